def matmul_kernel(
    a_ptr,
    b_ptr,
    c_ptr,
    M,
    N,
    K,
    stride_am,
    stride_ak,
    stride_bk,
    stride_bn,
    stride_cm,
    stride_cn,
    BLOCK_M: tl.constexpr,
    BLOCK_N: tl.constexpr,
    BLOCK_K: tl.constexpr,
    GROUP_M: tl.constexpr,
):
    pid = tl.program_id(axis=0)
    num_pid_m = tl.cdiv(M, BLOCK_M)
    num_pid_n = tl.cdiv(N, BLOCK_N)
    num_pid_in_group = GROUP_M * num_pid_n
    group_id = pid // num_pid_in_group
    first_pid_m = group_id * GROUP_M
    group_size_m = min(num_pid_m - first_pid_m, GROUP_M)
    pid_m = first_pid_m + ((pid % num_pid_in_group) % group_size_m)
    pid_n = (pid % num_pid_in_group) // group_size_m

    offs_am = (pid_m * BLOCK_M + tl.arange(0, BLOCK_M)) % M
    offs_bn = (pid_n * BLOCK_N + tl.arange(0, BLOCK_N)) % N
    offs_k = tl.arange(0, BLOCK_K)
    a_ptrs = a_ptr + offs_am[:, None] * stride_am + offs_k[None, :] * stride_ak
    b_ptrs = b_ptr + offs_k[:, None] * stride_bk + offs_bn[None, :] * stride_bn

    acc = tl.zeros((BLOCK_M, BLOCK_N), dtype=tl.float32)
    for kk in range(0, tl.cdiv(K, BLOCK_K)):
        a = tl.load(a_ptrs, mask=offs_k[None, :] < K - kk * BLOCK_K, other=0.0)
        b = tl.load(b_ptrs, mask=offs_k[:, None] < K - kk * BLOCK_K, other=0.0)
        acc = tl.dot(a, b, acc)
        a_ptrs += BLOCK_K * stride_ak
        b_ptrs += BLOCK_K * stride_bk

    c = acc.to(c_ptr.dtype.element_ty)
    offs_cm = pid_m * BLOCK_M + tl.arange(0, BLOCK_M)
    offs_cn = pid_n * BLOCK_N + tl.arange(0, BLOCK_N)
    c_ptrs = c_ptr + offs_cm[:, None] * stride_cm + offs_cn[None, :] * stride_cn
    mask = (offs_cm[:, None] < M) & (offs_cn[None, :] < N)
    tl.store(c_ptrs, c, mask=mask)

# config = {"BLOCK_K": 64, "BLOCK_M": 128, "BLOCK_N": 512, "GROUP_M": 8, "arch": "sm_100", "dtype": "fp8e4m3", "num_ctas": 1, "num_stages": 3, "num_warps": 1}
# arch = sm_100


// ===== COMPILED SASS (sm_100a) =====

	.target	sm_100a

	.elftype	@"ET_EXEC"


//--------------------- .note.nv.tkinfo           --------------------------
	.section	.note.nv.tkinfo,"",@"SHT_NOTE"
	.sectionflags	@"SHF_NOTE_NV_TKINFO"
	.tkinfo
        /*0018*/ 	.word	0x00000081
        /*0030*/ 	.string	""
        /*0030*/ 	.string	"ptxas-blackwell"
        /*0030*/ 	.string	"Cuda compilation tools, release 12.9, V12.9.86"
        /*0030*/ 	.string	"Build cuda_12.9.r12.9/compiler.36037853_0"
        /*0030*/ 	.string	"-v  -suppress-debug-info  -lineinfo  -arch sm_100a "



//--------------------- .note.nv.cuver            --------------------------
	.section	.note.nv.cuver,"",@"SHT_NOTE"
	.sectionflags	@"SHF_NOTE_NV_CUVER"
        /*0018*/ 	.short	0x0001
        /*001a*/ 	.short	0x0064
        /*001c*/ 	.short	0x0001
        /*001e*/ 	.short	0x0000
        /*0020*/ 	.short	0x0001
        /*0022*/ 	.short	0x0000


//--------------------- .nv.info                  --------------------------
	.section	.nv.info,"",@"SHT_CUDA_INFO"
	.align	4


	//----- nvinfo : EIATTR_REGCOUNT
	.align		4
        /*0000*/ 	.byte	0x04, 0x2f
        /*0002*/ 	.short	(.L_1 - .L_0)
	.align		4
.L_0:
        /*0004*/ 	.word	index@(matmul_kernel)
        /*0008*/ 	.word	0x00000040


	//----- nvinfo : EIATTR_FRAME_SIZE
	.align		4
.L_1:
        /*000c*/ 	.byte	0x04, 0x11
        /*000e*/ 	.short	(.L_3 - .L_2)
	.align		4
.L_2:
        /*0010*/ 	.word	index@(matmul_kernel)
        /*0014*/ 	.word	0x0000ae00


	//----- nvinfo : EIATTR_MIN_STACK_SIZE
	.align		4
.L_3:
        /*0018*/ 	.byte	0x04, 0x12
        /*001a*/ 	.short	(.L_5 - .L_4)
	.align		4
.L_4:
        /*001c*/ 	.word	index@(matmul_kernel)
        /*0020*/ 	.word	0x0000ae00
.L_5:


//--------------------- .nv.info.matmul_kernel    --------------------------
	.section	.nv.info.matmul_kernel,"",@"SHT_CUDA_INFO"
	.sectionflags	@""
	.align	4


	//----- nvinfo : EIATTR_CUDA_API_VERSION
	.align		4
        /*0000*/ 	.byte	0x04, 0x37
        /*0002*/ 	.short	(.L_7 - .L_6)
.L_6:
        /*0004*/ 	.word	0x00000081


	//----- nvinfo : EIATTR_KPARAM_INFO
	.align		4
.L_7:
        /*0008*/ 	.byte	0x04, 0x17
        /*000a*/ 	.short	(.L_9 - .L_8)
.L_8:
        /*000c*/ 	.word	0x00000000
        /*0010*/ 	.short	0x000d
        /*0012*/ 	.short	0x0048
        /*0014*/ 	.byte	0x00, 0xf4, 0x21, 0x00


	//----- nvinfo : EIATTR_KPARAM_INFO
	.align		4
.L_9:
        /*0018*/ 	.byte	0x04, 0x17
        /*001a*/ 	.short	(.L_11 - .L_10)
.L_10:
        /*001c*/ 	.word	0x00000000
        /*0020*/ 	.short	0x000c
        /*0022*/ 	.short	0x0040
        /*0024*/ 	.byte	0x00, 0xf4, 0x21, 0x00


	//----- nvinfo : EIATTR_KPARAM_INFO
	.align		4
.L_11:
        /*0028*/ 	.byte	0x04, 0x17
        /*002a*/ 	.short	(.L_13 - .L_12)
.L_12:
        /*002c*/ 	.word	0x00000000
        /*0030*/ 	.short	0x000b
        /*0032*/ 	.short	0x0038
        /*0034*/ 	.byte	0x00, 0xf0, 0x11, 0x00


	//----- nvinfo : EIATTR_KPARAM_INFO
	.align		4
.L_13:
        /*0038*/ 	.byte	0x04, 0x17
        /*003a*/ 	.short	(.L_15 - .L_14)
.L_14:
        /*003c*/ 	.word	0x00000000
        /*0040*/ 	.short	0x000a
        /*0042*/ 	.short	0x0034
        /*0044*/ 	.byte	0x00, 0xf0, 0x11, 0x00


	//----- nvinfo : EIATTR_KPARAM_INFO
	.align		4
.L_15:
        /*0048*/ 	.byte	0x04, 0x17
        /*004a*/ 	.short	(.L_17 - .L_16)
.L_16:
        /*004c*/ 	.word	0x00000000
        /*0050*/ 	.short	0x0009
        /*0052*/ 	.short	0x0030
        /*0054*/ 	.byte	0x00, 0xf0, 0x11, 0x00


	//----- nvinfo : EIATTR_KPARAM_INFO
	.align		4
.L_17:
        /*0058*/ 	.byte	0x04, 0x17
        /*005a*/ 	.short	(.L_19 - .L_18)
.L_18:
        /*005c*/ 	.word	0x00000000
        /*0060*/ 	.short	0x0008
        /*0062*/ 	.short	0x002c
        /*0064*/ 	.byte	0x00, 0xf0, 0x11, 0x00


	//----- nvinfo : EIATTR_KPARAM_INFO
	.align		4
.L_19:
        /*0068*/ 	.byte	0x04, 0x17
        /*006a*/ 	.short	(.L_21 - .L_20)
.L_20:
        /*006c*/ 	.word	0x00000000
        /*0070*/ 	.short	0x0007
        /*0072*/ 	.short	0x0028
        /*0074*/ 	.byte	0x00, 0xf0, 0x11, 0x00


	//----- nvinfo : EIATTR_KPARAM_INFO
	.align		4
.L_21:
        /*0078*/ 	.byte	0x04, 0x17
        /*007a*/ 	.short	(.L_23 - .L_22)
.L_22:
        /*007c*/ 	.word	0x00000000
        /*0080*/ 	.short	0x0006
        /*0082*/ 	.short	0x0024
        /*0084*/ 	.byte	0x00, 0xf0, 0x11, 0x00


	//----- nvinfo : EIATTR_KPARAM_INFO
	.align		4
.L_23:
        /*0088*/ 	.byte	0x04, 0x17
        /*008a*/ 	.short	(.L_25 - .L_24)
.L_24:
        /*008c*/ 	.word	0x00000000
        /*0090*/ 	.short	0x0005
        /*0092*/ 	.short	0x0020
        /*0094*/ 	.byte	0x00, 0xf0, 0x11, 0x00


	//----- nvinfo : EIATTR_KPARAM_INFO
	.align		4
.L_25:
        /*0098*/ 	.byte	0x04, 0x17
        /*009a*/ 	.short	(.L_27 - .L_26)
.L_26:
        /*009c*/ 	.word	0x00000000
        /*00a0*/ 	.short	0x0004
        /*00a2*/ 	.short	0x001c
        /*00a4*/ 	.byte	0x00, 0xf0, 0x11, 0x00


	//----- nvinfo : EIATTR_KPARAM_INFO
	.align		4
.L_27:
        /*00a8*/ 	.byte	0x04, 0x17
        /*00aa*/ 	.short	(.L_29 - .L_28)
.L_28:
        /*00ac*/ 	.word	0x00000000
        /*00b0*/ 	.short	0x0003
        /*00b2*/ 	.short	0x0018
        /*00b4*/ 	.byte	0x00, 0xf0, 0x11, 0x00


	//----- nvinfo : EIATTR_KPARAM_INFO
	.align		4
.L_29:
        /*00b8*/ 	.byte	0x04, 0x17
        /*00ba*/ 	.short	(.L_31 - .L_30)
.L_30:
        /*00bc*/ 	.word	0x00000000
        /*00c0*/ 	.short	0x0002
        /*00c2*/ 	.short	0x0010
        /*00c4*/ 	.byte	0x00, 0xf4, 0x21, 0x00


	//----- nvinfo : EIATTR_KPARAM_INFO
	.align		4
.L_31:
        /*00c8*/ 	.byte	0x04, 0x17
        /*00ca*/ 	.short	(.L_33 - .L_32)
.L_32:
        /*00cc*/ 	.word	0x00000000
        /*00d0*/ 	.short	0x0001
        /*00d2*/ 	.short	0x0008
        /*00d4*/ 	.byte	0x00, 0xf4, 0x21, 0x00


	//----- nvinfo : EIATTR_KPARAM_INFO
	.align		4
.L_33:
        /*00d8*/ 	.byte	0x04, 0x17
        /*00da*/ 	.short	(.L_35 - .L_34)
.L_34:
        /*00dc*/ 	.word	0x00000000
        /*00e0*/ 	.short	0x0000
        /*00e2*/ 	.short	0x0000
        /*00e4*/ 	.byte	0x00, 0xf4, 0x21, 0x00


	//----- nvinfo : EIATTR_SPARSE_MMA_MASK
	.align		4
.L_35:
        /*00e8*/ 	.byte	0x03, 0x50
        /*00ea*/ 	.short	0x0000


	//----- nvinfo : EIATTR_MAXREG_COUNT
	.align		4
        /*00ec*/ 	.byte	0x03, 0x1b
        /*00ee*/ 	.short	0x00ff


	//----- nvinfo : EIATTR_NUM_BARRIERS
	.align		4
        /*00f0*/ 	.byte	0x02, 0x4c
        /*00f2*/ 	.byte	0x01
	.zero		1


	//----- nvinfo : EIATTR_ANNOTATIONS
	.align		4
        /*00f4*/ 	.byte	0x04, 0x55
        /*00f6*/ 	.short	(.L_37 - .L_36)


	//   ....[0]....
.L_36:
        /*00f8*/ 	.word	0x00000001
        /*00fc*/ 	.byte	0x50, 0x00, 0x00, 0x00, 0x01, 0x00, 0x00, 0x00, 0x90, 0x00, 0x00, 0x00, 0x01, 0x00, 0x00, 0x00
        /* <DEDUP_REMOVED lines=174> */
        /*0bec*/ 	.byte	0x00, 0x1e, 0x00, 0x00


	//----- nvinfo : EIATTR_COOP_GROUP_MASK_REGIDS
	.align		4
.L_37:
        /*0bf0*/ 	.byte	0x04, 0x29
        /*0bf2*/ 	.short	(.L_39 - .L_38)


	//   ....[0]....
.L_38:
        /*0bf4*/ 	.word	0xffffffff


	//   ....[1]....
        /*0bf8*/ 	.word	0xffffffff


	//   ....[2]....
        /*0bfc*/ 	.word	0xffffffff


	//   ....[3]....
        /*0c00*/ 	.word	0xffffffff


	//   ....[4]....
        /*0c04*/ 	.word	0xffffffff


	//   ....[5]....
        /*0c08*/ 	.word	0xffffffff


	//   ....[6]....
        /*0c0c*/ 	.word	0xffffffff


	//   ....[7]....
        /*0c10*/ 	.word	0xffffffff


	//   ....[8]....
        /*0c14*/ 	.word	0xffffffff


	//   ....[9]....
        /*0c18*/ 	.word	0xffffffff


	//   ....[10]....
        /*0c1c*/ 	.word	0xffffffff


	//   ....[11]....
        /*0c20*/ 	.word	0xffffffff


	//   ....[12]....
        /*0c24*/ 	.word	0xffffffff


	//   ....[13]....
        /*0c28*/ 	.word	0xffffffff


	//   ....[14]....
        /*0c2c*/ 	.word	0xffffffff


	//   ....[15]....
        /*0c30*/ 	.word	0xffffffff


	//   ....[16]....
        /*0c34*/ 	.word	0xffffffff


	//   ....[17]....
        /*0c38*/ 	.word	0xffffffff


	//   ....[18]....
        /*0c3c*/ 	.word	0xffffffff


	//   ....[19]....
        /*0c40*/ 	.word	0xffffffff


	//   ....[20]....
        /*0c44*/ 	.word	0xffffffff


	//   ....[21]....
        /*0c48*/ 	.word	0xffffffff


	//   ....[22]....
        /*0c4c*/ 	.word	0xffffffff


	//   ....[23]....
        /*0c50*/ 	.word	0xffffffff


	//   ....[24]....
        /*0c54*/ 	.word	0xffffffff


	//   ....[25]....
        /*0c58*/ 	.word	0xffffffff


	//   ....[26]....
        /*0c5c*/ 	.word	0xffffffff


	//   ....[27]....
        /*0c60*/ 	.word	0xffffffff


	//   ....[28]....
        /*0c64*/ 	.word	0xffffffff


	//   ....[29]....
        /*0c68*/ 	.word	0xffffffff


	//   ....[30]....
        /*0c6c*/ 	.word	0xffffffff


	//   ....[31]....
        /*0c70*/ 	.word	0xffffffff


	//   ....[32]....
        /*0c74*/ 	.word	0xffffffff


	//   ....[33]....
        /*0c78*/ 	.word	0xffffffff


	//   ....[34]....
        /*0c7c*/ 	.word	0xffffffff


	//   ....[35]....
        /*0c80*/ 	.word	0xffffffff


	//   ....[36]....
        /*0c84*/ 	.word	0xffffffff


	//   ....[37]....
        /*0c88*/ 	.word	0xffffffff


	//   ....[38]....
        /*0c8c*/ 	.word	0xffffffff


	//   ....[39]....
        /*0c90*/ 	.word	0xffffffff


	//   ....[40]....
        /*0c94*/ 	.word	0xffffffff


	//   ....[41]....
        /*0c98*/ 	.word	0xffffffff


	//   ....[42]....
        /*0c9c*/ 	.word	0xffffffff


	//   ....[43]....
        /*0ca0*/ 	.word	0xffffffff


	//   ....[44]....
        /*0ca4*/ 	.word	0xffffffff


	//   ....[45]....
        /*0ca8*/ 	.word	0xffffffff


	//   ....[46]....
        /*0cac*/ 	.word	0xffffffff


	//   ....[47]....
        /*0cb0*/ 	.word	0xffffffff


	//   ....[48]....
        /*0cb4*/ 	.word	0xffffffff


	//   ....[49]....
        /*0cb8*/ 	.word	0xffffffff


	//   ....[50]....
        /*0cbc*/ 	.word	0xffffffff


	//   ....[51]....
        /*0cc0*/ 	.word	0xffffffff


	//   ....[52]....
        /*0cc4*/ 	.word	0xffffffff


	//   ....[53]....
        /*0cc8*/ 	.word	0xffffffff


	//   ....[54]....
        /*0ccc*/ 	.word	0xffffffff


	//   ....[55]....
        /*0cd0*/ 	.word	0xffffffff


	//   ....[56]....
        /*0cd4*/ 	.word	0xffffffff


	//   ....[57]....
        /*0cd8*/ 	.word	0xffffffff


	//   ....[58]....
        /*0cdc*/ 	.word	0xffffffff


	//   ....[59]....
        /*0ce0*/ 	.word	0xffffffff


	//   ....[60]....
        /*0ce4*/ 	.word	0xffffffff


	//   ....[61]....
        /*0ce8*/ 	.word	0xffffffff


	//   ....[62]....
        /*0cec*/ 	.word	0xffffffff


	//   ....[63]....
        /*0cf0*/ 	.word	0xffffffff


	//   ....[64]....
        /*0cf4*/ 	.word	0xffffffff


	//   ....[65]....
        /*0cf8*/ 	.word	0xffffffff


	//   ....[66]....
        /*0cfc*/ 	.word	0xffffffff


	//   ....[67]....
        /*0d00*/ 	.word	0xffffffff


	//   ....[68]....
        /*0d04*/ 	.word	0xffffffff


	//   ....[69]....
        /*0d08*/ 	.word	0xffffffff


	//   ....[70]....
        /*0d0c*/ 	.word	0xffffffff


	//   ....[71]....
        /*0d10*/ 	.word	0xffffffff


	//   ....[72]....
        /*0d14*/ 	.word	0xffffffff


	//   ....[73]....
        /*0d18*/ 	.word	0xffffffff


	//   ....[74]....
        /*0d1c*/ 	.word	0xffffffff


	//   ....[75]....
        /*0d20*/ 	.word	0xffffffff


	//   ....[76]....
        /*0d24*/ 	.word	0xffffffff


	//   ....[77]....
        /*0d28*/ 	.word	0xffffffff


	//   ....[78]....
        /*0d2c*/ 	.word	0xffffffff


	//   ....[79]....
        /*0d30*/ 	.word	0xffffffff


	//   ....[80]....
        /*0d34*/ 	.word	0xffffffff


	//   ....[81]....
        /*0d38*/ 	.word	0xffffffff


	//   ....[82]....
        /*0d3c*/ 	.word	0xffffffff


	//   ....[83]....
        /*0d40*/ 	.word	0xffffffff


	//   ....[84]....
        /*0d44*/ 	.word	0xffffffff


	//   ....[85]....
        /*0d48*/ 	.word	0xffffffff


	//   ....[86]....
        /*0d4c*/ 	.word	0xffffffff


	//   ....[87]....
        /*0d50*/ 	.word	0xffffffff


	//   ....[88]....
        /*0d54*/ 	.word	0xffffffff


	//   ....[89]....
        /*0d58*/ 	.word	0xffffffff


	//   ....[90]....
        /*0d5c*/ 	.word	0xffffffff


	//   ....[91]....
        /*0d60*/ 	.word	0xffffffff


	//   ....[92]....
        /*0d64*/ 	.word	0xffffffff


	//   ....[93]....
        /*0d68*/ 	.word	0xffffffff


	//   ....[94]....
        /*0d6c*/ 	.word	0xffffffff


	//   ....[95]....
        /*0d70*/ 	.word	0xffffffff


	//   ....[96]....
        /*0d74*/ 	.word	0xffffffff


	//   ....[97]....
        /*0d78*/ 	.word	0xffffffff


	//   ....[98]....
        /*0d7c*/ 	.word	0xffffffff


	//   ....[99]....
        /*0d80*/ 	.word	0xffffffff


	//   ....[100]....
        /*0d84*/ 	.word	0xffffffff


	//   ....[101]....
        /*0d88*/ 	.word	0xffffffff


	//   ....[102]....
        /*0d8c*/ 	.word	0xffffffff


	//   ....[103]....
        /*0d90*/ 	.word	0xffffffff


	//   ....[104]....
        /*0d94*/ 	.word	0xffffffff


	//   ....[105]....
        /*0d98*/ 	.word	0xffffffff


	//   ....[106]....
        /*0d9c*/ 	.word	0xffffffff


	//   ....[107]....
        /*0da0*/ 	.word	0xffffffff


	//   ....[108]....
        /*0da4*/ 	.word	0xffffffff


	//   ....[109]....
        /*0da8*/ 	.word	0xffffffff


	//   ....[110]....
        /*0dac*/ 	.word	0xffffffff


	//   ....[111]....
        /*0db0*/ 	.word	0xffffffff


	//   ....[112]....
        /*0db4*/ 	.word	0xffffffff


	//   ....[113]....
        /*0db8*/ 	.word	0xffffffff


	//   ....[114]....
        /*0dbc*/ 	.word	0xffffffff


	//   ....[115]....
        /*0dc0*/ 	.word	0xffffffff


	//   ....[116]....
        /*0dc4*/ 	.word	0xffffffff


	//   ....[117]....
        /*0dc8*/ 	.word	0xffffffff


	//   ....[118]....
        /*0dcc*/ 	.word	0xffffffff


	//   ....[119]....
        /*0dd0*/ 	.word	0xffffffff


	//   ....[120]....
        /*0dd4*/ 	.word	0xffffffff


	//   ....[121]....
        /*0dd8*/ 	.word	0xffffffff


	//   ....[122]....
        /*0ddc*/ 	.word	0xffffffff


	//   ....[123]....
        /*0de0*/ 	.word	0xffffffff


	//   ....[124]....
        /*0de4*/ 	.word	0xffffffff


	//   ....[125]....
        /*0de8*/ 	.word	0xffffffff


	//   ....[126]....
        /*0dec*/ 	.word	0xffffffff


	//   ....[127]....
        /*0df0*/ 	.word	0xffffffff


	//   ....[128]....
        /*0df4*/ 	.word	0xffffffff


	//   ....[129]....
        /*0df8*/ 	.word	0xffffffff


	//   ....[130]....
        /*0dfc*/ 	.word	0xffffffff


	//   ....[131]....
        /*0e00*/ 	.word	0xffffffff


	//   ....[132]....
        /*0e04*/ 	.word	0xffffffff


	//   ....[133]....
        /*0e08*/ 	.word	0xffffffff


	//   ....[134]....
        /*0e0c*/ 	.word	0xffffffff


	//   ....[135]....
        /*0e10*/ 	.word	0xffffffff


	//   ....[136]....
        /*0e14*/ 	.word	0xffffffff


	//   ....[137]....
        /*0e18*/ 	.word	0xffffffff


	//   ....[138]....
        /*0e1c*/ 	.word	0xffffffff


	//   ....[139]....
        /*0e20*/ 	.word	0xffffffff


	//   ....[140]....
        /*0e24*/ 	.word	0xffffffff


	//   ....[141]....
        /*0e28*/ 	.word	0xffffffff


	//   ....[142]....
        /*0e2c*/ 	.word	0xffffffff


	//   ....[143]....
        /*0e30*/ 	.word	0xffffffff


	//   ....[144]....
        /*0e34*/ 	.word	0xffffffff


	//   ....[145]....
        /*0e38*/ 	.word	0xffffffff


	//   ....[146]....
        /*0e3c*/ 	.word	0xffffffff


	//   ....[147]....
        /*0e40*/ 	.word	0xffffffff


	//   ....[148]....
        /*0e44*/ 	.word	0xffffffff


	//   ....[149]....
        /*0e48*/ 	.word	0xffffffff


	//   ....[150]....
        /*0e4c*/ 	.word	0xffffffff


	//   ....[151]....
        /*0e50*/ 	.word	0xffffffff


	//   ....[152]....
        /*0e54*/ 	.word	0xffffffff


	//   ....[153]....
        /*0e58*/ 	.word	0xffffffff


	//   ....[154]....
        /*0e5c*/ 	.word	0xffffffff


	//   ....[155]....
        /*0e60*/ 	.word	0xffffffff


	//   ....[156]....
        /*0e64*/ 	.word	0xffffffff


	//   ....[157]....
        /*0e68*/ 	.word	0xffffffff


	//   ....[158]....
        /*0e6c*/ 	.word	0xffffffff


	//   ....[159]....
        /*0e70*/ 	.word	0xffffffff


	//   ....[160]....
        /*0e74*/ 	.word	0xffffffff


	//   ....[161]....
        /*0e78*/ 	.word	0xffffffff


	//   ....[162]....
        /*0e7c*/ 	.word	0xffffffff


	//   ....[163]....
        /*0e80*/ 	.word	0xffffffff


	//   ....[164]....
        /*0e84*/ 	.word	0xffffffff


	//   ....[165]....
        /*0e88*/ 	.word	0xffffffff


	//   ....[166]....
        /*0e8c*/ 	.word	0xffffffff


	//   ....[167]....
        /*0e90*/ 	.word	0xffffffff


	//   ....[168]....
        /*0e94*/ 	.word	0xffffffff


	//   ....[169]....
        /*0e98*/ 	.word	0xffffffff


	//   ....[170]....
        /*0e9c*/ 	.word	0xffffffff


	//   ....[171]....
        /*0ea0*/ 	.word	0xffffffff


	//   ....[172]....
        /*0ea4*/ 	.word	0xffffffff


	//   ....[173]....
        /*0ea8*/ 	.word	0xffffffff


	//   ....[174]....
        /*0eac*/ 	.word	0xffffffff


	//   ....[175]....
        /*0eb0*/ 	.word	0xffffffff


	//   ....[176]....
        /*0eb4*/ 	.word	0xffffffff


	//   ....[177]....
        /*0eb8*/ 	.word	0xffffffff


	//   ....[178]....
        /*0ebc*/ 	.word	0xffffffff


	//   ....[179]....
        /*0ec0*/ 	.word	0xffffffff


	//   ....[180]....
        /*0ec4*/ 	.word	0xffffffff


	//   ....[181]....
        /*0ec8*/ 	.word	0xffffffff


	//   ....[182]....
        /*0ecc*/ 	.word	0xffffffff


	//   ....[183]....
        /*0ed0*/ 	.word	0xffffffff


	//   ....[184]....
        /*0ed4*/ 	.word	0xffffffff


	//   ....[185]....
        /*0ed8*/ 	.word	0xffffffff


	//   ....[186]....
        /*0edc*/ 	.word	0xffffffff


	//   ....[187]....
        /*0ee0*/ 	.word	0xffffffff


	//   ....[188]....
        /*0ee4*/ 	.word	0xffffffff


	//   ....[189]....
        /*0ee8*/ 	.word	0xffffffff


	//   ....[190]....
        /*0eec*/ 	.word	0xffffffff


	//   ....[191]....
        /*0ef0*/ 	.word	0xffffffff


	//   ....[192]....
        /*0ef4*/ 	.word	0xffffffff


	//   ....[193]....
        /*0ef8*/ 	.word	0xffffffff


	//   ....[194]....
        /*0efc*/ 	.word	0xffffffff


	//   ....[195]....
        /*0f00*/ 	.word	0xffffffff


	//   ....[196]....
        /*0f04*/ 	.word	0xffffffff


	//   ....[197]....
        /*0f08*/ 	.word	0xffffffff


	//   ....[198]....
        /*0f0c*/ 	.word	0xffffffff


	//   ....[199]....
        /*0f10*/ 	.word	0xffffffff


	//   ....[200]....
        /*0f14*/ 	.word	0xffffffff


	//   ....[201]....
        /*0f18*/ 	.word	0xffffffff


	//   ....[202]....
        /*0f1c*/ 	.word	0xffffffff


	//   ....[203]....
        /*0f20*/ 	.word	0xffffffff


	//   ....[204]....
        /*0f24*/ 	.word	0xffffffff


	//   ....[205]....
        /*0f28*/ 	.word	0xffffffff


	//   ....[206]....
        /*0f2c*/ 	.word	0xffffffff


	//   ....[207]....
        /*0f30*/ 	.word	0xffffffff


	//   ....[208]....
        /*0f34*/ 	.word	0xffffffff


	//   ....[209]....
        /*0f38*/ 	.word	0xffffffff


	//   ....[210]....
        /*0f3c*/ 	.word	0xffffffff


	//   ....[211]....
        /*0f40*/ 	.word	0xffffffff


	//   ....[212]....
        /*0f44*/ 	.word	0xffffffff


	//   ....[213]....
        /*0f48*/ 	.word	0xffffffff


	//   ....[214]....
        /*0f4c*/ 	.word	0xffffffff


	//   ....[215]....
        /*0f50*/ 	.word	0xffffffff


	//   ....[216]....
        /*0f54*/ 	.word	0xffffffff


	//   ....[217]....
        /*0f58*/ 	.word	0xffffffff


	//   ....[218]....
        /*0f5c*/ 	.word	0xffffffff


	//   ....[219]....
        /*0f60*/ 	.word	0xffffffff


	//   ....[220]....
        /*0f64*/ 	.word	0xffffffff


	//   ....[221]....
        /*0f68*/ 	.word	0xffffffff


	//   ....[222]....
        /*0f6c*/ 	.word	0xffffffff


	//   ....[223]....
        /*0f70*/ 	.word	0xffffffff


	//   ....[224]....
        /*0f74*/ 	.word	0xffffffff


	//   ....[225]....
        /*0f78*/ 	.word	0xffffffff


	//   ....[226]....
        /*0f7c*/ 	.word	0xffffffff


	//   ....[227]....
        /*0f80*/ 	.word	0xffffffff


	//   ....[228]....
        /*0f84*/ 	.word	0xffffffff


	//   ....[229]....
        /*0f88*/ 	.word	0xffffffff


	//   ....[230]....
        /*0f8c*/ 	.word	0xffffffff


	//   ....[231]....
        /*0f90*/ 	.word	0xffffffff


	//   ....[232]....
        /*0f94*/ 	.word	0xffffffff


	//   ....[233]....
        /*0f98*/ 	.word	0xffffffff


	//   ....[234]....
        /*0f9c*/ 	.word	0xffffffff


	//   ....[235]....
        /*0fa0*/ 	.word	0xffffffff


	//   ....[236]....
        /*0fa4*/ 	.word	0xffffffff


	//   ....[237]....
        /*0fa8*/ 	.word	0xffffffff


	//   ....[238]....
        /*0fac*/ 	.word	0xffffffff


	//   ....[239]....
        /*0fb0*/ 	.word	0xffffffff


	//   ....[240]....
        /*0fb4*/ 	.word	0xffffffff


	//   ....[241]....
        /*0fb8*/ 	.word	0xffffffff


	//   ....[242]....
        /*0fbc*/ 	.word	0xffffffff


	//   ....[243]....
        /*0fc0*/ 	.word	0xffffffff


	//   ....[244]....
        /*0fc4*/ 	.word	0xffffffff


	//   ....[245]....
        /*0fc8*/ 	.word	0xffffffff


	//   ....[246]....
        /*0fcc*/ 	.word	0xffffffff


	//   ....[247]....
        /*0fd0*/ 	.word	0xffffffff


	//   ....[248]....
        /*0fd4*/ 	.word	0xffffffff


	//   ....[249]....
        /*0fd8*/ 	.word	0xffffffff


	//   ....[250]....
        /*0fdc*/ 	.word	0xffffffff


	//   ....[251]....
        /*0fe0*/ 	.word	0xffffffff


	//   ....[252]....
        /*0fe4*/ 	.word	0xffffffff


	//   ....[253]....
        /*0fe8*/ 	.word	0xffffffff


	//   ....[254]....
        /*0fec*/ 	.word	0xffffffff


	//----- nvinfo : EIATTR_COOP_GROUP_INSTR_OFFSETS
	.align		4
.L_39:
        /*0ff0*/ 	.byte	0x04, 0x28
        /*0ff2*/ 	.short	(.L_41 - .L_40)


	//   ....[0]....
.L_40:
        /*0ff4*/ 	.word	0x00187140


	//   ....[1]....
        /*0ff8*/ 	.word	0x00187190


	//   ....[2]....
        /*0ffc*/ 	.word	0x001871b0


	//   ....[3]....
        /*1000*/ 	.word	0x00187370


	//   ....[4]....
        /*1004*/ 	.word	0x001873a0


	//   ....[5]....
        /*1008*/ 	.word	0x001873f0


	//   ....[6]....
        /*100c*/ 	.word	0x00187420


	//   ....[7]....
        /*1010*/ 	.word	0x001875a0


	//   ....[8]....
        /*1014*/ 	.word	0x001875e0


	//   ....[9]....
        /*1018*/ 	.word	0x00187630


	//   ....[10]....
        /*101c*/ 	.word	0x00187660


	//   ....[11]....
        /*1020*/ 	.word	0x001877e0


	//   ....[12]....
        /*1024*/ 	.word	0x00187820


	//   ....[13]....
        /*1028*/ 	.word	0x00187870


	//   ....[14]....
        /*102c*/ 	.word	0x001878a0


	//   ....[15]....
        /*1030*/ 	.word	0x00187a20


	//   ....[16]....
        /*1034*/ 	.word	0x00187a60


	//   ....[17]....
        /*1038*/ 	.word	0x00187ab0


	//   ....[18]....
        /*103c*/ 	.word	0x00187ae0


	//   ....[19]....
        /*1040*/ 	.word	0x00187c60


	//   ....[20]....
        /*1044*/ 	.word	0x00187ca0


	//   ....[21]....
        /*1048*/ 	.word	0x00187cf0


	//   ....[22]....
        /*104c*/ 	.word	0x00187d20


	//   ....[23]....
        /*1050*/ 	.word	0x00187ea0


	//   ....[24]....
        /*1054*/ 	.word	0x00187ee0


	//   ....[25]....
        /*1058*/ 	.word	0x00187f30


	//   ....[26]....
        /*105c*/ 	.word	0x00187f60


	//   ....[27]....
        /*1060*/ 	.word	0x001880e0


	//   ....[28]....
        /*1064*/ 	.word	0x00188120


	//   ....[29]....
        /*1068*/ 	.word	0x00188170


	//   ....[30]....
        /*106c*/ 	.word	0x001881c0


	//   ....[31]....
        /*1070*/ 	.word	0x00188320


	//   ....[32]....
        /*1074*/ 	.word	0x00188360


	//   ....[33]....
        /*1078*/ 	.word	0x001883b0


	//   ....[34]....
        /*107c*/ 	.word	0x00188400


	//   ....[35]....
        /*1080*/ 	.word	0x00188560


	//   ....[36]....
        /*1084*/ 	.word	0x001885a0


	//   ....[37]....
        /*1088*/ 	.word	0x001885f0


	//   ....[38]....
        /*108c*/ 	.word	0x00188640


	//   ....[39]....
        /*1090*/ 	.word	0x001887a0


	//   ....[40]....
        /*1094*/ 	.word	0x001887e0


	//   ....[41]....
        /*1098*/ 	.word	0x00188830


	//   ....[42]....
        /*109c*/ 	.word	0x00188880


	//   ....[43]....
        /*10a0*/ 	.word	0x001889e0


	//   ....[44]....
        /*10a4*/ 	.word	0x00188a20


	//   ....[45]....
        /*10a8*/ 	.word	0x00188a70


	//   ....[46]....
        /*10ac*/ 	.word	0x00188ac0


	//   ....[47]....
        /*10b0*/ 	.word	0x00188c20


	//   ....[48]....
        /*10b4*/ 	.word	0x00188c60


	//   ....[49]....
        /*10b8*/ 	.word	0x00188cb0


	//   ....[50]....
        /*10bc*/ 	.word	0x00188d00


	//   ....[51]....
        /*10c0*/ 	.word	0x00188e60


	//   ....[52]....
        /*10c4*/ 	.word	0x00188ea0


	//   ....[53]....
        /*10c8*/ 	.word	0x00188ef0


	//   ....[54]....
        /*10cc*/ 	.word	0x00188f40


	//   ....[55]....
        /*10d0*/ 	.word	0x001890a0


	//   ....[56]....
        /*10d4*/ 	.word	0x001890e0


	//   ....[57]....
        /*10d8*/ 	.word	0x00189130


	//   ....[58]....
        /*10dc*/ 	.word	0x00189180


	//   ....[59]....
        /*10e0*/ 	.word	0x001892e0


	//   ....[60]....
        /*10e4*/ 	.word	0x00189320


	//   ....[61]....
        /*10e8*/ 	.word	0x00189370


	//   ....[62]....
        /*10ec*/ 	.word	0x001893c0


	//   ....[63]....
        /*10f0*/ 	.word	0x00189520


	//   ....[64]....
        /*10f4*/ 	.word	0x00189560


	//   ....[65]....
        /*10f8*/ 	.word	0x001895b0


	//   ....[66]....
        /*10fc*/ 	.word	0x00189600


	//   ....[67]....
        /*1100*/ 	.word	0x00189760


	//   ....[68]....
        /*1104*/ 	.word	0x001897a0


	//   ....[69]....
        /*1108*/ 	.word	0x001897f0


	//   ....[70]....
        /*110c*/ 	.word	0x00189840


	//   ....[71]....
        /*1110*/ 	.word	0x00189980


	//   ....[72]....
        /*1114*/ 	.word	0x001899e0


	//   ....[73]....
        /*1118*/ 	.word	0x00189a30


	//   ....[74]....
        /*111c*/ 	.word	0x00189a80


	//   ....[75]....
        /*1120*/ 	.word	0x00189bb0


	//   ....[76]....
        /*1124*/ 	.word	0x00189c20


	//   ....[77]....
        /*1128*/ 	.word	0x00189c70


	//   ....[78]....
        /*112c*/ 	.word	0x00189cc0


	//   ....[79]....
        /*1130*/ 	.word	0x00189de0


	//   ....[80]....
        /*1134*/ 	.word	0x00189e60


	//   ....[81]....
        /*1138*/ 	.word	0x00189eb0


	//   ....[82]....
        /*113c*/ 	.word	0x00189f00


	//   ....[83]....
        /*1140*/ 	.word	0x0018a020


	//   ....[84]....
        /*1144*/ 	.word	0x0018a0a0


	//   ....[85]....
        /*1148*/ 	.word	0x0018a0f0


	//   ....[86]....
        /*114c*/ 	.word	0x0018a140


	//   ....[87]....
        /*1150*/ 	.word	0x0018a270


	//   ....[88]....
        /*1154*/ 	.word	0x0018a2e0


	//   ....[89]....
        /*1158*/ 	.word	0x0018a330


	//   ....[90]....
        /*115c*/ 	.word	0x0018a380


	//   ....[91]....
        /*1160*/ 	.word	0x0018a4b0


	//   ....[92]....
        /*1164*/ 	.word	0x0018a520


	//   ....[93]....
        /*1168*/ 	.word	0x0018a570


	//   ....[94]....
        /*116c*/ 	.word	0x0018a5c0


	//   ....[95]....
        /*1170*/ 	.word	0x0018a6f0


	//   ....[96]....
        /*1174*/ 	.word	0x0018a760


	//   ....[97]....
        /*1178*/ 	.word	0x0018a7b0


	//   ....[98]....
        /*117c*/ 	.word	0x0018a800


	//   ....[99]....
        /*1180*/ 	.word	0x0018a930


	//   ....[100]....
        /*1184*/ 	.word	0x0018a9a0


	//   ....[101]....
        /*1188*/ 	.word	0x0018a9f0


	//   ....[102]....
        /*118c*/ 	.word	0x0018aa40


	//   ....[103]....
        /*1190*/ 	.word	0x0018ab70


	//   ....[104]....
        /*1194*/ 	.word	0x0018abf0


	//   ....[105]....
        /*1198*/ 	.word	0x0018ac60


	//   ....[106]....
        /*119c*/ 	.word	0x0018ac90


	//   ....[107]....
        /*11a0*/ 	.word	0x0018adb0


	//   ....[108]....
        /*11a4*/ 	.word	0x0018ae20


	//   ....[109]....
        /*11a8*/ 	.word	0x0018ae80


	//   ....[110]....
        /*11ac*/ 	.word	0x0018aea0


	//   ....[111]....
        /*11b0*/ 	.word	0x0018aff0


	//   ....[112]....
        /*11b4*/ 	.word	0x0018b080


	//   ....[113]....
        /*11b8*/ 	.word	0x0018b0c0


	//   ....[114]....
        /*11bc*/ 	.word	0x0018b0e0


	//   ....[115]....
        /*11c0*/ 	.word	0x0018b230


	//   ....[116]....
        /*11c4*/ 	.word	0x0018b2a0


	//   ....[117]....
        /*11c8*/ 	.word	0x0018b300


	//   ....[118]....
        /*11cc*/ 	.word	0x0018b320


	//   ....[119]....
        /*11d0*/ 	.word	0x0018b4a0


	//   ....[120]....
        /*11d4*/ 	.word	0x0018b500


	//   ....[121]....
        /*11d8*/ 	.word	0x0018b540


	//   ....[122]....
        /*11dc*/ 	.word	0x0018b560


	//   ....[123]....
        /*11e0*/ 	.word	0x0018b6c0


	//   ....[124]....
        /*11e4*/ 	.word	0x0018b720


	//   ....[125]....
        /*11e8*/ 	.word	0x0018b780


	//   ....[126]....
        /*11ec*/ 	.word	0x0018b7a0


	//   ....[127]....
        /*11f0*/ 	.word	0x0018b900


	//   ....[128]....
        /*11f4*/ 	.word	0x0018b980


	//   ....[129]....
        /*11f8*/ 	.word	0x0018b9c0


	//   ....[130]....
        /*11fc*/ 	.word	0x0018b9e0


	//   ....[131]....
        /*1200*/ 	.word	0x0018bb60


	//   ....[132]....
        /*1204*/ 	.word	0x0018bbe0


	//   ....[133]....
        /*1208*/ 	.word	0x0018bc00


	//   ....[134]....
        /*120c*/ 	.word	0x0018bc20


	//   ....[135]....
        /*1210*/ 	.word	0x0018bda0


	//   ....[136]....
        /*1214*/ 	.word	0x0018be20


	//   ....[137]....
        /*1218*/ 	.word	0x0018be40


	//   ....[138]....
        /*121c*/ 	.word	0x0018be60


	//   ....[139]....
        /*1220*/ 	.word	0x0018bfe0


	//   ....[140]....
        /*1224*/ 	.word	0x0018c060


	//   ....[141]....
        /*1228*/ 	.word	0x0018c080


	//   ....[142]....
        /*122c*/ 	.word	0x0018c0a0


	//   ....[143]....
        /*1230*/ 	.word	0x0018c220


	//   ....[144]....
        /*1234*/ 	.word	0x0018c2a0


	//   ....[145]....
        /*1238*/ 	.word	0x0018c2c0


	//   ....[146]....
        /*123c*/ 	.word	0x0018c2e0


	//   ....[147]....
        /*1240*/ 	.word	0x0018c460


	//   ....[148]....
        /*1244*/ 	.word	0x0018c4e0


	//   ....[149]....
        /*1248*/ 	.word	0x0018c500


	//   ....[150]....
        /*124c*/ 	.word	0x0018c520


	//   ....[151]....
        /*1250*/ 	.word	0x0018c6a0


	//   ....[152]....
        /*1254*/ 	.word	0x0018c720


	//   ....[153]....
        /*1258*/ 	.word	0x0018c740


	//   ....[154]....
        /*125c*/ 	.word	0x0018c760


	//   ....[155]....
        /*1260*/ 	.word	0x0018c890


	//   ....[156]....
        /*1264*/ 	.word	0x0018c8b0


	//   ....[157]....
        /*1268*/ 	.word	0x0018c940


	//   ....[158]....
        /*126c*/ 	.word	0x0018c9c0


	//   ....[159]....
        /*1270*/ 	.word	0x0018cad0


	//   ....[160]....
        /*1274*/ 	.word	0x0018cba0


	//   ....[161]....
        /*1278*/ 	.word	0x0018cbc0


	//   ....[162]....
        /*127c*/ 	.word	0x0018cbe0


	//   ....[163]....
        /*1280*/ 	.word	0x0018cd00


	//   ....[164]....
        /*1284*/ 	.word	0x0018cd70


	//   ....[165]....
        /*1288*/ 	.word	0x0018cdc0


	//   ....[166]....
        /*128c*/ 	.word	0x0018cfb0


	//   ....[167]....
        /*1290*/ 	.word	0x0018cfd0


	//   ....[168]....
        /*1294*/ 	.word	0x0018d790


	//   ....[169]....
        /*1298*/ 	.word	0x00194150


	//   ....[170]....
        /*129c*/ 	.word	0x00194240


	//   ....[171]....
        /*12a0*/ 	.word	0x00194360


	//   ....[172]....
        /*12a4*/ 	.word	0x00194390


	//   ....[173]....
        /*12a8*/ 	.word	0x001943e0


	//   ....[174]....
        /*12ac*/ 	.word	0x00194400


	//   ....[175]....
        /*12b0*/ 	.word	0x00194600


	//   ....[176]....
        /*12b4*/ 	.word	0x00194620


	//   ....[177]....
        /*12b8*/ 	.word	0x00194650


	//   ....[178]....
        /*12bc*/ 	.word	0x001946b0


	//   ....[179]....
        /*12c0*/ 	.word	0x001947e0


	//   ....[180]....
        /*12c4*/ 	.word	0x00194880


	//   ....[181]....
        /*12c8*/ 	.word	0x001948b0


	//   ....[182]....
        /*12cc*/ 	.word	0x00194940


	//   ....[183]....
        /*12d0*/ 	.word	0x00194a20


	//   ....[184]....
        /*12d4*/ 	.word	0x00194ab0


	//   ....[185]....
        /*12d8*/ 	.word	0x00194b20


	//   ....[186]....
        /*12dc*/ 	.word	0x00194b60


	//   ....[187]....
        /*12e0*/ 	.word	0x00194bf0


	//   ....[188]....
        /*12e4*/ 	.word	0x00194c40


	//   ....[189]....
        /*12e8*/ 	.word	0x00194c70


	//   ....[190]....
        /*12ec*/ 	.word	0x00194cc0


	//   ....[191]....
        /*12f0*/ 	.word	0x00194d80


	//   ....[192]....
        /*12f4*/ 	.word	0x00194e30


	//   ....[193]....
        /*12f8*/ 	.word	0x00194e90


	//   ....[194]....
        /*12fc*/ 	.word	0x00194ee0


	//   ....[195]....
        /*1300*/ 	.word	0x00194f50


	//   ....[196]....
        /*1304*/ 	.word	0x00194f90


	//   ....[197]....
        /*1308*/ 	.word	0x00194fd0


	//   ....[198]....
        /*130c*/ 	.word	0x00195040


	//   ....[199]....
        /*1310*/ 	.word	0x001950a0


	//   ....[200]....
        /*1314*/ 	.word	0x00195100


	//   ....[201]....
        /*1318*/ 	.word	0x00195160


	//   ....[202]....
        /*131c*/ 	.word	0x00195180


	//   ....[203]....
        /*1320*/ 	.word	0x00195290


	//   ....[204]....
        /*1324*/ 	.word	0x001952c0


	//   ....[205]....
        /*1328*/ 	.word	0x001952f0


	//   ....[206]....
        /*132c*/ 	.word	0x00195310


	//   ....[207]....
        /*1330*/ 	.word	0x001953d0


	//   ....[208]....
        /*1334*/ 	.word	0x00195420


	//   ....[209]....
        /*1338*/ 	.word	0x00195470


	//   ....[210]....
        /*133c*/ 	.word	0x00195530


	//   ....[211]....
        /*1340*/ 	.word	0x00195550


	//   ....[212]....
        /*1344*/ 	.word	0x001955f0


	//   ....[213]....
        /*1348*/ 	.word	0x00195660


	//   ....[214]....
        /*134c*/ 	.word	0x001956a0


	//   ....[215]....
        /*1350*/ 	.word	0x00195790


	//   ....[216]....
        /*1354*/ 	.word	0x00195810


	//   ....[217]....
        /*1358*/ 	.word	0x00195830


	//   ....[218]....
        /*135c*/ 	.word	0x00195850


	//   ....[219]....
        /*1360*/ 	.word	0x001958b0


	//   ....[220]....
        /*1364*/ 	.word	0x00195950


	//   ....[221]....
        /*1368*/ 	.word	0x001959e0


	//   ....[222]....
        /*136c*/ 	.word	0x00195a00


	//   ....[223]....
        /*1370*/ 	.word	0x00195ab0


	//   ....[224]....
        /*1374*/ 	.word	0x00195b30


	//   ....[225]....
        /*1378*/ 	.word	0x00195b60


	//   ....[226]....
        /*137c*/ 	.word	0x00195b80


	//   ....[227]....
        /*1380*/ 	.word	0x00195c50


	//   ....[228]....
        /*1384*/ 	.word	0x00195ca0


	//   ....[229]....
        /*1388*/ 	.word	0x00195cd0


	//   ....[230]....
        /*138c*/ 	.word	0x00195dd0


	//   ....[231]....
        /*1390*/ 	.word	0x00195df0


	//   ....[232]....
        /*1394*/ 	.word	0x00195e10


	//   ....[233]....
        /*1398*/ 	.word	0x00195eb0


	//   ....[234]....
        /*139c*/ 	.word	0x00195ed0


	//   ....[235]....
        /*13a0*/ 	.word	0x00195ff0


	//   ....[236]....
        /*13a4*/ 	.word	0x00196050


	//   ....[237]....
        /*13a8*/ 	.word	0x00196070


	//   ....[238]....
        /*13ac*/ 	.word	0x00196090


	//   ....[239]....
        /*13b0*/ 	.word	0x00196160


	//   ....[240]....
        /*13b4*/ 	.word	0x00196190


	//   ....[241]....
        /*13b8*/ 	.word	0x00196230


	//   ....[242]....
        /*13bc*/ 	.word	0x00196290


	//   ....[243]....
        /*13c0*/ 	.word	0x001962e0


	//   ....[244]....
        /*13c4*/ 	.word	0x00196390


	//   ....[245]....
        /*13c8*/ 	.word	0x001963c0


	//   ....[246]....
        /*13cc*/ 	.word	0x00196520


	//   ....[247]....
        /*13d0*/ 	.word	0x00196540


	//   ....[248]....
        /*13d4*/ 	.word	0x00196560


	//   ....[249]....
        /*13d8*/ 	.word	0x001965e0


	//   ....[250]....
        /*13dc*/ 	.word	0x00196670


	//   ....[251]....
        /*13e0*/ 	.word	0x001967f0


	//   ....[252]....
        /*13e4*/ 	.word	0x001968c0


	//   ....[253]....
        /*13e8*/ 	.word	0x001968f0


	//   ....[254]....
        /*13ec*/ 	.word	0x00196910


	//----- nvinfo : EIATTR_VRC_CTA_INIT_COUNT
	.align		4
.L_41:
        /*13f0*/ 	.byte	0x02, 0x4a
	.zero		1
	.zero		1


	//----- nvinfo : EIATTR_EXIT_INSTR_OFFSETS
	.align		4
        /*13f4*/ 	.byte	0x04, 0x1c
        /*13f6*/ 	.short	(.L_43 - .L_42)


	//   ....[0]....
.L_42:
        /*13f8*/ 	.word	0x001c2850


	//   ....[1]....
        /*13fc*/ 	.word	0x001c2880


	//----- nvinfo : EIATTR_REQNTID
	.align		4
.L_43:
        /*1400*/ 	.byte	0x04, 0x10
        /*1402*/ 	.short	(.L_45 - .L_44)
.L_44:
        /*1404*/ 	.word	0x00000020
        /*1408*/ 	.word	0x00000001
        /*140c*/ 	.word	0x00000001


	//----- nvinfo : EIATTR_CBANK_PARAM_SIZE
	.align		4
.L_45:
        /*1410*/ 	.byte	0x03, 0x19
        /*1412*/ 	.short	0x0050


	//----- nvinfo : EIATTR_PARAM_CBANK
	.align		4
        /*1414*/ 	.byte	0x04, 0x0a
        /*1416*/ 	.short	(.L_47 - .L_46)
	.align		4
.L_46:
        /*1418*/ 	.word	index@(.nv.constant0.matmul_kernel)
        /*141c*/ 	.short	0x0380
        /*141e*/ 	.short	0x0050


	//----- nvinfo : EIATTR_SW_WAR
	.align		4
.L_47:
        /*1420*/ 	.byte	0x04, 0x36
        /*1422*/ 	.short	(.L_49 - .L_48)
.L_48:
        /*1424*/ 	.word	0x00000008
.L_49:


//--------------------- .nv.compat                --------------------------
	.section	.nv.compat,"",@"SHT_CUDA_COMPAT_INFO"
	.align	4
        /*0000*/ 	.byte	0x02, 0x02, 0x02, 0x00, 0x02, 0x05, 0x05, 0x00, 0x02, 0x03, 0x00, 0x00, 0x02, 0x06, 0x01, 0x00


//--------------------- .nv.callgraph             --------------------------
	.section	.nv.callgraph,"",@"SHT_CUDA_CALLGRAPH"
	.align	4
	.sectionentsize	8
	.align		4
        /*0000*/ 	.word	0x00000000
	.align		4
        /*0004*/ 	.word	0xffffffff
	.align		4
        /*0008*/ 	.word	0x00000000
	.align		4
        /*000c*/ 	.word	0xfffffffe
	.align		4
        /*0010*/ 	.word	0x00000000
	.align		4
        /*0014*/ 	.word	0xfffffffd
	.align		4
        /*0018*/ 	.word	0x00000000
	.align		4
        /*001c*/ 	.word	0xfffffffc


//--------------------- .text.matmul_kernel       --------------------------
	.section	.text.matmul_kernel,"ax",@progbits
	.align	128
        .global         matmul_kernel
        .type           matmul_kernel,@function
        .size           matmul_kernel,(.L_x_3 - matmul_kernel)
        .other          matmul_kernel,@"STO_CUDA_ENTRY STV_DEFAULT"
matmul_kernel:
.text.matmul_kernel:
[----:B------:R-:W0:Y:S02]  /*0000*/  LDC R1, c[0x0][0x37c] ;  /* 0x0000df00ff017b82 */ /* 0x000e240000000800 */
[----:B0-----:R-:W-:-:S06]  /*0010*/  VIADD R1, R1, 0xffff5200 ;  /* 0xffff520001017836 */ /* 0x001fcc0000000000 */
[----:B------:R-:W0:Y:S01]  /*0020*/  LDC.64 R2, c[0x0][0x398] ;  /* 0x0000e600ff027b82 */ /* 0x000e220000000a00 */
[----:B------:R-:W1:Y:S01]  /*0030*/  S2R R7, SR_CTAID.X ;  /* 0x0000000000077919 */ /* 0x000e620000002500 */
[----:B------:R-:W2:Y:S01]  /*0040*/  LDCU UR40, c[0x0][0x3a0] ;  /* 0x00007400ff2877ac */ /* 0x000ea20008000800 */
[----:B------:R-:W-:Y:S01]  /*0050*/  STL [R1+0x190], RZ ;  /* 0x000190ff01007387 */ /* 0x000fe20000100800 */
[----:B------:R-:W-:Y:S01]  /*0060*/  UMOV UR6, 0x400 ;  /* 0x0000040000067882 */ /* 0x000fe20000000000 */
[----:B------:R-:W3:Y:S03]  /*0070*/  LDCU.64 UR4, c[0x0][0x358] ;  /* 0x00006b00ff0477ac */ /* 0x000ee60008000a00 */
[----:B------:R-:W4:Y:S01]  /*0080*/  S2UR UR7, SR_CgaCtaId ;  /* 0x00000000000779c3 */ /* 0x000f220000008800 */
[----:B------:R-:W-:Y:S04]  /*0090*/  STL [R1+0x194], RZ ;  /* 0x000194ff01007387 */ /* 0x000fe80000100800 */
[----:B------:R-:W-:Y:S04]  /*00a0*/  STL [R1+0x198], RZ ;  /* 0x000198ff01007387 */ /* 0x000fe80000100800 */
[----:B------:R-:W-:Y:S01]  /*00b0*/  STL [R1+0x19c], RZ ;  /* 0x00019cff01007387 */ /* 0x000fe20000100800 */
[----:B--2---:R-:W-:-:S03]  /*00c0*/  UIADD3 UR40, UPT, UPT, UR40, 0x3f, URZ ;  /* 0x0000003f28287890 */ /* 0x004fc6000fffe0ff */
[----:B------:R-:W-:Y:S01]  /*00d0*/  STL [R1+0x1c0], RZ ;  /* 0x0001c0ff01007387 */ /* 0x000fe20000100800 */
[----:B0-----:R-:W-:-:S03]  /*00e0*/  VIADD R0, R3, 0x1ff ;  /* 0x000001ff03007836 */ /* 0x001fc60000000000 */
[----:B------:R-:W-:Y:S01]  /*00f0*/  STL [R1+0x1c4], RZ ;  /* 0x0001c4ff01007387 */ /* 0x000fe20000100800 */
[----:B------:R-:W-:-:S03]  /*0100*/  UISETP.GE.AND UP0, UPT, UR40, 0x40, UPT ;  /* 0x000000402800788c */ /* 0x000fc6000bf06270 */
[----:B------:R-:W-:Y:S01]  /*0110*/  STL [R1+0x1c8], RZ ;  /* 0x0001c8ff01007387 */ /* 0x000fe20000100800 */
[----:B------:R-:W-:Y:S01]  /*0120*/  SHF.R.S32.HI R5, RZ, 0x1f, R0 ;  /* 0x0000001fff057819 */ /* 0x000fe20000011400 */
[----:B----4-:R-:W-:Y:S02]  /*0130*/  ULEA UR6, UR7, UR6, 0x18 ;  /* 0x0000000607067291 */ /* 0x010fe4000f8ec0ff */
[----:B------:R-:W-:Y:S01]  /*0140*/  STL [R1+0x1cc], RZ ;  /* 0x0001ccff01007387 */ /* 0x000fe20000100800 */
[----:B------:R-:W-:Y:S02]  /*0150*/  LEA.HI R5, R5, R0, RZ, 0x9 ;  /* 0x0000000005057211 */ /* 0x000fe400078f48ff */
[----:B-1----:R-:W-:Y:S01]  /*0160*/  IABS R10, R7 ;  /* 0x00000007000a7213 */ /* 0x002fe20000000000 */
[----:B------:R-:W-:Y:S01]  /*0170*/  STL [R1+0x1e0], RZ ;  /* 0x0001e0ff01007387 */ /* 0x000fe20000100800 */
[----:B------:R-:W-:-:S03]  /*0180*/  SHF.R.S32.HI R5, RZ, 0x9, R5 ;  /* 0x00000009ff057819 */ /* 0x000fc60000011405 */
[----:B------:R-:W-:Y:S02]  /*0190*/  STL [R1+0x1e4], RZ ;  /* 0x0001e4ff01007387 */ /* 0x000fe40000100800 */
[----:B------:R-:W-:Y:S02]  /*01a0*/  IMAD.SHL.U32 R6, R5, 0x8, RZ ;  /* 0x0000000805067824 */ /* 0x000fe400078e00ff */
[----:B------:R-:W-:Y:S03]  /*01b0*/  STL [R1+0x1e8], RZ ;  /* 0x0001e8ff01007387 */ /* 0x000fe60000100800 */
[-C--:B------:R-:W-:Y:S01]  /*01c0*/  IABS R9, R6.reuse ;  /* 0x0000000600097213 */ /* 0x080fe20000000000 */
[----:B------:R-:W-:Y:S01]  /*01d0*/  STL [R1+0x1ec], RZ ;  /* 0x0001ecff01007387 */ /* 0x000fe20000100800 */
[----:B------:R-:W-:Y:S02]  /*01e0*/  IABS R12, R6 ;  /* 0x00000006000c7213 */ /* 0x000fe40000000000 */
[----:B------:R-:W0:Y:S01]  /*01f0*/  I2F.RP R0, R9 ;  /* 0x0000000900007306 */ /* 0x000e220000209400 */
[----:B------:R-:W-:Y:S04]  /*0200*/  STL [R1+0x200], RZ ;  /* 0x000200ff01007387 */ /* 0x000fe80000100800 */
[----:B------:R-:W-:Y:S04]  /*0210*/  STL [R1+0x204], RZ ;  /* 0x000204ff01007387 */ /* 0x000fe80000100800 */
[----:B------:R-:W-:Y:S04]  /*0220*/  STL [R1+0x208], RZ ;  /* 0x000208ff01007387 */ /* 0x000fe80000100800 */
[----:B------:R-:W-:Y:S01]  /*0230*/  STL [R1+0x20c], RZ ;  /* 0x00020cff01007387 */ /* 0x000fe20000100800 */
[----:B0-----:R-:W0:Y:S03]  /*0240*/  MUFU.RCP R0, R0 ;  /* 0x0000000000007308 */ /* 0x001e260000001000 */
[----:B------:R-:W-:Y:S04]  /*0250*/  STL [R1+0x220], RZ ;  /* 0x000220ff01007387 */ /* 0x000fe80000100800 */
[----:B------:R-:W-:Y:S04]  /*0260*/  STL [R1+0x224], RZ ;  /* 0x000224ff01007387 */ /* 0x000fe80000100800 */
[----:B------:R-:W-:Y:S04]  /*0270*/  STL [R1+0x228], RZ ;  /* 0x000228ff01007387 */ /* 0x000fe80000100800 */
[----:B------:R-:W-:Y:S01]  /*0280*/  STL [R1+0x22c], RZ ;  /* 0x00022cff01007387 */ /* 0x000fe20000100800 */
[----:B0-----:R-:W-:-:S03]  /*0290*/  VIADD R4, R0, 0xffffffe ;  /* 0x0ffffffe00047836 */ /* 0x001fc60000000000 */
[----:B------:R-:W-:Y:S01]  /*02a0*/  STL [R1+0x230], RZ ;  /* 0x000230ff01007387 */ /* 0x000fe20000100800 */
[----:B------:R-:W-:Y:S01]  /*02b0*/  IMAD.MOV R0, RZ, RZ, -R12 ;  /* 0x000000ffff007224 */ /* 0x000fe200078e0a0c */
[----:B------:R0:W1:Y:S02]  /*02c0*/  F2I.FTZ.U32.TRUNC.NTZ R5, R4 ;  /* 0x0000000400057305 */ /* 0x000064000021f000 */
[----:B------:R-:W-:Y:S04]  /*02d0*/  STL [R1+0x234], RZ ;  /* 0x000234ff01007387 */ /* 0x000fe80000100800 */
[----:B------:R-:W-:Y:S04]  /*02e0*/  STL [R1+0x238], RZ ;  /* 0x000238ff01007387 */ /* 0x000fe80000100800 */
[----:B------:R-:W-:Y:S01]  /*02f0*/  STL [R1+0x23c], RZ ;  /* 0x00023cff01007387 */ /* 0x000fe20000100800 */
[----:B0-----:R-:W-:-:S03]  /*0300*/  IMAD.MOV.U32 R4, RZ, RZ, RZ ;  /* 0x000000ffff047224 */ /* 0x001fc600078e00ff */
[----:B------:R-:W-:Y:S01]  /*0310*/  STL [R1+0x240], RZ ;  /* 0x000240ff01007387 */ /* 0x000fe20000100800 */
[----:B-1----:R-:W-:-:S03]  /*0320*/  IMAD.MOV R8, RZ, RZ, -R5 ;  /* 0x000000ffff087224 */ /* 0x002fc600078e0a05 */
[----:B------:R-:W-:Y:S01]  /*0330*/  STL [R1+0x244], RZ ;  /* 0x000244ff01007387 */ /* 0x000fe20000100800 */
[----:B------:R-:W-:-:S03]  /*0340*/  IMAD R11, R8, R9, RZ ;  /* 0x00000009080b7224 */ /* 0x000fc600078e02ff */
[----:B------:R-:W-:Y:S01]  /*0350*/  STL [R1+0x248], RZ ;  /* 0x000248ff01007387 */ /* 0x000fe20000100800 */
[----:B------:R-:W-:Y:S02]  /*0360*/  IMAD.MOV.U32 R8, RZ, RZ, R10 ;  /* 0x000000ffff087224 */ /* 0x000fe400078e000a */
[----:B------:R-:W-:Y:S01]  /*0370*/  IMAD.HI.U32 R5, R5, R11, R4 ;  /* 0x0000000b05057227 */ /* 0x000fe200078e0004 */
[----:B------:R-:W-:Y:S04]  /*0380*/  STL [R1+0x24c], RZ ;  /* 0x00024cff01007387 */ /* 0x000fe80000100800 */
[----:B------:R-:W-:Y:S01]  /*0390*/  STL [R1+0x270], RZ ;  /* 0x000270ff01007387 */ /* 0x000fe20000100800 */
[----:B------:R-:W-:-:S03]  /*03a0*/  IMAD.HI.U32 R5, R5, R8, RZ ;  /* 0x0000000805057227 */ /* 0x000fc600078e00ff */
[----:B------:R-:W-:Y:S01]  /*03b0*/  STL [R1+0x274], RZ ;  /* 0x000274ff01007387 */ /* 0x000fe20000100800 */
[----:B------:R-:W-:-:S03]  /*03c0*/  IMAD R0, R5, R0, R8 ;  /* 0x0000000005007224 */ /* 0x000fc600078e0208 */
[----:B------:R-:W-:Y:S02]  /*03d0*/  STL [R1+0x278], RZ ;  /* 0x000278ff01007387 */ /* 0x000fe40000100800 */
[----:B------:R-:W-:Y:S02]  /*03e0*/  ISETP.GT.U32.AND P1, PT, R9, R0, PT ;  /* 0x000000000900720c */ /* 0x000fe40003f24070 */
[----:B------:R-:W-:Y:S04]  /*03f0*/  STL [R1+0x27c], RZ ;  /* 0x00027cff01007387 */ /* 0x000fe80000100800 */
[----:B------:R-:W-:Y:S04]  /*0400*/  STL [R1+0x280], RZ ;  /* 0x000280ff01007387 */ /* 0x000fe80000100800 */
[----:B------:R-:W-:Y:S03]  /*0410*/  STL [R1+0x284], RZ ;  /* 0x000284ff01007387 */ /* 0x000fe60000100800 */
[----:B------:R-:W-:Y:S01]  /*0420*/  @!P1 IMAD.IADD R0, R0, 0x1, -R9 ;  /* 0x0000000100009824 */ /* 0x000fe200078e0a09 */
[----:B------:R-:W-:Y:S01]  /*0430*/  STL [R1+0x288], RZ ;  /* 0x000288ff01007387 */ /* 0x000fe20000100800 */
[----:B------:R-:W-:Y:S01]  /*0440*/  @!P1 VIADD R5, R5, 0x1 ;  /* 0x0000000105059836 */ /* 0x000fe20000000000 */
[----:B------:R-:W-:-:S02]  /*0450*/  ISETP.NE.AND P1, PT, R6, RZ, PT ;  /* 0x000000ff0600720c */ /* 0x000fc40003f25270 */
[----:B------:R-:W-:Y:S01]  /*0460*/  STL [R1+0x28c], RZ ;  /* 0x00028cff01007387 */ /* 0x000fe20000100800 */
[----:B------:R-:W-:Y:S02]  /*0470*/  ISETP.GE.U32.AND P0, PT, R0, R9, PT ;  /* 0x000000090000720c */ /* 0x000fe40003f06070 */
[----:B------:R-:W-:Y:S01]  /*0480*/  LOP3.LUT R0, R7, R6, RZ, 0x3c, !PT ;  /* 0x0000000607007212 */ /* 0x000fe200078e3cff */
[----:B------:R-:W-:Y:S03]  /*0490*/  STL [R1+0x2c0], RZ ;  /* 0x0002c0ff01007387 */ /* 0x000fe60000100800 */
[----:B------:R-:W-:Y:S01]  /*04a0*/  ISETP.GE.AND P2, PT, R0, RZ, PT ;  /* 0x000000ff0000720c */ /* 0x000fe20003f46270 */
[----:B------:R-:W-:Y:S01]  /*04b0*/  STL [R1+0x2c4], RZ ;  /* 0x0002c4ff01007387 */ /* 0x000fe20000100800 */
[----:B------:R-:W-:-:S03]  /*04c0*/  VIADD R0, R2, 0x7f ;  /* 0x0000007f02007836 */ /* 0x000fc60000000000 */
[----:B------:R-:W-:Y:S02]  /*04d0*/  STL [R1+0x2c8], RZ ;  /* 0x0002c8ff01007387 */ /* 0x000fe40000100800 */
[----:B------:R-:W-:Y:S02]  /*04e0*/  @P0 VIADD R5, R5, 0x1 ;  /* 0x0000000105050836 */ /* 0x000fe40000000000 */
[----:B------:R-:W-:Y:S02]  /*04f0*/  STL [R1+0x2cc], RZ ;  /* 0x0002ccff01007387 */ /* 0x000fe40000100800 */
[----:B------:R-:W-:Y:S01]  /*0500*/  IMAD.MOV.U32 R4, RZ, RZ, R5 ;  /* 0x000000ffff047224 */ /* 0x000fe200078e0005 */
[----:B------:R-:W-:Y:S01]  /*0510*/  SHF.R.S32.HI R5, RZ, 0x1f, R0 ;  /* 0x0000001fff057819 */ /* 0x000fe20000011400 */
[----:B------:R-:W-:Y:S02]  /*0520*/  STL [R1+0x2e0], RZ ;  /* 0x0002e0ff01007387 */ /* 0x000fe40000100800 */
[----:B------:R-:W-:Y:S01]  /*0530*/  @!P2 IMAD.MOV R4, RZ, RZ, -R4 ;  /* 0x000000ffff04a224 */ /* 0x000fe200078e0a04 */
[----:B------:R-:W-:Y:S01]  /*0540*/  @!P1 LOP3.LUT R4, RZ, R6, RZ, 0x33, !PT ;  /* 0x00000006ff049212 */ /* 0x000fe200078e33ff */
[----:B------:R-:W-:Y:S01]  /*0550*/  STL [R1+0x2e4], RZ ;  /* 0x0002e4ff01007387 */ /* 0x000fe20000100800 */
[----:B------:R-:W-:-:S03]  /*0560*/  LEA.HI R5, R5, R0, RZ, 0x7 ;  /* 0x0000000005057211 */ /* 0x000fc600078f38ff */
[----:B------:R-:W-:Y:S01]  /*0570*/  STL [R1+0x2e8], RZ ;  /* 0x0002e8ff01007387 */ /* 0x000fe20000100800 */
[----:B------:R-:W-:Y:S02]  /*0580*/  IMAD.SHL.U32 R8, R4, 0x8, RZ ;  /* 0x0000000804087824 */ /* 0x000fe400078e00ff */
[----:B------:R-:W-:Y:S01]  /*0590*/  IMAD.MOV R4, RZ, RZ, -R4 ;  /* 0x000000ffff047224 */ /* 0x000fe200078e0a04 */
[----:B------:R-:W-:Y:S02]  /*05a0*/  STL [R1+0x2ec], RZ ;  /* 0x0002ecff01007387 */ /* 0x000fe40000100800 */
[----:B------:R-:W-:Y:S01]  /*05b0*/  LEA.HI.SX32 R5, R5, -R8, 0x19 ;  /* 0x8000000805057211 */ /* 0x000fe200078fcaff */
[----:B------:R-:W-:Y:S01]  /*05c0*/  IMAD R6, R6, R4, R7 ;  /* 0x0000000406067224 */ /* 0x000fe200078e0207 */
[----:B------:R-:W-:Y:S02]  /*05d0*/  STL [R1+0x310], RZ ;  /* 0x000310ff01007387 */ /* 0x000fe40000100800 */
[----:B------:R-:W-:-:S02]  /*05e0*/  VIMNMX R13, PT, PT, R5, 0x8, PT ;  /* 0x00000008050d7848 */ /* 0x000fc40003fe0100 */
[----:B------:R-:W-:Y:S01]  /*05f0*/  STL [R1+0x314], RZ ;  /* 0x000314ff01007387 */ /* 0x000fe20000100800 */
[----:B------:R-:W-:Y:S02]  /*0600*/  IABS R11, R6 ;  /* 0x00000006000b7213 */ /* 0x000fe40000000000 */
[----:B------:R-:W-:Y:S01]  /*0610*/  IABS R9, R13 ;  /* 0x0000000d00097213 */ /* 0x000fe20000000000 */
[----:B------:R-:W-:Y:S03]  /*0620*/  STL [R1+0x318], RZ ;  /* 0x000318ff01007387 */ /* 0x000fe60000100800 */
        /* <DEDUP_REMOVED lines=11> */
[----:B------:R-:W-:Y:S04]  /*06e0*/  STL [R1+0x35c], RZ ;  /* 0x00035cff01007387 */ /* 0x000fe80000100800 */
[----:B------:R-:W-:Y:S01]  /*06f0*/  STL [R1+0x370], RZ ;  /* 0x000370ff01007387 */ /* 0x000fe20000100800 */
[----:B------:R-:W0:Y:S03]  /*0700*/  F2I.FTZ.U32.TRUNC.NTZ R5, R5 ;  /* 0x0000000500057305 */ /* 0x000e26000021f000 */
[----:B------:R-:W-:Y:S04]  /*0710*/  STL [R1+0x374], RZ ;  /* 0x000374ff01007387 */ /* 0x000fe80000100800 */
[----:B------:R-:W-:Y:S04]  /*0720*/  STL [R1+0x378], RZ ;  /* 0x000378ff01007387 */ /* 0x000fe80000100800 */
[----:B------:R-:W-:Y:S04]  /*0730*/  STL [R1+0x37c], RZ ;  /* 0x00037cff01007387 */ /* 0x000fe80000100800 */
[----:B------:R-:W-:Y:S01]  /*0740*/  STL [R1+0x390], RZ ;  /* 0x000390ff01007387 */ /* 0x000fe20000100800 */
[----:B0-----:R-:W-:-:S03]  /*0750*/  IMAD.MOV R10, RZ, RZ, -R5 ;  /* 0x000000ffff0a7224 */ /* 0x001fc600078e0a05 */
[----:B------:R-:W-:Y:S01]  /*0760*/  STL [R1+0x394], RZ ;  /* 0x000394ff01007387 */ /* 0x000fe20000100800 */
[----:B------:R-:W-:Y:S01]  /*0770*/  IMAD.MOV.U32 R4, RZ, RZ, R10 ;  /* 0x000000ffff047224 */ /* 0x000fe200078e000a */
[----:B------:R-:W-:Y:S02]  /*0780*/  IABS R10, R13 ;  /* 0x0000000d000a7213 */ /* 0x000fe40000000000 */
[----:B------:R-:W-:Y:S01]  /*0790*/  STL [R1+0x398], RZ ;  /* 0x000398ff01007387 */ /* 0x000fe20000100800 */
[----:B------:R-:W-:Y:S02]  /*07a0*/  IMAD R7, R4, R9, RZ ;  /* 0x0000000904077224 */ /* 0x000fe400078e02ff */
[----:B------:R-:W-:Y:S01]  /*07b0*/  IMAD.MOV.U32 R4, RZ, RZ, RZ ;  /* 0x000000ffff047224 */ /* 0x000fe200078e00ff */
[----:B------:R-:W-:Y:S03]  /*07c0*/  STL [R1+0x39c], RZ ;  /* 0x00039cff01007387 */ /* 0x000fe60000100800 */
[----:B------:R-:W-:Y:S01]  /*07d0*/  IMAD.HI.U32 R4, R5, R7, R4 ;  /* 0x0000000705047227 */ /* 0x000fe200078e0004 */
[----:B------:R-:W-:Y:S03]  /*07e0*/  STL [R1+0x3a0], RZ ;  /* 0x0003a0ff01007387 */ /* 0x000fe60000100800 */
[----:B------:R-:W-:Y:S01]  /*07f0*/  IMAD.MOV R5, RZ, RZ, -R10 ;  /* 0x000000ffff057224 */ /* 0x000fe200078e0a0a */
        /* <DEDUP_REMOVED lines=18> */
[----:B------:R-:W-:Y:S04]  /*0920*/  STL [R1+0x3e8], RZ ;  /* 0x0003e8ff01007387 */ /* 0x000fe80000100800 */
[----:B------:R-:W-:Y:S02]  /*0930*/  STL [R1+0x3ec], RZ ;  /* 0x0003ecff01007387 */ /* 0x000fe40000100800 */
[----:B------:R-:W-:-:S02]  /*0940*/  @P0 VIADD R0, R0, 0x1 ;  /* 0x0000000100000836 */ /* 0x000fc40000000000 */
[----:B------:R-:W-:Y:S04]  /*0950*/  STL [R1+0x400], RZ ;  /* 0x000400ff01007387 */ /* 0x000fe80000100800 */
[----:B------:R-:W-:Y:S01]  /*0960*/  STL [R1+0x404], RZ ;  /* 0x000404ff01007387 */ /* 0x000fe20000100800 */
[----:B------:R-:W-:Y:S01]  /*0970*/  @!P2 IMAD.MOV R0, RZ, RZ, -R0 ;  /* 0x000000ffff00a224 */ /* 0x000fe200078e0a00 */
[----:B------:R-:W-:Y:S02]  /*0980*/  @!P1 LOP3.LUT R0, RZ, R13, RZ, 0x33, !PT ;  /* 0x0000000dff009212 */ /* 0x000fe400078e33ff */
[----:B------:R-:W-:Y:S03]  /*0990*/  STL [R1+0x408], RZ ;  /* 0x000408ff01007387 */ /* 0x000fe60000100800 */
[----:B------:R-:W-:Y:S01]  /*09a0*/  IMAD.MOV R4, RZ, RZ, -R0 ;  /* 0x000000ffff047224 */ /* 0x000fe200078e0a00 */
[----:B------:R-:W-:Y:S01]  /*09b0*/  STL [R1+0x40c], RZ ;  /* 0x00040cff01007387 */ /* 0x000fe20000100800 */
[----:B------:R-:W-:-:S02]  /*09c0*/  IMAD.SHL.U32 R5, R0, 0x200, RZ ;  /* 0x0000020000057824 */ /* 0x000fc400078e00ff */
[----:B------:R-:W-:Y:S01]  /*09d0*/  IMAD R4, R13, R4, R6 ;  /* 0x000000040d047224 */ /* 0x000fe200078e0206 */
[----:B------:R-:W-:Y:S01]  /*09e0*/  STL [R1+0x430], RZ ;  /* 0x000430ff01007387 */ /* 0x000fe20000100800 */
[C---:B------:R-:W-:Y:S02]  /*09f0*/  VIADD R7, R5.reuse, 0x1 ;  /* 0x0000000105077836 */ /* 0x040fe40000000000 */
[----:B------:R-:W-:Y:S01]  /*0a00*/  IMAD.IADD R4, R8, 0x1, R4 ;  /* 0x0000000108047824 */ /* 0x000fe200078e0204 */
[----:B------:R-:W-:Y:S01]  /*0a10*/  STL [R1+0x434], RZ ;  /* 0x000434ff01007387 */ /* 0x000fe20000100800 */
[C---:B------:R-:W-:Y:S02]  /*0a20*/  VIADD R0, R5.reuse, 0x2 ;  /* 0x0000000205007836 */ /* 0x040fe40000000000 */
[C---:B------:R-:W-:Y:S01]  /*0a30*/  VIADD R8, R5.reuse, 0x3 ;  /* 0x0000000305087836 */ /* 0x040fe20000000000 */
[----:B------:R-:W-:Y:S01]  /*0a40*/  STL [R1+0x438], RZ ;  /* 0x000438ff01007387 */ /* 0x000fe20000100800 */
[----:B------:R-:W-:-:S02]  /*0a50*/  VIADD R29, R5, 0x194 ;  /* 0x00000194051d7836 */ /* 0x000fc40000000000 */
[C---:B------:R-:W-:Y:S01]  /*0a60*/  VIADD R53, R5.reuse, 0x19b ;  /* 0x0000019b05357836 */ /* 0x040fe20000000000 */
[----:B------:R-:W-:Y:S01]  /*0a70*/  STL [R1+0x43c], RZ ;  /* 0x00043cff01007387 */ /* 0x000fe20000100800 */
[C---:B------:R-:W-:Y:S02]  /*0a80*/  VIADD R49, R5.reuse, 0x1ae ;  /* 0x000001ae05317836 */ /* 0x040fe40000000000 */
[C---:B------:R-:W-:Y:S01]  /*0a90*/  VIADD R52, R5.reuse, 0x1b9 ;  /* 0x000001b905347836 */ /* 0x040fe20000000000 */
        /* <DEDUP_REMOVED lines=66> */
[----:B------:R-:W-:Y:S04]  /*0ec0*/  STL [R1+0x528], RZ ;  /* 0x000528ff01007387 */ /* 0x000fe80000100800 */
        /* <DEDUP_REMOVED lines=1941> */
[----:B------:R-:W-:Y:S04]  /*8820*/  STL [R1+0x150], R5 ;  /* 0x0001500501007387 */ /* 0x000fe80000100800 */
[----:B------:R0:W-:Y:S04]  /*8830*/  STL [R1+0x1d94], R7 ;  /* 0x001d940701007387 */ /* 0x0001e80000100800 */
[----:B------:R1:W-:Y:S04]  /*8840*/  STL [R1+0x1d90], R0 ;  /* 0x001d900001007387 */ /* 0x0003e80000100800 */
[----:B------:R2:W-:Y:S01]  /*8850*/  STL [R1+0x1d8c], R8 ;  /* 0x001d8c0801007387 */ /* 0x0005e20000100800 */
[C---:B0-----:R-:W-:Y:S01]  /*8860*/  VIADD R7, R5.reuse, 0x4 ;  /* 0x0000000405077836 */ /* 0x041fe20000000000 */
[----:B------:R-:W0:Y:S01]  /*8870*/  S2R R14, SR_TID.X ;  /* 0x00000000000e7919 */ /* 0x000e220000002100 */
[----:B-1----:R-:W-:-:S03]  /*8880*/  VIADD R0, R5, 0x5 ;  /* 0x0000000505007836 */ /* 0x002fc60000000000 */
[----:B------:R1:W-:Y:S01]  /*8890*/  STL [R1+0x1d88], R7 ;  /* 0x001d880701007387 */ /* 0x0003e20000100800 */
[----:B--2---:R-:W-:-:S03]  /*88a0*/  VIADD R8, R5, 0x6 ;  /* 0x0000000605087836 */ /* 0x004fc60000000000 */
[----:B------:R2:W-:Y:S04]  /*88b0*/  STL [R1+0x1d84], R0 ;  /* 0x001d840001007387 */ /* 0x0005e80000100800 */
[----:B------:R4:W-:Y:S01]  /*88c0*/  STL [R1+0x1d80], R8 ;  /* 0x001d800801007387 */ /* 0x0009e20000100800 */
[C---:B-1----:R-:W-:Y:S02]  /*88d0*/  VIADD R7, R5.reuse, 0x7 ;  /* 0x0000000705077836 */ /* 0x042fe40000000000 */
[----:B--2---:R-:W-:-:S03]  /*88e0*/  VIADD R0, R5, 0x8 ;  /* 0x0000000805007836 */ /* 0x004fc60000000000 */
[----:B------:R1:W-:Y:S01]  /*88f0*/  STL [R1+0x1d7c], R7 ;  /* 0x001d7c0701007387 */ /* 0x0003e20000100800 */
[----:B----4-:R-:W-:-:S03]  /*8900*/  VIADD R8, R5, 0x9 ;  /* 0x0000000905087836 */ /* 0x010fc60000000000 */
[----:B------:R2:W-:Y:S04]  /*8910*/  STL [R1+0x1d78], R0 ;  /* 0x001d780001007387 */ /* 0x0005e80000100800 */
[----:B------:R4:W-:Y:S01]  /*8920*/  STL [R1+0x1d74], R8 ;  /* 0x001d740801007387 */ /* 0x0009e20000100800 */
[C---:B-1----:R-:W-:Y:S01]  /*8930*/  VIADD R7, R5.reuse, 0xa ;  /* 0x0000000a05077836 */ /* 0x042fe20000000000 */
[----:B0-----:R-:W-:Y:S01]  /*8940*/  LOP3.LUT R6, R14, 0x1f, RZ, 0xc0, !PT ;  /* 0x0000001f0e067812 */ /* 0x001fe200078ec0ff */
[----:B--2---:R-:W-:-:S03]  /*8950*/  VIADD R0, R5, 0xb ;  /* 0x0000000b05007836 */ /* 0x004fc60000000000 */
[----:B------:R0:W-:Y:S01]  /*8960*/  STL [R1+0x1d70], R7 ;  /* 0x001d700701007387 */ /* 0x0001e20000100800 */
[----:B----4-:R-:W-:-:S03]  /*8970*/  VIADD R8, R5, 0xc ;  /* 0x0000000c05087836 */ /* 0x010fc60000000000 */
[----:B------:R1:W-:Y:S04]  /*8980*/  STL [R1+0x1d6c], R0 ;  /* 0x001d6c0001007387 */ /* 0x0003e80000100800 */
[----:B------:R2:W-:Y:S01]  /*8990*/  STL [R1+0x914], R8 ;  /* 0x0009140801007387 */ /* 0x0005e20000100800 */
[C---:B0-----:R-:W-:Y:S02]  /*89a0*/  VIADD R7, R5.reuse, 0xd ;  /* 0x0000000d05077836 */ /* 0x041fe40000000000 */
[----:B-1----:R-:W-:-:S03]  /*89b0*/  VIADD R0, R5, 0xe ;  /* 0x0000000e05007836 */ /* 0x002fc60000000000 */
[----:B------:R0:W-:Y:S01]  /*89c0*/  STL [R1+0x1d68], R7 ;  /* 0x001d680701007387 */ /* 0x0001e20000100800 */
[----:B--2---:R-:W-:-:S03]  /*89d0*/  VIADD R8, R5, 0xf ;  /* 0x0000000f05087836 */ /* 0x004fc60000000000 */
        /* <DEDUP_REMOVED lines=680> */
[----:B0-----:R-:W-:Y:S02]  /*b460*/  VIADD R7, R5, 0x163 ;  /* 0x0000016305077836 */ /* 0x001fe40000000000 */
[----:B-1----:R-:W-:-:S03]  /*b470*/  IMAD.SHL.U32 R0, R4, 0x80, RZ ;  /* 0x0000008004007824 */ /* 0x002fc600078e00ff */
[----:B------:R0:W-:Y:S01]  /*b480*/  STL [R1+0x66dc], R7 ;  /* 0x0066dc0701007387 */ /* 0x0001e20000100800 */
[C---:B------:R-:W-:Y:S02]  /*b490*/  VIADD R4, R5.reuse, 0x164 ;  /* 0x0000016405047836 */ /* 0x040fe40000000000 */
[----:B--2---:R-:W-:-:S03]  /*b4a0*/  VIADD R8, R5, 0x166 ;  /* 0x0000016605087836 */ /* 0x004fc60000000000 */
[----:B------:R1:W-:Y:S01]  /*b4b0*/  STL [R1+0x66d4], R4 ;  /* 0x0066d40401007387 */ /* 0x0003e20000100800 */
[----:B0-----:R-:W-:-:S05]  /*b4c0*/  VIADD R7, R5, 0x165 ;  /* 0x0000016505077836 */ /* 0x001fca0000000000 */
[----:B------:R0:W-:Y:S01]  /*b4d0*/  STL [R1+0x66d0], R7 ;  /* 0x0066d00701007387 */ /* 0x0001e20000100800 */
[----:B-1----:R-:W-:Y:S01]  /*b4e0*/  LOP3.LUT R4, R0, 0x1f, R14, 0xf8, !PT ;  /* 0x0000001f00047812 */ /* 0x002fe200078ef80e */
[C---:B------:R-:W-:Y:S02]  /*b4f0*/  VIADD R14, R5.reuse, 0x1f6 ;  /* 0x000001f6050e7836 */ /* 0x040fe40000000000 */
[----:B------:R1:W-:Y:S01]  /*b500*/  STL [R1+0x66cc], R8 ;  /* 0x0066cc0801007387 */ /* 0x0003e20000100800 */
[----:B------:R-:W-:Y:S02]  /*b510*/  LOP3.LUT R48, R4, 0x40, RZ, 0xfc, !PT ;  /* 0x0000004004307812 */ /* 0x000fe400078efcff */
[----:B0-----:R-:W-:Y:S01]  /*b520*/  LOP3.LUT R7, R0, 0x20, R6, 0xfe, !PT ;  /* 0x0000002000077812 */ /* 0x001fe200078efe06 */
[C---:B------:R-:W-:Y:S02]  /*b530*/  VIADD R0, R5.reuse, 0x167 ;  /* 0x0000016705007836 */ /* 0x040fe40000000000 */
[----:B------:R-:W-:-:S02]  /*b540*/  VIADD R6, R5, 0x168 ;  /* 0x0000016805067836 */ /* 0x000fc40000000000 */
[----:B------:R0:W-:Y:S01]  /*b550*/  STL [R1+0x15c], R7 ;  /* 0x00015c0701007387 */ /* 0x0001e20000100800 */
[----:B-1----:R-:W-:-:S03]  /*b560*/  VIADD R8, R5, 0x1a6 ;  /* 0x000001a605087836 */ /* 0x002fc60000000000 */
[----:B------:R1:W-:Y:S04]  /*b570*/  STL [R1+0x158], R4 ;  /* 0x0001580401007387 */ /* 0x0003e80000100800 */
[----:B------:R2:W-:Y:S01]  /*b580*/  STL [R1+0x66c8], R0 ;  /* 0x0066c80001007387 */ /* 0x0005e20000100800 */
[----:B0-----:R-:W-:-:S03]  /*b590*/  VIADD R7, R5, 0x16a ;  /* 0x0000016a05077836 */ /* 0x001fc60000000000 */
[----:B------:R0:W-:Y:S01]  /*b5a0*/  STL [R1+0x66c4], R6 ;  /* 0x0066c40601007387 */ /* 0x0001e20000100800 */
[----:B-1----:R-:W-:Y:S01]  /*b5b0*/  LOP3.LUT R4, R4, 0x60, RZ, 0xfc, !PT ;  /* 0x0000006004047812 */ /* 0x002fe200078efcff */
[C---:B--2---:R-:W-:Y:S02]  /*b5c0*/  VIADD R0, R5.reuse, 0x169 ;  /* 0x0000016905007836 */ /* 0x044fe40000000000 */
[----:B0-----:R-:W-:-:S03]  /*b5d0*/  VIADD R6, R5, 0x16b ;  /* 0x0000016b05067836 */ /* 0x001fc60000000000 */
[----:B------:R0:W-:Y:S04]  /*b5e0*/  STL [R1+0x66c0], R0 ;  /* 0x0066c00001007387 */ /* 0x0001e80000100800 */
        /* <DEDUP_REMOVED lines=85> */
[----:B------:R-:W-:Y:S01]  /*bb40*/  STL [R1+0x6614], R29 ;  /* 0x0066141d01007387 */ /* 0x000fe20000100800 */
[----:B0-----:R-:W-:-:S03]  /*bb50*/  VIADD R0, R5, 0x197 ;  /* 0x0000019705007836 */ /* 0x001fc60000000000 */
[----:B------:R0:W-:Y:S01]  /*bb60*/  STL [R1+0x660c], R6 ;  /* 0x00660c0601007387 */ /* 0x0001e20000100800 */
[----:B-1----:R-:W-:-:S03]  /*bb70*/  VIADD R7, R5, 0x198 ;  /* 0x0000019805077836 */ /* 0x002fc60000000000 */
        /* <DEDUP_REMOVED lines=8> */
[----:B0-----:R-:W-:-:S03]  /*bc00*/  VIADD R6, R5, 0x19e ;  /* 0x0000019e05067836 */ /* 0x001fc60000000000 */
[----:B------:R-:W-:Y:S01]  /*bc10*/  STL [R1+0x65f8], R53 ;  /* 0x0065f83501007387 */ /* 0x000fe20000100800 */
[C---:B-1----:R-:W-:Y:S02]  /*bc20*/  VIADD R0, R5.reuse, 0x19d ;  /* 0x0000019d05007836 */ /* 0x042fe40000000000 */
[----:B--2---:R-:W-:-:S03]  /*bc30*/  VIADD R7, R5, 0x1a0 ;  /* 0x000001a005077836 */ /* 0x004fc60000000000 */
[----:B------:R0:W-:Y:S04]  /*bc40*/  STL [R1+0x65f0], R0 ;  /* 0x0065f00001007387 */ /* 0x0001e80000100800 */
[----:B------:R1:W-:Y:S01]  /*bc50*/  STL [R1+0x65ec], R6 ;  /* 0x0065ec0601007387 */ /* 0x0003e20000100800 */
[C---:B0-----:R-:W-:Y:S02]  /*bc60*/  VIADD R0, R5.reuse, 0x19f ;  /* 0x0000019f05007836 */ /* 0x041fe40000000000 */
[----:B-1----:R-:W-:-:S03]  /*bc70*/  VIADD R6, R5, 0x1a1 ;  /* 0x000001a105067836 */ /* 0x002fc60000000000 */
        /* <DEDUP_REMOVED lines=10> */
[----:B------:R0:W-:Y:S01]  /*bd20*/  STL [R1+0x65cc], R8 ;  /* 0x0065cc0801007387 */ /* 0x0001e20000100800 */
[----:B-1----:R-:W-:-:S03]  /*bd30*/  VIADD R7, R5, 0x1a7 ;  /* 0x000001a705077836 */ /* 0x002fc60000000000 */
[----:B------:R-:W-:Y:S01]  /*bd40*/  STL [R1+0x65d0], R0 ;  /* 0x0065d00001007387 */ /* 0x000fe20000100800 */
[----:B--2---:R-:W-:-:S03]  /*bd50*/  VIADD R6, R5, 0x1a8 ;  /* 0x000001a805067836 */ /* 0x004fc60000000000 */
[----:B------:R1:W-:Y:S01]  /*bd60*/  STL [R1+0x65c8], R7 ;  /* 0x0065c80701007387 */ /* 0x0003e20000100800 */
[----:B0-----:R-:W-:-:S03]  /*bd70*/  VIADD R8, R5, 0x1ab ;  /* 0x000001ab05087836 */ /* 0x001fc60000000000 */
[----:B------:R0:W-:Y:S01]  /*bd80*/  STL [R1+0x65c4], R6 ;  /* 0x0065c40601007387 */ /* 0x0001e20000100800 */
[C---:B-1----:R-:W-:Y:S02]  /*bd90*/  VIADD R7, R5.reuse, 0x1a9 ;  /* 0x000001a905077836 */ /* 0x042fe40000000000 */
        /* <DEDUP_REMOVED lines=36> */
[----:B------:R1:W-:Y:S01]  /*bfe0*/  STL [R1+0x50], R8 ;  /* 0x0000500801007387 */ /* 0x0003e20000100800 */
[C---:B0-----:R-:W-:Y:S02]  /*bff0*/  VIADD R6, R5.reuse, 0x1bf ;  /* 0x000001bf05067836 */ /* 0x041fe40000000000 */
[----:B-1----:R-:W-:-:S03]  /*c000*/  VIADD R8, R5, 0x1c2 ;  /* 0x000001c205087836 */ /* 0x002fc60000000000 */
        /* <DEDUP_REMOVED lines=10> */
[C---:B--2---:R-:W-:Y:S02]  /*c0b0*/  VIADD R7, R5.reuse, 0x1c8 ;  /* 0x000001c805077836 */ /* 0x044fe40000000000 */
[----:B0-----:R-:W-:-:S05]  /*c0c0*/  VIADD R6, R5, 0x1c7 ;  /* 0x000001c705067836 */ /* 0x001fca0000000000 */
        /* <DEDUP_REMOVED lines=16> */
[----:B--2---:R-:W-:-:S05]  /*c1d0*/  VIADD R7, R5, 0x1d1 ;  /* 0x000001d105077836 */ /* 0x004fca0000000000 */
[----:B------:R1:W-:Y:S01]  /*c1e0*/  STL [R1+0x4], R7 ;  /* 0x0000040701007387 */ /* 0x0003e20000100800 */
[----:B0-----:R-:W-:-:S05]  /*c1f0*/  VIADD R6, R5, 0x1d2 ;  /* 0x000001d205067836 */ /* 0x001fca0000000000 */
[----:B------:R0:W-:Y:S01]  /*c200*/  STL [R1], R6 ;  /* 0x0000000601007387 */ /* 0x0001e20000100800 */
[----:B-1----:R-:W-:-:S03]  /*c210*/  VIADD R7, R5, 0x1fd ;  /* 0x000001fd05077836 */ /* 0x002fc60000000000 */
[----:B------:R1:W-:Y:S04]  /*c220*/  STL [R1+0x260], R4 ;  /* 0x0002600401007387 */ /* 0x0003e80000100800 */
[----:B------:R1:W-:Y:S01]  /*c230*/  STL [R1+0x264], R48 ;  /* 0x0002643001007387 */ /* 0x0003e20000100800 */
[C---:B0-----:R-:W-:Y:S02]  /*c240*/  VIADD R6, R5.reuse, 0x1fe ;  /* 0x000001fe05067836 */ /* 0x041fe40000000000 */
[----:B------:R-:W-:Y:S01]  /*c250*/  VIADD R5, R5, 0x1ff ;  /* 0x000001ff05057836 */ /* 0x000fe20000000000 */
[----:B---3--:R-:W-:Y:S06]  /*c260*/  BRA.U !UP0, `(.L_x_0) ;  /* 0x0000102508d47547 */ /* 0x008fec000b800000 */
[----:B------:R-:W-:Y:S01]  /*c270*/  STL [R1+0x6b74], R42 ;  /* 0x006b742a01007387 */ /* 0x000fe20000100800 */
[----:B-1----:R-:W-:Y:S02]  /*c280*/  IABS R48, R2 ;  /* 0x0000000200307213 */ /* 0x002fe40000000000 */
[----:B------:R-:W-:Y:S01]  /*c290*/  IABS R4, R3 ;  /* 0x0000000300047213 */ /* 0x000fe20000000000 */
[----:B------:R-:W-:Y:S01]  /*c2a0*/  STL [R1+0x6b70], R43 ;  /* 0x006b702b01007387 */ /* 0x000fe20000100800 */
[----:B------:R-:W-:Y:S01]  /*c2b0*/  IMAD.MOV.U32 R26, RZ, RZ, RZ ;  /* 0x000000ffff1a7224 */ /* 0x000fe200078e00ff */
[----:B------:R-:W-:Y:S01]  /*c2c0*/  ISETP.GE.AND P5, PT, R5, RZ, PT ;  /* 0x000000ff0500720c */ /* 0x000fe20003fa6270 */
[----:B------:R-:W0:Y:S01]  /*c2d0*/  LDCU UR46, c[0x0][0x3a4] ;  /* 0x00007480ff2e77ac */ /* 0x000e220008000800 */
[----:B------:R1:W-:Y:S01]  /*c2e0*/  STL [R1+0x6b6c], R44 ;  /* 0x006b6c2c01007387 */ /* 0x0003e20000100800 */
[----:B------:R-:W2:Y:S03]  /*c2f0*/  LDCU.128 UR24, c[0x0][0x380] ;  /* 0x00007000ff1877ac */ /* 0x000ea60008000c00 */
[----:B------:R-:W-:Y:S01]  /*c300*/  STL [R1+0x6b68], R45 ;  /* 0x006b682d01007387 */ /* 0x000fe20000100800 */
[----:B------:R-:W3:Y:S03]  /*c310*/  LDCU UR47, c[0x0][0x3b0] ;  /* 0x00007600ff2f77ac */ /* 0x000ee60008000800 */
[----:B------:R-:W-:Y:S01]  /*c320*/  STL [R1+0x6b64], R46 ;  /* 0x006b642e01007387 */ /* 0x000fe20000100800 */
[----:B------:R-:W4:Y:S03]  /*c330*/  LDCU UR41, c[0x0][0x3a8] ;  /* 0x00007500ff2977ac */ /* 0x000f260008000800 */
[----:B------:R5:W-:Y:S01]  /*c340*/  STL [R1+0x6b60], R47 ;  /* 0x006b602f01007387 */ /* 0x000be20000100800 */
[----:B------:R-:W0:Y:S03]  /*c350*/  LDCU UR7, c[0x0][0x3a8] ;  /* 0x00007500ff0777ac */ /* 0x000e260008000800 */
[----:B-1----:R-:W2:Y:S01]  /*c360*/  LDL R44, [R1+0x264] ;  /* 0x00026400012c7983 */ /* 0x002ea20000100800 */
[----:B------:R-:W1:Y:S03]  /*c370*/  LDCU UR8, c[0x0][0x3a8] ;  /* 0x00007500ff0877ac */ /* 0x000e660008000800 */
[----:B------:R-:W3:Y:S01]  /*c380*/  LDL R42, [R1+0x158] ;  /* 0x00015800012a7983 */ /* 0x000ee20000100800 */
[----:B-----5:R-:W-:Y:S01]  /*c390*/  IMAD.MOV.U32 R47, RZ, RZ, R0 ;  /* 0x000000ffff2f7224 */ /* 0x020fe200078e0000 */
[----:B------:R-:W5:Y:S01]  /*c3a0*/  LDCU UR9, c[0x0][0x3a8] ;  /* 0x00007500ff0977ac */ /* 0x000f620008000800 */
[----:B------:R-:W0:Y:S01]  /*c3b0*/  I2F.RP R0, R48 ;  /* 0x0000003000007306 */ /* 0x000e220000209400 */
[----:B------:R-:W3:Y:S01]  /*c3c0*/  LDL R43, [R1+0x15c] ;  /* 0x00015c00012b7983 */ /* 0x000ee20000100800 */
[----:B------:R-:W1:Y:S03]  /*c3d0*/  LDCU UR10, c[0x0][0x3a8] ;  /* 0x00007500ff0a77ac */ /* 0x000e660008000800 */
[----:B------:R-:W3:Y:S01]  /*c3e0*/  LDL R45, [R1+0x260] ;  /* 0x00026000012d7983 */ /* 0x000ee20000100800 */
[----:B------:R-:W1:Y:S03]  /*c3f0*/  LDCU UR11, c[0x0][0x3a8] ;  /* 0x00007500ff0b77ac */ /* 0x000e660008000800 */
[----:B------:R-:W-:Y:S01]  /*c400*/  STL [R1+0x6b5c], R56 ;  /* 0x006b5c3801007387 */ /* 0x000fe20000100800 */
[----:B------:R-:W1:Y:S03]  /*c410*/  LDCU UR12, c[0x0][0x3a8] ;  /* 0x00007500ff0c77ac */ /* 0x000e660008000800 */
[----:B------:R-:W-:Y:S01]  /*c420*/  STL [R1+0x6b58], R57 ;  /* 0x006b583901007387 */ /* 0x000fe20000100800 */
[----:B0-----:R-:W0:Y:S01]  /*c430*/  MUFU.RCP R0, R0 ;  /* 0x0000000000007308 */ /* 0x001e220000001000 */
[----:B------:R-:W1:Y:S02]  /*c440*/  LDCU UR13, c[0x0][0x3a8] ;  /* 0x00007500ff0d77ac */ /* 0x000e640008000800 */
[----:B------:R4:W-:Y:S01]  /*c450*/  STL [R1+0x6b54], R58 ;  /* 0x006b543a01007387 */ /* 0x0009e20000100800 */
[----:B------:R-:W1:Y:S01]  /*c460*/  LDCU UR14, c[0x0][0x3a8] ;  /* 0x00007500ff0e77ac */ /* 0x000e620008000800 */
[----:B------:R-:W1:Y:S01]  /*c470*/  LDCU UR15, c[0x0][0x3a8] ;  /* 0x00007500ff0f77ac */ /* 0x000e620008000800 */
[----:B----4-:R-:W-:Y:S01]  /*c480*/  IMAD.MOV.U32 R58, RZ, RZ, R28 ;  /* 0x000000ffff3a7224 */ /* 0x010fe200078e001c */
[----:B------:R-:W4:Y:S01]  /*c490*/  LDCU UR16, c[0x0][0x3a8] ;  /* 0x00007500ff1077ac */ /* 0x000f220008000800 */
[----:B------:R-:W1:Y:S01]  /*c4a0*/  I2F.RP R28, R4 ;  /* 0x00000004001c7306 */ /* 0x000e620000209400 */
[----:B0-----:R-:W-:Y:S01]  /*c4b0*/  VIADD R0, R0, 0xffffffe ;  /* 0x0ffffffe00007836 */ /* 0x001fe20000000000 */
[----:B------:R-:W0:Y:S01]  /*c4c0*/  LDCU UR17, c[0x0][0x3a8] ;  /* 0x00007500ff1177ac */ /* 0x000e220008000800 */
[----:B------:R-:W-:-:S05]  /*c4d0*/  IMAD.MOV.U32 R46, RZ, RZ, R27 ;  /* 0x000000ffff2e7224 */ /* 0x000fca00078e001b */
[----:B------:R-:W0:Y:S01]  /*c4e0*/  F2I.FTZ.U32.TRUNC.NTZ R27, R0 ;  /* 0x00000000001b7305 */ /* 0x000e22000021f000 */
[----:B------:R-:W2:Y:S01]  /*c4f0*/  LDCU UR18, c[0x0][0x3a8] ;  /* 0x00007500ff1277ac */ /* 0x000ea20008000800 */
[----:B------:R-:W2:Y:S06]  /*c500*/  LDCU UR19, c[0x0][0x3a8] ;  /* 0x00007500ff1377ac */ /* 0x000eac0008000800 */
[----:B-1----:R-:W1:Y:S01]  /*c510*/  MUFU.RCP R28, R28 ;  /* 0x0000001c001c7308 */ /* 0x002e620000001000 */
[----:B------:R-:W-:Y:S01]  /*c520*/  IMAD.MOV.U32 R57, RZ, RZ, R29 ;  /* 0x000000ffff397224 */ /* 0x000fe200078e001d */
[----:B------:R-:W2:Y:S01]  /*c530*/  LDCU UR20, c[0x0][0x3a8] ;  /* 0x00007500ff1477ac */ /* 0x000ea20008000800 */
[----:B------:R-:W2:Y:S01]  /*c540*/  LDCU UR21, c[0x0][0x3a8] ;  /* 0x00007500ff1577ac */ /* 0x000ea20008000800 */
[--C-:B0-----:R-:W-:Y:S01]  /*c550*/  IMAD.MOV R0, RZ, RZ, -R27.reuse ;  /* 0x000000ffff007224 */ /* 0x101fe200078e0a1b */
[----:B------:R-:W-:Y:S01]  /*c560*/  STL [R1+0x6b50], R59 ;  /* 0x006b503b01007387 */ /* 0x000fe20000100800 */
[----:B------:R-:W0:Y:S02]  /*c570*/  LDCU UR22, c[0x0][0x3a8] ;  /* 0x00007500ff1677ac */ /* 0x000e240008000800 */
[----:B------:R-:W-:Y:S01]  /*c580*/  IMAD R0, R0, R48, RZ ;  /* 0x0000003000007224 */ /* 0x000fe200078e02ff */
[----:B------:R-:W0:Y:S01]  /*c590*/  LDCU UR23, c[0x0][0x3a8] ;  /* 0x00007500ff1777ac */ /* 0x000e220008000800 */
[----:B-1----:R-:W-:Y:S01]  /*c5a0*/  VIADD R28, R28, 0xffffffe ;  /* 0x0ffffffe1c1c7836 */ /* 0x002fe20000000000 */
[----:B------:R-:W1:Y:S03]  /*c5b0*/  LDCU UR28, c[0x0][0x3a8] ;  /* 0x00007500ff1c77ac */ /* 0x000e660008000800 */
[----:B------:R-:W0:Y:S01]  /*c5c0*/  F2I.FTZ.U32.TRUNC.NTZ R29, R28 ;  /* 0x0000001c001d7305 */ /* 0x000e22000021f000 */
[----:B------:R4:W-:Y:S01]  /*c5d0*/  STL [R1+0x6b4c], R60 ;  /* 0x006b4c3c01007387 */ /* 0x0009e20000100800 */
[----:B------:R-:W-:Y:S01]  /*c5e0*/  IMAD.HI.U32 R26, R27, R0, R26 ;  /* 0x000000001b1a7227 */ /* 0x000fe200078e001a */
[----:B------:R-:W1:Y:S01]  /*c5f0*/  LDCU UR29, c[0x0][0x3a8] ;  /* 0x00007500ff1d77ac */ /* 0x000e620008000800 */
[----:B------:R-:W1:Y:S02]  /*c600*/  LDCU UR30, c[0x0][0x3a8] ;  /* 0x00007500ff1e77ac */ /* 0x000e640008000800 */
[----:B----4-:R-:W-:Y:S01]  /*c610*/  IMAD.MOV.U32 R60, RZ, RZ, R50 ;  /* 0x000000ffff3c7224 */ /* 0x010fe200078e0032 */
[----:B------:R-:W4:Y:S01]  /*c620*/  LDCU UR31, c[0x0][0x3a8] ;  /* 0x00007500ff1f77ac */ /* 0x000f220008000800 */
[----:B0-----:R-:W-:Y:S01]  /*c630*/  IMAD.MOV R0, RZ, RZ, -R29 ;  /* 0x000000ffff007224 */ /* 0x001fe200078e0a1d */
[----:B------:R-:W0:Y:S01]  /*c640*/  LDCU UR32, c[0x0][0x3a8] ;  /* 0x00007500ff2077ac */ /* 0x000e220008000800 */
[----:B------:R-:W-:-:S02]  /*c650*/  IMAD.MOV.U32 R28, RZ, RZ, RZ ;  /* 0x000000ffff1c7224 */ /* 0x000fc400078e00ff */
[----:B------:R-:W-:Y:S01]  /*c660*/  IMAD R0, R0, R4, RZ ;  /* 0x0000000400007224 */ /* 0x000fe200078e02ff */
[----:B------:R-:W0:Y:S03]  /*c670*/  LDCU UR33, c[0x0][0x3a8] ;  /* 0x00007500ff2177ac */ /* 0x000e260008000800 */
[----:B------:R-:W-:Y:S01]  /*c680*/  IMAD.HI.U32 R0, R29, R0, R28 ;  /* 0x000000001d007227 */ /* 0x000fe200078e001c */
[----:B------:R-:W-:Y:S01]  /*c690*/  IABS R29, R5 ;  /* 0x00000005001d7213 */ /* 0x000fe20000000000 */
[----:B------:R-:W0:Y:S04]  /*c6a0*/  LDCU UR34, c[0x0][0x3a8] ;  /* 0x00007500ff2277ac */ /* 0x000e280008000800 */
[----:B------:R-:W-:Y:S01]  /*c6b0*/  IMAD.HI.U32 R5, R0, R29, RZ ;  /* 0x0000001d00057227 */ /* 0x000fe200078e00ff */
[----:B------:R0:W-:Y:S01]  /*c6c0*/  STL [R1+0x6b48], R61 ;  /* 0x006b483d01007387 */ /* 0x0001e20000100800 */
[----:B------:R-:W0:Y:S02]  /*c6d0*/  LDCU UR35, c[0x0][0x3a8] ;  /* 0x00007500ff2377ac */ /* 0x000e240008000800 */
[----:B------:R-:W-:Y:S01]  /*c6e0*/  IMAD.MOV R5, RZ, RZ, -R5 ;  /* 0x000000ffff057224 */ /* 0x000fe200078e0a05 */
[----:B------:R0:W-:Y:S01]  /*c6f0*/  STL [R1+0x6acc], R3 ;  /* 0x006acc0301007387 */ /* 0x0001e20000100800 */
[----:B------:R-:W-:Y:S01]  /*c700*/  IABS R28, R6 ;  /* 0x00000006001c7213 */ /* 0x000fe20000000000 */
[----:B------:R-:W0:Y:S01]  /*c710*/  LDCU UR36, c[0x0][0x3a8] ;  /* 0x00007500ff2477ac */ /* 0x000e220008000800 */
[----:B------:R-:W-:-:S02]  /*c720*/  IMAD R5, R4, R5, R29 ;  /* 0x0000000504057224 */ /* 0x000fc400078e021d */
[----:B------:R-:W4:Y:S01]  /*c730*/  LDL R29, [R1+0x6620] ;  /* 0x00662000011d7983 */ /* 0x000f220000100800 */
[----:B------:R-:W0:Y:S01]  /*c740*/  LDCU UR37, c[0x0][0x3a8] ;  /* 0x00007500ff2577ac */ /* 0x000e220008000800 */
[----:B------:R-:W0:Y:S01]  /*c750*/  LDCU UR38, c[0x0][0x3a8] ;  /* 0x00007500ff2677ac */ /* 0x000e220008000800 */
[----:B------:R-:W0:Y:S01]  /*c760*/  LDCU UR42, c[0x0][0x3a8] ;  /* 0x00007500ff2a77ac */ /* 0x000e220008000800 */
[----:B------:R-:W0:Y:S01]  /*c770*/  LDCU UR43, c[0x0][0x3a8] ;  /* 0x00007500ff2b77ac */ /* 0x000e220008000800 */
[----:B------:R-:W0:Y:S01]  /*c780*/  LDCU UR44, c[0x0][0x3a8] ;  /* 0x00007500ff2c77ac */ /* 0x000e220008000800 */
[----:B------:R-:W0:Y:S01]  /*c790*/  LDCU UR39, c[0x0][0x3a8] ;  /* 0x00007500ff2777ac */ /* 0x000e220008000800 */
[----:B------:R-:W0:Y:S01]  /*c7a0*/  LDCU UR45, c[0x0][0x3a8] ;  /* 0x00007500ff2d77ac */ /* 0x000e220008000800 */
[----:B--2---:R-:W-:-:S05]  /*c7b0*/  IABS R50, R44 ;  /* 0x0000002c00327213 */ /* 0x004fca0000000000 */
[----:B------:R-:W-:-:S04]  /*c7c0*/  IMAD.HI.U32 R27, R26, R50, RZ ;  /* 0x000000321a1b7227 */ /* 0x000fc800078e00ff */
[----:B------:R-:W-:-:S04]  /*c7d0*/  IMAD.MOV R27, RZ, RZ, -R27 ;  /* 0x000000ffff1b7224 */ /* 0x000fc800078e0a1b */
[----:B------:R-:W-:-:S05]  /*c7e0*/  IMAD R50, R48, R27, R50 ;  /* 0x0000001b30327224 */ /* 0x000fca00078e0232 */
[----:B------:R-:W-:-:S13]  /*c7f0*/  ISETP.GT.U32.AND P2, PT, R48, R50, PT ;  /* 0x000000323000720c */ /* 0x000fda0003f44070 */
[----:B------:R-:W-:Y:S01]  /*c800*/  @!P2 IMAD.IADD R50, R50, 0x1, -R48 ;  /* 0x000000013232a824 */ /* 0x000fe200078e0a30 */
[----:B------:R-:W-:Y:S02]  /*c810*/  ISETP.GE.AND P2, PT, R6, RZ, PT ;  /* 0x000000ff0600720c */ /* 0x000fe40003f46270 */
[----:B------:R-:W2:Y:S01]  /*c820*/  LDL R6, [R1+0x6638] ;  /* 0x0066380001067983 */ /* 0x000ea20000100800 */
[----:B------:R-:W-:Y:S01]  /*c830*/  IMAD.MOV.U32 R56, RZ, RZ, R52 ;  /* 0x000000ffff387224 */ /* 0x000fe200078e0034 */
[----:B---3--:R-:W-:Y:S01]  /*c840*/  IABS R52, R42 ;  /* 0x0000002a00347213 */ /* 0x008fe20000000000 */
[----:B0-----:R-:W-:Y:S01]  /*c850*/  IMAD.MOV.U32 R61, RZ, RZ, R51 ;  /* 0x000000ffff3d7224 */ /* 0x001fe200078e0033 */
[----:B------:R-:W-:Y:S01]  /*c860*/  IABS R51, R43 ;  /* 0x0000002b00337213 */ /* 0x000fe20000000000 */
[----:B------:R-:W-:Y:S01]  /*c870*/  IMAD.MOV.U32 R59, RZ, RZ, R49 ;  /* 0x000000ffff3b7224 */ /* 0x000fe200078e0031 */
[----:B------:R-:W-:Y:S01]  /*c880*/  IABS R49, R45 ;  /* 0x0000002d00317213 */ /* 0x000fe20000000000 */
[----:B------:R-:W-:-:S04]  /*c890*/  IMAD.HI.U32 R54, R26, R52, RZ ;  /* 0x000000341a367227 */ /* 0x000fc800078e00ff */
[----:B------:R-:W-:Y:S02]  /*c8a0*/  IMAD.MOV.U32 R3, RZ, RZ, R53 ;  /* 0x000000ffff037224 */ /* 0x000fe400078e0035 */
[----:B------:R-:W-:-:S04]  /*c8b0*/  IMAD.HI.U32 R53, R26, R51, RZ ;  /* 0x000000331a357227 */ /* 0x000fc800078e00ff */
[----:B------:R-:W-:Y:S02]  /*c8c0*/  IMAD.MOV R54, RZ, RZ, -R54 ;  /* 0x000000ffff367224 */ /* 0x000fe400078e0a36 */
[----:B------:R-:W-:-:S04]  /*c8d0*/  IMAD.HI.U32 R26, R26, R49, RZ ;  /* 0x000000311a1a7227 */ /* 0x000fc800078e00ff */
[----:B------:R-:W-:Y:S02]  /*c8e0*/  IMAD.MOV R53, RZ, RZ, -R53 ;  /* 0x000000ffff357224 */ /* 0x000fe400078e0a35 */
[C---:B------:R-:W-:Y:S02]  /*c8f0*/  IMAD R52, R48.reuse, R54, R52 ;  /* 0x0000003630347224 */ /* 0x040fe400078e0234 */
[----:B------:R-:W-:Y:S02]  /*c900*/  IMAD.MOV R26, RZ, RZ, -R26 ;  /* 0x000000ffff1a7224 */ /* 0x000fe400078e0a1a */
[C---:B------:R-:W-:Y:S01]  /*c910*/  IMAD R51, R48.reuse, R53, R51 ;  /* 0x0000003530337224 */ /* 0x040fe200078e0233 */
[C---:B------:R-:W-:Y:S01]  /*c920*/  ISETP.GT.U32.AND P0, PT, R48.reuse, R52, PT ;  /* 0x000000343000720c */ /* 0x040fe20003f04070 */
[----:B------:R-:W-:-:S03]  /*c930*/  IMAD R49, R48, R26, R49 ;  /* 0x0000001a30317224 */ /* 0x000fc600078e0231 */
[C---:B------:R-:W-:Y:S02]  /*c940*/  ISETP.GT.U32.AND P1, PT, R48.reuse, R51, PT ;  /* 0x000000333000720c */ /* 0x040fe40003f24070 */
[----:B------:R-:W-:-:S07]  /*c950*/  ISETP.GT.U32.AND P3, PT, R48, R49, PT ;  /* 0x000000313000720c */ /* 0x000fce0003f64070 */
[----:B------:R-:W-:-:S04]  /*c960*/  @!P0 IMAD.IADD R52, R52, 0x1, -R48 ;  /* 0x0000000134348824 */ /* 0x000fc800078e0a30 */
[--C-:B------:R-:W-:Y:S01]  /*c970*/  @!P1 IMAD.IADD R51, R51, 0x1, -R48.reuse ;  /* 0x0000000133339824 */ /* 0x100fe200078e0a30 */
[C---:B------:R-:W-:Y:S01]  /*c980*/  ISETP.GT.U32.AND P1, PT, R48.reuse, R52, PT ;  /* 0x000000343000720c */ /* 0x040fe20003f24070 */
[----:B------:R-:W-:Y:S01]  /*c990*/  @!P3 IMAD.IADD R49, R49, 0x1, -R48 ;  /* 0x000000013131b824 */ /* 0x000fe200078e0a30 */
[C---:B------:R-:W-:Y:S02]  /*c9a0*/  ISETP.GT.U32.AND P4, PT, R48.reuse, R50, PT ;  /* 0x000000323000720c */ /* 0x040fe40003f84070 */
[----:B------:R-:W-:Y:S02]  /*c9b0*/  ISETP.GT.U32.AND P3, PT, R48, R51, PT ;  /* 0x000000333000720c */ /* 0x000fe40003f64070 */
[----:B------:R-:W-:Y:S02]  /*c9c0*/  ISETP.GE.AND P0, PT, R42, RZ, PT ;  /* 0x000000ff2a00720c */ /* 0x000fe40003f06270 */
[----:B------:R-:W-:Y:S01]  /*c9d0*/  ISETP.GT.U32.AND P6, PT, R48, R49, PT ;  /* 0x000000313000720c */ /* 0x000fe20003fc4070 */
[----:B------:R-:W-:Y:S01]  /*c9e0*/  IMAD.HI.U32 R55, R0, R28, RZ ;  /* 0x0000001c00377227 */ /* 0x000fe200078e00ff */
[----:B------:R-:W-:-:S03]  /*c9f0*/  IABS R26, R8 ;  /* 0x00000008001a7213 */ /* 0x000fc60000000000 */
[--C-:B------:R-:W-:Y:S01]  /*ca00*/  @!P1 IMAD.IADD R52, R52, 0x1, -R48.reuse ;  /* 0x0000000134349824 */ /* 0x100fe200078e0a30 */
[----:B------:R-:W-:Y:S01]  /*ca10*/  ISETP.GE.AND P1, PT, R43, RZ, PT ;  /* 0x000000ff2b00720c */ /* 0x000fe20003f26270 */
[--C-:B------:R-:W-:Y:S01]  /*ca20*/  @!P4 IMAD.IADD R50, R50, 0x1, -R48.reuse ;  /* 0x000000013232c824 */ /* 0x100fe200078e0a30 */
[----:B------:R-:W-:Y:S01]  /*ca30*/  IABS R27, R7 ;  /* 0x00000007001b7213 */ /* 0x000fe20000000000 */
[----:B------:R-:W-:Y:S01]  /*ca40*/  @!P3 IMAD.IADD R51, R51, 0x1, -R48 ;  /* 0x000000013333b824 */ /* 0x000fe200078e0a30 */
[----:B------:R-:W-:Y:S01]  /*ca50*/  ISETP.GE.AND P3, PT, R44, RZ, PT ;  /* 0x000000ff2c00720c */ /* 0x000fe20003f66270 */
[----:B------:R-:W-:Y:S01]  /*ca60*/  @!P0 IMAD.MOV R52, RZ, RZ, -R52 ;  /* 0x000000ffff348224 */ /* 0x000fe200078e0a34 */
[----:B------:R-:W-:Y:S02]  /*ca70*/  ISETP.GE.AND P4, PT, R45, RZ, PT ;  /* 0x000000ff2d00720c */ /* 0x000fe40003f86270 */
[----:B------:R-:W-:Y:S01]  /*ca80*/  ISETP.GT.U32.AND P0, PT, R4, R5, PT ;  /* 0x000000050400720c */ /* 0x000fe20003f04070 */
[----:B------:R-:W-:-:S04]  /*ca90*/  IMAD.HI.U32 R53, R0, R26, RZ ;  /* 0x0000001a00357227 */ /* 0x000fc800078e00ff */
[----:B------:R-:W-:Y:S02]  /*caa0*/  IMAD.MOV R55, RZ, RZ, -R55 ;  /* 0x000000ffff377224 */ /* 0x000fe400078e0a37 */
[----:B------:R-:W-:-:S04]  /*cab0*/  IMAD.HI.U32 R54, R0, R27, RZ ;  /* 0x0000001b00367227 */ /* 0x000fc800078e00ff */
[----:B------:R-:W-:Y:S02]  /*cac0*/  IMAD R28, R4, R55, R28 ;  /* 0x00000037041c7224 */ /* 0x000fe400078e021c */
[----:B------:R-:W-:Y:S01]  /*cad0*/  IMAD.MOV R53, RZ, RZ, -R53 ;  /* 0x000000ffff357224 */ /* 0x000fe200078e0a35 */
[----:B------:R-:W3:Y:S01]  /*cae0*/  LDL.LU R55, [R1+0x84] ;  /* 0x0000840001377983 */ /* 0x000ee20000300800 */
[----:B------:R-:W-:Y:S02]  /*caf0*/  IMAD.MOV R54, RZ, RZ, -R54 ;  /* 0x000000ffff367224 */ /* 0x000fe400078e0a36 */
[----:B------:R-:W-:Y:S01]  /*cb00*/  @!P6 IMAD.IADD R49, R49, 0x1, -R48 ;  /* 0x000000013131e824 */ /* 0x000fe200078e0a30 */
[----:B------:R-:W-:Y:S01]  /*cb10*/  ISETP.NE.AND P6, PT, R2, RZ, PT ;  /* 0x000000ff0200720c */ /* 0x000fe20003fc5270 */
[C---:B------:R-:W-:Y:S01]  /*cb20*/  IMAD R26, R4.reuse, R53, R26 ;  /* 0x00000035041a7224 */ /* 0x040fe200078e021a */
[----:B------:R-:W-:Y:S01]  /*cb30*/  LOP3.LUT R2, RZ, R2, RZ, 0x33, !PT ;  /* 0x00000002ff027212 */ /* 0x000fe200078e33ff */
[----:B------:R-:W-:Y:S01]  /*cb40*/  @!P1 IMAD.MOV R51, RZ, RZ, -R51 ;  /* 0x000000ffff339224 */ /* 0x000fe200078e0a33 */
[C---:B------:R-:W-:Y:S01]  /*cb50*/  ISETP.GT.U32.AND P1, PT, R4.reuse, R28, PT ;  /* 0x0000001c0400720c */ /* 0x040fe20003f24070 */
[----:B------:R-:W-:-:S02]  /*cb60*/  IMAD R27, R4, R54, R27 ;  /* 0x00000036041b7224 */ /* 0x000fc400078e021b */
[----:B------:R-:W-:Y:S01]  /*cb70*/  @!P3 IMAD.MOV R50, RZ, RZ, -R50 ;  /* 0x000000ffff32b224 */ /* 0x000fe200078e0a32 */
[----:B------:R-:W3:Y:S01]  /*cb80*/  LDL R54, [R1+0x6600] ;  /* 0x0066000001367983 */ /* 0x000ee20000100800 */
[----:B------:R-:W-:Y:S01]  /*cb90*/  @!P4 IMAD.MOV R49, RZ, RZ, -R49 ;  /* 0x000000ffff31c224 */ /* 0x000fe200078e0a31 */
[----:B------:R-:W-:Y:S01]  /*cba0*/  SEL R52, R2, R52, !P6 ;  /* 0x0000003402347207 */ /* 0x000fe20007000000 */
[----:B------:R-:W-:Y:S01]  /*cbb0*/  @!P0 IMAD.IADD R5, R5, 0x1, -R4 ;  /* 0x0000000105058824 */ /* 0x000fe200078e0a04 */
[----:B------:R-:W3:Y:S01]  /*cbc0*/  LDL.LU R42, [R1+0x6b74] ;  /* 0x006b7400012a7983 */ /* 0x000ee20000300800 */
[----:B------:R-:W-:Y:S02]  /*cbd0*/  ISETP.GT.U32.AND P0, PT, R4, R26, PT ;  /* 0x0000001a0400720c */ /* 0x000fe40003f04070 */
[C---:B------:R-:W-:Y:S01]  /*cbe0*/  SEL R51, R2.reuse, R51, !P6 ;  /* 0x0000003302337207 */ /* 0x040fe20007000000 */
[----:B------:R-:W3:Y:S01]  /*cbf0*/  LDL.LU R43, [R1+0x6b70] ;  /* 0x006b7000012b7983 */ /* 0x000ee20000300800 */
[----:B------:R-:W-:-:S02]  /*cc00*/  SEL R50, R2, R50, !P6 ;  /* 0x0000003202327207 */ /* 0x000fc40007000000 */
[----:B------:R-:W-:Y:S01]  /*cc10*/  ISETP.GT.U32.AND P4, PT, R4, R27, PT ;  /* 0x0000001b0400720c */ /* 0x000fe20003f84070 */
[----:B------:R-:W3:Y:S01]  /*cc20*/  LDL R53, [R1+0x65ec] ;  /* 0x0065ec0001357983 */ /* 0x000ee20000100800 */
[----:B------:R-:W-:Y:S01]  /*cc30*/  SEL R2, R2, R49, !P6 ;  /* 0x0000003102027207 */ /* 0x000fe20007000000 */
[----:B----4-:R-:W-:Y:S01]  /*cc40*/  IMAD.MOV.U32 R48, RZ, RZ, R29 ;  /* 0x000000ffff307224 */ /* 0x010fe200078e001d */
[----:B------:R-:W-:Y:S01]  /*cc50*/  ISETP.GT.U32.AND P6, PT, R4, R5, PT ;  /* 0x000000050400720c */ /* 0x000fe20003fc4070 */
[----:B------:R-:W4:Y:S04]  /*cc60*/  LDL.LU R44, [R1+0x6b6c] ;  /* 0x006b6c00012c7983 */ /* 0x000f280000300800 */
[----:B------:R-:W3:Y:S04]  /*cc70*/  LDL.LU R45, [R1+0x6b68] ;  /* 0x006b6800012d7983 */ /* 0x000ee80000300800 */
[----:B------:R0:W-:Y:S01]  /*cc80*/  STL [R1+0x8f0], R52 ;  /* 0x0008f03401007387 */ /* 0x0001e20000100800 */
[----:B------:R-:W-:Y:S01]  /*cc90*/  IMAD.MOV.U32 R49, RZ, RZ, R48 ;  /* 0x000000ffff317224 */ /* 0x000fe200078e0030 */
[----:B------:R-:W-:Y:S01]  /*cca0*/  IABS R48, R10 ;  /* 0x0000000a00307213 */ /* 0x000fe20000000000 */
[--C-:B------:R-:W-:Y:S01]  /*ccb0*/  @!P1 IMAD.IADD R28, R28, 0x1, -R4.reuse ;  /* 0x000000011c1c9824 */ /* 0x100fe200078e0a04 */
[----:B0-----:R-:W3:Y:S04]  /*ccc0*/  LDL R52, [R1+0x65d8] ;  /* 0x0065d80001347983 */ /* 0x001ee80000100800 */
[----:B------:R0:W-:Y:S01]  /*ccd0*/  STL [R1+0x8dc], R51 ;  /* 0x0008dc3301007387 */ /* 0x0001e20000100800 */
[--C-:B------:R-:W-:Y:S01]  /*cce0*/  @!P0 IMAD.IADD R26, R26, 0x1, -R4.reuse ;  /* 0x000000011a1a8824 */ /* 0x100fe200078e0a04 */
[----:B------:R-:W-:Y:S01]  /*ccf0*/  ISETP.GT.U32.AND P3, PT, R4, R28, PT ;  /* 0x0000001c0400720c */ /* 0x000fe20003f64070 */
[----:B------:R-:W-:Y:S01]  /*cd00*/  @!P4 IMAD.IADD R27, R27, 0x1, -R4 ;  /* 0x000000011b1bc824 */ /* 0x000fe200078e0a04 */
[----:B0-----:R-:W3:Y:S04]  /*cd10*/  LDL.LU R51, [R1+0x58] ;  /* 0x0000580001337983 */ /* 0x001ee80000300800 */
[----:B------:R-:W-:Y:S01]  /*cd20*/  STL [R1+0x8d8], R50 ;  /* 0x0008d83201007387 */ /* 0x000fe20000100800 */
[----:B------:R-:W-:Y:S01]  /*cd30*/  ISETP.GE.AND P1, PT, R7, RZ, PT ;  /* 0x000000ff0700720c */ /* 0x000fe20003f26270 */
[----:B------:R-:W-:-:S02]  /*cd40*/  IMAD.MOV.U32 R7, RZ, RZ, R48 ;  /* 0x000000ffff077224 */ /* 0x000fc400078e0030 */
[----:B------:R-:W-:Y:S01]  /*cd50*/  @!P6 IMAD.IADD R5, R5, 0x1, -R4 ;  /* 0x000000010505e824 */ /* 0x000fe200078e0a04 */
[C---:B------:R-:W-:Y:S01]  /*cd60*/  ISETP.GT.U32.AND P6, PT, R4.reuse, R26, PT ;  /* 0x0000001a0400720c */ /* 0x040fe20003fc4070 */
[----:B------:R-:W-:Y:S01]  /*cd70*/  IMAD.MOV.U32 R48, RZ, RZ, R46 ;  /* 0x000000ffff307224 */ /* 0x000fe200078e002e */
[----:B------:R-:W-:Y:S01]  /*cd80*/  ISETP.GT.U32.AND P0, PT, R4, R27, PT ;  /* 0x0000001b0400720c */ /* 0x000fe20003f04070 */
[----:B------:R-:W-:Y:S02]  /*cd90*/  IMAD.MOV.U32 R46, RZ, RZ, R5 ;  /* 0x000000ffff2e7224 */ /* 0x000fe400078e0005 */
[----:B------:R-:W-:Y:S02]  /*cda0*/  IMAD.MOV.U32 R5, RZ, RZ, R47 ;  /* 0x000000ffff057224 */ /* 0x000fe400078e002f */
[----:B------:R-:W-:Y:S01]  /*cdb0*/  @!P5 IMAD.MOV R46, RZ, RZ, -R46 ;  /* 0x000000ffff2ed224 */ /* 0x000fe200078e0a2e */
[----:B------:R-:W-:Y:S01]  /*cdc0*/  ISETP.GE.AND P5, PT, R9, RZ, PT ;  /* 0x000000ff0900720c */ /* 0x000fe20003fa6270 */
[----:B------:R-:W-:-:S04]  /*cdd0*/  @!P3 IMAD.IADD R28, R28, 0x1, -R4 ;  /* 0x000000011c1cb824 */ /* 0x000fc800078e0a04 */
[--C-:B------:R-:W-:Y:S02]  /*cde0*/  @!P6 IMAD.IADD R26, R26, 0x1, -R4.reuse ;  /* 0x000000011a1ae824 */ /* 0x100fe400078e0a04 */
[----:B------:R-:W-:Y:S02]  /*cdf0*/  @!P0 IMAD.IADD R27, R27, 0x1, -R4 ;  /* 0x000000011b1b8824 */ /* 0x000fe400078e0a04 */
[----:B------:R-:W-:Y:S01]  /*ce00*/  IMAD.MOV.U32 R47, RZ, RZ, R28 ;  /* 0x000000ffff2f7224 */ /* 0x000fe200078e001c */
[----:B------:R0:W-:Y:S03]  /*ce10*/  STL [R1+0x8d4], R2 ;  /* 0x0008d40201007387 */ /* 0x0001e60000100800 */
[----:B------:R-:W-:Y:S01]  /*ce20*/  @!P2 IMAD.MOV R47, RZ, RZ, -R47 ;  /* 0x000000ffff2fa224 */ /* 0x000fe200078e0a2f */
[----:B------:R-:W3:Y:S01]  /*ce30*/  LDL.LU R28, [R1+0x6c] ;  /* 0x00006c00011c7983 */ /* 0x000ee20000300800 */
[----:B------:R-:W-:-:S02]  /*ce40*/  ISETP.GE.AND P4, PT, R8, RZ, PT ;  /* 0x000000ff0800720c */ /* 0x000fc40003f86270 */
[----:B0-----:R-:W-:Y:S01]  /*ce50*/  IABS R2, R11 ;  /* 0x0000000b00027213 */ /* 0x001fe20000000000 */
[----:B------:R0:W-:Y:S04]  /*ce60*/  STL [R1+0x358], R46 ;  /* 0x0003582e01007387 */ /* 0x0001e80000100800 */
[----:B------:R-:W-:Y:S01]  /*ce70*/  IMAD.HI.U32 R8, R0, R2, RZ ;  /* 0x0000000200087227 */ /* 0x000fe200078e00ff */
[----:B0-----:R-:W3:Y:S03]  /*ce80*/  LDL.LU R46, [R1+0x6b64] ;  /* 0x006b6400012e7983 */ /* 0x001ee60000300800 */
[----:B------:R-:W-:Y:S01]  /*ce90*/  IMAD.MOV R8, RZ, RZ, -R8 ;  /* 0x000000ffff087224 */ /* 0x000fe200078e0a08 */
[----:B------:R0:W-:Y:S03]  /*cea0*/  STL [R1+0x360], R47 ;  /* 0x0003602f01007387 */ /* 0x0001e60000100800 */
[----:B------:R-:W-:Y:S01]  /*ceb0*/  IMAD R2, R4, R8, R2 ;  /* 0x0000000804027224 */ /* 0x000fe200078e0202 */
[----:B0-----:R-:W3:Y:S01]  /*cec0*/  LDL.LU R47, [R1+0x6b60] ;  /* 0x006b6000012f7983 */ /* 0x001ee20000300800 */
[----:B------:R-:W-:Y:S01]  /*ced0*/  ISETP.GE.AND P2, PT, R10, RZ, PT ;  /* 0x000000ff0a00720c */ /* 0x000fe20003f46270 */
[----:B------:R-:W-:-:S04]  /*cee0*/  IMAD.MOV.U32 R10, RZ, RZ, R26 ;  /* 0x000000ffff0a7224 */ /* 0x000fc800078e001a */
[----:B------:R-:W-:Y:S01]  /*cef0*/  @!P4 IMAD.MOV R10, RZ, RZ, -R10 ;  /* 0x000000ffff0ac224 */ /* 0x000fe200078e0a0a */
[----:B------:R-:W-:Y:S01]  /*cf00*/  ISETP.GE.AND P4, PT, R13, RZ, PT ;  /* 0x000000ff0d00720c */ /* 0x000fe20003f86270 */
[----:B--2---:R-:W-:Y:S01]  /*cf10*/  IMAD.MOV.U32 R29, RZ, RZ, R6 ;  /* 0x000000ffff1d7224 */ /* 0x004fe200078e0006 */
[----:B------:R-:W-:-:S03]  /*cf20*/  IABS R6, R9 ;  /* 0x0000000900067213 */ /* 0x000fc60000000000 */
[----:B------:R-:W-:Y:S02]  /*cf30*/  IMAD.MOV.U32 R50, RZ, RZ, R29 ;  /* 0x000000ffff327224 */ /* 0x000fe400078e001d */
[----:B------:R-:W-:-:S04]  /*cf40*/  IMAD.HI.U32 R29, R0, R6, RZ ;  /* 0x00000006001d7227 */ /* 0x000fc800078e00ff */
[----:B------:R-:W-:-:S04]  /*cf50*/  IMAD.MOV R29, RZ, RZ, -R29 ;  /* 0x000000ffff1d7224 */ /* 0x000fc800078e0a1d */
[----:B------:R-:W-:Y:S02]  /*cf60*/  IMAD R6, R4, R29, R6 ;  /* 0x0000001d04067224 */ /* 0x000fe400078e0206 */
[----:B------:R-:W-:-:S04]  /*cf70*/  IMAD.HI.U32 R29, R0, R7, RZ ;  /* 0x00000007001d7227 */ /* 0x000fc800078e00ff */
[----:B------:R-:W-:Y:S02]  /*cf80*/  IMAD.MOV R29, RZ, RZ, -R29 ;  /* 0x000000ffff1d7224 */ /* 0x000fe400078e0a1d */
[----:B------:R-:W-:Y:S01]  /*cf90*/  IMAD.MOV.U32 R9, RZ, RZ, R5 ;  /* 0x000000ffff097224 */ /* 0x000fe200078e0005 */
[C---:B------:R-:W-:Y:S01]  /*cfa0*/  ISETP.GT.U32.AND P3, PT, R4.reuse, R6, PT ;  /* 0x000000060400720c */ /* 0x040fe20003f64070 */
[----:B------:R-:W-:-:S05]  /*cfb0*/  IMAD R5, R4, R29, R7 ;  /* 0x0000001d04057224 */ /* 0x000fca00078e0207 */
[----:B------:R-:W-:Y:S01]  /*cfc0*/  ISETP.GT.U32.AND P6, PT, R4, R5, PT ;  /* 0x000000050400720c */ /* 0x000fe20003fc4070 */
[----:B------:R-:W-:-:S04]  /*cfd0*/  IMAD.MOV.U32 R7, RZ, RZ, R27 ;  /* 0x000000ffff077224 */ /* 0x000fc800078e001b */
[----:B------:R-:W-:Y:S02]  /*cfe0*/  @!P1 IMAD.MOV R7, RZ, RZ, -R7 ;  /* 0x000000ffff079224 */ /* 0x000fe400078e0a07 */
[----:B------:R-:W-:-:S03]  /*cff0*/  @!P3 IMAD.IADD R6, R6, 0x1, -R4 ;  /* 0x000000010606b824 */ /* 0x000fc600078e0a04 */
[----:B------:R0:W-:Y:S02]  /*d000*/  STL [R1+0x36c], R7 ;  /* 0x00036c0701007387 */ /* 0x0001e40000100800 */
[----:B------:R-:W-:Y:S01]  /*d010*/  ISETP.GT.U32.AND P1, PT, R4, R6, PT ;  /* 0x000000060400720c */ /* 0x000fe20003f24070 */
[----:B------:R-:W-:Y:S01]  /*d020*/  @!P6 IMAD.IADD R5, R5, 0x1, -R4 ;  /* 0x000000010505e824 */ /* 0x000fe200078e0a04 */
[----:B0-----:R-:W-:-:S04]  /*d030*/  IABS R7, R12 ;  /* 0x0000000c00077213 */ /* 0x001fc80000000000 */
[----:B------:R-:W-:Y:S01]  /*d040*/  ISETP.GT.U32.AND P6, PT, R4, R5, PT ;  /* 0x000000050400720c */ /* 0x000fe20003fc4070 */
[----:B------:R-:W-:-:S04]  /*d050*/  IMAD.HI.U32 R8, R0, R7, RZ ;  /* 0x0000000700087227 */ /* 0x000fc800078e00ff */
[----:B------:R-:W-:Y:S02]  /*d060*/  IMAD.MOV R8, RZ, RZ, -R8 ;  /* 0x000000ffff087224 */ /* 0x000fe400078e0a08 */
[----:B------:R-:W-:Y:S01]  /*d070*/  @!P1 IMAD.IADD R6, R6, 0x1, -R4 ;  /* 0x0000000106069824 */ /* 0x000fe200078e0a04 */
[C---:B------:R-:W-:Y:S01]  /*d080*/  ISETP.GT.U32.AND P1, PT, R4.reuse, R2, PT ;  /* 0x000000020400720c */ /* 0x040fe20003f24070 */
[----:B------:R-:W-:-:S04]  /*d090*/  IMAD R7, R4, R8, R7 ;  /* 0x0000000804077224 */ /* 0x000fc800078e0207 */
[--C-:B------:R-:W-:Y:S01]  /*d0a0*/  @!P6 IMAD.IADD R5, R5, 0x1, -R4.reuse ;  /* 0x000000010505e824 */ /* 0x100fe200078e0a04 */
[----:B------:R-:W-:Y:S01]  /*d0b0*/  ISETP.GT.U32.AND P6, PT, R4, R7, PT ;  /* 0x000000070400720c */ /* 0x000fe20003fc4070 */
[----:B------:R0:W-:Y:S01]  /*d0c0*/  STL [R1+0x374], R10 ;  /* 0x0003740a01007387 */ /* 0x0001e20000100800 */
[----:B------:R-:W-:Y:S02]  /*d0d0*/  ISETP.GE.AND P3, PT, R12, RZ, PT ;  /* 0x000000ff0c00720c */ /* 0x000fe40003f66270 */
[----:B------:R-:W-:Y:S02]  /*d0e0*/  IABS R12, R13 ;  /* 0x0000000d000c7213 */ /* 0x000fe40000000000 */
[----:B------:R-:W-:Y:S01]  /*d0f0*/  IABS R13, R14 ;  /* 0x0000000e000d7213 */ /* 0x000fe20000000000 */
[----:B------:R-:W-:Y:S01]  /*d100*/  @!P1 IMAD.IADD R2, R2, 0x1, -R4 ;  /* 0x0000000102029824 */ /* 0x000fe200078e0a04 */
[----:B0-----:R-:W-:-:S05]  /*d110*/  IABS R10, R16 ;  /* 0x00000010000a7213 */ /* 0x001fca0000000000 */
[----:B------:R-:W-:Y:S01]  /*d120*/  @!P6 IMAD.IADD R7, R7, 0x1, -R4 ;  /* 0x000000010707e824 */ /* 0x000fe200078e0a04 */
[----:B------:R-:W-:Y:S01]  /*d130*/  ISETP.GT.U32.AND P6, PT, R4, R2, PT ;  /* 0x000000020400720c */ /* 0x000fe20003fc4070 */
[----:B------:R-:W-:-:S04]  /*d140*/  IMAD.HI.U32 R26, R0, R13, RZ ;  /* 0x0000000d001a7227 */ /* 0x000fc800078e00ff */
[----:B------:R-:W-:Y:S01]  /*d150*/  IMAD.HI.U32 R8, R0, R10, RZ ;  /* 0x0000000a00087227 */ /* 0x000fe200078e00ff */
[----:B------:R-:W-:-:S03]  /*d160*/  ISETP.GE.AND P1, PT, R14, RZ, PT ;  /* 0x000000ff0e00720c */ /* 0x000fc60003f26270 */
[----:B------:R-:W-:Y:S02]  /*d170*/  IMAD.MOV R26, RZ, RZ, -R26 ;  /* 0x000000ffff1a7224 */ /* 0x000fe400078e0a1a */
[----:B------:R-:W-:Y:S02]  /*d180*/  IMAD.MOV R8, RZ, RZ, -R8 ;  /* 0x000000ffff087224 */ /* 0x000fe400078e0a08 */
[----:B------:R-:W-:Y:S01]  /*d190*/  @!P5 IMAD.MOV R6, RZ, RZ, -R6 ;  /* 0x000000ffff06d224 */ /* 0x000fe200078e0a06 */
[----:B------:R-:W-:Y:S01]  /*d1a0*/  IABS R14, R19 ;  /* 0x00000013000e7213 */ /* 0x000fe20000000000 */
[----:B------:R-:W-:Y:S02]  /*d1b0*/  @!P2 IMAD.MOV R5, RZ, RZ, -R5 ;  /* 0x000000ffff05a224 */ /* 0x000fe400078e0a05 */
[C---:B------:R-:W-:Y:S02]  /*d1c0*/  IMAD R13, R4.reuse, R26, R13 ;  /* 0x0000001a040d7224 */ /* 0x040fe400078e020d */
[----:B------:R-:W-:Y:S01]  /*d1d0*/  IMAD R10, R4, R8, R10 ;  /* 0x00000008040a7224 */ /* 0x000fe200078e020a */
[----:B------:R-:W-:Y:S01]  /*d1e0*/  IABS R8, R17 ;  /* 0x0000001100087213 */ /* 0x000fe20000000000 */
[----:B------:R-:W-:Y:S01]  /*d1f0*/  STL [R1+0x37c], R6 ;  /* 0x00037c0601007387 */ /* 0x000fe20000100800 */
[----:B------:R-:W-:Y:S01]  /*d200*/  @!P6 IMAD.IADD R2, R2, 0x1, -R4 ;  /* 0x000000010202e824 */ /* 0x000fe200078e0a04 */
[----:B------:R-:W-:-:S02]  /*d210*/  ISETP.GT.U32.AND P6, PT, R4, R13, PT ;  /* 0x0000000d0400720c */ /* 0x000fc40003fc4070 */
[----:B------:R0:W-:Y:S01]  /*d220*/  STL [R1+0x388], R5 ;  /* 0x0003880501007387 */ /* 0x0001e20000100800 */
[----:B------:R-:W-:Y:S01]  /*d230*/  ISETP.GE.AND P0, PT, R11, RZ, PT ;  /* 0x000000ff0b00720c */ /* 0x000fe20003f06270 */
[----:B0-----:R-:W-:Y:S02]  /*d240*/  IMAD.MOV.U32 R5, RZ, RZ, R14 ;  /* 0x000000ffff057224 */ /* 0x001fe400078e000e */
[----:B------:R-:W-:Y:S01]  /*d250*/  IMAD.HI.U32 R14, R0, R8, RZ ;  /* 0x00000008000e7227 */ /* 0x000fe200078e00ff */
[----:B------:R-:W-:-:S03]  /*d260*/  IABS R11, R15 ;  /* 0x0000000f000b7213 */ /* 0x000fc60000000000 */
[----:B------:R-:W-:-:S04]  /*d270*/  IMAD.MOV R14, RZ, RZ, -R14 ;  /* 0x000000ffff0e7224 */ /* 0x000fc800078e0a0e */
[C---:B------:R-:W-:Y:S02]  /*d280*/  IMAD R8, R4.reuse, R14, R8 ;  /* 0x0000000e04087224 */ /* 0x040fe400078e0208 */
[----:B------:R-:W-:Y:S01]  /*d290*/  IMAD.MOV.U32 R29, RZ, RZ, R9 ;  /* 0x000000ffff1d7224 */ /* 0x000fe200078e0009 */
[----:B------:R-:W-:Y:S01]  /*d2a0*/  ISETP.GT.U32.AND P5, PT, R4, R7, PT ;  /* 0x000000070400720c */ /* 0x000fe20003fa4070 */
[----:B------:R-:W-:-:S04]  /*d2b0*/  IMAD.HI.U32 R9, R0, R11, RZ ;  /* 0x0000000b00097227 */ /* 0x000fc800078e00ff */
[----:B------:R-:W-:Y:S01]  /*d2c0*/  @!P6 IMAD.IADD R13, R13, 0x1, -R4 ;  /* 0x000000010d0de824 */ /* 0x000fe200078e0a04 */
[----:B------:R-:W-:Y:S01]  /*d2d0*/  ISETP.GT.U32.AND P6, PT, R4, R8, PT ;  /* 0x000000080400720c */ /* 0x000fe20003fc4070 */
[----:B------:R-:W-:Y:S02]  /*d2e0*/  IMAD.MOV R9, RZ, RZ, -R9 ;  /* 0x000000ffff097224 */ /* 0x000fe400078e0a09 */
[----:B------:R-:W-:-:S04]  /*d2f0*/  IMAD.HI.U32 R26, R0, R5, RZ ;  /* 0x00000005001a7227 */ /* 0x000fc800078e00ff */
[----:B------:R-:W-:Y:S01]  /*d300*/  IMAD R11, R4, R9, R11 ;  /* 0x00000009040b7224 */ /* 0x000fe200078e020b */
[----:B------:R-:W-:Y:S01]  /*d310*/  IABS R9, R20 ;  /* 0x0000001400097213 */ /* 0x000fe20000000000 */
[----:B------:R-:W-:Y:S01]  /*d320*/  IMAD.HI.U32 R27, R0, R12, RZ ;  /* 0x0000000c001b7227 */ /* 0x000fe200078e00ff */
[----:B------:R-:W-:-:S03]  /*d330*/  IABS R6, R18 ;  /* 0x0000001200067213 */ /* 0x000fc60000000000 */
[----:B------:R-:W-:Y:S02]  /*d340*/  IMAD.MOV R26, RZ, RZ, -R26 ;  /* 0x000000ffff1a7224 */ /* 0x000fe400078e0a1a */
[----:B------:R-:W-:Y:S02]  /*d350*/  IMAD.MOV R27, RZ, RZ, -R27 ;  /* 0x000000ffff1b7224 */ /* 0x000fe400078e0a1b */
[----:B------:R-:W-:Y:S02]  /*d360*/  @!P5 IMAD.IADD R7, R7, 0x1, -R4 ;  /* 0x000000010707d824 */ /* 0x000fe400078e0a04 */
[----:B------:R-:W-:-:S04]  /*d370*/  IMAD.HI.U32 R14, R0, R9, RZ ;  /* 0x00000009000e7227 */ /* 0x000fc800078e00ff */
[----:B------:R-:W-:Y:S02]  /*d380*/  @!P6 IMAD.IADD R8, R8, 0x1, -R4 ;  /* 0x000000010808e824 */ /* 0x000fe400078e0a04 */
[C---:B------:R-:W-:Y:S02]  /*d390*/  IMAD R5, R4.reuse, R26, R5 ;  /* 0x0000001a04057224 */ /* 0x040fe400078e0205 */
[C---:B------:R-:W-:Y:S02]  /*d3a0*/  IMAD R12, R4.reuse, R27, R12 ;  /* 0x0000001b040c7224 */ /* 0x040fe400078e020c */
[----:B------:R-:W-:Y:S02]  /*d3b0*/  IMAD.MOV R14, RZ, RZ, -R14 ;  /* 0x000000ffff0e7224 */ /* 0x000fe400078e0a0e */
[----:B------:R-:W-:Y:S02]  /*d3c0*/  IMAD.MOV.U32 R26, RZ, RZ, R56 ;  /* 0x000000ffff1a7224 */ /* 0x000fe400078e0038 */
[----:B------:R-:W-:Y:S01]  /*d3d0*/  @!P3 IMAD.MOV R7, RZ, RZ, -R7 ;  /* 0x000000ffff07b224 */ /* 0x000fe200078e0a07 */
[----:B------:R-:W-:Y:S01]  /*d3e0*/  ISETP.GT.U32.AND P3, PT, R4, R8, PT ;  /* 0x000000080400720c */ /* 0x000fe20003f64070 */
[----:B------:R-:W-:-:S04]  /*d3f0*/  IMAD.HI.U32 R27, R0, R6, RZ ;  /* 0x00000006001b7227 */ /* 0x000fc800078e00ff */
[----:B------:R-:W-:Y:S02]  /*d400*/  IMAD.MOV.U32 R56, RZ, RZ, R2 ;  /* 0x000000ffff387224 */ /* 0x000fe400078e0002 */
[C---:B------:R-:W-:Y:S02]  /*d410*/  IMAD R2, R4.reuse, R14, R9 ;  /* 0x0000000e04027224 */ /* 0x040fe400078e0209 */
[----:B------:R-:W-:Y:S02]  /*d420*/  IMAD.MOV R27, RZ, RZ, -R27 ;  /* 0x000000ffff1b7224 */ /* 0x000fe400078e0a1b */
[----:B------:R-:W-:Y:S02]  /*d430*/  IMAD.MOV.U32 R9, RZ, RZ, R56 ;  /* 0x000000ffff097224 */ /* 0x000fe400078e0038 */
[----:B------:R-:W-:Y:S02]  /*d440*/  IMAD R6, R4, R27, R6 ;  /* 0x0000001b04067224 */ /* 0x000fe400078e0206 */
[----:B------:R-:W-:Y:S01]  /*d450*/  @!P0 IMAD.MOV R9, RZ, RZ, -R9 ;  /* 0x000000ffff098224 */ /* 0x000fe200078e0a09 */
[----:B------:R-:W2:Y:S01]  /*d460*/  LDL R27, [R1+0x65fc] ;  /* 0x0065fc00011b7983 */ /* 0x000ea20000100800 */
[----:B------:R-:W-:-:S03]  /*d470*/  @!P3 IMAD.IADD R8, R8, 0x1, -R4 ;  /* 0x000000010808b824 */ /* 0x000fc600078e0a04 */
[----:B------:R0:W-:Y:S01]  /*d480*/  STL [R1+0x390], R56 ;  /* 0x0003903801007387 */ /* 0x0001e20000100800 */
[----:B------:R-:W-:-:S03]  /*d490*/  ISETP.GE.AND P3, PT, R16, RZ, PT ;  /* 0x000000ff1000720c */ /* 0x000fc60003f66270 */
[----:B0-----:R-:W2:Y:S04]  /*d4a0*/  LDL.LU R56, [R1+0x6b5c] ;  /* 0x006b5c0001387983 */ /* 0x001ea80000300800 */
[----:B------:R-:W-:Y:S04]  /*d4b0*/  @!P0 STL [R1+0x390], R9 ;  /* 0x0003900901008387 */ /* 0x000fe80000100800 */
[----:B------:R0:W-:Y:S04]  /*d4c0*/  STL [R1+0x398], R7 ;  /* 0x0003980701007387 */ /* 0x0001e80000100800 */
[----:B------:R-:W2:Y:S01]  /*d4d0*/  LDL.LU R16, [R1+0x38] ;  /* 0x0000380001107983 */ /* 0x000ea20000300800 */
[----:B------:R-:W-:-:S02]  /*d4e0*/  ISETP.GT.U32.AND P2, PT, R4, R12, PT ;  /* 0x0000000c0400720c */ /* 0x000fc40003f44070 */
[----:B------:R-:W-:-:S11]  /*d4f0*/  ISETP.GT.U32.AND P5, PT, R4, R11, PT ;  /* 0x0000000b0400720c */ /* 0x000fd60003fa4070 */
[--C-:B------:R-:W-:Y:S02]  /*d500*/  @!P2 IMAD.IADD R12, R12, 0x1, -R4.reuse ;  /* 0x000000010c0ca824 */ /* 0x100fe400078e0a04 */
[----:B------:R-:W-:-:S03]  /*d510*/  @!P5 IMAD.IADD R11, R11, 0x1, -R4 ;  /* 0x000000010b0bd824 */ /* 0x000fc600078e0a04 */
[----:B------:R-:W-:Y:S02]  /*d520*/  ISETP.GT.U32.AND P5, PT, R4, R12, PT ;  /* 0x0000000c0400720c */ /* 0x000fe40003fa4070 */
[----:B0-----:R-:W-:-:S11]  /*d530*/  IABS R7, R22 ;  /* 0x0000001600077213 */ /* 0x001fd60000000000 */
[----:B------:R-:W-:Y:S01]  /*d540*/  @!P5 IMAD.IADD R12, R12, 0x1, -R4 ;  /* 0x000000010c0cd824 */ /* 0x000fe200078e0a04 */
[----:B------:R-:W-:Y:S01]  /*d550*/  ISETP.GT.U32.AND P5, PT, R4, R6, PT ;  /* 0x000000060400720c */ /* 0x000fe20003fa4070 */
[----:B------:R-:W-:-:S12]  /*d560*/  IMAD.HI.U32 R14, R0, R7, RZ ;  /* 0x00000007000e7227 */ /* 0x000fd800078e00ff */
[----:B------:R-:W-:Y:S01]  /*d570*/  @!P5 IMAD.IADD R6, R6, 0x1, -R4 ;  /* 0x000000010606d824 */ /* 0x000fe200078e0a04 */
[----:B------:R-:W-:Y:S01]  /*d580*/  ISETP.GE.AND P5, PT, R17, RZ, PT ;  /* 0x000000ff1100720c */ /* 0x000fe20003fa6270 */
[----:B--2---:R-:W-:Y:S02]  /*d590*/  IMAD.MOV.U32 R17, RZ, RZ, R16 ;  /* 0x000000ffff117224 */ /* 0x004fe400078e0010 */
[----:B------:R-:W-:Y:S02]  /*d5a0*/  IMAD.MOV R16, RZ, RZ, -R14 ;  /* 0x000000ffff107224 */ /* 0x000fe400078e0a0e */
[----:B------:R-:W2:Y:S01]  /*d5b0*/  LDL R14, [R1+0x65e0] ;  /* 0x0065e000010e7983 */ /* 0x000ea20000100800 */
[----:B------:R-:W-:-:S13]  /*d5c0*/  ISETP.GT.U32.AND P2, PT, R4, R10, PT ;  /* 0x0000000a0400720c */ /* 0x000fda0003f44070 */
[----:B------:R-:W-:Y:S01]  /*d5d0*/  @!P2 IMAD.IADD R10, R10, 0x1, -R4 ;  /* 0x000000010a0aa824 */ /* 0x000fe200078e0a04 */
[C---:B------:R-:W-:Y:S02]  /*d5e0*/  ISETP.GT.U32.AND P2, PT, R4.reuse, R13, PT ;  /* 0x0000000d0400720c */ /* 0x040fe40003f44070 */
[----:B------:R-:W-:Y:S02]  /*d5f0*/  ISETP.GT.U32.AND P0, PT, R4, R11, PT ;  /* 0x0000000b0400720c */ /* 0x000fe40003f04070 */
[----:B------:R-:W-:-:S09]  /*d600*/  IABS R9, R21 ;  /* 0x0000001500097213 */ /* 0x000fd20000000000 */
[--C-:B------:R-:W-:Y:S01]  /*d610*/  @!P2 IMAD.IADD R13, R13, 0x1, -R4.reuse ;  /* 0x000000010d0da824 */ /* 0x100fe200078e0a04 */
[----:B------:R-:W-:Y:S01]  /*d620*/  ISETP.GT.U32.AND P2, PT, R4, R5, PT ;  /* 0x000000050400720c */ /* 0x000fe20003f44070 */
[----:B------:R-:W-:Y:S01]  /*d630*/  @!P0 IMAD.IADD R11, R11, 0x1, -R4 ;  /* 0x000000010b0b8824 */ /* 0x000fe200078e0a04 */
[----:B------:R-:W-:Y:S01]  /*d640*/  ISETP.GE.AND P0, PT, R15, RZ, PT ;  /* 0x000000ff0f00720c */ /* 0x000fe20003f06270 */
[----:B------:R-:W-:-:S04]  /*d650*/  IMAD.HI.U32 R15, R0, R9, RZ ;  /* 0x00000009000f7227 */ /* 0x000fc800078e00ff */
[----:B------:R-:W-:Y:S02]  /*d660*/  IMAD R7, R4, R16, R7 ;  /* 0x0000001004077224 */ /* 0x000fe400078e0207 */
[----:B------:R-:W-:-:S04]  /*d670*/  IMAD.MOV.U32 R16, RZ, RZ, R57 ;  /* 0x000000ffff107224 */ /* 0x000fc800078e0039 */
[----:B------:R-:W-:Y:S01]  /*d680*/  @!P2 IMAD.IADD R5, R5, 0x1, -R4 ;  /* 0x000000010505a824 */ /* 0x000fe200078e0a04 */
[----:B------:R-:W-:Y:S01]  /*d690*/  ISETP.GE.AND P2, PT, R18, RZ, PT ;  /* 0x000000ff1200720c */ /* 0x000fe20003f46270 */
[----:B------:R-:W-:Y:S02]  /*d6a0*/  IMAD.MOV.U32 R57, RZ, RZ, R12 ;  /* 0x000000ffff397224 */ /* 0x000fe400078e000c */
[----:B------:R-:W-:Y:S02]  /*d6b0*/  IMAD.MOV R15, RZ, RZ, -R15 ;  /* 0x000000ffff0f7224 */ /* 0x000fe400078e0a0f */
[----:B------:R-:W-:Y:S02]  /*d6c0*/  @!P4 IMAD.MOV R57, RZ, RZ, -R57 ;  /* 0x000000ffff39c224 */ /* 0x000fe400078e0a39 */
[----:B------:R-:W-:Y:S02]  /*d6d0*/  IMAD R9, R4, R15, R9 ;  /* 0x0000000f04097224 */ /* 0x000fe400078e0209 */
[----:B------:R-:W3:Y:S01]  /*d6e0*/  LDL R15, [R1+0x66d8] ;  /* 0x0066d800010f7983 */ /* 0x000ee20000100800 */
[----:B--2---:R-:W-:Y:S01]  /*d6f0*/  IMAD.MOV.U32 R18, RZ, RZ, R14 ;  /* 0x000000ffff127224 */ /* 0x004fe200078e000e */
[----:B------:R-:W-:-:S05]  /*d700*/  IABS R14, R23 ;  /* 0x00000017000e7213 */ /* 0x000fca0000000000 */
[----:B------:R-:W-:Y:S02]  /*d710*/  IMAD.MOV.U32 R12, RZ, RZ, R14 ;  /* 0x000000ffff0c7224 */ /* 0x000fe400078e000e */
[----:B------:R-:W-:Y:S02]  /*d720*/  IMAD.MOV.U32 R14, RZ, RZ, R58 ;  /* 0x000000ffff0e7224 */ /* 0x000fe400078e003a */
[----:B------:R-:W-:Y:S02]  /*d730*/  IMAD.MOV.U32 R58, RZ, RZ, R13 ;  /* 0x000000ffff3a7224 */ /* 0x000fe400078e000d */
[----:B------:R-:W2:Y:S04]  /*d740*/  LDL.LU R13, [R1+0x78] ;  /* 0x00007800010d7983 */ /* 0x000ea80000300800 */
[----:B------:R0:W-:Y:S02]  /*d750*/  STL [R1+0x3a0], R57 ;  /* 0x0003a03901007387 */ /* 0x0001e40000100800 */
[----:B0-----:R-:W-:-:S02]  /*d760*/  IMAD.MOV.U32 R57, RZ, RZ, R11 ;  /* 0x000000ffff397224 */ /* 0x001fc400078e000b */
[----:B------:R-:W2:Y:S01]  /*d770*/  LDL.LU R11, [R1+0x4] ;  /* 0x00000400010b7983 */ /* 0x000ea20000300800 */
[----:B------:R-:W-:Y:S01]  /*d780*/  ISETP.GT.U32.AND P6, PT, R4, R10, PT ;  /* 0x0000000a0400720c */ /* 0x000fe20003fc4070 */
[----:B------:R-:W-:-:S12]  /*d790*/  @!P1 IMAD.MOV R58, RZ, RZ, -R58 ;  /* 0x000000ffff3a9224 */ /* 0x000fd800078e0a3a */
[----:B------:R-:W-:Y:S01]  /*d7a0*/  @!P6 IMAD.IADD R10, R10, 0x1, -R4 ;  /* 0x000000010a0ae824 */ /* 0x000fe200078e0a04 */
[C---:B------:R-:W-:Y:S01]  /*d7b0*/  ISETP.GT.U32.AND P6, PT, R4.reuse, R2, PT ;  /* 0x000000020400720c */ /* 0x040fe20003fc4070 */
[----:B------:R0:W-:Y:S01]  /*d7c0*/  STL [R1+0x3ac], R58 ;  /* 0x0003ac3a01007387 */ /* 0x0001e20000100800 */
[C---:B------:R-:W-:Y:S01]  /*d7d0*/  ISETP.GT.U32.AND P4, PT, R4.reuse, R5, PT ;  /* 0x000000050400720c */ /* 0x040fe20003f84070 */
[----:B------:R-:W-:Y:S01]  /*d7e0*/  @!P0 IMAD.MOV R57, RZ, RZ, -R57 ;  /* 0x000000ffff398224 */ /* 0x000fe200078e0a39 */
[----:B------:R-:W-:-:S09]  /*d7f0*/  ISETP.GT.U32.AND P1, PT, R4, R9, PT ;  /* 0x000000090400720c */ /* 0x000fd20003f24070 */
[----:B------:R-:W-:Y:S01]  /*d800*/  @!P6 IMAD.IADD R2, R2, 0x1, -R4 ;  /* 0x000000010202e824 */ /* 0x000fe200078e0a04 */
[----:B------:R-:W-:Y:S01]  /*d810*/  ISETP.GT.U32.AND P6, PT, R4, R6, PT ;  /* 0x000000060400720c */ /* 0x000fe20003fc4070 */
[----:B0-----:R-:W-:-:S03]  /*d820*/  IMAD.MOV.U32 R58, RZ, RZ, R10 ;  /* 0x000000ffff3a7224 */ /* 0x001fc600078e000a */
[----:B------:R-:W-:Y:S01]  /*d830*/  ISETP.GT.U32.AND P0, PT, R4, R2, PT ;  /* 0x000000020400720c */ /* 0x000fe20003f04070 */
[----:B------:R0:W-:Y:S01]  /*d840*/  STL [R1+0x3b4], R57 ;  /* 0x0003b43901007387 */ /* 0x0001e20000100800 */
[----:B------:R-:W-:Y:S02]  /*d850*/  @!P3 IMAD.MOV R58, RZ, RZ, -R58 ;  /* 0x000000ffff3ab224 */ /* 0x000fe400078e0a3a */
[--C-:B------:R-:W-:Y:S01]  /*d860*/  @!P4 IMAD.IADD R5, R5, 0x1, -R4.reuse ;  /* 0x000000010505c824 */ /* 0x100fe200078e0a04 */
[----:B0-----:R-:W3:Y:S04]  /*d870*/  LDL.LU R57, [R1+0x6b58] ;  /* 0x006b580001397983 */ /* 0x001ee80000300800 */
[----:B------:R-:W-:Y:S01]  /*d880*/  @!P6 IMAD.IADD R6, R6, 0x1, -R4 ;  /* 0x000000010606e824 */ /* 0x000fe200078e0a04 */
[----:B------:R-:W-:-:S03]  /*d890*/  ISETP.GE.AND P6, PT, R20, RZ, PT ;  /* 0x000000ff1400720c */ /* 0x000fc60003fc6270 */
[--C-:B------:R-:W-:Y:S01]  /*d8a0*/  @!P0 IMAD.IADD R2, R2, 0x1, -R4.reuse ;  /* 0x0000000102028824 */ /* 0x100fe200078e0a04 */
[----:B------:R-:W-:Y:S01]  /*d8b0*/  ISETP.GE.AND P4, PT, R21, RZ, PT ;  /* 0x000000ff1500720c */ /* 0x000fe20003f86270 */
[----:B------:R-:W-:Y:S01]  /*d8c0*/  @!P1 IMAD.IADD R9, R9, 0x1, -R4 ;  /* 0x0000000109099824 */ /* 0x000fe200078e0a04 */
[----:B------:R-:W-:Y:S02]  /*d8d0*/  ISETP.GE.AND P0, PT, R22, RZ, PT ;  /* 0x000000ff1600720c */ /* 0x000fe40003f06270 */
[----:B------:R-:W-:Y:S01]  /*d8e0*/  ISETP.GE.AND P1, PT, R23, RZ, PT ;  /* 0x000000ff1700720c */ /* 0x000fe20003f26270 */
[----:B--2---:R-:W-:Y:S02]  /*d8f0*/  IMAD.MOV.U32 R10, RZ, RZ, R11 ;  /* 0x000000ffff0a7224 */ /* 0x004fe400078e000b */
[----:B------:R-:W-:Y:S02]  /*d900*/  IMAD.MOV.U32 R11, RZ, RZ, R48 ;  /* 0x000000ffff0b7224 */ /* 0x000fe400078e0030 */
[----:B------:R-:W-:-:S02]  /*d910*/  IMAD.MOV.U32 R48, RZ, RZ, R59 ;  /* 0x000000ffff307224 */ /* 0x000fc400078e003b */
[----:B------:R-:W-:Y:S02]  /*d920*/  IMAD.MOV.U32 R59, RZ, RZ, R8 ;  /* 0x000000ffff3b7224 */ /* 0x000fe400078e0008 */
[----:B------:R-:W2:Y:S02]  /*d930*/  LDL.LU R8, [R1+0xc] ;  /* 0x00000c0001087983 */ /* 0x000ea40000300800 */
[----:B------:R-:W-:Y:S02]  /*d940*/  @!P5 IMAD.MOV R59, RZ, RZ, -R59 ;  /* 0x000000ffff3bd224 */ /* 0x000fe400078e0a3b */
[----:B------:R0:W-:Y:S04]  /*d950*/  STL [R1+0x3bc], R58 ;  /* 0x0003bc3a01007387 */ /* 0x0001e80000100800 */
[----:B0-----:R-:W3:Y:S04]  /*d960*/  LDL.LU R58, [R1+0x6b54] ;  /* 0x006b5400013a7983 */ /* 0x001ee80000300800 */
[----:B------:R0:W-:Y:S04]  /*d970*/  STL [R1+0x3c4], R59 ;  /* 0x0003c43b01007387 */ /* 0x0001e80000100800 */
[----:B0-----:R-:W3:Y:S04]  /*d980*/  LDL.LU R59, [R1+0x6b50] ;  /* 0x006b5000013b7983 */ /* 0x001ee80000300800 */
[----:B------:R-:W3:Y:S04]  /*d990*/  LDL R20, [R1+0x65c4] ;  /* 0x0065c40001147983 */ /* 0x000ee80000100800 */
[----:B------:R-:W3:Y:S04]  /*d9a0*/  LDL.LU R21, [R1] ;  /* 0x0000000001157983 */ /* 0x000ee80000300800 */
[----:B------:R-:W3:Y:S04]  /*d9b0*/  LDL.LU R22, [R1+0x74] ;  /* 0x0000740001167983 */ /* 0x000ee80000300800 */
[----:B------:R-:W3:Y:S01]  /*d9c0*/  LDL.LU R23, [R1+0x28] ;  /* 0x0000280001177983 */ /* 0x000ee20000300800 */
[----:B------:R-:W-:-:S02]  /*d9d0*/  ISETP.GE.AND P3, PT, R19, RZ, PT ;  /* 0x000000ff1300720c */ /* 0x000fc40003f66270 */
[C---:B------:R-:W-:Y:S01]  /*d9e0*/  ISETP.GT.U32.AND P5, PT, R4.reuse, R7, PT ;  /* 0x000000070400720c */ /* 0x040fe20003fa4070 */
[----:B------:R-:W-:Y:S01]  /*d9f0*/  @!P2 IMAD.MOV R6, RZ, RZ, -R6 ;  /* 0x000000ffff06a224 */ /* 0x000fe200078e0a06 */
[----:B------:R-:W-:Y:S01]  /*da00*/  ISETP.GT.U32.AND P2, PT, R4, R9, PT ;  /* 0x000000090400720c */ /* 0x000fe20003f44070 */
[----:B------:R-:W-:-:S03]  /*da10*/  @!P6 IMAD.MOV R2, RZ, RZ, -R2 ;  /* 0x000000ffff02e224 */ /* 0x000fc600078e0a02 */
[----:B------:R-:W-:Y:S05]  /*da20*/  STL [R1+0x3cc], R6 ;  /* 0x0003cc0601007387 */ /* 0x000fea0000100800 */
[----:B------:R-:W-:Y:S02]  /*da30*/  @!P3 IMAD.MOV R5, RZ, RZ, -R5 ;  /* 0x000000ffff05b224 */ /* 0x000fe400078e0a05 */
[----:B------:R-:W-:-:S03]  /*da40*/  @!P5 IMAD.IADD R7, R7, 0x1, -R4 ;  /* 0x000000010707d824 */ /* 0x000fc600078e0a04 */
[----:B------:R0:W-:Y:S02]  /*da50*/  STL [R1+0x3d4], R5 ;  /* 0x0003d40501007387 */ /* 0x0001e40000100800 */
[----:B------:R-:W-:Y:S02]  /*da60*/  ISETP.GT.U32.AND P5, PT, R4, R7, PT ;  /* 0x000000070400720c */ /* 0x000fe40003fa4070 */
[----:B------:R-:W-:Y:S01]  /*da70*/  STL [R1+0x3e0], R2 ;  /* 0x0003e00201007387 */ /* 0x000fe20000100800 */
[----:B------:R-:W-:Y:S01]  /*da80*/  @!P2 IMAD.IADD R9, R9, 0x1, -R4 ;  /* 0x000000010909a824 */ /* 0x000fe200078e0a04 */
[----:B------:R-:W-:Y:S02]  /*da90*/  ISETP.GE.AND P2, PT, R25, RZ, PT ;  /* 0x000000ff1900720c */ /* 0x000fe40003f46270 */
[----:B0-----:R-:W-:Y:S01]  /*daa0*/  IABS R5, R25 ;  /* 0x0000001900057213 */ /* 0x001fe20000000000 */
[----:B------:R-:W-:-:S06]  /*dab0*/  @!P4 IMAD.MOV R9, RZ, RZ, -R9 ;  /* 0x000000ffff09c224 */ /* 0x000fcc00078e0a09 */
[----:B------:R-:W-:-:S04]  /*dac0*/  @!P5 IMAD.IADD R7, R7, 0x1, -R4 ;  /* 0x000000010707d824 */ /* 0x000fc800078e0a04 */
[----:B------:R-:W-:Y:S01]  /*dad0*/  @!P0 IMAD.MOV R7, RZ, RZ, -R7 ;  /* 0x000000ffff078224 */ /* 0x000fe200078e0a07 */
[----:B------:R0:W-:Y:S02]  /*dae0*/  STL [R1+0x3e8], R9 ;  /* 0x0003e80901007387 */ /* 0x0001e40000100800 */
[----:B0-----:R-:W-:Y:S02]  /*daf0*/  IABS R9, R32 ;  /* 0x0000002000097213 */ /* 0x001fe40000000000 */
[----:B------:R0:W-:Y:S01]  /*db00*/  STL [R1+0x61c], R7 ;  /* 0x00061c0701007387 */ /* 0x0001e20000100800 */
[----:B--2---:R-:W-:Y:S02]  /*db10*/  IMAD.MOV.U32 R19, RZ, RZ, R8 ;  /* 0x000000ffff137224 */ /* 0x004fe400078e0008 */
[----:B------:R-:W-:-:S04]  /*db20*/  IMAD.HI.U32 R8, R0, R12, RZ ;  /* 0x0000000c00087227 */ /* 0x000fc800078e00ff */
[----:B------:R-:W-:-:S04]  /*db30*/  IMAD.MOV R8, RZ, RZ, -R8 ;  /* 0x000000ffff087224 */ /* 0x000fc800078e0a08 */
[----:B------:R-:W-:-:S05]  /*db40*/  IMAD R12, R4, R8, R12 ;  /* 0x00000008040c7224 */ /* 0x000fca00078e020c */
[----:B------:R-:W-:Y:S01]  /*db50*/  ISETP.GT.U32.AND P6, PT, R4, R12, PT ;  /* 0x0000000c0400720c */ /* 0x000fe20003fc4070 */
[----:B---3--:R-:W-:Y:S02]  /*db60*/  IMAD.MOV.U32 R8, RZ, RZ, R23 ;  /* 0x000000ffff087224 */ /* 0x008fe400078e0017 */
[----:B------:R-:W-:Y:S02]  /*db70*/  IMAD.MOV.U32 R23, RZ, RZ, R22 ;  /* 0x000000ffff177224 */ /* 0x000fe400078e0016 */
[----:B------:R-:W-:Y:S02]  /*db80*/  IMAD.MOV.U32 R22, RZ, RZ, R21 ;  /* 0x000000ffff167224 */ /* 0x000fe400078e0015 */
[----:B------:R-:W-:Y:S01]  /*db90*/  IMAD.MOV.U32 R21, RZ, RZ, R13 ;  /* 0x000000ffff157224 */ /* 0x000fe200078e000d */
[----:B------:R-:W-:Y:S01]  /*dba0*/  IABS R13, R24 ;  /* 0x00000018000d7213 */ /* 0x000fe20000000000 */
[----:B------:R-:W-:-:S04]  /*dbb0*/  IMAD.MOV.U32 R25, RZ, RZ, R8 ;  /* 0x000000ffff197224 */ /* 0x000fc800078e0008 */
[----:B------:R-:W-:-:S04]  /*dbc0*/  IMAD.HI.U32 R2, R0, R13, RZ ;  /* 0x0000000d00027227 */ /* 0x000fc800078e00ff */
[----:B------:R-:W-:-:S04]  /*dbd0*/  IMAD.HI.U32 R8, R0, R5, RZ ;  /* 0x0000000500087227 */ /* 0x000fc800078e00ff */
[----:B------:R-:W-:Y:S02]  /*dbe0*/  IMAD.MOV R2, RZ, RZ, -R2 ;  /* 0x000000ffff027224 */ /* 0x000fe400078e0a02 */
[----:B------:R-:W-:Y:S02]  /*dbf0*/  IMAD.MOV R8, RZ, RZ, -R8 ;  /* 0x000000ffff087224 */ /* 0x000fe400078e0a08 */
[C---:B------:R-:W-:Y:S02]  /*dc00*/  IMAD R13, R4.reuse, R2, R13 ;  /* 0x00000002040d7224 */ /* 0x040fe400078e020d */
[----:B------:R-:W-:-:S03]  /*dc10*/  IMAD R5, R4, R8, R5 ;  /* 0x0000000804057224 */ /* 0x000fc600078e0205 */
[C---:B------:R-:W-:Y:S02]  /*dc20*/  ISETP.GT.U32.AND P4, PT, R4.reuse, R13, PT ;  /* 0x0000000d0400720c */ /* 0x040fe40003f84070 */
[----:B------:R-:W-:Y:S01]  /*dc30*/  ISETP.GT.U32.AND P0, PT, R4, R5, PT ;  /* 0x000000050400720c */ /* 0x000fe20003f04070 */
[----:B------:R-:W-:Y:S02]  /*dc40*/  @!P6 IMAD.IADD R12, R12, 0x1, -R4 ;  /* 0x000000010c0ce824 */ /* 0x000fe400078e0a04 */
[----:B------:R-:W-:-:S08]  /*dc50*/  IMAD.HI.U32 R8, R0, R9, RZ ;  /* 0x0000000900087227 */ /* 0x000fd000078e00ff */
[--C-:B------:R-:W-:Y:S02]  /*dc60*/  @!P4 IMAD.IADD R13, R13, 0x1, -R4.reuse ;  /* 0x000000010d0dc824 */ /* 0x100fe400078e0a04 */
[----:B------:R-:W-:-:S03]  /*dc70*/  @!P0 IMAD.IADD R5, R5, 0x1, -R4 ;  /* 0x0000000105058824 */ /* 0x000fc600078e0a04 */
[C---:B------:R-:W-:Y:S01]  /*dc80*/  ISETP.GT.U32.AND P0, PT, R4.reuse, R13, PT ;  /* 0x0000000d0400720c */ /* 0x040fe20003f04070 */
[----:B------:R-:W-:Y:S01]  /*dc90*/  IMAD.MOV R8, RZ, RZ, -R8 ;  /* 0x000000ffff087224 */ /* 0x000fe200078e0a08 */
[----:B------:R-:W-:-:S03]  /*dca0*/  ISETP.GT.U32.AND P6, PT, R4, R12, PT ;  /* 0x0000000c0400720c */ /* 0x000fc60003fc4070 */
[----:B------:R-:W-:-:S08]  /*dcb0*/  IMAD R9, R4, R8, R9 ;  /* 0x0000000804097224 */ /* 0x000fd000078e0209 */
[--C-:B------:R-:W-:Y:S01]  /*dcc0*/  @!P0 IMAD.IADD R13, R13, 0x1, -R4.reuse ;  /* 0x000000010d0d8824 */ /* 0x100fe200078e0a04 */
[----:B------:R-:W-:Y:S01]  /*dcd0*/  ISETP.GT.U32.AND P0, PT, R4, R9, PT ;  /* 0x000000090400720c */ /* 0x000fe20003f04070 */
[----:B------:R-:W-:-:S04]  /*dce0*/  @!P6 IMAD.IADD R12, R12, 0x1, -R4 ;  /* 0x000000010c0ce824 */ /* 0x000fc800078e0a04 */
[----:B------:R-:W-:-:S05]  /*dcf0*/  @!P1 IMAD.MOV R12, RZ, RZ, -R12 ;  /* 0x000000ffff0c9224 */ /* 0x000fca00078e0a0c */
[----:B------:R-:W-:Y:S03]  /*dd00*/  STL [R1+0x628], R12 ;  /* 0x0006280c01007387 */ /* 0x000fe60000100800 */
[----:B------:R-:W-:Y:S01]  /*dd10*/  @!P0 IMAD.IADD R9, R9, 0x1, -R4 ;  /* 0x0000000109098824 */ /* 0x000fe200078e0a04 */
[----:B------:R-:W-:Y:S02]  /*dd20*/  ISETP.GE.AND P0, PT, R32, RZ, PT ;  /* 0x000000ff2000720c */ /* 0x000fe40003f06270 */
[----:B------:R-:W2:Y:S01]  /*dd30*/  LDL.LU R32, [R1+0x50] ;  /* 0x0000500001207983 */ /* 0x000ea20000300800 */
[----:B------:R-:W-:Y:S02]  /*dd40*/  IABS R6, R30 ;  /* 0x0000001e00067213 */ /* 0x000fe40000000000 */
[----:B------:R-:W-:Y:S01]  /*dd50*/  ISETP.GE.AND P5, PT, R30, RZ, PT ;  /* 0x000000ff1e00720c */ /* 0x000fe20003fa6270 */
[----:B------:R-:W-:Y:S01]  /*dd60*/  IMAD.MOV.U32 R30, RZ, RZ, R11 ;  /* 0x000000ffff1e7224 */ /* 0x000fe200078e000b */
[----:B0-----:R-:W-:Y:S01]  /*dd70*/  IABS R7, R33 ;  /* 0x0000002100077213 */ /* 0x001fe20000000000 */
[----:B------:R-:W-:Y:S01]  /*dd80*/  IMAD.HI.U32 R11, R0, R6, RZ ;  /* 0x00000006000b7227 */ /* 0x000fe200078e00ff */
[----:B------:R-:W-:-:S03]  /*dd90*/  ISETP.GT.U32.AND P1, PT, R4, R5, PT ;  /* 0x000000050400720c */ /* 0x000fc60003f24070 */
[----:B------:R-:W-:Y:S02]  /*dda0*/  IMAD.MOV R2, RZ, RZ, -R11 ;  /* 0x000000ffff027224 */ /* 0x000fe400078e0a0b */
[----:B------:R-:W-:-:S04]  /*ddb0*/  IMAD.HI.U32 R11, R0, R7, RZ ;  /* 0x00000007000b7227 */ /* 0x000fc800078e00ff */
[----:B------:R-:W-:Y:S02]  /*ddc0*/  IMAD.MOV R11, RZ, RZ, -R11 ;  /* 0x000000ffff0b7224 */ /* 0x000fe400078e0a0b */
[C---:B------:R-:W-:Y:S02]  /*ddd0*/  IMAD R6, R4.reuse, R2, R6 ;  /* 0x0000000204067224 */ /* 0x040fe400078e0206 */
[C---:B------:R-:W-:Y:S02]  /*dde0*/  IMAD R7, R4.reuse, R11, R7 ;  /* 0x0000000b04077224 */ /* 0x040fe400078e0207 */
[----:B------:R-:W-:Y:S01]  /*ddf0*/  @!P1 IMAD.IADD R5, R5, 0x1, -R4 ;  /* 0x0000000105059824 */ /* 0x000fe200078e0a04 */
[C---:B------:R-:W-:Y:S02]  /*de00*/  ISETP.GT.U32.AND P6, PT, R4.reuse, R6, PT ;  /* 0x000000060400720c */ /* 0x040fe40003fc4070 */
[----:B------:R-:W-:Y:S02]  /*de10*/  ISETP.GT.U32.AND P1, PT, R4, R7, PT ;  /* 0x000000070400720c */ /* 0x000fe40003f24070 */
[----:B------:R-:W-:Y:S01]  /*de20*/  ISETP.GE.AND P3, PT, R24, RZ, PT ;  /* 0x000000ff1800720c */ /* 0x000fe20003f66270 */
[----:B------:R-:W-:-:S08]  /*de30*/  @!P2 IMAD.MOV R5, RZ, RZ, -R5 ;  /* 0x000000ffff05a224 */ /* 0x000fd000078e0a05 */
[--C-:B------:R-:W-:Y:S02]  /*de40*/  @!P6 IMAD.IADD R6, R6, 0x1, -R4.reuse ;  /* 0x000000010606e824 */ /* 0x100fe400078e0a04 */
[----:B------:R-:W-:Y:S01]  /*de50*/  @!P1 IMAD.IADD R7, R7, 0x1, -R4 ;  /* 0x0000000107079824 */ /* 0x000fe200078e0a04 */
[----:B------:R-:W-:Y:S01]  /*de60*/  ISETP.GE.AND P1, PT, R33, RZ, PT ;  /* 0x000000ff2100720c */ /* 0x000fe20003f26270 */
[----:B------:R-:W-:Y:S02]  /*de70*/  IMAD.MOV.U32 R33, RZ, RZ, R60 ;  /* 0x000000ffff217224 */ /* 0x000fe400078e003c */
[----:B------:R-:W-:Y:S01]  /*de80*/  IMAD.MOV.U32 R60, RZ, RZ, R13 ;  /* 0x000000ffff3c7224 */ /* 0x000fe200078e000d */
[----:B------:R-:W-:-:S03]  /*de90*/  ISETP.GT.U32.AND P6, PT, R4, R6, PT ;  /* 0x000000060400720c */ /* 0x000fc60003fc4070 */
[----:B------:R-:W-:-:S05]  /*dea0*/  @!P3 IMAD.MOV R60, RZ, RZ, -R60 ;  /* 0x000000ffff3cb224 */ /* 0x000fca00078e0a3c */
[----:B------:R0:W-:Y:S04]  /*deb0*/  STL [R1+0x634], R60 ;  /* 0x0006343c01007387 */ /* 0x0001e80000100800 */
[----:B0-----:R-:W3:Y:S04]  /*dec0*/  LDL.LU R60, [R1+0x6b4c] ;  /* 0x006b4c00013c7983 */ /* 0x001ee80000300800 */
[----:B------:R0:W-:Y:S01]  /*ded0*/  STL [R1+0x63c], R5 ;  /* 0x00063c0501007387 */ /* 0x0001e20000100800 */
[----:B------:R-:W-:Y:S02]  /*dee0*/  @!P6 IMAD.IADD R6, R6, 0x1, -R4 ;  /* 0x000000010606e824 */ /* 0x000fe400078e0a04 */
[----:B0-----:R-:W-:-:S02]  /*def0*/  IMAD.MOV.U32 R5, RZ, RZ, R33 ;  /* 0x000000ffff057224 */ /* 0x001fc400078e0021 */
[----:B--2---:R-:W-:Y:S02]  /*df00*/  IMAD.MOV.U32 R33, RZ, RZ, R32 ;  /* 0x000000ffff217224 */ /* 0x004fe400078e0020 */
[----:B------:R-:W-:Y:S02]  /*df10*/  IMAD.MOV.U32 R32, RZ, RZ, R30 ;  /* 0x000000ffff207224 */ /* 0x000fe400078e001e */
[----:B------:R-:W-:Y:S02]  /*df20*/  IMAD.MOV.U32 R30, RZ, RZ, R25 ;  /* 0x000000ffff1e7224 */ /* 0x000fe400078e0019 */
[----:B------:R-:W-:Y:S02]  /*df30*/  IMAD.MOV.U32 R25, RZ, RZ, R20 ;  /* 0x000000ffff197224 */ /* 0x000fe400078e0014 */
[----:B------:R-:W-:Y:S02]  /*df40*/  IMAD.MOV.U32 R20, RZ, RZ, R19 ;  /* 0x000000ffff147224 */ /* 0x000fe400078e0013 */
[----:B------:R-:W-:-:S02]  /*df50*/  IMAD.MOV.U32 R19, RZ, RZ, R16 ;  /* 0x000000ffff137224 */ /* 0x000fc400078e0010 */
[----:B------:R-:W-:Y:S02]  /*df60*/  IMAD.MOV.U32 R16, RZ, RZ, R18 ;  /* 0x000000ffff107224 */ /* 0x000fe400078e0012 */
[----:B------:R-:W-:Y:S02]  /*df70*/  IMAD.MOV.U32 R18, RZ, RZ, R61 ;  /* 0x000000ffff127224 */ /* 0x000fe400078e003d */
[----:B------:R-:W-:Y:S02]  /*df80*/  IMAD.MOV.U32 R61, RZ, RZ, R6 ;  /* 0x000000ffff3d7224 */ /* 0x000fe400078e0006 */
[----:B------:R-:W2:Y:S01]  /*df90*/  LDL R6, [R1+0x65c8] ;  /* 0x0065c80001067983 */ /* 0x000ea20000100800 */
[----:B------:R-:W-:Y:S02]  /*dfa0*/  IMAD.MOV.U32 R24, RZ, RZ, R23 ;  /* 0x000000ffff187224 */ /* 0x000fe400078e0017 */
[----:B------:R-:W-:Y:S02]  /*dfb0*/  IMAD.MOV.U32 R23, RZ, RZ, R21 ;  /* 0x000000ffff177224 */ /* 0x000fe400078e0015 */
[----:B------:R-:W-:Y:S01]  /*dfc0*/  IMAD.MOV.U32 R21, RZ, RZ, R10 ;  /* 0x000000ffff157224 */ /* 0x000fe200078e000a */
[----:B------:R-:W-:-:S05]  /*dfd0*/  IABS R10, R31 ;  /* 0x0000001f000a7213 */ /* 0x000fca0000000000 */
[----:B------:R-:W-:-:S04]  /*dfe0*/  IMAD.HI.U32 R2, R0, R10, RZ ;  /* 0x0000000a00027227 */ /* 0x000fc800078e00ff */
[----:B------:R-:W-:-:S04]  /*dff0*/  IMAD.MOV R2, RZ, RZ, -R2 ;  /* 0x000000ffff027224 */ /* 0x000fc800078e0a02 */
[----:B------:R-:W-:-:S05]  /*e000*/  IMAD R10, R4, R2, R10 ;  /* 0x00000002040a7224 */ /* 0x000fca00078e020a */
[----:B------:R-:W-:Y:S02]  /*e010*/  ISETP.GT.U32.AND P4, PT, R4, R10, PT ;  /* 0x0000000a0400720c */ /* 0x000fe40003f84070 */
[----:B------:R-:W-:Y:S02]  /*e020*/  IABS R2, R34 ;  /* 0x0000002200027213 */ /* 0x000fe40000000000 */
[----:B------:R-:W-:-:S03]  /*e030*/  IABS R8, R35 ;  /* 0x0000002300087213 */ /* 0x000fc60000000000 */
[----:B------:R-:W-:-:S06]  /*e040*/  IMAD.HI.U32 R11, R0, R2, RZ ;  /* 0x00000002000b7227 */ /* 0x000fcc00078e00ff */
[----:B------:R-:W-:-:S05]  /*e050*/  @!P4 IMAD.IADD R10, R10, 0x1, -R4 ;  /* 0x000000010a0ac824 */ /* 0x000fca00078e0a04 */
[----:B------:R-:W-:Y:S01]  /*e060*/  ISETP.GT.U32.AND P4, PT, R4, R10, PT ;  /* 0x0000000a0400720c */ /* 0x000fe20003f84070 */
[----:B------:R-:W-:Y:S01]  /*e070*/  IMAD.MOV R11, RZ, RZ, -R11 ;  /* 0x000000ffff0b7224 */ /* 0x000fe200078e0a0b */
[----:B------:R-:W-:Y:S01]  /*e080*/  ISETP.GE.AND P6, PT, R31, RZ, PT ;  /* 0x000000ff1f00720c */ /* 0x000fe20003fc6270 */
[----:B------:R-:W-:Y:S02]  /*e090*/  IMAD.MOV.U32 R31, RZ, RZ, R14 ;  /* 0x000000ffff1f7224 */ /* 0x000fe400078e000e */
[----:B------:R-:W-:Y:S01]  /*e0a0*/  IMAD.HI.U32 R14, R0, R8, RZ ;  /* 0x00000008000e7227 */ /* 0x000fe200078e00ff */
[----:B------:R-:W-:-:S03]  /*e0b0*/  IABS R12, R36 ;  /* 0x00000024000c7213 */ /* 0x000fc60000000000 */
[----:B------:R-:W-:Y:S02]  /*e0c0*/  IMAD R2, R4, R11, R2 ;  /* 0x0000000b04027224 */ /* 0x000fe400078e0202 */
[----:B------:R-:W-:Y:S02]  /*e0d0*/  IMAD.MOV R14, RZ, RZ, -R14 ;  /* 0x000000ffff0e7224 */ /* 0x000fe400078e0a0e */
[----:B------:R-:W-:Y:S01]  /*e0e0*/  @!P4 IMAD.IADD R10, R10, 0x1, -R4 ;  /* 0x000000010a0ac824 */ /* 0x000fe200078e0a04 */
[C---:B------:R-:W-:Y:S01]  /*e0f0*/  ISETP.GT.U32.AND P4, PT, R4.reuse, R2, PT ;  /* 0x000000020400720c */ /* 0x040fe20003f84070 */
[C---:B------:R-:W-:Y:S01]  /*e100*/  IMAD R8, R4.reuse, R14, R8 ;  /* 0x0000000e04087224 */ /* 0x040fe200078e0208 */
[----:B------:R-:W-:Y:S01]  /*e110*/  IABS R11, R37 ;  /* 0x00000025000b7213 */ /* 0x000fe20000000000 */
[----:B------:R-:W-:Y:S01]  /*e120*/  @!P5 IMAD.MOV R61, RZ, RZ, -R61 ;  /* 0x000000ffff3dd224 */ /* 0x000fe200078e0a3d */
[----:B------:R-:W-:Y:S01]  /*e130*/  ISETP.GT.U32.AND P3, PT, R4, R7, PT ;  /* 0x000000070400720c */ /* 0x000fe20003f64070 */
[----:B------:R-:W-:-:S04]  /*e140*/  IMAD.HI.U32 R14, R0, R12, RZ ;  /* 0x0000000c000e7227 */ /* 0x000fc800078e00ff */
[----:B------:R-:W-:Y:S01]  /*e150*/  @!P6 IMAD.MOV R10, RZ, RZ, -R10 ;  /* 0x000000ffff0ae224 */ /* 0x000fe200078e0a0a */
[----:B------:R-:W-:Y:S01]  /*e160*/  ISETP.GT.U32.AND P6, PT, R4, R8, PT ;  /* 0x000000080400720c */ /* 0x000fe20003fc4070 */
[----:B------:R-:W-:Y:S01]  /*e170*/  IMAD.HI.U32 R13, R0, R11, RZ ;  /* 0x0000000b000d7227 */ /* 0x000fe200078e00ff */
[----:B------:R0:W-:Y:S03]  /*e180*/  STL [R1+0x644], R61 ;  /* 0x0006443d01007387 */ /* 0x0001e60000100800 */
[----:B------:R-:W-:Y:S02]  /*e190*/  IMAD.MOV R14, RZ, RZ, -R14 ;  /* 0x000000ffff0e7224 */ /* 0x000fe400078e0a0e */
[----:B------:R-:W-:Y:S01]  /*e1a0*/  IMAD.MOV R13, RZ, RZ, -R13 ;  /* 0x000000ffff0d7224 */ /* 0x000fe200078e0a0d */
[----:B0-----:R-:W3:Y:S04]  /*e1b0*/  LDL.LU R61, [R1+0x6b48] ;  /* 0x006b4800013d7983 */ /* 0x001ee80000300800 */
[----:B------:R-:W-:Y:S01]  /*e1c0*/  STL [R1+0x64c], R10 ;  /* 0x00064c0a01007387 */ /* 0x000fe20000100800 */
[----:B------:R-:W-:Y:S01]  /*e1d0*/  @!P4 IMAD.IADD R2, R2, 0x1, -R4 ;  /* 0x000000010202c824 */ /* 0x000fe200078e0a04 */
[----:B------:R-:W-:Y:S01]  /*e1e0*/  ISETP.GE.AND P5, PT, R34, RZ, PT ;  /* 0x000000ff2200720c */ /* 0x000fe20003fa6270 */
[----:B------:R-:W-:Y:S01]  /*e1f0*/  IMAD.MOV.U32 R34, RZ, RZ, R5 ;  /* 0x000000ffff227224 */ /* 0x000fe200078e0005 */
[C---:B------:R-:W-:Y:S01]  /*e200*/  ISETP.GT.U32.AND P4, PT, R4.reuse, R9, PT ;  /* 0x000000090400720c */ /* 0x040fe20003f84070 */
[----:B------:R-:W-:-:S02]  /*e210*/  IMAD R5, R4, R13, R11 ;  /* 0x0000000d04057224 */ /* 0x000fc400078e020b */
[--C-:B------:R-:W-:Y:S02]  /*e220*/  @!P3 IMAD.IADD R7, R7, 0x1, -R4.reuse ;  /* 0x000000010707b824 */ /* 0x100fe400078e0a04 */
[----:B------:R-:W-:Y:S01]  /*e230*/  @!P6 IMAD.IADD R8, R8, 0x1, -R4 ;  /* 0x000000010808e824 */ /* 0x000fe200078e0a04 */
[----:B------:R-:W-:-:S07]  /*e240*/  ISETP.GT.U32.AND P6, PT, R4, R5, PT ;  /* 0x000000050400720c */ /* 0x000fce0003fc4070 */
[----:B------:R-:W-:Y:S01]  /*e250*/  @!P4 IMAD.IADD R9, R9, 0x1, -R4 ;  /* 0x000000010909c824 */ /* 0x000fe200078e0a04 */
[----:B------:R-:W-:Y:S01]  /*e260*/  ISETP.GE.AND P4, PT, R35, RZ, PT ;  /* 0x000000ff2300720c */ /* 0x000fe20003f86270 */
[----:B------:R-:W-:-:S04]  /*e270*/  @!P1 IMAD.MOV R7, RZ, RZ, -R7 ;  /* 0x000000ffff079224 */ /* 0x000fc800078e0a07 */
[----:B------:R-:W-:Y:S02]  /*e280*/  @!P6 IMAD.IADD R5, R5, 0x1, -R4 ;  /* 0x000000010505e824 */ /* 0x000fe400078e0a04 */
[----:B------:R-:W-:Y:S01]  /*e290*/  @!P0 IMAD.MOV R9, RZ, RZ, -R9 ;  /* 0x000000ffff098224 */ /* 0x000fe200078e0a09 */
[----:B------:R-:W-:-:S04]  /*e2a0*/  ISETP.GT.U32.AND P2, PT, R4, R2, PT ;  /* 0x000000020400720c */ /* 0x000fc80003f44070 */
[----:B------:R0:W-:Y:S04]  /*e2b0*/  STL [R1+0x650], R9 ;  /* 0x0006500901007387 */ /* 0x0001e80000100800 */
[----:B------:R0:W-:Y:S01]  /*e2c0*/  STL [R1+0x658], R7 ;  /* 0x0006580701007387 */ /* 0x0001e20000100800 */
[----:B------:R-:W-:-:S04]  /*e2d0*/  IABS R13, R40 ;  /* 0x00000028000d7213 */ /* 0x000fc80000000000 */
[----:B------:R-:W-:Y:S01]  /*e2e0*/  @!P2 IMAD.IADD R2, R2, 0x1, -R4 ;  /* 0x000000010202a824 */ /* 0x000fe200078e0a04 */
[----:B------:R-:W-:-:S03]  /*e2f0*/  ISETP.GE.AND P2, PT, R36, RZ, PT ;  /* 0x000000ff2400720c */ /* 0x000fc60003f46270 */
[----:B------:R-:W-:Y:S02]  /*e300*/  @!P5 IMAD.MOV R2, RZ, RZ, -R2 ;  /* 0x000000ffff02d224 */ /* 0x000fe400078e0a02 */
[----:B0-----:R-:W-:Y:S01]  /*e310*/  IMAD.MOV.U32 R9, RZ, RZ, R13 ;  /* 0x000000ffff097224 */ /* 0x001fe200078e000d */
[----:B------:R-:W-:Y:S02]  /*e320*/  ISETP.GT.U32.AND P1, PT, R4, R5, PT ;  /* 0x000000050400720c */ /* 0x000fe40003f24070 */
[----:B------:R0:W-:Y:S11]  /*e330*/  STL [R1+0x65c], R2 ;  /* 0x00065c0201007387 */ /* 0x0001f60000100800 */
[----:B------:R-:W-:Y:S01]  /*e340*/  @!P1 IMAD.IADD R5, R5, 0x1, -R4 ;  /* 0x0000000105059824 */ /* 0x000fe200078e0a04 */
[----:B------:R-:W-:-:S02]  /*e350*/  ISETP.GE.AND P5, PT, R38, RZ, PT ;  /* 0x000000ff2600720c */ /* 0x000fc40003fa6270 */
[----:B------:R-:W-:-:S13]  /*e360*/  ISETP.GE.AND P0, PT, R37, RZ, PT ;  /* 0x000000ff2500720c */ /* 0x000fda0003f06270 */
[----:B------:R-:W-:Y:S02]  /*e370*/  @!P0 IMAD.MOV R5, RZ, RZ, -R5 ;  /* 0x000000ffff058224 */ /* 0x000fe400078e0a05 */
[----:B------:R-:W-:Y:S02]  /*e380*/  IMAD.MOV.U32 R37, RZ, RZ, R34 ;  /* 0x000000ffff257224 */ /* 0x000fe400078e0022 */
[----:B------:R-:W-:Y:S02]  /*e390*/  IMAD.MOV.U32 R34, RZ, RZ, R18 ;  /* 0x000000ffff227224 */ /* 0x000fe400078e0012 */
[----:B--2---:R-:W-:Y:S02]  /*e3a0*/  IMAD.MOV.U32 R10, RZ, RZ, R6 ;  /* 0x000000ffff0a7224 */ /* 0x004fe400078e0006 */
[----:B------:R-:W-:-:S05]  /*e3b0*/  IMAD R6, R4, R14, R12 ;  /* 0x0000000e04067224 */ /* 0x000fca00078e020c */
[----:B------:R-:W-:Y:S01]  /*e3c0*/  ISETP.GT.U32.AND P3, PT, R4, R6, PT ;  /* 0x000000060400720c */ /* 0x000fe20003f64070 */
[----:B------:R-:W-:Y:S01]  /*e3d0*/  IMAD.MOV.U32 R35, RZ, RZ, R10 ;  /* 0x000000ffff237224 */ /* 0x000fe200078e000a */
[----:B------:R-:W-:-:S05]  /*e3e0*/  IABS R10, R39 ;  /* 0x00000027000a7213 */ /* 0x000fca0000000000 */
[----:B------:R-:W-:-:S06]  /*e3f0*/  IMAD.HI.U32 R12, R0, R10, RZ ;  /* 0x0000000a000c7227 */ /* 0x000fcc00078e00ff */
[----:B------:R-:W-:-:S05]  /*e400*/  @!P3 IMAD.IADD R6, R6, 0x1, -R4 ;  /* 0x000000010606b824 */ /* 0x000fca00078e0a04 */
[----:B------:R-:W-:Y:S01]  /*e410*/  ISETP.GT.U32.AND P6, PT, R4, R6, PT ;  /* 0x000000060400720c */ /* 0x000fe20003fc4070 */
[----:B------:R-:W-:-:S04]  /*e420*/  IMAD.MOV R12, RZ, RZ, -R12 ;  /* 0x000000ffff0c7224 */ /* 0x000fc800078e0a0c */
[C---:B------:R-:W-:Y:S01]  /*e430*/  IMAD R7, R4.reuse, R12, R10 ;  /* 0x0000000c04077224 */ /* 0x040fe200078e020a */
[----:B------:R-:W-:Y:S01]  /*e440*/  ISETP.GT.U32.AND P3, PT, R4, R8, PT ;  /* 0x000000080400720c */ /* 0x000fe20003f64070 */
[----:B------:R-:W-:Y:S02]  /*e450*/  IMAD.MOV.U32 R14, RZ, RZ, R31 ;  /* 0x000000ffff0e7224 */ /* 0x000fe400078e001f */
[----:B------:R-:W-:-:S04]  /*e460*/  IMAD.MOV.U32 R31, RZ, RZ, R21 ;  /* 0x000000ffff1f7224 */ /* 0x000fc800078e0015 */
[----:B------:R-:W-:Y:S01]  /*e470*/  @!P6 IMAD.IADD R6, R6, 0x1, -R4 ;  /* 0x000000010606e824 */ /* 0x000fe200078e0a04 */
[----:B------:R-:W-:Y:S01]  /*e480*/  ISETP.GT.U32.AND P6, PT, R4, R7, PT ;  /* 0x000000070400720c */ /* 0x000fe20003fc4070 */
[----:B------:R-:W-:Y:S01]  /*e490*/  IMAD.MOV.U32 R21, RZ, RZ, R15 ;  /* 0x000000ffff157224 */ /* 0x000fe200078e000f */
[----:B------:R-:W-:Y:S01]  /*e4a0*/  IABS R15, R38 ;  /* 0x00000026000f7213 */ /* 0x000fe20000000000 */
[----:B------:R-:W-:-:S04]  /*e4b0*/  IMAD.MOV.U32 R36, RZ, RZ, R14 ;  /* 0x000000ffff247224 */ /* 0x000fc800078e000e */
[----:B------:R-:W-:Y:S01]  /*e4c0*/  IMAD.HI.U32 R11, R0, R15, RZ ;  /* 0x0000000f000b7227 */ /* 0x000fe200078e00ff */
[----:B------:R-:W-:-:S03]  /*e4d0*/  IABS R14, R41 ;  /* 0x00000029000e7213 */ /* 0x000fc60000000000 */
[----:B------:R-:W-:Y:S02]  /*e4e0*/  IMAD.MOV R11, RZ, RZ, -R11 ;  /* 0x000000ffff0b7224 */ /* 0x000fe400078e0a0b */
[--C-:B------:R-:W-:Y:S02]  /*e4f0*/  @!P6 IMAD.IADD R7, R7, 0x1, -R4.reuse ;  /* 0x000000010707e824 */ /* 0x100fe400078e0a04 */
[----:B------:R-:W-:Y:S02]  /*e500*/  @!P3 IMAD.IADD R8, R8, 0x1, -R4 ;  /* 0x000000010808b824 */ /* 0x000fe400078e0a04 */
[C---:B------:R-:W-:Y:S01]  /*e510*/  IMAD R15, R4.reuse, R11, R15 ;  /* 0x0000000b040f7224 */ /* 0x040fe200078e020f */
[----:B------:R-:W-:Y:S01]  /*e520*/  ISETP.GT.U32.AND P6, PT, R4, R7, PT ;  /* 0x000000070400720c */ /* 0x000fe20003fc4070 */
[----:B------:R-:W-:Y:S02]  /*e530*/  IMAD.MOV.U32 R13, RZ, RZ, R8 ;  /* 0x000000ffff0d7224 */ /* 0x000fe400078e0008 */
[----:B0-----:R-:W-:-:S02]  /*e540*/  IMAD.MOV.U32 R2, RZ, RZ, R6 ;  /* 0x000000ffff027224 */ /* 0x001fc400078e0006 */
[----:B------:R-:W-:-:S04]  /*e550*/  IMAD.HI.U32 R11, R0, R9, RZ ;  /* 0x00000009000b7227 */ /* 0x000fc800078e00ff */
[----:B------:R-:W-:-:S04]  /*e560*/  IMAD.HI.U32 R6, R0, R14, RZ ;  /* 0x0000000e00067227 */ /* 0x000fc800078e00ff */
[----:B------:R-:W-:Y:S02]  /*e570*/  @!P4 IMAD.MOV R13, RZ, RZ, -R13 ;  /* 0x000000ffff0dc224 */ /* 0x000fe400078e0a0d */
[----:B------:R-:W-:Y:S02]  /*e580*/  IMAD.MOV R11, RZ, RZ, -R11 ;  /* 0x000000ffff0b7224 */ /* 0x000fe400078e0a0b */
[----:B------:R-:W-:Y:S01]  /*e590*/  IMAD.MOV R6, RZ, RZ, -R6 ;  /* 0x000000ffff067224 */ /* 0x000fe200078e0a06 */
[----:B------:R0:W-:Y:S01]  /*e5a0*/  STL [R1+0x664], R13 ;  /* 0x0006640d01007387 */ /* 0x0001e20000100800 */
[C---:B------:R-:W-:Y:S01]  /*e5b0*/  IMAD R9, R4.reuse, R11, R9 ;  /* 0x0000000b04097224 */ /* 0x040fe200078e0209 */
[----:B------:R-:W-:Y:S01]  /*e5c0*/  IABS R12, R43 ;  /* 0x0000002b000c7213 */ /* 0x000fe20000000000 */
[----:B------:R-:W-:Y:S02]  /*e5d0*/  @!P2 IMAD.MOV R2, RZ, RZ, -R2 ;  /* 0x000000ffff02a224 */ /* 0x000fe400078e0a02 */
[C---:B------:R-:W-:Y:S01]  /*e5e0*/  IMAD R14, R4.reuse, R6, R14 ;  /* 0x00000006040e7224 */ /* 0x040fe200078e020e */
[C---:B------:R-:W-:Y:S01]  /*e5f0*/  ISETP.GT.U32.AND P1, PT, R4.reuse, R9, PT ;  /* 0x000000090400720c */ /* 0x040fe20003f24070 */
[----:B------:R-:W-:Y:S01]  /*e600*/  @!P6 IMAD.IADD R7, R7, 0x1, -R4 ;  /* 0x000000010707e824 */ /* 0x000fe200078e0a04 */
[----:B0-----:R-:W-:Y:S01]  /*e610*/  IABS R13, R42 ;  /* 0x0000002a000d7213 */ /* 0x001fe20000000000 */
[----:B------:R0:W-:Y:S01]  /*e620*/  STL [R1+0x66c], R2 ;  /* 0x00066c0201007387 */ /* 0x0001e20000100800 */
[----:B------:R-:W-:Y:S01]  /*e630*/  ISETP.GT.U32.AND P6, PT, R4, R14, PT ;  /* 0x0000000e0400720c */ /* 0x000fe20003fc4070 */
[----:B------:R-:W-:Y:S01]  /*e640*/  IMAD.HI.U32 R8, R0, R12, RZ ;  /* 0x0000000c00087227 */ /* 0x000fe200078e00ff */
[----:B------:R-:W-:-:S03]  /*e650*/  ISETP.GT.U32.AND P3, PT, R4, R15, PT ;  /* 0x0000000f0400720c */ /* 0x000fc60003f64070 */
[----:B------:R-:W-:Y:S02]  /*e660*/  IMAD.MOV R8, RZ, RZ, -R8 ;  /* 0x000000ffff087224 */ /* 0x000fe400078e0a08 */
[----:B0-----:R-:W-:-:S04]  /*e670*/  IMAD.HI.U32 R2, R0, R13, RZ ;  /* 0x0000000d00027227 */ /* 0x001fc800078e00ff */
[----:B------:R-:W-:Y:S02]  /*e680*/  IMAD.MOV R2, RZ, RZ, -R2 ;  /* 0x000000ffff027224 */ /* 0x000fe400078e0a02 */
[C---:B------:R-:W-:Y:S02]  /*e690*/  IMAD R12, R4.reuse, R8, R12 ;  /* 0x00000008040c7224 */ /* 0x040fe400078e020c */
[----:B------:R-:W-:Y:S01]  /*e6a0*/  IMAD R13, R4, R2, R13 ;  /* 0x00000002040d7224 */ /* 0x000fe200078e020d */
[----:B------:R-:W-:Y:S01]  /*e6b0*/  IABS R2, R45 ;  /* 0x0000002d00027213 */ /* 0x000fe20000000000 */
[----:B------:R-:W-:Y:S02]  /*e6c0*/  @!P1 IMAD.IADD R9, R9, 0x1, -R4 ;  /* 0x0000000109099824 */ /* 0x000fe400078e0a04 */
[----:B------:R-:W-:Y:S02]  /*e6d0*/  IMAD.MOV.U32 R38, RZ, RZ, R32 ;  /* 0x000000ffff267224 */ /* 0x000fe400078e0020 */
[----:B------:R-:W-:Y:S01]  /*e6e0*/  @!P6 IMAD.IADD R14, R14, 0x1, -R4 ;  /* 0x000000010e0ee824 */ /* 0x000fe200078e0a04 */
[----:B------:R-:W-:Y:S01]  /*e6f0*/  ISETP.GT.U32.AND P6, PT, R4, R12, PT ;  /* 0x0000000c0400720c */ /* 0x000fe20003fc4070 */
[----:B------:R-:W-:-:S02]  /*e700*/  IMAD.MOV.U32 R32, RZ, RZ, R16 ;  /* 0x000000ffff207224 */ /* 0x000fc400078e0010 */
[----:B------:R-:W-:Y:S01]  /*e710*/  IMAD.HI.U32 R16, R0, R2, RZ ;  /* 0x0000000200107227 */ /* 0x000fe200078e00ff */
[----:B------:R-:W-:-:S03]  /*e720*/  ISETP.GT.U32.AND P1, PT, R4, R9, PT ;  /* 0x000000090400720c */ /* 0x000fc60003f24070 */
[----:B------:R-:W-:Y:S02]  /*e730*/  IMAD.MOV R16, RZ, RZ, -R16 ;  /* 0x000000ffff107224 */ /* 0x000fe400078e0a10 */
[----:B------:R-:W-:Y:S02]  /*e740*/  @!P3 IMAD.IADD R15, R15, 0x1, -R4 ;  /* 0x000000010f0fb824 */ /* 0x000fe400078e0a04 */
[----:B------:R-:W-:Y:S01]  /*e750*/  IMAD R2, R4, R16, R2 ;  /* 0x0000001004027224 */ /* 0x000fe200078e0202 */
[----:B----4-:R-:W-:Y:S01]  /*e760*/  IABS R11, R44 ;  /* 0x0000002c000b7213 */ /* 0x010fe20000000000 */
[--C-:B------:R-:W-:Y:S01]  /*e770*/  @!P6 IMAD.IADD R12, R12, 0x1, -R4.reuse ;  /* 0x000000010c0ce824 */ /* 0x100fe200078e0a04 */
[C---:B------:R-:W-:Y:S02]  /*e780*/  ISETP.GT.U32.AND P3, PT, R4.reuse, R15, PT ;  /* 0x0000000f0400720c */ /* 0x040fe40003f64070 */
[C---:B------:R-:W-:Y:S01]  /*e790*/  ISETP.GT.U32.AND P6, PT, R4.reuse, R2, PT ;  /* 0x000000020400720c */ /* 0x040fe20003fc4070 */
[----:B------:R-:W-:Y:S01]  /*e7a0*/  @!P1 IMAD.IADD R9, R9, 0x1, -R4 ;  /* 0x0000000109099824 */ /* 0x000fe200078e0a04 */
[----:B------:R-:W-:Y:S01]  /*e7b0*/  ISETP.GT.U32.AND P1, PT, R4, R13, PT ;  /* 0x0000000d0400720c */ /* 0x000fe20003f24070 */
[----:B------:R-:W-:Y:S01]  /*e7c0*/  IMAD.HI.U32 R6, R0, R11, RZ ;  /* 0x0000000b00067227 */ /* 0x000fe200078e00ff */
[----:B------:R-:W-:-:S02]  /*e7d0*/  ISETP.GE.AND P4, PT, R39, RZ, PT ;  /* 0x000000ff2700720c */ /* 0x000fc40003f86270 */
[----:B------:R-:W-:Y:S01]  /*e7e0*/  ISETP.GE.AND P2, PT, R40, RZ, PT ;  /* 0x000000ff2800720c */ /* 0x000fe20003f46270 */
[----:B------:R-:W-:Y:S01]  /*e7f0*/  IMAD.MOV R6, RZ, RZ, -R6 ;  /* 0x000000ffff067224 */ /* 0x000fe200078e0a06 */
[----:B------:R-:W-:-:S03]  /*e800*/  IABS R10, R46 ;  /* 0x0000002e000a7213 */ /* 0x000fc60000000000 */
[----:B------:R-:W-:Y:S01]  /*e810*/  @!P3 IMAD.IADD R15, R15, 0x1, -R4 ;  /* 0x000000010f0fb824 */ /* 0x000fe200078e0a04 */
[----:B------:R-:W-:Y:S01]  /*e820*/  ISETP.GE.AND P3, PT, R41, RZ, PT ;  /* 0x000000ff2900720c */ /* 0x000fe20003f66270 */
[----:B------:R-:W-:Y:S01]  /*e830*/  IMAD.MOV.U32 R41, RZ, RZ, R36 ;  /* 0x000000ffff297224 */ /* 0x000fe200078e0024 */
[----:B------:R-:W-:Y:S01]  /*e840*/  IABS R16, R57 ;  /* 0x0000003900107213 */ /* 0x000fe20000000000 */
[C---:B------:R-:W-:Y:S01]  /*e850*/  IMAD R11, R4.reuse, R6, R11 ;  /* 0x00000006040b7224 */ /* 0x040fe200078e020b */
[----:B------:R-:W-:Y:S01]  /*e860*/  ISETP.GT.U32.AND P0, PT, R4, R14, PT ;  /* 0x0000000e0400720c */ /* 0x000fe20003f04070 */
[----:B------:R-:W-:Y:S02]  /*e870*/  @!P6 IMAD.IADD R2, R2, 0x1, -R4 ;  /* 0x000000010202e824 */ /* 0x000fe400078e0a04 */
[----:B------:R-:W-:Y:S01]  /*e880*/  IMAD.MOV.U32 R36, RZ, RZ, R20 ;  /* 0x000000ffff247224 */ /* 0x000fe200078e0014 */
[----:B------:R0:W-:Y:S01]  /*e890*/  STL [R1+0x670], R5 ;  /* 0x0006700501007387 */ /* 0x0001e20000100800 */
[----:B------:R-:W-:Y:S01]  /*e8a0*/  IMAD.HI.U32 R20, R0, R10, RZ ;  /* 0x0000000a00147227 */ /* 0x000fe200078e00ff */
[----:B------:R-:W-:-:S03]  /*e8b0*/  ISETP.GT.U32.AND P6, PT, R4, R2, PT ;  /* 0x000000020400720c */ /* 0x000fc60003fc4070 */
[----:B------:R-:W-:Y:S02]  /*e8c0*/  IMAD.MOV.U32 R39, RZ, RZ, R31 ;  /* 0x000000ffff277224 */ /* 0x000fe400078e001f */
[----:B------:R-:W-:Y:S02]  /*e8d0*/  IMAD.MOV.U32 R31, RZ, RZ, R25 ;  /* 0x000000ffff1f7224 */ /* 0x000fe400078e0019 */
[----:B------:R-:W-:Y:S01]  /*e8e0*/  @!P1 IMAD.IADD R13, R13, 0x1, -R4 ;  /* 0x000000010d0d9824 */ /* 0x000fe200078e0a04 */
[----:B------:R-:W-:Y:S01]  /*e8f0*/  ISETP.GT.U32.AND P1, PT, R4, R11, PT ;  /* 0x0000000b0400720c */ /* 0x000fe20003f24070 */
[----:B0-----:R-:W-:Y:S02]  /*e900*/  IMAD.MOV.U32 R5, RZ, RZ, R9 ;  /* 0x000000ffff057224 */ /* 0x001fe400078e0009 */
[----:B------:R-:W-:Y:S01]  /*e910*/  IMAD.MOV.U32 R25, RZ, RZ, R17 ;  /* 0x000000ffff197224 */ /* 0x000fe200078e0011 */
[----:B------:R-:W-:Y:S01]  /*e920*/  IABS R8, R47 ;  /* 0x0000002f00087213 */ /* 0x000fe20000000000 */
[----:B------:R-:W-:-:S02]  /*e930*/  IMAD.MOV R20, RZ, RZ, -R20 ;  /* 0x000000ffff147224 */ /* 0x000fc400078e0a14 */
[----:B------:R-:W-:Y:S01]  /*e940*/  IMAD.HI.U32 R17, R0, R16, RZ ;  /* 0x0000001000117227 */ /* 0x000fe200078e00ff */
[----:B------:R-:W-:-:S03]  /*e950*/  IABS R6, R56 ;  /* 0x0000003800067213 */ /* 0x000fc60000000000 */
[----:B------:R-:W-:Y:S02]  /*e960*/  @!P5 IMAD.MOV R15, RZ, RZ, -R15 ;  /* 0x000000ffff0fd224 */ /* 0x000fe400078e0a0f */
[----:B------:R-:W-:Y:S02]  /*e970*/  @!P4 IMAD.MOV R7, RZ, RZ, -R7 ;  /* 0x000000ffff07c224 */ /* 0x000fe400078e0a07 */
[----:B------:R-:W-:Y:S01]  /*e980*/  @!P2 IMAD.MOV R5, RZ, RZ, -R5 ;  /* 0x000000ffff05a224 */ /* 0x000fe200078e0a05 */
[----:B------:R-:W-:Y:S01]  /*e990*/  STL [R1+0x678], R15 ;  /* 0x0006780f01007387 */ /* 0x000fe20000100800 */
[----:B------:R-:W-:Y:S01]  /*e9a0*/  IMAD.MOV.U32 R40, RZ, RZ, R22 ;  /* 0x000000ffff287224 */ /* 0x000fe200078e0016 */
[C---:B------:R-:W-:Y:S01]  /*e9b0*/  ISETP.GT.U32.AND P5, PT, R4.reuse, R13, PT ;  /* 0x0000000d0400720c */ /* 0x040fe20003fa4070 */
[C---:B------:R-:W-:Y:S02]  /*e9c0*/  IMAD R10, R4.reuse, R20, R10 ;  /* 0x00000014040a7224 */ /* 0x040fe400078e020a */
[----:B------:R-:W-:Y:S01]  /*e9d0*/  IMAD.MOV R17, RZ, RZ, -R17 ;  /* 0x000000ffff117224 */ /* 0x000fe200078e0a11 */
[----:B------:R-:W-:Y:S01]  /*e9e0*/  STL [R1+0x67c], R7 ;  /* 0x00067c0701007387 */ /* 0x000fe20000100800 */
[----:B------:R-:W-:Y:S01]  /*e9f0*/  IMAD.MOV.U32 R22, RZ, RZ, R19 ;  /* 0x000000ffff167224 */ /* 0x000fe200078e0013 */
[----:B------:R-:W-:Y:S01]  /*ea00*/  ISETP.GT.U32.AND P4, PT, R4, R12, PT ;  /* 0x0000000c0400720c */ /* 0x000fe20003f84070 */
[C---:B------:R-:W-:Y:S01]  /*ea10*/  IMAD.HI.U32 R19, R0.reuse, R8, RZ ;  /* 0x0000000800137227 */ /* 0x040fe200078e00ff */
[----:B------:R0:W-:Y:S03]  /*ea20*/  STL [R1+0x684], R5 ;  /* 0x0006840501007387 */ /* 0x0001e60000100800 */
[----:B------:R-:W-:-:S04]  /*ea30*/  IMAD.HI.U32 R18, R0, R6, RZ ;  /* 0x0000000600127227 */ /* 0x000fc800078e00ff */
[----:B------:R-:W-:Y:S01]  /*ea40*/  @!P0 IMAD.IADD R14, R14, 0x1, -R4 ;  /* 0x000000010e0e8824 */ /* 0x000fe200078e0a04 */
[C---:B------:R-:W-:Y:S01]  /*ea50*/  ISETP.GT.U32.AND P0, PT, R4.reuse, R10, PT ;  /* 0x0000000a0400720c */ /* 0x040fe20003f04070 */
[----:B0-----:R-:W-:Y:S02]  /*ea60*/  IMAD R5, R4, R17, R16 ;  /* 0x0000001104057224 */ /* 0x001fe400078e0210 */
[----:B------:R-:W-:Y:S02]  /*ea70*/  IMAD.MOV R19, RZ, RZ, -R19 ;  /* 0x000000ffff137224 */ /* 0x000fe400078e0a13 */
[----:B------:R-:W-:Y:S02]  /*ea80*/  IMAD.MOV R18, RZ, RZ, -R18 ;  /* 0x000000ffff127224 */ /* 0x000fe400078e0a12 */
[--C-:B------:R-:W-:Y:S02]  /*ea90*/  @!P1 IMAD.IADD R11, R11, 0x1, -R4.reuse ;  /* 0x000000010b0b9824 */ /* 0x100fe400078e0a04 */
[----:B------:R-:W-:Y:S01]  /*eaa0*/  @!P6 IMAD.IADD R2, R2, 0x1, -R4 ;  /* 0x000000010202e824 */ /* 0x000fe200078e0a04 */
[C---:B------:R-:W-:Y:S01]  /*eab0*/  ISETP.GT.U32.AND P6, PT, R4.reuse, R5, PT ;  /* 0x000000050400720c */ /* 0x040fe20003fc4070 */
[C---:B------:R-:W-:Y:S01]  /*eac0*/  IMAD R8, R4.reuse, R19, R8 ;  /* 0x0000001304087224 */ /* 0x040fe200078e0208 */
[C---:B------:R-:W-:Y:S01]  /*ead0*/  ISETP.GT.U32.AND P2, PT, R4.reuse, R11, PT ;  /* 0x0000000b0400720c */ /* 0x040fe20003f44070 */
[----:B------:R-:W-:-:S02]  /*eae0*/  IMAD R6, R4, R18, R6 ;  /* 0x0000001204067224 */ /* 0x000fc400078e0206 */
[--C-:B------:R-:W-:Y:S01]  /*eaf0*/  @!P5 IMAD.IADD R13, R13, 0x1, -R4.reuse ;  /* 0x000000010d0dd824 */ /* 0x100fe200078e0a04 */
[----:B------:R-:W-:Y:S01]  /*eb00*/  ISETP.GT.U32.AND P5, PT, R4, R8, PT ;  /* 0x000000080400720c */ /* 0x000fe20003fa4070 */
[--C-:B------:R-:W-:Y:S01]  /*eb10*/  @!P4 IMAD.IADD R12, R12, 0x1, -R4.reuse ;  /* 0x000000010c0cc824 */ /* 0x100fe200078e0a04 */
[----:B------:R-:W-:Y:S01]  /*eb20*/  ISETP.GT.U32.AND P4, PT, R4, R6, PT ;  /* 0x000000060400720c */ /* 0x000fe20003f84070 */
[----:B------:R-:W-:-:S04]  /*eb30*/  @!P0 IMAD.IADD R10, R10, 0x1, -R4 ;  /* 0x000000010a0a8824 */ /* 0x000fc800078e0a04 */
[--C-:B------:R-:W-:Y:S01]  /*eb40*/  @!P6 IMAD.IADD R5, R5, 0x1, -R4.reuse ;  /* 0x000000010505e824 */ /* 0x100fe200078e0a04 */
[----:B------:R-:W-:Y:S01]  /*eb50*/  ISETP.GT.U32.AND P6, PT, R4, R10, PT ;  /* 0x0000000a0400720c */ /* 0x000fe20003fc4070 */
[--C-:B------:R-:W-:Y:S01]  /*eb60*/  @!P2 IMAD.IADD R11, R11, 0x1, -R4.reuse ;  /* 0x000000010b0ba824 */ /* 0x100fe200078e0a04 */
[----:B------:R-:W-:Y:S02]  /*eb70*/  ISETP.GE.AND P1, PT, R42, RZ, PT ;  /* 0x000000ff2a00720c */ /* 0x000fe40003f26270 */
[----:B------:R-:W-:Y:S01]  /*eb80*/  ISETP.GE.AND P2, PT, R43, RZ, PT ;  /* 0x000000ff2b00720c */ /* 0x000fe20003f46270 */
[--C-:B------:R-:W-:Y:S01]  /*eb90*/  @!P5 IMAD.IADD R8, R8, 0x1, -R4.reuse ;  /* 0x000000010808d824 */ /* 0x100fe200078e0a04 */
[----:B------:R-:W-:Y:S01]  /*eba0*/  ISETP.GE.AND P0, PT, R44, RZ, PT ;  /* 0x000000ff2c00720c */ /* 0x000fe20003f06270 */
[----:B------:R-:W-:Y:S01]  /*ebb0*/  @!P4 IMAD.IADD R6, R6, 0x1, -R4 ;  /* 0x000000010606c824 */ /* 0x000fe200078e0a04 */
[----:B------:R-:W-:Y:S01]  /*ebc0*/  ISETP.GE.AND P5, PT, R45, RZ, PT ;  /* 0x000000ff2d00720c */ /* 0x000fe20003fa6270 */
[----:B------:R-:W-:Y:S01]  /*ebd0*/  IMAD.MOV.U32 R20, RZ, RZ, R14 ;  /* 0x000000ffff147224 */ /* 0x000fe200078e000e */
[----:B------:R-:W-:Y:S01]  /*ebe0*/  ISETP.GE.AND P4, PT, R46, RZ, PT ;  /* 0x000000ff2e00720c */ /* 0x000fe20003f86270 */
[----:B------:R-:W-:-:S02]  /*ebf0*/  IMAD.MOV.U32 R19, RZ, RZ, R13 ;  /* 0x000000ffff137224 */ /* 0x000fc400078e000d */
[----:B------:R-:W-:Y:S02]  /*ec00*/  @!P3 IMAD.MOV R20, RZ, RZ, -R20 ;  /* 0x000000ffff14b224 */ /* 0x000fe400078e0a14 */
[----:B------:R-:W-:Y:S02]  /*ec10*/  IMAD.MOV.U32 R18, RZ, RZ, R12 ;  /* 0x000000ffff127224 */ /* 0x000fe400078e000c */
[----:B------:R-:W-:Y:S01]  /*ec20*/  @!P6 IMAD.IADD R10, R10, 0x1, -R4 ;  /* 0x000000010a0ae824 */ /* 0x000fe200078e0a04 */
[----:B------:R0:W-:Y:S01]  /*ec30*/  STL [R1+0x688], R20 ;  /* 0x0006881401007387 */ /* 0x0001e20000100800 */
[----:B------:R-:W-:Y:S02]  /*ec40*/  @!P1 IMAD.MOV R19, RZ, RZ, -R19 ;  /* 0x000000ffff139224 */ /* 0x000fe400078e0a13 */
[----:B------:R-:W-:Y:S02]  /*ec50*/  @!P2 IMAD.MOV R18, RZ, RZ, -R18 ;  /* 0x000000ffff12a224 */ /* 0x000fe400078e0a12 */
[----:B------:R-:W-:-:S02]  /*ec60*/  IMAD.MOV.U32 R13, RZ, RZ, R10 ;  /* 0x000000ffff0d7224 */ /* 0x000fc400078e000a */
[----:B------:R-:W-:Y:S02]  /*ec70*/  @!P0 IMAD.MOV R11, RZ, RZ, -R11 ;  /* 0x000000ffff0b8224 */ /* 0x000fe400078e0a0b */
[----:B0-----:R-:W-:Y:S02]  /*ec80*/  IMAD.MOV.U32 R20, RZ, RZ, R41 ;  /* 0x000000ffff147224 */ /* 0x001fe400078e0029 */
[----:B------:R-:W-:Y:S02]  /*ec90*/  IMAD.MOV.U32 R41, RZ, RZ, R36 ;  /* 0x000000ffff297224 */ /* 0x000fe400078e0024 */
[----:B------:R-:W-:Y:S01]  /*eca0*/  @!P5 IMAD.MOV R2, RZ, RZ, -R2 ;  /* 0x000000ffff02d224 */ /* 0x000fe200078e0a02 */
[----:B------:R0:W-:Y:S01]  /*ecb0*/  STL [R1+0x690], R19 ;  /* 0x0006901301007387 */ /* 0x0001e20000100800 */
[----:B------:R-:W-:Y:S02]  /*ecc0*/  @!P4 IMAD.MOV R13, RZ, RZ, -R13 ;  /* 0x000000ffff0dc224 */ /* 0x000fe400078e0a0d */
[----:B------:R-:W-:Y:S01]  /*ecd0*/  IMAD.MOV.U32 R42, RZ, RZ, R41 ;  /* 0x000000ffff2a7224 */ /* 0x000fe200078e0029 */
[----:B------:R-:W-:Y:S01]  /*ece0*/  STL [R1+0x694], R18 ;  /* 0x0006941201007387 */ /* 0x000fe20000100800 */
[----:B------:R-:W-:-:S02]  /*ecf0*/  IMAD.MOV.U32 R36, RZ, RZ, R26 ;  /* 0x000000ffff247224 */ /* 0x000fc400078e001a */
[----:B------:R-:W-:Y:S01]  /*ed00*/  IMAD.MOV.U32 R41, RZ, RZ, R40 ;  /* 0x000000ffff297224 */ /* 0x000fe200078e0028 */
[----:B------:R3:W-:Y:S01]  /*ed10*/  STL [R1+0x69c], R11 ;  /* 0x00069c0b01007387 */ /* 0x0007e20000100800 */
[----:B------:R-:W-:Y:S02]  /*ed20*/  IMAD.MOV.U32 R26, RZ, RZ, R28 ;  /* 0x000000ffff1a7224 */ /* 0x000fe400078e001c */
[----:B------:R-:W-:Y:S01]  /*ed30*/  IMAD.MOV.U32 R40, RZ, RZ, R39 ;  /* 0x000000ffff287224 */ /* 0x000fe200078e0027 */
[----:B------:R-:W-:Y:S01]  /*ed40*/  STL [R1+0x6a4], R2 ;  /* 0x0006a40201007387 */ /* 0x000fe20000100800 */
[----:B------:R-:W-:Y:S02]  /*ed50*/  IMAD.MOV.U32 R39, RZ, RZ, R38 ;  /* 0x000000ffff277224 */ /* 0x000fe400078e0026 */
[----:B------:R-:W-:Y:S01]  /*ed60*/  IMAD.MOV.U32 R38, RZ, RZ, R37 ;  /* 0x000000ffff267224 */ /* 0x000fe200078e0025 */
[----:B------:R-:W2:Y:S04]  /*ed70*/  LDL.LU R28, [R1+0x5c] ;  /* 0x00005c00011c7983 */ /* 0x000ea80000300800 */
[----:B------:R-:W-:Y:S04]  /*ed80*/  STL [R1+0x6a8], R13 ;  /* 0x0006a80d01007387 */ /* 0x000fe80000100800 */
[----:B------:R-:W4:Y:S01]  /*ed90*/  LDL.LU R37, [R1+0x1c] ;  /* 0x00001c0001257983 */ /* 0x000f220000300800 */
[----:B------:R-:W-:-:S05]  /*eda0*/  IABS R9, R58 ;  /* 0x0000003a00097213 */ /* 0x000fca0000000000 */
[----:B------:R-:W-:Y:S01]  /*edb0*/  IMAD.HI.U32 R16, R0, R9, RZ ;  /* 0x0000000900107227 */ /* 0x000fe200078e00ff */
[----:B------:R-:W-:-:S03]  /*edc0*/  IABS R7, R59 ;  /* 0x0000003b00077213 */ /* 0x000fc60000000000 */
[----:B------:R-:W-:Y:S02]  /*edd0*/  IMAD.MOV R16, RZ, RZ, -R16 ;  /* 0x000000ffff107224 */ /* 0x000fe400078e0a10 */
[----:B------:R-:W-:-:S04]  /*ede0*/  IMAD.HI.U32 R15, R0, R7, RZ ;  /* 0x00000007000f7227 */ /* 0x000fc800078e00ff */
[----:B------:R-:W-:Y:S02]  /*edf0*/  IMAD R9, R4, R16, R9 ;  /* 0x0000001004097224 */ /* 0x000fe400078e0209 */
[----:B------:R-:W-:-:S03]  /*ee00*/  IMAD.MOV R15, RZ, RZ, -R15 ;  /* 0x000000ffff0f7224 */ /* 0x000fc600078e0a0f */
[C---:B------:R-:W-:Y:S01]  /*ee10*/  ISETP.GT.U32.AND P0, PT, R4.reuse, R9, PT ;  /* 0x000000090400720c */ /* 0x040fe20003f04070 */
[C---:B------:R-:W-:Y:S01]  /*ee20*/  IMAD R7, R4.reuse, R15, R7 ;  /* 0x0000000f04077224 */ /* 0x040fe200078e0207 */
[C---:B------:R-:W-:Y:S02]  /*ee30*/  ISETP.GT.U32.AND P1, PT, R4.reuse, R8, PT ;  /* 0x000000080400720c */ /* 0x040fe40003f24070 */
[C---:B------:R-:W-:Y:S02]  /*ee40*/  ISETP.GT.U32.AND P3, PT, R4.reuse, R6, PT ;  /* 0x000000060400720c */ /* 0x040fe40003f64070 */
[C---:B------:R-:W-:Y:S02]  /*ee50*/  ISETP.GT.U32.AND P6, PT, R4.reuse, R7, PT ;  /* 0x000000070400720c */ /* 0x040fe40003fc4070 */
[----:B------:R-:W-:Y:S02]  /*ee60*/  ISETP.GT.U32.AND P2, PT, R4, R5, PT ;  /* 0x000000050400720c */ /* 0x000fe40003f44070 */
[----:B------:R-:W-:-:S03]  /*ee70*/  ISETP.GE.AND P5, PT, R47, RZ, PT ;  /* 0x000000ff2f00720c */ /* 0x000fc60003fa6270 */
[--C-:B------:R-:W-:Y:S02]  /*ee80*/  @!P0 IMAD.IADD R9, R9, 0x1, -R4.reuse ;  /* 0x0000000109098824 */ /* 0x100fe400078e0a04 */
[--C-:B------:R-:W-:Y:S01]  /*ee90*/  @!P1 IMAD.IADD R8, R8, 0x1, -R4.reuse ;  /* 0x0000000108089824 */ /* 0x100fe200078e0a04 */
[----:B------:R-:W-:Y:S01]  /*eea0*/  ISETP.GE.AND P1, PT, R56, RZ, PT ;  /* 0x000000ff3800720c */ /* 0x000fe20003f26270 */
[--C-:B------:R-:W-:Y:S01]  /*eeb0*/  @!P3 IMAD.IADD R6, R6, 0x1, -R4.reuse ;  /* 0x000000010606b824 */ /* 0x100fe200078e0a04 */
[----:B------:R-:W-:Y:S02]  /*eec0*/  ISETP.GT.U32.AND P4, PT, R4, R9, PT ;  /* 0x000000090400720c */ /* 0x000fe40003f84070 */
[----:B------:R-:W-:Y:S01]  /*eed0*/  ISETP.GE.AND P3, PT, R57, RZ, PT ;  /* 0x000000ff3900720c */ /* 0x000fe20003f66270 */
[----:B------:R-:W-:Y:S02]  /*eee0*/  @!P6 IMAD.IADD R7, R7, 0x1, -R4 ;  /* 0x000000010707e824 */ /* 0x000fe400078e0a04 */
[----:B------:R-:W-:-:S02]  /*eef0*/  IMAD.MOV.U32 R12, RZ, RZ, R8 ;  /* 0x000000ffff0c7224 */ /* 0x000fc400078e0008 */
[----:B------:R-:W-:Y:S01]  /*ef00*/  @!P2 IMAD.IADD R5, R5, 0x1, -R4 ;  /* 0x000000010505a824 */ /* 0x000fe200078e0a04 */
[----:B------:R-:W-:Y:S01]  /*ef10*/  ISETP.GE.AND P2, PT, R58, RZ, PT ;  /* 0x000000ff3a00720c */ /* 0x000fe20003f46270 */
[----:B------:R-:W-:Y:S01]  /*ef20*/  @!P5 IMAD.MOV R12, RZ, RZ, -R12 ;  /* 0x000000ffff0cd224 */ /* 0x000fe200078e0a0c */
[----:B------:R-:W-:Y:S01]  /*ef30*/  ISETP.GT.U32.AND P5, PT, R4, R7, PT ;  /* 0x000000070400720c */ /* 0x000fe20003fa4070 */
[----:B------:R-:W-:Y:S02]  /*ef40*/  @!P1 IMAD.MOV R6, RZ, RZ, -R6 ;  /* 0x000000ffff069224 */ /* 0x000fe400078e0a06 */
[----:B------:R-:W-:Y:S02]  /*ef50*/  @!P4 IMAD.IADD R9, R9, 0x1, -R4 ;  /* 0x000000010909c824 */ /* 0x000fe400078e0a04 */
[----:B------:R-:W-:Y:S02]  /*ef60*/  @!P3 IMAD.MOV R5, RZ, RZ, -R5 ;  /* 0x000000ffff05b224 */ /* 0x000fe400078e0a05 */
[----:B0-----:R-:W-:-:S02]  /*ef70*/  IMAD.MOV.U32 R19, RZ, RZ, R41 ;  /* 0x000000ffff137224 */ /* 0x001fc400078e0029 */
[----:B------:R-:W-:Y:S01]  /*ef80*/  IMAD.MOV.U32 R41, RZ, RZ, R40 ;  /* 0x000000ffff297224 */ /* 0x000fe200078e0028 */
[----:B------:R-:W-:Y:S01]  /*ef90*/  STL [R1+0x6b0], R12 ;  /* 0x0006b00c01007387 */ /* 0x000fe20000100800 */
[----:B------:R-:W-:Y:S01]  /*efa0*/  IMAD.MOV.U32 R40, RZ, RZ, R38 ;  /* 0x000000ffff287224 */ /* 0x000fe200078e0026 */
[----:B------:R-:W-:Y:S01]  /*efb0*/  ISETP.GE.AND P0, PT, R59, RZ, PT ;  /* 0x000000ff3b00720c */ /* 0x000fe20003f06270 */
[----:B------:R-:W-:Y:S01]  /*efc0*/  IMAD.MOV.U32 R10, RZ, RZ, R9 ;  /* 0x000000ffff0a7224 */ /* 0x000fe200078e0009 */
[----:B------:R-:W-:Y:S01]  /*efd0*/  STL [R1+0x6b4], R6 ;  /* 0x0006b40601007387 */ /* 0x000fe20000100800 */
[----:B---3--:R-:W-:Y:S02]  /*efe0*/  IABS R11, R61 ;  /* 0x0000003d000b7213 */ /* 0x008fe40000000000 */
[----:B------:R-:W-:Y:S01]  /*eff0*/  ISETP.GE.AND P4, PT, R19, RZ, PT ;  /* 0x000000ff1300720c */ /* 0x000fe20003f86270 */
[----:B------:R0:W-:Y:S01]  /*f000*/  STL [R1+0x760], R5 ;  /* 0x0007600501007387 */ /* 0x0001e20000100800 */
[----:B------:R-:W-:-:S02]  /*f010*/  @!P2 IMAD.MOV R10, RZ, RZ, -R10 ;  /* 0x000000ffff0aa224 */ /* 0x000fc400078e0a0a */
[----:B------:R-:W-:Y:S02]  /*f020*/  @!P5 IMAD.IADD R7, R7, 0x1, -R4 ;  /* 0x000000010707d824 */ /* 0x000fe400078e0a04 */
[----:B------:R-:W-:Y:S01]  /*f030*/  IMAD.HI.U32 R8, R0, R11, RZ ;  /* 0x0000000b00087227 */ /* 0x000fe200078e00ff */
[----:B0-----:R-:W-:-:S03]  /*f040*/  IABS R5, R19 ;  /* 0x0000001300057213 */ /* 0x001fc60000000000 */
[----:B------:R-:W-:Y:S02]  /*f050*/  IMAD.MOV.U32 R19, RZ, RZ, R41 ;  /* 0x000000ffff137224 */ /* 0x000fe400078e0029 */
[----:B------:R-:W-:-:S03]  /*f060*/  IMAD.MOV R8, RZ, RZ, -R8 ;  /* 0x000000ffff087224 */ /* 0x000fc600078e0a08 */
[----:B------:R-:W-:Y:S01]  /*f070*/  ISETP.GE.AND P5, PT, R19, RZ, PT ;  /* 0x000000ff1300720c */ /* 0x000fe20003fa6270 */
[----:B------:R-:W-:Y:S01]  /*f080*/  IMAD R6, R4, R8, R11 ;  /* 0x0000000804067224 */ /* 0x000fe200078e020b */
[----:B------:R-:W-:Y:S02]  /*f090*/  IABS R8, R19 ;  /* 0x0000001300087213 */ /* 0x000fe40000000000 */
[----:B------:R-:W-:Y:S01]  /*f0a0*/  IABS R13, R20 ;  /* 0x00000014000d7213 */ /* 0x000fe20000000000 */
[----:B----4-:R-:W-:Y:S02]  /*f0b0*/  IMAD.MOV.U32 R38, RZ, RZ, R37 ;  /* 0x000000ffff267224 */ /* 0x010fe400078e0025 */
[----:B------:R-:W-:Y:S02]  /*f0c0*/  IMAD.MOV.U32 R37, RZ, RZ, R25 ;  /* 0x000000ffff257224 */ /* 0x000fe400078e0019 */
[----:B------:R-:W3:Y:S01]  /*f0d0*/  LDL R25, [R1+0x6604] ;  /* 0x0066040001197983 */ /* 0x000ee20000100800 */
[----:B------:R-:W-:-:S02]  /*f0e0*/  IMAD.MOV.U32 R41, RZ, RZ, R38 ;  /* 0x000000ffff297224 */ /* 0x000fc400078e0026 */
[----:B------:R-:W-:Y:S01]  /*f0f0*/  IMAD.MOV.U32 R38, RZ, RZ, R37 ;  /* 0x000000ffff267224 */ /* 0x000fe200078e0025 */
[----:B------:R-:W4:Y:S04]  /*f100*/  LDL.LU R45, [R1+0x10] ;  /* 0x00001000012d7983 */ /* 0x000f280000300800 */
[----:B------:R-:W2:Y:S04]  /*f110*/  LDL.LU R37, [R1+0x48] ;  /* 0x0000480001257983 */ /* 0x000ea80000300800 */
[----:B------:R-:W2:Y:S04]  /*f120*/  LDL.LU R18, [R1+0x14] ;  /* 0x0000140001127983 */ /* 0x000ea80000300800 */
[----:B------:R0:W-:Y:S01]  /*f130*/  STL [R1+0x770], R10 ;  /* 0x0007700a01007387 */ /* 0x0001e20000100800 */
[----:B------:R-:W-:-:S02]  /*f140*/  IMAD.MOV.U32 R19, RZ, RZ, R41 ;  /* 0x000000ffff137224 */ /* 0x000fc400078e0029 */
[----:B0-----:R-:W-:-:S04]  /*f150*/  IMAD.MOV.U32 R10, RZ, RZ, R7 ;  /* 0x000000ffff0a7224 */ /* 0x001fc800078e0007 */
[----:B------:R-:W-:Y:S02]  /*f160*/  @!P0 IMAD.MOV R10, RZ, RZ, -R10 ;  /* 0x000000ffff0a8224 */ /* 0x000fe400078e0a0a */
[----:B------:R-:W-:-:S03]  /*f170*/  IMAD.MOV.U32 R41, RZ, RZ, R30 ;  /* 0x000000ffff297224 */ /* 0x000fc600078e001e */
[----:B------:R-:W-:Y:S04]  /*f180*/  STL [R1+0x774], R10 ;  /* 0x0007740a01007387 */ /* 0x000fe80000100800 */
[----:B------:R-:W3:Y:S01]  /*f190*/  LDL.LU R30, [R1+0x44] ;  /* 0x00004400011e7983 */ /* 0x000ee20000300800 */
[----:B------:R-:W-:-:S03]  /*f1a0*/  ISETP.GE.AND P0, PT, R20, RZ, PT ;  /* 0x000000ff1400720c */ /* 0x000fc60003f06270 */
[----:B------:R-:W5:Y:S04]  /*f1b0*/  LDL.LU R20, [R1+0x18] ;  /* 0x0000180001147983 */ /* 0x000f680000300800 */
[----:B------:R-:W5:Y:S04]  /*f1c0*/  LDL.LU R44, [R1+0x20] ;  /* 0x00002000012c7983 */ /* 0x000f680000300800 */
[----:B------:R-:W5:Y:S01]  /*f1d0*/  LDL.LU R43, [R1+0x24] ;  /* 0x00002400012b7983 */ /* 0x000f620000300800 */
[----:B------:R-:W-:-:S05]  /*f1e0*/  IABS R15, R60 ;  /* 0x0000003c000f7213 */ /* 0x000fca0000000000 */
[----:B------:R-:W-:-:S04]  /*f1f0*/  IMAD.HI.U32 R2, R0, R15, RZ ;  /* 0x0000000f00027227 */ /* 0x000fc800078e00ff */
[----:B------:R-:W-:-:S04]  /*f200*/  IMAD.MOV R2, RZ, RZ, -R2 ;  /* 0x000000ffff027224 */ /* 0x000fc800078e0a02 */
[----:B------:R-:W-:-:S05]  /*f210*/  IMAD R2, R4, R2, R15 ;  /* 0x0000000204027224 */ /* 0x000fca00078e020f */
[----:B------:R-:W-:Y:S01]  /*f220*/  ISETP.GT.U32.AND P6, PT, R4, R2, PT ;  /* 0x000000020400720c */ /* 0x000fe20003fc4070 */
[----:B------:R-:W-:-:S12]  /*f230*/  IMAD.HI.U32 R9, R0, R5, RZ ;  /* 0x0000000500097227 */ /* 0x000fd800078e00ff */
[----:B------:R-:W-:-:S05]  /*f240*/  @!P6 IMAD.IADD R2, R2, 0x1, -R4 ;  /* 0x000000010202e824 */ /* 0x000fca00078e0a04 */
[C---:B------:R-:W-:Y:S01]  /*f250*/  ISETP.GT.U32.AND P2, PT, R4.reuse, R2, PT ;  /* 0x000000020400720c */ /* 0x040fe20003f44070 */
[----:B------:R-:W-:Y:S01]  /*f260*/  IMAD.MOV R7, RZ, RZ, -R9 ;  /* 0x000000ffff077224 */ /* 0x000fe200078e0a09 */
[----:B------:R-:W-:-:S03]  /*f270*/  ISETP.GT.U32.AND P6, PT, R4, R6, PT ;  /* 0x000000060400720c */ /* 0x000fc60003fc4070 */
[----:B------:R-:W-:-:S08]  /*f280*/  IMAD R5, R4, R7, R5 ;  /* 0x0000000704057224 */ /* 0x000fd000078e0205 */
[--C-:B------:R-:W-:Y:S01]  /*f290*/  @!P2 IMAD.IADD R2, R2, 0x1, -R4.reuse ;  /* 0x000000010202a824 */ /* 0x100fe200078e0a04 */
[----:B------:R-:W-:Y:S01]  /*f2a0*/  ISETP.GT.U32.AND P2, PT, R4, R5, PT ;  /* 0x000000050400720c */ /* 0x000fe20003f44070 */
[----:B------:R-:W-:-:S05]  /*f2b0*/  @!P6 IMAD.IADD R6, R6, 0x1, -R4 ;  /* 0x000000010606e824 */ /* 0x000fca00078e0a04 */
[----:B------:R-:W-:Y:S01]  /*f2c0*/  ISETP.GT.U32.AND P6, PT, R4, R6, PT ;  /* 0x000000060400720c */ /* 0x000fe20003fc4070 */
[----:B------:R-:W-:Y:S01]  /*f2d0*/  IMAD.HI.U32 R7, R0, R8, RZ ;  /* 0x0000000800077227 */ /* 0x000fe200078e00ff */
[----:B------:R-:W-:-:S05]  /*f2e0*/  ISETP.GE.AND P1, PT, R60, RZ, PT ;  /* 0x000000ff3c00720c */ /* 0x000fca0003f26270 */
[----:B------:R-:W-:Y:S01]  /*f2f0*/  @!P2 IMAD.IADD R5, R5, 0x1, -R4 ;  /* 0x000000010505a824 */ /* 0x000fe200078e0a04 */
[----:B------:R-:W-:Y:S01]  /*f300*/  ISETP.GE.AND P3, PT, R61, RZ, PT ;  /* 0x000000ff3d00720c */ /* 0x000fe20003f66270 */
[----:B------:R-:W-:-:S03]  /*f310*/  IMAD.MOV R7, RZ, RZ, -R7 ;  /* 0x000000ffff077224 */ /* 0x000fc600078e0a07 */
[----:B------:R-:W-:Y:S01]  /*f320*/  ISETP.GT.U32.AND P2, PT, R4, R5, PT ;  /* 0x000000050400720c */ /* 0x000fe20003f44070 */
[----:B------:R-:W-:-:S04]  /*f330*/  IMAD.HI.U32 R14, R0, R13, RZ ;  /* 0x0000000d000e7227 */ /* 0x000fc800078e00ff */
[----:B------:R-:W-:Y:S02]  /*f340*/  @!P6 IMAD.IADD R6, R6, 0x1, -R4 ;  /* 0x000000010606e824 */ /* 0x000fe400078e0a04 */
[C---:B------:R-:W-:Y:S02]  /*f350*/  IMAD R8, R4.reuse, R7, R8 ;  /* 0x0000000704087224 */ /* 0x040fe400078e0208 */
[----:B------:R-:W-:Y:S02]  /*f360*/  IMAD.MOV R14, RZ, RZ, -R14 ;  /* 0x000000ffff0e7224 */ /* 0x000fe400078e0a0e */
[----:B------:R-:W-:Y:S02]  /*f370*/  IMAD.MOV.U32 R16, RZ, RZ, R2 ;  /* 0x000000ffff107224 */ /* 0x000fe400078e0002 */
[----:B------:R-:W-:Y:S01]  /*f380*/  IMAD.MOV.U32 R15, RZ, RZ, R6 ;  /* 0x000000ffff0f7224 */ /* 0x000fe200078e0006 */
[----:B------:R-:W-:Y:S01]  /*f390*/  IABS R12, R42 ;  /* 0x0000002a000c7213 */ /* 0x000fe20000000000 */
[C---:B------:R-:W-:Y:S01]  /*f3a0*/  IMAD R13, R4.reuse, R14, R13 ;  /* 0x0000000e040d7224 */ /* 0x040fe200078e020d */
[----:B------:R-:W-:Y:S01]  /*f3b0*/  ISETP.GT.U32.AND P6, PT, R4, R8, PT ;  /* 0x000000080400720c */ /* 0x000fe20003fc4070 */
[----:B------:R-:W-:-:S02]  /*f3c0*/  @!P1 IMAD.MOV R16, RZ, RZ, -R16 ;  /* 0x000000ffff109224 */ /* 0x000fc400078e0a10 */
[----:B------:R-:W-:Y:S02]  /*f3d0*/  @!P3 IMAD.MOV R15, RZ, RZ, -R15 ;  /* 0x000000ffff0fb224 */ /* 0x000fe400078e0a0f */
[----:B------:R-:W-:Y:S01]  /*f3e0*/  @!P2 IMAD.IADD R5, R5, 0x1, -R4 ;  /* 0x000000010505a824 */ /* 0x000fe200078e0a04 */
[----:B------:R-:W-:Y:S01]  /*f3f0*/  ISETP.GE.AND P2, PT, R42, RZ, PT ;  /* 0x000000ff2a00720c */ /* 0x000fe20003f46270 */
[----:B------:R-:W-:Y:S01]  /*f400*/  IMAD.MOV.U32 R42, RZ, RZ, R41 ;  /* 0x000000ffff2a7224 */ /* 0x000fe200078e0029 */
[----:B------:R-:W-:Y:S01]  /*f410*/  ISETP.GT.U32.AND P1, PT, R4, R13, PT ;  /* 0x0000000d0400720c */ /* 0x000fe20003f24070 */
[----:B------:R-:W-:Y:S01]  /*f420*/  IMAD.HI.U32 R11, R0, R12, RZ ;  /* 0x0000000c000b7227 */ /* 0x000fe200078e00ff */
[----:B------:R-:W-:Y:S03]  /*f430*/  STL [R1+0x764], R16 ;  /* 0x0007641001007387 */ /* 0x000fe60000100800 */
[----:B------:R-:W-:Y:S01]  /*f440*/  IMAD.MOV.U32 R41, RZ, RZ, R39 ;  /* 0x000000ffff297224 */ /* 0x000fe200078e0027 */
[----:B------:R0:W-:Y:S01]  /*f450*/  STL [R1+0x76c], R15 ;  /* 0x00076c0f01007387 */ /* 0x0001e20000100800 */
[----:B------:R-:W-:-:S02]  /*f460*/  IMAD.MOV.U32 R39, RZ, RZ, R38 ;  /* 0x000000ffff277224 */ /* 0x000fc400078e0026 */
[----:B------:R-:W-:Y:S02]  /*f470*/  IMAD.MOV R11, RZ, RZ, -R11 ;  /* 0x000000ffff0b7224 */ /* 0x000fe400078e0a0b */
[----:B------:R-:W-:Y:S02]  /*f480*/  @!P6 IMAD.IADD R8, R8, 0x1, -R4 ;  /* 0x000000010808e824 */ /* 0x000fe400078e0a04 */
[C---:B------:R-:W-:Y:S02]  /*f490*/  IMAD R12, R4.reuse, R11, R12 ;  /* 0x0000000b040c7224 */ /* 0x040fe400078e020c */
[----:B------:R-:W-:Y:S01]  /*f4a0*/  @!P1 IMAD.IADD R13, R13, 0x1, -R4 ;  /* 0x000000010d0d9824 */ /* 0x000fe200078e0a04 */
[C---:B------:R-:W-:Y:S02]  /*f4b0*/  ISETP.GT.U32.AND P1, PT, R4.reuse, R8, PT ;  /* 0x000000080400720c */ /* 0x040fe40003f24070 */
[----:B------:R-:W-:Y:S01]  /*f4c0*/  ISETP.GT.U32.AND P3, PT, R4, R12, PT ;  /* 0x0000000c0400720c */ /* 0x000fe20003f64070 */
[----:B------:R-:W-:Y:S01]  /*f4d0*/  IMAD.MOV.U32 R14, RZ, RZ, R5 ;  /* 0x000000ffff0e7224 */ /* 0x000fe200078e0005 */
[----:B------:R-:W-:-:S03]  /*f4e0*/  IABS R6, R19 ;  /* 0x0000001300067213 */ /* 0x000fc60000000000 */
[----:B------:R-:W-:-:S06]  /*f4f0*/  @!P4 IMAD.MOV R14, RZ, RZ, -R14 ;  /* 0x000000ffff0ec224 */ /* 0x000fcc00078e0a0e */
[--C-:B------:R-:W-:Y:S02]  /*f500*/  @!P1 IMAD.IADD R8, R8, 0x1, -R4.reuse ;  /* 0x0000000108089824 */ /* 0x100fe400078e0a04 */
[----:B------:R-:W-:Y:S01]  /*f510*/  @!P3 IMAD.IADD R12, R12, 0x1, -R4 ;  /* 0x000000010c0cb824 */ /* 0x000fe200078e0a04 */
[----:B------:R-:W-:Y:S01]  /*f520*/  ISETP.GT.U32.AND P3, PT, R4, R13, PT ;  /* 0x0000000d0400720c */ /* 0x000fe20003f64070 */
[----:B0-----:R-:W-:-:S04]  /*f530*/  IMAD.HI.U32 R15, R0, R6, RZ ;  /* 0x00000006000f7227 */ /* 0x001fc800078e00ff */
[----:B------:R-:W-:Y:S02]  /*f540*/  IMAD.MOV R15, RZ, RZ, -R15 ;  /* 0x000000ffff0f7224 */ /* 0x000fe400078e0a0f */
[----:B------:R-:W-:Y:S02]  /*f550*/  IMAD.MOV.U32 R16, RZ, RZ, R8 ;  /* 0x000000ffff107224 */ /* 0x000fe400078e0008 */
[C---:B------:R-:W-:Y:S02]  /*f560*/  IMAD R6, R4.reuse, R15, R6 ;  /* 0x0000000f04067224 */ /* 0x040fe400078e0206 */
[----:B------:R-:W-:Y:S02]  /*f570*/  @!P5 IMAD.MOV R16, RZ, RZ, -R16 ;  /* 0x000000ffff10d224 */ /* 0x000fe400078e0a10 */
[----:B------:R-:W-:Y:S01]  /*f580*/  @!P3 IMAD.IADD R13, R13, 0x1, -R4 ;  /* 0x000000010d0db824 */ /* 0x000fe200078e0a04 */
[----:B------:R-:W-:-:S03]  /*f590*/  ISETP.GT.U32.AND P5, PT, R4, R6, PT ;  /* 0x000000060400720c */ /* 0x000fc60003fa4070 */
[----:B------:R-:W-:-:S10]  /*f5a0*/  @!P0 IMAD.MOV R13, RZ, RZ, -R13 ;  /* 0x000000ffff0d8224 */ /* 0x000fd400078e0a0d */
[----:B------:R-:W-:Y:S01]  /*f5b0*/  @!P5 IMAD.IADD R6, R6, 0x1, -R4 ;  /* 0x000000010606d824 */ /* 0x000fe200078e0a04 */
[----:B----4-:R-:W-:-:S05]  /*f5c0*/  IABS R9, R45 ;  /* 0x0000002d00097213 */ /* 0x010fca0000000000 */
[----:B------:R-:W-:-:S04]  /*f5d0*/  IMAD.HI.U32 R7, R0, R9, RZ ;  /* 0x0000000900077227 */ /* 0x000fc800078e00ff */
[----:B------:R-:W-:Y:S01]  /*f5e0*/  IMAD.MOV R7, RZ, RZ, -R7 ;  /* 0x000000ffff077224 */ /* 0x000fe200078e0a07 */
[----:B--2---:R-:W-:-:S03]  /*f5f0*/  IABS R10, R18 ;  /* 0x00000012000a7213 */ /* 0x004fc60000000000 */
[----:B------:R-:W-:Y:S02]  /*f600*/  IMAD R9, R4, R7, R9 ;  /* 0x0000000704097224 */ /* 0x000fe400078e0209 */
[----:B------:R-:W-:-:S03]  /*f610*/  IMAD.HI.U32 R2, R0, R10, RZ ;  /* 0x0000000a00027227 */ /* 0x000fc600078e00ff */
[----:B------:R-:W-:Y:S01]  /*f620*/  ISETP.GT.U32.AND P6, PT, R4, R9, PT ;  /* 0x000000090400720c */ /* 0x000fe20003fc4070 */
[----:B---3--:R-:W-:Y:S02]  /*f630*/  IMAD.MOV.U32 R38, RZ, RZ, R30 ;  /* 0x000000ffff267224 */ /* 0x008fe400078e001e */
[----:B------:R-:W2:Y:S04]  /*f640*/  LDL R30, [R1+0x65d4] ;  /* 0x0065d400011e7983 */ /* 0x000ea80000100800 */
[----:B------:R-:W3:Y:S01]  /*f650*/  LDL.LU R17, [R1+0x2c] ;  /* 0x00002c0001117983 */ /* 0x000ee20000300800 */
[----:B------:R-:W-:-:S04]  /*f660*/  IMAD.MOV R2, RZ, RZ, -R2 ;  /* 0x000000ffff027224 */ /* 0x000fc800078e0a02 */
[----:B------:R-:W-:Y:S01]  /*f670*/  IMAD R10, R4, R2, R10 ;  /* 0x00000002040a7224 */ /* 0x000fe200078e020a */
[----:B-----5:R-:W-:Y:S01]  /*f680*/  IABS R11, R20 ;  /* 0x00000014000b7213 */ /* 0x020fe20000000000 */
[----:B------:R-:W-:-:S03]  /*f690*/  @!P6 IMAD.IADD R9, R9, 0x1, -R4 ;  /* 0x000000010909e824 */ /* 0x000fc600078e0a04 */
[----:B------:R-:W-:Y:S01]  /*f6a0*/  ISETP.GT.U32.AND P1, PT, R4, R10, PT ;  /* 0x0000000a0400720c */ /* 0x000fe20003f24070 */
[----:B------:R-:W-:Y:S01]  /*f6b0*/  IMAD.HI.U32 R5, R0, R11, RZ ;  /* 0x0000000b00057227 */ /* 0x000fe200078e00ff */
[C---:B------:R-:W-:Y:S02]  /*f6c0*/  ISETP.GT.U32.AND P6, PT, R4.reuse, R12, PT ;  /* 0x0000000c0400720c */ /* 0x040fe40003fc4070 */
[----:B------:R-:W-:Y:S01]  /*f6d0*/  ISETP.GT.U32.AND P4, PT, R4, R9, PT ;  /* 0x000000090400720c */ /* 0x000fe20003f84070 */
[----:B------:R-:W-:Y:S01]  /*f6e0*/  IMAD.MOV R5, RZ, RZ, -R5 ;  /* 0x000000ffff057224 */ /* 0x000fe200078e0a05 */
[----:B------:R-:W-:-:S03]  /*f6f0*/  IABS R2, R44 ;  /* 0x0000002c00027213 */ /* 0x000fc60000000000 */
[----:B------:R-:W-:Y:S01]  /*f700*/  IMAD R11, R4, R5, R11 ;  /* 0x00000005040b7224 */ /* 0x000fe200078e020b */
[----:B------:R0:W-:Y:S03]  /*f710*/  STL [R1+0x768], R14 ;  /* 0x0007680e01007387 */ /* 0x0001e60000100800 */
[--C-:B------:R-:W-:Y:S01]  /*f720*/  @!P1 IMAD.IADD R10, R10, 0x1, -R4.reuse ;  /* 0x000000010a0a9824 */ /* 0x100fe200078e0a04 */
[----:B------:R-:W-:Y:S01]  /*f730*/  ISETP.GE.AND P1, PT, R20, RZ, PT ;  /* 0x000000ff1400720c */ /* 0x000fe20003f26270 */
[----:B------:R-:W-:Y:S02]  /*f740*/  IMAD.MOV.U32 R20, RZ, RZ, R41 ;  /* 0x000000ffff147224 */ /* 0x000fe400078e0029 */
[----:B------:R-:W-:Y:S01]  /*f750*/  @!P6 IMAD.IADD R12, R12, 0x1, -R4 ;  /* 0x000000010c0ce824 */ /* 0x000fe200078e0a04 */
[----:B------:R-:W-:Y:S01]  /*f760*/  ISETP.GT.U32.AND P6, PT, R4, R11, PT ;  /* 0x0000000b0400720c */ /* 0x000fe20003fc4070 */
[----:B------:R-:W-:-:S02]  /*f770*/  IMAD.MOV.U32 R41, RZ, RZ, R40 ;  /* 0x000000ffff297224 */ /* 0x000fc400078e0028 */
[----:B0-----:R-:W-:Y:S01]  /*f780*/  IMAD.HI.U32 R14, R0, R2, RZ ;  /* 0x00000002000e7227 */ /* 0x001fe200078e00ff */
[----:B------:R-:W-:-:S03]  /*f790*/  ISETP.GE.AND P3, PT, R45, RZ, PT ;  /* 0x000000ff2d00720c */ /* 0x000fc60003f66270 */
[----:B------:R-:W-:Y:S02]  /*f7a0*/  IMAD.MOV.U32 R40, RZ, RZ, R39 ;  /* 0x000000ffff287224 */ /* 0x000fe400078e0027 */
[----:B------:R-:W-:Y:S01]  /*f7b0*/  @!P4 IMAD.IADD R9, R9, 0x1, -R4 ;  /* 0x000000010909c824 */ /* 0x000fe200078e0a04 */
[----:B------:R-:W-:Y:S01]  /*f7c0*/  ISETP.GE.AND P4, PT, R18, RZ, PT ;  /* 0x000000ff1200720c */ /* 0x000fe20003f86270 */
[----:B------:R-:W-:Y:S02]  /*f7d0*/  IMAD.MOV.U32 R39, RZ, RZ, R38 ;  /* 0x000000ffff277224 */ /* 0x000fe400078e0026 */
[----:B------:R-:W-:Y:S02]  /*f7e0*/  IMAD.MOV.U32 R38, RZ, RZ, R37 ;  /* 0x000000ffff267224 */ /* 0x000fe400078e0025 */
[----:B------:R-:W-:Y:S02]  /*f7f0*/  IMAD.MOV R14, RZ, RZ, -R14 ;  /* 0x000000ffff0e7224 */ /* 0x000fe400078e0a0e */
[----:B------:R-:W-:-:S02]  /*f800*/  IMAD.MOV.U32 R37, RZ, RZ, R26 ;  /* 0x000000ffff257224 */ /* 0x000fc400078e001a */
[----:B------:R-:W-:Y:S02]  /*f810*/  IMAD.MOV.U32 R18, RZ, RZ, R41 ;  /* 0x000000ffff127224 */ /* 0x000fe400078e0029 */
[----:B------:R-:W-:Y:S02]  /*f820*/  IMAD.MOV.U32 R41, RZ, RZ, R40 ;  /* 0x000000ffff297224 */ /* 0x000fe400078e0028 */
[----:B------:R-:W-:Y:S02]  /*f830*/  IMAD.MOV.U32 R40, RZ, RZ, R39 ;  /* 0x000000ffff287224 */ /* 0x000fe400078e0027 */
[----:B------:R-:W-:Y:S02]  /*f840*/  IMAD.MOV.U32 R39, RZ, RZ, R38 ;  /* 0x000000ffff277224 */ /* 0x000fe400078e0026 */
[----:B------:R-:W-:Y:S02]  /*f850*/  IMAD.MOV.U32 R26, RZ, RZ, R28 ;  /* 0x000000ffff1a7224 */ /* 0x000fe400078e001c */
[----:B------:R-:W-:Y:S01]  /*f860*/  IMAD R2, R4, R14, R2 ;  /* 0x0000000e04027224 */ /* 0x000fe200078e0202 */
[----:B------:R-:W4:Y:S01]  /*f870*/  LDL R28, [R1+0x6630] ;  /* 0x00663000011c7983 */ /* 0x000f220000100800 */
[----:B------:R-:W-:-:S02]  /*f880*/  IMAD.MOV.U32 R38, RZ, RZ, R37 ;  /* 0x000000ffff267224 */ /* 0x000fc400078e0025 */
[----:B------:R-:W-:Y:S01]  /*f890*/  IMAD.MOV.U32 R37, RZ, RZ, R33 ;  /* 0x000000ffff257224 */ /* 0x000fe200078e0021 */
[----:B------:R-:W-:Y:S01]  /*f8a0*/  STL [R1+0x6bc], R16 ;  /* 0x0006bc1001007387 */ /* 0x000fe20000100800 */
[----:B------:R-:W-:Y:S02]  /*f8b0*/  IMAD.MOV.U32 R33, RZ, RZ, R23 ;  /* 0x000000ffff217224 */ /* 0x000fe400078e0017 */
[----:B------:R-:W-:Y:S01]  /*f8c0*/  @!P2 IMAD.MOV R12, RZ, RZ, -R12 ;  /* 0x000000ffff0ca224 */ /* 0x000fe200078e0a0c */
[----:B------:R-:W5:Y:S01]  /*f8d0*/  LDL.LU R23, [R1+0x80] ;  /* 0x0000800001177983 */ /* 0x000f620000300800 */
[C---:B------:R-:W-:Y:S01]  /*f8e0*/  ISETP.GT.U32.AND P2, PT, R4.reuse, R2, PT ;  /* 0x000000020400720c */ /* 0x040fe20003f44070 */
[----:B------:R-:W-:Y:S02]  /*f8f0*/  @!P6 IMAD.IADD R11, R11, 0x1, -R4 ;  /* 0x000000010b0be824 */ /* 0x000fe400078e0a04 */
[----:B------:R0:W-:Y:S01]  /*f900*/  STL [R1+0x6c0], R13 ;  /* 0x0006c00d01007387 */ /* 0x0001e20000100800 */
[----:B------:R-:W-:-:S02]  /*f910*/  ISETP.GT.U32.AND P6, PT, R4, R10, PT ;  /* 0x0000000a0400720c */ /* 0x000fc40003fc4070 */
[----:B------:R-:W-:Y:S01]  /*f920*/  ISETP.GT.U32.AND P0, PT, R4, R11, PT ;  /* 0x0000000b0400720c */ /* 0x000fe20003f04070 */
[----:B0-----:R-:W-:-:S04]  /*f930*/  IMAD.MOV.U32 R13, RZ, RZ, R9 ;  /* 0x000000ffff0d7224 */ /* 0x001fc800078e0009 */
[----:B------:R-:W-:Y:S01]  /*f940*/  @!P3 IMAD.MOV R13, RZ, RZ, -R13 ;  /* 0x000000ffff0db224 */ /* 0x000fe200078e0a0d */
[----:B------:R-:W-:Y:S01]  /*f950*/  ISETP.GE.AND P3, PT, R19, RZ, PT ;  /* 0x000000ff1300720c */ /* 0x000fe20003f66270 */
[----:B------:R-:W-:Y:S01]  /*f960*/  IMAD.MOV.U32 R19, RZ, RZ, R41 ;  /* 0x000000ffff137224 */ /* 0x000fe200078e0029 */
[----:B------:R0:W-:Y:S01]  /*f970*/  STL [R1+0x750], R12 ;  /* 0x0007500c01007387 */ /* 0x0001e20000100800 */
[----:B------:R-:W-:Y:S02]  /*f980*/  IMAD.MOV.U32 R41, RZ, RZ, R40 ;  /* 0x000000ffff297224 */ /* 0x000fe400078e0028 */
[----:B------:R-:W-:Y:S01]  /*f990*/  IMAD.MOV.U32 R40, RZ, RZ, R39 ;  /* 0x000000ffff287224 */ /* 0x000fe200078e0027 */
[----:B------:R0:W-:Y:S01]  /*f9a0*/  STL [R1+0x75c], R13 ;  /* 0x00075c0d01007387 */ /* 0x0001e20000100800 */
[----:B------:R-:W-:-:S03]  /*f9b0*/  @!P2 IMAD.IADD R2, R2, 0x1, -R4 ;  /* 0x000000010202a824 */ /* 0x000fc600078e0a04 */
[----:B------:R-:W2:Y:S01]  /*f9c0*/  LDL.LU R39, [R1+0x4c] ;  /* 0x00004c0001277983 */ /* 0x000ea20000300800 */
[----:B------:R-:W-:Y:S02]  /*f9d0*/  IABS R7, R43 ;  /* 0x0000002b00077213 */ /* 0x000fe40000000000 */
[----:B------:R-:W-:Y:S01]  /*f9e0*/  ISETP.GT.U32.AND P2, PT, R4, R6, PT ;  /* 0x000000060400720c */ /* 0x000fe20003f44070 */
[----:B------:R-:W-:Y:S02]  /*f9f0*/  @!P6 IMAD.IADD R10, R10, 0x1, -R4 ;  /* 0x000000010a0ae824 */ /* 0x000fe400078e0a04 */
[----:B------:R-:W-:-:S04]  /*fa00*/  IMAD.HI.U32 R5, R0, R7, RZ ;  /* 0x0000000700057227 */ /* 0x000fc800078e00ff */
[----:B------:R-:W-:Y:S02]  /*fa10*/  @!P0 IMAD.IADD R11, R11, 0x1, -R4 ;  /* 0x000000010b0b8824 */ /* 0x000fe400078e0a04 */
[----:B------:R-:W-:Y:S02]  /*fa20*/  @!P4 IMAD.MOV R10, RZ, RZ, -R10 ;  /* 0x000000ffff0ac224 */ /* 0x000fe400078e0a0a */
[----:B------:R-:W-:Y:S02]  /*fa30*/  IMAD.MOV R5, RZ, RZ, -R5 ;  /* 0x000000ffff057224 */ /* 0x000fe400078e0a05 */
[----:B------:R-:W-:Y:S01]  /*fa40*/  @!P1 IMAD.MOV R11, RZ, RZ, -R11 ;  /* 0x000000ffff0b9224 */ /* 0x000fe200078e0a0b */
[----:B------:R-:W-:Y:S01]  /*fa50*/  ISETP.GE.AND P5, PT, R43, RZ, PT ;  /* 0x000000ff2b00720c */ /* 0x000fe20003fa6270 */
[----:B------:R0:W-:Y:S01]  /*fa60*/  STL [R1+0x758], R10 ;  /* 0x0007580a01007387 */ /* 0x0001e20000100800 */
[----:B------:R-:W-:Y:S01]  /*fa70*/  IMAD R7, R4, R5, R7 ;  /* 0x0000000504077224 */ /* 0x000fe200078e0207 */
[----:B------:R-:W-:Y:S01]  /*fa80*/  IABS R5, R42 ;  /* 0x0000002a00057213 */ /* 0x000fe20000000000 */
[----:B------:R-:W-:Y:S01]  /*fa90*/  @!P2 IMAD.IADD R6, R6, 0x1, -R4 ;  /* 0x000000010606a824 */ /* 0x000fe200078e0a04 */
[----:B------:R-:W4:Y:S01]  /*faa0*/  LDL.LU R43, [R1+0x3c] ;  /* 0x00003c00012b7983 */ /* 0x000f220000300800 */
[----:B------:R-:W-:-:S03]  /*fab0*/  ISETP.GE.AND P2, PT, R42, RZ, PT ;  /* 0x000000ff2a00720c */ /* 0x000fc60003f46270 */
[----:B------:R0:W-:Y:S04]  /*fac0*/  STL [R1+0x754], R11 ;  /* 0x0007540b01007387 */ /* 0x0001e80000100800 */
[----:B------:R-:W4:Y:S01]  /*fad0*/  LDL.LU R42, [R1+0x40] ;  /* 0x00004000012a7983 */ /* 0x000f220000300800 */
[----:B------:R-:W-:-:S04]  /*fae0*/  IMAD.HI.U32 R9, R0, R5, RZ ;  /* 0x0000000500097227 */ /* 0x000fc800078e00ff */
[----:B------:R-:W-:Y:S01]  /*faf0*/  IMAD.MOV R9, RZ, RZ, -R9 ;  /* 0x000000ffff097224 */ /* 0x000fe200078e0a09 */
[----:B------:R-:W-:-:S03]  /*fb00*/  ISETP.GT.U32.AND P4, PT, R4, R2, PT ;  /* 0x000000020400720c */ /* 0x000fc60003f84070 */
[----:B------:R-:W-:-:S10]  /*fb10*/  IMAD R5, R4, R9, R5 ;  /* 0x0000000904057224 */ /* 0x000fd400078e0205 */
[----:B------:R-:W-:Y:S02]  /*fb20*/  @!P4 IMAD.IADD R2, R2, 0x1, -R4 ;  /* 0x000000010202c824 */ /* 0x000fe400078e0a04 */
[----:B------:R-:W-:Y:S01]  /*fb30*/  IMAD.MOV.U32 R15, RZ, RZ, R6 ;  /* 0x000000ffff0f7224 */ /* 0x000fe200078e0006 */
[----:B------:R-:W-:-:S03]  /*fb40*/  ISETP.GT.U32.AND P6, PT, R4, R7, PT ;  /* 0x000000070400720c */ /* 0x000fc60003fc4070 */
[----:B------:R-:W-:Y:S01]  /*fb50*/  @!P3 IMAD.MOV R15, RZ, RZ, -R15 ;  /* 0x000000ffff0fb224 */ /* 0x000fe200078e0a0f */
[----:B------:R-:W-:Y:S02]  /*fb60*/  ISETP.GT.U32.AND P1, PT, R4, R5, PT ;  /* 0x000000050400720c */ /* 0x000fe40003f24070 */
[----:B0-----:R-:W-:Y:S02]  /*fb70*/  IABS R12, R20 ;  /* 0x00000014000c7213 */ /* 0x001fe40000000000 */
[----:B------:R-:W-:-:S03]  /*fb80*/  ISETP.GE.AND P0, PT, R44, RZ, PT ;  /* 0x000000ff2c00720c */ /* 0x000fc60003f06270 */
[----:B------:R-:W-:-:S04]  /*fb90*/  IMAD.HI.U32 R13, R0, R12, RZ ;  /* 0x0000000c000d7227 */ /* 0x000fc800078e00ff */
[--C-:B------:R-:W-:Y:S02]  /*fba0*/  @!P6 IMAD.IADD R7, R7, 0x1, -R4.reuse ;  /* 0x000000010707e824 */ /* 0x100fe400078e0a04 */
[----:B------:R-:W-:Y:S02]  /*fbb0*/  @!P1 IMAD.IADD R5, R5, 0x1, -R4 ;  /* 0x0000000105059824 */ /* 0x000fe400078e0a04 */
[----:B------:R-:W-:Y:S01]  /*fbc0*/  IMAD.MOV R13, RZ, RZ, -R13 ;  /* 0x000000ffff0d7224 */ /* 0x000fe200078e0a0d */
[C---:B------:R-:W-:Y:S01]  /*fbd0*/  ISETP.GT.U32.AND P6, PT, R4.reuse, R7, PT ;  /* 0x000000070400720c */ /* 0x040fe20003fc4070 */
[----:B------:R-:W-:Y:S02]  /*fbe0*/  IMAD.MOV.U32 R14, RZ, RZ, R2 ;  /* 0x000000ffff0e7224 */ /* 0x000fe400078e0002 */
[----:B------:R-:W-:Y:S01]  /*fbf0*/  IMAD R12, R4, R13, R12 ;  /* 0x0000000d040c7224 */ /* 0x000fe200078e020c */
[----:B------:R-:W-:Y:S01]  /*fc00*/  ISETP.GE.AND P1, PT, R20, RZ, PT ;  /* 0x000000ff1400720c */ /* 0x000fe20003f26270 */
[----:B------:R-:W-:-:S02]  /*fc10*/  @!P0 IMAD.MOV R14, RZ, RZ, -R14 ;  /* 0x000000ffff0e8224 */ /* 0x000fc400078e0a0e */
[----:B------:R-:W-:Y:S01]  /*fc20*/  IMAD.MOV.U32 R20, RZ, RZ, R41 ;  /* 0x000000ffff147224 */ /* 0x000fe200078e0029 */
[----:B------:R-:W-:Y:S01]  /*fc30*/  ISETP.GT.U32.AND P0, PT, R4, R12, PT ;  /* 0x0000000c0400720c */ /* 0x000fe20003f04070 */
[----:B------:R-:W-:-:S04]  /*fc40*/  IMAD.MOV.U32 R41, RZ, RZ, R40 ;  /* 0x000000ffff297224 */ /* 0x000fc800078e0028 */
[----:B------:R-:W-:Y:S01]  /*fc50*/  @!P6 IMAD.IADD R7, R7, 0x1, -R4 ;  /* 0x000000010707e824 */ /* 0x000fe200078e0a04 */
[----:B------:R-:W-:-:S05]  /*fc60*/  IABS R10, R18 ;  /* 0x00000012000a7213 */ /* 0x000fca0000000000 */
[----:B------:R-:W-:-:S04]  /*fc70*/  IMAD.HI.U32 R11, R0, R10, RZ ;  /* 0x0000000a000b7227 */ /* 0x000fc800078e00ff */
[----:B------:R-:W-:Y:S01]  /*fc80*/  @!P0 IMAD.IADD R12, R12, 0x1, -R4 ;  /* 0x000000010c0c8824 */ /* 0x000fe200078e0a04 */
[----:B------:R-:W-:Y:S01]  /*fc90*/  ISETP.GE.AND P0, PT, R19, RZ, PT ;  /* 0x000000ff1300720c */ /* 0x000fe20003f06270 */
[----:B------:R-:W-:Y:S02]  /*fca0*/  @!P5 IMAD.MOV R7, RZ, RZ, -R7 ;  /* 0x000000ffff07d224 */ /* 0x000fe400078e0a07 */
[----:B------:R-:W-:-:S04]  /*fcb0*/  IMAD.MOV R11, RZ, RZ, -R11 ;  /* 0x000000ffff0b7224 */ /* 0x000fc800078e0a0b */
[----:B------:R-:W-:Y:S01]  /*fcc0*/  IMAD R10, R4, R11, R10 ;  /* 0x0000000b040a7224 */ /* 0x000fe200078e020a */
[----:B---3--:R-:W-:-:S05]  /*fcd0*/  IABS R8, R17 ;  /* 0x0000001100087213 */ /* 0x008fca0000000000 */
[----:B------:R-:W-:-:S04]  /*fce0*/  IMAD.HI.U32 R9, R0, R8, RZ ;  /* 0x0000000800097227 */ /* 0x000fc800078e00ff */
[----:B------:R-:W-:-:S04]  /*fcf0*/  IMAD.MOV R9, RZ, RZ, -R9 ;  /* 0x000000ffff097224 */ /* 0x000fc800078e0a09 */
[----:B------:R-:W-:-:S05]  /*fd00*/  IMAD R8, R4, R9, R8 ;  /* 0x0000000904087224 */ /* 0x000fca00078e0208 */
[----:B------:R-:W-:Y:S02]  /*fd10*/  ISETP.GT.U32.AND P4, PT, R4, R8, PT ;  /* 0x000000080400720c */ /* 0x000fe40003f84070 */
[----:B------:R-:W-:-:S05]  /*fd20*/  IABS R9, R19 ;  /* 0x0000001300097213 */ /* 0x000fca0000000000 */
[----:B------:R-:W-:-:S06]  /*fd30*/  IMAD.HI.U32 R6, R0, R9, RZ ;  /* 0x0000000900067227 */ /* 0x000fcc00078e00ff */
[----:B------:R-:W-:-:S05]  /*fd40*/  @!P4 IMAD.IADD R8, R8, 0x1, -R4 ;  /* 0x000000010808c824 */ /* 0x000fca00078e0a04 */
[----:B------:R-:W-:Y:S01]  /*fd50*/  ISETP.GT.U32.AND P3, PT, R4, R8, PT ;  /* 0x000000080400720c */ /* 0x000fe20003f64070 */
[----:B------:R-:W-:-:S04]  /*fd60*/  IMAD.MOV R6, RZ, RZ, -R6 ;  /* 0x000000ffff067224 */ /* 0x000fc800078e0a06 */
[C---:B------:R-:W-:Y:S01]  /*fd70*/  IMAD R9, R4.reuse, R6, R9 ;  /* 0x0000000604097224 */ /* 0x040fe200078e0209 */
[----:B------:R-:W-:-:S07]  /*fd80*/  ISETP.GT.U32.AND P4, PT, R4, R5, PT ;  /* 0x000000050400720c */ /* 0x000fce0003f84070 */
[--C-:B------:R-:W-:Y:S01]  /*fd90*/  @!P3 IMAD.IADD R8, R8, 0x1, -R4.reuse ;  /* 0x000000010808b824 */ /* 0x100fe200078e0a04 */
[----:B------:R-:W-:Y:S02]  /*fda0*/  ISETP.GT.U32.AND P3, PT, R4, R9, PT ;  /* 0x000000090400720c */ /* 0x000fe40003f64070 */
[----:B------:R-:W-:Y:S01]  /*fdb0*/  ISETP.GE.AND P6, PT, R17, RZ, PT ;  /* 0x000000ff1100720c */ /* 0x000fe20003fc6270 */
[----:B------:R-:W-:Y:S02]  /*fdc0*/  IMAD.MOV.U32 R17, RZ, RZ, R41 ;  /* 0x000000ffff117224 */ /* 0x000fe400078e0029 */
[----:B------:R-:W-:Y:S01]  /*fdd0*/  @!P4 IMAD.IADD R5, R5, 0x1, -R4 ;  /* 0x000000010505c824 */ /* 0x000fe200078e0a04 */
[----:B------:R-:W-:-:S07]  /*fde0*/  ISETP.GE.AND P4, PT, R18, RZ, PT ;  /* 0x000000ff1200720c */ /* 0x000fce0003f86270 */
[----:B------:R-:W-:-:S05]  /*fdf0*/  @!P3 IMAD.IADD R9, R9, 0x1, -R4 ;  /* 0x000000010909b824 */ /* 0x000fca00078e0a04 */
[----:B------:R-:W-:Y:S01]  /*fe00*/  ISETP.GT.U32.AND P3, PT, R4, R9, PT ;  /* 0x000000090400720c */ /* 0x000fe20003f64070 */
[----:B------:R-:W-:Y:S02]  /*fe10*/  @!P2 IMAD.MOV R5, RZ, RZ, -R5 ;  /* 0x000000ffff05a224 */ /* 0x000fe400078e0a05 */
[----:B--2---:R-:W-:Y:S02]  /*fe20*/  IMAD.MOV.U32 R40, RZ, RZ, R39 ;  /* 0x000000ffff287224 */ /* 0x004fe400078e0027 */
[----:B------:R-:W-:Y:S02]  /*fe30*/  IMAD.MOV.U32 R39, RZ, RZ, R34 ;  /* 0x000000ffff277224 */ /* 0x000fe400078e0022 */
[----:B------:R-:W-:Y:S02]  /*fe40*/  IMAD.MOV.U32 R41, RZ, RZ, R40 ;  /* 0x000000ffff297224 */ /* 0x000fe400078e0028 */
[----:B------:R-:W-:Y:S02]  /*fe50*/  IMAD.MOV.U32 R40, RZ, RZ, R39 ;  /* 0x000000ffff287224 */ /* 0x000fe400078e0027 */
[----:B------:R-:W-:-:S02]  /*fe60*/  IMAD.MOV.U32 R34, RZ, RZ, R31 ;  /* 0x000000ffff227224 */ /* 0x000fc400078e001f */
[----:B------:R-:W-:Y:S01]  /*fe70*/  IMAD.MOV.U32 R39, RZ, RZ, R38 ;  /* 0x000000ffff277224 */ /* 0x000fe200078e0026 */
[----:B------:R-:W2:Y:S01]  /*fe80*/  LDL.LU R31, [R1+0x70] ;  /* 0x00007000011f7983 */ /* 0x000ea20000300800 */
[----:B------:R-:W-:Y:S02]  /*fe90*/  IMAD.MOV.U32 R38, RZ, RZ, R51 ;  /* 0x000000ffff267224 */ /* 0x000fe400078e0033 */
[----:B------:R-:W-:Y:S01]  /*fea0*/  IMAD.MOV.U32 R18, RZ, RZ, R41 ;  /* 0x000000ffff127224 */ /* 0x000fe200078e0029 */
[----:B------:R-:W-:Y:S01]  /*feb0*/  STL [R1+0x73c], R15 ;  /* 0x00073c0f01007387 */ /* 0x000fe20000100800 */
[----:B------:R-:W-:Y:S02]  /*fec0*/  IMAD.MOV.U32 R51, RZ, RZ, R53 ;  /* 0x000000ffff337224 */ /* 0x000fe400078e0035 */
[----:B------:R-:W-:Y:S01]  /*fed0*/  IMAD.MOV.U32 R41, RZ, RZ, R37 ;  /* 0x000000ffff297224 */ /* 0x000fe200078e0025 */
[----:B------:R-:W3:Y:S04]  /*fee0*/  LDL R53, [R1+0x6608] ;  /* 0x0066080001357983 */ /* 0x000ee80000100800 */
[----:B------:R0:W-:Y:S01]  /*fef0*/  STL [R1+0x748], R14 ;  /* 0x0007480e01007387 */ /* 0x0001e20000100800 */
[----:B------:R-:W-:-:S02]  /*ff00*/  IMAD.MOV.U32 R19, RZ, RZ, R41 ;  /* 0x000000ffff137224 */ /* 0x000fc400078e0029 */
[----:B------:R-:W-:Y:S02]  /*ff10*/  IMAD.MOV.U32 R41, RZ, RZ, R40 ;  /* 0x000000ffff297224 */ /* 0x000fe400078e0028 */
[----:B------:R-:W-:Y:S02]  /*ff20*/  IMAD.MOV.U32 R40, RZ, RZ, R39 ;  /* 0x000000ffff287224 */ /* 0x000fe400078e0027 */
[----:B0-----:R-:W-:Y:S02]  /*ff30*/  IMAD.MOV.U32 R14, RZ, RZ, R8 ;  /* 0x000000ffff0e7224 */ /* 0x001fe400078e0008 */
[----:B------:R-:W-:Y:S02]  /*ff40*/  IMAD.MOV.U32 R39, RZ, RZ, R38 ;  /* 0x000000ffff277224 */ /* 0x000fe400078e0026 */
[----:B------:R-:W-:Y:S01]  /*ff50*/  @!P6 IMAD.MOV R14, RZ, RZ, -R14 ;  /* 0x000000ffff0ee224 */ /* 0x000fe200078e0a0e */
[----:B------:R0:W-:Y:S01]  /*ff60*/  STL [R1+0x74c], R7 ;  /* 0x00074c0701007387 */ /* 0x0001e20000100800 */
[----:B------:R-:W-:-:S02]  /*ff70*/  IMAD.MOV.U32 R37, RZ, RZ, R33 ;  /* 0x000000ffff257224 */ /* 0x000fc400078e0021 */
[----:B------:R-:W-:Y:S01]  /*ff80*/  IMAD.MOV.U32 R38, RZ, RZ, R26 ;  /* 0x000000ffff267224 */ /* 0x000fe200078e001a */
[----:B----4-:R-:W-:Y:S01]  /*ff90*/  IABS R11, R42 ;  /* 0x0000002a000b7213 */ /* 0x010fe20000000000 */
[----:B------:R-:W-:Y:S02]  /*ffa0*/  IMAD.MOV.U32 R33, RZ, RZ, R24 ;  /* 0x000000ffff217224 */ /* 0x000fe400078e0018 */
[----:B------:R-:W-:Y:S01]  /*ffb0*/  @!P3 IMAD.IADD R9, R9, 0x1, -R4 ;  /* 0x000000010909b824 */ /* 0x000fe200078e0a04 */
[----:B------:R-:W4:Y:S01]  /*ffc0*/  LDL.LU R24, [R1+0x94] ;  /* 0x0000940001187983 */ /* 0x000f220000300800 */
[----:B------:R-:W-:Y:S01]  /*ffd0*/  ISETP.GE.AND P3, PT, R42, RZ, PT ;  /* 0x000000ff2a00720c */ /* 0x000fe20003f66270 */
[----:B------:R-:W-:Y:S02]  /*ffe0*/  IMAD.MOV.U32 R42, RZ, RZ, R41 ;  /* 0x000000ffff2a7224 */ /* 0x000fe400078e0029 */
[----:B------:R0:W-:Y:S01]  /*fff0*/  STL [R1+0x744], R5 ;  /* 0x0007440501007387 */ /* 0x0001e20000100800 */
[----:B------:R-:W-:-:S02]  /*10000*/  IMAD.MOV.U32 R41, RZ, RZ, R39 ;  /* 0x000000ffff297224 */ /* 0x000fc400078e0027 */
[----:B------:R-:W-:Y:S01]  /*10010*/  IMAD.MOV.U32 R39, RZ, RZ, R38 ;  /* 0x000000ffff277224 */ /* 0x000fe200078e0026 */
[----:B------:R-:W-:Y:S04]  /*10020*/  STL [R1+0x740], R14 ;  /* 0x0007400e01007387 */ /* 0x000fe80000100800 */
[----:B------:R-:W4:Y:S04]  /*10030*/  LDL R26, [R1+0x6628] ;  /* 0x00662800011a7983 */ /* 0x000f280000100800 */
[----:B------:R-:W4:Y:S01]  /*10040*/  LDL.LU R38, [R1+0x60] ;  /* 0x0000600001267983 */ /* 0x000f220000300800 */
[----:B------:R-:W-:Y:S01]  /*10050*/  ISETP.GT.U32.AND P5, PT, R4, R10, PT ;  /* 0x0000000a0400720c */ /* 0x000fe20003fa4070 */
[----:B------:R-:W-:Y:S01]  /*10060*/  IMAD.HI.U32 R13, R0, R11, RZ ;  /* 0x0000000b000d7227 */ /* 0x000fe200078e00ff */
[----:B------:R-:W-:-:S11]  /*10070*/  IABS R2, R43 ;  /* 0x0000002b00027213 */ /* 0x000fd60000000000 */
[----:B------:R-:W-:-:S05]  /*10080*/  @!P5 IMAD.IADD R10, R10, 0x1, -R4 ;  /* 0x000000010a0ad824 */ /* 0x000fca00078e0a04 */
[----:B------:R-:W-:Y:S01]  /*10090*/  ISETP.GT.U32.AND P5, PT, R4, R10, PT ;  /* 0x0000000a0400720c */ /* 0x000fe20003fa4070 */
[----:B------:R-:W-:Y:S02]  /*100a0*/  IMAD.MOV R13, RZ, RZ, -R13 ;  /* 0x000000ffff0d7224 */ /* 0x000fe400078e0a0d */
[----:B------:R-:W-:-:S04]  /*100b0*/  IMAD.HI.U32 R6, R0, R2, RZ ;  /* 0x0000000200067227 */ /* 0x000fc800078e00ff */
[----:B------:R-:W-:Y:S01]  /*100c0*/  IMAD R8, R4, R13, R11 ;  /* 0x0000000d04087224 */ /* 0x000fe200078e020b */
[----:B0-----:R-:W-:Y:S01]  /*100d0*/  IABS R7, R20 ;  /* 0x0000001400077213 */ /* 0x001fe20000000000 */
[----:B------:R-:W-:-:S04]  /*100e0*/  IMAD.MOV R6, RZ, RZ, -R6 ;  /* 0x000000ffff067224 */ /* 0x000fc800078e0a06 */
[----:B------:R-:W-:Y:S01]  /*100f0*/  @!P5 IMAD.IADD R10, R10, 0x1, -R4 ;  /* 0x000000010a0ad824 */ /* 0x000fe200078e0a04 */
[C---:B------:R-:W-:Y:S01]  /*10100*/  ISETP.GT.U32.AND P5, PT, R4.reuse, R8, PT ;  /* 0x000000080400720c */ /* 0x040fe20003fa4070 */
[----:B------:R-:W-:Y:S01]  /*10110*/  IMAD R2, R4, R6, R2 ;  /* 0x0000000604027224 */ /* 0x000fe200078e0202 */
[----:B------:R-:W-:Y:S01]  /*10120*/  IABS R6, R17 ;  /* 0x0000001100067213 */ /* 0x000fe20000000000 */
[----:B------:R-:W-:-:S03]  /*10130*/  IMAD.HI.U32 R5, R0, R7, RZ ;  /* 0x0000000700057227 */ /* 0x000fc600078e00ff */
[----:B------:R-:W-:Y:S01]  /*10140*/  ISETP.GT.U32.AND P6, PT, R4, R2, PT ;  /* 0x000000020400720c */ /* 0x000fe20003fc4070 */
[----:B------:R-:W-:Y:S02]  /*10150*/  IMAD.MOV R5, RZ, RZ, -R5 ;  /* 0x000000ffff057224 */ /* 0x000fe400078e0a05 */
[----:B------:R-:W-:Y:S01]  /*10160*/  IMAD.HI.U32 R11, R0, R6, RZ ;  /* 0x00000006000b7227 */ /* 0x000fe200078e00ff */
[----:B------:R-:W-:-:S03]  /*10170*/  ISETP.GT.U32.AND P2, PT, R4, R12, PT ;  /* 0x0000000c0400720c */ /* 0x000fc60003f44070 */
[----:B------:R-:W-:Y:S01]  /*10180*/  IMAD R7, R4, R5, R7 ;  /* 0x0000000504077224 */ /* 0x000fe200078e0207 */
[----:B------:R-:W-:Y:S01]  /*10190*/  IABS R5, R18 ;  /* 0x0000001200057213 */ /* 0x000fe20000000000 */
[----:B------:R-:W-:Y:S02]  /*101a0*/  @!P5 IMAD.IADD R8, R8, 0x1, -R4 ;  /* 0x000000010808d824 */ /* 0x000fe400078e0a04 */
[----:B------:R-:W-:-:S03]  /*101b0*/  IMAD.MOV R11, RZ, RZ, -R11 ;  /* 0x000000ffff0b7224 */ /* 0x000fc600078e0a0b */
[C---:B------:R-:W-:Y:S01]  /*101c0*/  ISETP.GT.U32.AND P5, PT, R4.reuse, R8, PT ;  /* 0x000000080400720c */ /* 0x040fe20003fa4070 */
[----:B------:R-:W-:Y:S02]  /*101d0*/  IMAD R6, R4, R11, R6 ;  /* 0x0000000b04067224 */ /* 0x000fe400078e0206 */
[----:B------:R-:W-:-:S04]  /*101e0*/  IMAD.HI.U32 R11, R0, R5, RZ ;  /* 0x00000005000b7227 */ /* 0x000fc800078e00ff */
[----:B------:R-:W-:Y:S01]  /*101f0*/  @!P6 IMAD.IADD R2, R2, 0x1, -R4 ;  /* 0x000000010202e824 */ /* 0x000fe200078e0a04 */
[C---:B------:R-:W-:Y:S01]  /*10200*/  ISETP.GT.U32.AND P6, PT, R4.reuse, R7, PT ;  /* 0x000000070400720c */ /* 0x040fe20003fc4070 */
[----:B------:R-:W-:Y:S02]  /*10210*/  IMAD.MOV R11, RZ, RZ, -R11 ;  /* 0x000000ffff0b7224 */ /* 0x000fe400078e0a0b */
[----:B------:R-:W-:Y:S01]  /*10220*/  @!P4 IMAD.MOV R10, RZ, RZ, -R10 ;  /* 0x000000ffff0ac224 */ /* 0x000fe200078e0a0a */
[----:B------:R-:W-:Y:S01]  /*10230*/  ISETP.GT.U32.AND P4, PT, R4, R6, PT ;  /* 0x000000060400720c */ /* 0x000fe20003f84070 */
[----:B------:R-:W-:Y:S02]  /*10240*/  @!P2 IMAD.IADD R12, R12, 0x1, -R4 ;  /* 0x000000010c0ca824 */ /* 0x000fe400078e0a04 */
[C---:B------:R-:W-:Y:S02]  /*10250*/  IMAD R5, R4.reuse, R11, R5 ;  /* 0x0000000b04057224 */ /* 0x040fe400078e0205 */
[----:B------:R-:W-:Y:S01]  /*10260*/  @!P1 IMAD.MOV R12, RZ, RZ, -R12 ;  /* 0x000000ffff0c9224 */ /* 0x000fe200078e0a0c */
[----:B------:R-:W-:Y:S01]  /*10270*/  ISETP.GT.U32.AND P1, PT, R4, R2, PT ;  /* 0x000000020400720c */ /* 0x000fe20003f24070 */
[--C-:B------:R-:W-:Y:S01]  /*10280*/  @!P5 IMAD.IADD R8, R8, 0x1, -R4.reuse ;  /* 0x000000010808d824 */ /* 0x100fe200078e0a04 */
[----:B------:R-:W-:Y:S01]  /*10290*/  ISETP.GT.U32.AND P5, PT, R4, R5, PT ;  /* 0x000000050400720c */ /* 0x000fe20003fa4070 */
[----:B------:R-:W-:Y:S01]  /*102a0*/  @!P6 IMAD.IADD R7, R7, 0x1, -R4 ;  /* 0x000000010707e824 */ /* 0x000fe200078e0a04 */
[----:B------:R-:W-:Y:S01]  /*102b0*/  ISETP.GE.AND P2, PT, R43, RZ, PT ;  /* 0x000000ff2b00720c */ /* 0x000fe20003f46270 */
[----:B------:R-:W-:-:S02]  /*102c0*/  @!P0 IMAD.MOV R9, RZ, RZ, -R9 ;  /* 0x000000ffff098224 */ /* 0x000fc400078e0a09 */
[--C-:B------:R-:W-:Y:S01]  /*102d0*/  @!P4 IMAD.IADD R6, R6, 0x1, -R4.reuse ;  /* 0x000000010606c824 */ /* 0x100fe200078e0a04 */
[----:B------:R-:W-:Y:S01]  /*102e0*/  ISETP.GT.U32.AND P0, PT, R4, R7, PT ;  /* 0x000000070400720c */ /* 0x000fe20003f04070 */
[----:B------:R-:W-:Y:S01]  /*102f0*/  STL [R1+0x6c4], R12 ;  /* 0x0006c40c01007387 */ /* 0x000fe20000100800 */
[----:B------:R-:W-:Y:S02]  /*10300*/  ISETP.GE.AND P6, PT, R20, RZ, PT ;  /* 0x000000ff1400720c */ /* 0x000fe40003fc6270 */
[----:B------:R-:W-:Y:S01]  /*10310*/  ISETP.GT.U32.AND P4, PT, R4, R6, PT ;  /* 0x000000060400720c */ /* 0x000fe20003f84070 */
[--C-:B------:R-:W-:Y:S01]  /*10320*/  @!P1 IMAD.IADD R2, R2, 0x1, -R4.reuse ;  /* 0x0000000102029824 */ /* 0x100fe200078e0a04 */
[----:B------:R-:W-:Y:S01]  /*10330*/  STL [R1+0x6c8], R10 ;  /* 0x0006c80a01007387 */ /* 0x000fe20000100800 */
[----:B------:R-:W-:-:S03]  /*10340*/  @!P5 IMAD.IADD R5, R5, 0x1, -R4 ;  /* 0x000000010505d824 */ /* 0x000fc600078e0a04 */
[----:B------:R0:W-:Y:S01]  /*10350*/  STL [R1+0x6d0], R9 ;  /* 0x0006d00901007387 */ /* 0x0001e20000100800 */
[----:B------:R-:W-:Y:S01]  /*10360*/  IMAD.MOV.U32 R20, RZ, RZ, R41 ;  /* 0x000000ffff147224 */ /* 0x000fe200078e0029 */
[----:B------:R-:W-:Y:S01]  /*10370*/  ISETP.GE.AND P1, PT, R17, RZ, PT ;  /* 0x000000ff1100720c */ /* 0x000fe20003f26270 */
[----:B------:R-:W-:Y:S01]  /*10380*/  @!P3 IMAD.MOV R8, RZ, RZ, -R8 ;  /* 0x000000ffff08b224 */ /* 0x000fe200078e0a08 */
[----:B------:R-:W-:Y:S01]  /*10390*/  ISETP.GT.U32.AND P3, PT, R4, R5, PT ;  /* 0x000000050400720c */ /* 0x000fe20003f64070 */
[----:B------:R-:W-:Y:S02]  /*103a0*/  IMAD.MOV.U32 R41, RZ, RZ, R40 ;  /* 0x000000ffff297224 */ /* 0x000fe400078e0028 */
[----:B0-----:R-:W-:Y:S02]  /*103b0*/  IMAD.MOV.U32 R9, RZ, RZ, R2 ;  /* 0x000000ffff097224 */ /* 0x001fe400078e0002 */
[----:B------:R-:W-:Y:S02]  /*103c0*/  IMAD.MOV.U32 R40, RZ, RZ, R36 ;  /* 0x000000ffff287224 */ /* 0x000fe400078e0024 */
[----:B------:R-:W-:-:S02]  /*103d0*/  @!P2 IMAD.MOV R9, RZ, RZ, -R9 ;  /* 0x000000ffff09a224 */ /* 0x000fc400078e0a09 */
[----:B------:R-:W-:Y:S02]  /*103e0*/  IMAD.MOV.U32 R36, RZ, RZ, R34 ;  /* 0x000000ffff247224 */ /* 0x000fe400078e0022 */
[--C-:B------:R-:W-:Y:S01]  /*103f0*/  @!P0 IMAD.IADD R7, R7, 0x1, -R4.reuse ;  /* 0x0000000107078824 */ /* 0x100fe200078e0a04 */
[----:B------:R-:W-:Y:S01]  /*10400*/  IABS R12, R42 ;  /* 0x0000002a000c7213 */ /* 0x000fe20000000000 */
[----:B------:R-:W-:Y:S01]  /*10410*/  IMAD.MOV.U32 R34, RZ, RZ, R51 ;  /* 0x000000ffff227224 */ /* 0x000fe200078e0033 */
[----:B------:R-:W-:Y:S01]  /*10420*/  ISETP.GE.AND P5, PT, R42, RZ, PT ;  /* 0x000000ff2a00720c */ /* 0x000fe20003fa6270 */
[----:B------:R-:W-:Y:S02]  /*10430*/  IMAD.MOV.U32 R17, RZ, RZ, R41 ;  /* 0x000000ffff117224 */ /* 0x000fe400078e0029 */
[----:B------:R-:W-:Y:S02]  /*10440*/  IMAD.MOV.U32 R41, RZ, RZ, R39 ;  /* 0x000000ffff297224 */ /* 0x000fe400078e0027 */
[----:B------:R-:W-:-:S02]  /*10450*/  @!P4 IMAD.IADD R6, R6, 0x1, -R4 ;  /* 0x000000010606c824 */ /* 0x000fc400078e0a04 */
[----:B------:R-:W-:Y:S01]  /*10460*/  IMAD.MOV.U32 R42, RZ, RZ, R40 ;  /* 0x000000ffff2a7224 */ /* 0x000fe200078e0028 */
[----:B------:R-:W-:Y:S01]  /*10470*/  ISETP.GE.AND P2, PT, R18, RZ, PT ;  /* 0x000000ff1200720c */ /* 0x000fe20003f46270 */
[----:B------:R-:W-:Y:S01]  /*10480*/  @!P6 IMAD.MOV R7, RZ, RZ, -R7 ;  /* 0x000000ffff07e224 */ /* 0x000fe200078e0a07 */
[----:B------:R-:W-:Y:S01]  /*10490*/  IABS R11, R20 ;  /* 0x00000014000b7213 */ /* 0x000fe20000000000 */
[----:B------:R-:W-:Y:S01]  /*104a0*/  IMAD.MOV.U32 R39, RZ, RZ, R37 ;  /* 0x000000ffff277224 */ /* 0x000fe200078e0025 */
[----:B------:R-:W-:Y:S01]  /*104b0*/  ISETP.GE.AND P6, PT, R20, RZ, PT ;  /* 0x000000ff1400720c */ /* 0x000fe20003fc6270 */
[----:B------:R-:W-:Y:S02]  /*104c0*/  IMAD.MOV.U32 R20, RZ, RZ, R41 ;  /* 0x000000ffff147224 */ /* 0x000fe400078e0029 */
[----:B------:R-:W-:Y:S02]  /*104d0*/  @!P3 IMAD.IADD R5, R5, 0x1, -R4 ;  /* 0x000000010505b824 */ /* 0x000fe400078e0a04 */
[----:B--2---:R-:W-:-:S02]  /*104e0*/  IMAD.MOV.U32 R37, RZ, RZ, R31 ;  /* 0x000000ffff257224 */ /* 0x004fc400078e001f */
[----:B---3--:R-:W-:Y:S02]  /*104f0*/  IMAD.MOV.U32 R51, RZ, RZ, R53 ;  /* 0x000000ffff337224 */ /* 0x008fe400078e0035 */
[----:B------:R-:W2:Y:S04]  /*10500*/  LDL.LU R53, [R1+0x8c] ;  /* 0x00008c0001357983 */ /* 0x000ea80000300800 */
[----:B------:R-:W-:Y:S04]  /*10510*/  STL [R1+0x738], R9 ;  /* 0x0007380901007387 */ /* 0x000fe80000100800 */
[----:B------:R0:W-:Y:S01]  /*10520*/  STL [R1+0x6d4], R8 ;  /* 0x0006d40801007387 */ /* 0x0001e20000100800 */
[----:B------:R-:W-:-:S02]  /*10530*/  IMAD.MOV.U32 R31, RZ, RZ, R30 ;  /* 0x000000ffff1f7224 */ /* 0x000fc400078e001e */
[----:B------:R-:W-:Y:S02]  /*10540*/  IMAD.MOV.U32 R30, RZ, RZ, R25 ;  /* 0x000000ffff1e7224 */ /* 0x000fe400078e0019 */
[----:B------:R-:W3:Y:S01]  /*10550*/  LDL R25, [R1+0x660c] ;  /* 0x00660c0001197983 */ /* 0x000ee20000100800 */
[----:B0-----:R-:W-:Y:S01]  /*10560*/  IMAD.MOV.U32 R8, RZ, RZ, R6 ;  /* 0x000000ffff087224 */ /* 0x001fe200078e0006 */
[----:B------:R-:W-:-:S03]  /*10570*/  IABS R6, R20 ;  /* 0x0000001400067213 */ /* 0x000fc60000000000 */
[----:B------:R-:W-:Y:S01]  /*10580*/  @!P1 IMAD.MOV R8, RZ, RZ, -R8 ;  /* 0x000000ffff089224 */ /* 0x000fe200078e0a08 */
[----:B------:R-:W-:Y:S01]  /*10590*/  ISETP.GE.AND P1, PT, R20, RZ, PT ;  /* 0x000000ff1400720c */ /* 0x000fe20003f26270 */
[----:B----4-:R-:W-:Y:S02]  /*105a0*/  IMAD.MOV.U32 R40, RZ, RZ, R38 ;  /* 0x000000ffff287224 */ /* 0x010fe400078e0026 */
[----:B------:R-:W-:Y:S02]  /*105b0*/  IMAD.MOV.U32 R38, RZ, RZ, R33 ;  /* 0x000000ffff267224 */ /* 0x000fe400078e0021 */
[----:B------:R-:W-:Y:S01]  /*105c0*/  IMAD.MOV.U32 R41, RZ, RZ, R40 ;  /* 0x000000ffff297224 */ /* 0x000fe200078e0028 */
[----:B------:R-:W4:Y:S01]  /*105d0*/  LDL R33, [R1+0x65cc] ;  /* 0x0065cc0001217983 */ /* 0x000f220000100800 */
[----:B------:R-:W-:Y:S02]  /*105e0*/  IMAD.MOV.U32 R40, RZ, RZ, R39 ;  /* 0x000000ffff287224 */ /* 0x000fe400078e0027 */
[----:B------:R-:W-:Y:S01]  /*105f0*/  IMAD.MOV.U32 R39, RZ, RZ, R38 ;  /* 0x000000ffff277224 */ /* 0x000fe200078e0026 */
[----:B------:R-:W2:Y:S01]  /*10600*/  LDL.LU R43, [R1+0x68] ;  /* 0x00006800012b7983 */ /* 0x000ea20000300800 */
[----:B------:R-:W-:-:S02]  /*10610*/  IMAD.MOV.U32 R38, RZ, RZ, R37 ;  /* 0x000000ffff267224 */ /* 0x000fc400078e0025 */
[----:B------:R-:W-:Y:S01]  /*10620*/  IMAD.MOV.U32 R37, RZ, RZ, R35 ;  /* 0x000000ffff257224 */ /* 0x000fe200078e0023 */
[----:B------:R0:W-:Y:S01]  /*10630*/  STL [R1+0x6dc], R7 ;  /* 0x0006dc0701007387 */ /* 0x0001e20000100800 */
[----:B------:R-:W-:Y:S02]  /*10640*/  IMAD.MOV.U32 R20, RZ, RZ, R41 ;  /* 0x000000ffff147224 */ /* 0x000fe400078e0029 */
[----:B------:R-:W-:Y:S02]  /*10650*/  IMAD.MOV.U32 R35, RZ, RZ, R32 ;  /* 0x000000ffff237224 */ /* 0x000fe400078e0020 */
[----:B------:R-:W-:Y:S02]  /*10660*/  IMAD.MOV.U32 R41, RZ, RZ, R40 ;  /* 0x000000ffff297224 */ /* 0x000fe400078e0028 */
[----:B-----5:R-:W-:Y:S02]  /*10670*/  IMAD.MOV.U32 R32, RZ, RZ, R23 ;  /* 0x000000ffff207224 */ /* 0x020fe400078e0017 */
[----:B------:R-:W-:-:S02]  /*10680*/  IMAD.MOV.U32 R40, RZ, RZ, R39 ;  /* 0x000000ffff287224 */ /* 0x000fc400078e0027 */
[----:B0-----:R-:W-:Y:S02]  /*10690*/  IMAD.MOV.U32 R7, RZ, RZ, R5 ;  /* 0x000000ffff077224 */ /* 0x001fe400078e0005 */
[----:B------:R-:W-:Y:S02]  /*106a0*/  IMAD.MOV.U32 R39, RZ, RZ, R38 ;  /* 0x000000ffff277224 */ /* 0x000fe400078e0026 */
[----:B------:R-:W-:Y:S02]  /*106b0*/  IMAD.MOV.U32 R38, RZ, RZ, R37 ;  /* 0x000000ffff267224 */ /* 0x000fe400078e0025 */
[----:B------:R-:W-:Y:S02]  /*106c0*/  IMAD.MOV.U32 R37, RZ, RZ, R35 ;  /* 0x000000ffff257224 */ /* 0x000fe400078e0023 */
[----:B------:R-:W-:Y:S02]  /*106d0*/  @!P2 IMAD.MOV R7, RZ, RZ, -R7 ;  /* 0x000000ffff07a224 */ /* 0x000fe400078e0a07 */
[----:B------:R-:W-:-:S02]  /*106e0*/  IMAD.MOV.U32 R35, RZ, RZ, R32 ;  /* 0x000000ffff237224 */ /* 0x000fc400078e0020 */
[----:B------:R-:W-:Y:S01]  /*106f0*/  IMAD.MOV.U32 R32, RZ, RZ, R24 ;  /* 0x000000ffff207224 */ /* 0x000fe200078e0018 */
[----:B------:R-:W-:Y:S01]  /*10700*/  STL [R1+0x6e0], R8 ;  /* 0x0006e00801007387 */ /* 0x000fe20000100800 */
[----:B------:R-:W-:Y:S02]  /*10710*/  IMAD.MOV.U32 R24, RZ, RZ, R27 ;  /* 0x000000ffff187224 */ /* 0x000fe400078e001b */
[----:B------:R-:W-:Y:S02]  /*10720*/  IMAD.MOV.U32 R23, RZ, RZ, R22 ;  /* 0x000000ffff177224 */ /* 0x000fe400078e0016 */
[----:B------:R-:W-:Y:S01]  /*10730*/  IMAD.MOV.U32 R27, RZ, RZ, R28 ;  /* 0x000000ffff1b7224 */ /* 0x000fe200078e001c */
[----:B------:R-:W5:Y:S01]  /*10740*/  LDL R22, [R1+0x65f0] ;  /* 0x0065f00001167983 */ /* 0x000f620000100800 */
[----:B------:R-:W-:Y:S02]  /*10750*/  IMAD.MOV.U32 R28, RZ, RZ, R48 ;  /* 0x000000ffff1c7224 */ /* 0x000fe400078e0030 */
[----:B------:R-:W-:Y:S01]  /*10760*/  IMAD.MOV.U32 R48, RZ, RZ, R49 ;  /* 0x000000ffff307224 */ /* 0x000fe200078e0031 */
[----:B------:R0:W-:Y:S04]  /*10770*/  STL [R1+0x6e4], R7 ;  /* 0x0006e40701007387 */ /* 0x0001e80000100800 */
[----:B------:R-:W2:Y:S01]  /*10780*/  LDL R49, [R1+0x6624] ;  /* 0x0066240001317983 */ /* 0x000ea20000100800 */
[----:B------:R-:W-:-:S02]  /*10790*/  ISETP.GE.AND P2, PT, R20, RZ, PT ;  /* 0x000000ff1400720c */ /* 0x000fc40003f46270 */
[----:B------:R-:W-:Y:S01]  /*107a0*/  IABS R10, R20 ;  /* 0x00000014000a7213 */ /* 0x000fe20000000000 */
[----:B------:R-:W-:Y:S02]  /*107b0*/  IMAD.MOV.U32 R20, RZ, RZ, R41 ;  /* 0x000000ffff147224 */ /* 0x000fe400078e0029 */
[----:B------:R-:W3:Y:S01]  /*107c0*/  LDL.LU R41, [R1+0x7c] ;  /* 0x00007c0001297983 */ /* 0x000ee20000300800 */
[----:B------:R-:W-:Y:S01]  /*107d0*/  IMAD.MOV.U32 R18, RZ, RZ, R39 ;  /* 0x000000ffff127224 */ /* 0x000fe200078e0027 */
[----:B------:R-:W-:Y:S01]  /*107e0*/  IABS R13, R19 ;  /* 0x00000013000d7213 */ /* 0x000fe20000000000 */
[----:B------:R-:W-:Y:S01]  /*107f0*/  IMAD.MOV.U32 R39, RZ, RZ, R35 ;  /* 0x000000ffff277224 */ /* 0x000fe200078e0023 */
[----:B------:R-:W-:Y:S01]  /*10800*/  ISETP.GE.AND P0, PT, R19, RZ, PT ;  /* 0x000000ff1300720c */ /* 0x000fe20003f06270 */
[----:B------:R-:W-:Y:S02]  /*10810*/  IMAD.MOV.U32 R19, RZ, RZ, R40 ;  /* 0x000000ffff137224 */ /* 0x000fe400078e0028 */
[----:B------:R-:W-:-:S02]  /*10820*/  IMAD.MOV.U32 R35, RZ, RZ, R32 ;  /* 0x000000ffff237224 */ /* 0x000fc400078e0020 */
[----:B------:R-:W-:Y:S02]  /*10830*/  IMAD.MOV.U32 R32, RZ, RZ, R24 ;  /* 0x000000ffff207224 */ /* 0x000fe400078e0018 */
[----:B------:R-:W-:Y:S02]  /*10840*/  IMAD.MOV.U32 R40, RZ, RZ, R28 ;  /* 0x000000ffff287224 */ /* 0x000fe400078e001c */
[----:B------:R-:W-:Y:S02]  /*10850*/  IMAD.MOV.U32 R28, RZ, RZ, R48 ;  /* 0x000000ffff1c7224 */ /* 0x000fe400078e0030 */
[----:B------:R-:W-:Y:S02]  /*10860*/  IMAD.MOV.U32 R24, RZ, RZ, R54 ;  /* 0x000000ffff187224 */ /* 0x000fe400078e0036 */
[----:B------:R-:W3:Y:S01]  /*10870*/  LDL.LU R54, [R1+0x88] ;  /* 0x0000880001367983 */ /* 0x000ee20000300800 */
[----:B------:R-:W-:-:S04]  /*10880*/  IMAD.HI.U32 R2, R0, R13, RZ ;  /* 0x0000000d00027227 */ /* 0x000fc800078e00ff */
[----:B------:R-:W-:-:S04]  /*10890*/  IMAD.MOV R2, RZ, RZ, -R2 ;  /* 0x000000ffff027224 */ /* 0x000fc800078e0a02 */
[----:B------:R-:W-:Y:S02]  /*108a0*/  IMAD R13, R4, R2, R13 ;  /* 0x00000002040d7224 */ /* 0x000fe400078e020d */
[----:B------:R-:W-:-:S03]  /*108b0*/  IMAD.HI.U32 R2, R0, R12, RZ ;  /* 0x0000000c00027227 */ /* 0x000fc600078e00ff */
[----:B------:R-:W-:Y:S01]  /*108c0*/  ISETP.GT.U32.AND P4, PT, R4, R13, PT ;  /* 0x0000000d0400720c */ /* 0x000fe20003f84070 */
[----:B------:R-:W-:-:S04]  /*108d0*/  IMAD.MOV R2, RZ, RZ, -R2 ;  /* 0x000000ffff027224 */ /* 0x000fc800078e0a02 */
[----:B------:R-:W-:-:S05]  /*108e0*/  IMAD R12, R4, R2, R12 ;  /* 0x00000002040c7224 */ /* 0x000fca00078e020c */
[----:B------:R-:W-:-:S03]  /*108f0*/  ISETP.GT.U32.AND P3, PT, R4, R12, PT ;  /* 0x0000000c0400720c */ /* 0x000fc60003f64070 */
[----:B------:R-:W-:Y:S02]  /*10900*/  @!P4 IMAD.IADD R13, R13, 0x1, -R4 ;  /* 0x000000010d0dc824 */ /* 0x000fe400078e0a04 */
[----:B------:R-:W-:-:S03]  /*10910*/  IMAD.HI.U32 R2, R0, R11, RZ ;  /* 0x0000000b00027227 */ /* 0x000fc600078e00ff */
[----:B------:R-:W-:Y:S01]  /*10920*/  ISETP.GT.U32.AND P4, PT, R4, R13, PT ;  /* 0x0000000d0400720c */ /* 0x000fe20003f84070 */
[----:B------:R-:W-:-:S04]  /*10930*/  IMAD.MOV R2, RZ, RZ, -R2 ;  /* 0x000000ffff027224 */ /* 0x000fc800078e0a02 */
[----:B------:R-:W-:Y:S02]  /*10940*/  IMAD R11, R4, R2, R11 ;  /* 0x00000002040b7224 */ /* 0x000fe400078e020b */
[----:B--2---:R-:W-:Y:S02]  /*10950*/  IMAD.MOV.U32 R48, RZ, RZ, R49 ;  /* 0x000000ffff307224 */ /* 0x004fe400078e0031 */
[----:B------:R-:W2:Y:S01]  /*10960*/  LDL R49, [R1+0x65e8] ;  /* 0x0065e80001317983 */ /* 0x000ea20000100800 */
[----:B------:R-:W-:-:S03]  /*10970*/  @!P3 IMAD.IADD R12, R12, 0x1, -R4 ;  /* 0x000000010c0cb824 */ /* 0x000fc600078e0a04 */
[----:B------:R-:W-:Y:S01]  /*10980*/  @!P4 IMAD.IADD R13, R13, 0x1, -R4 ;  /* 0x000000010d0dc824 */ /* 0x000fe200078e0a04 */
[----:B------:R-:W-:Y:S01]  /*10990*/  ISETP.GT.U32.AND P4, PT, R4, R11, PT ;  /* 0x0000000b0400720c */ /* 0x000fe20003f84070 */
[----:B------:R-:W-:Y:S01]  /*109a0*/  IMAD.HI.U32 R9, R0, R6, RZ ;  /* 0x0000000600097227 */ /* 0x000fe200078e00ff */
[----:B------:R-:W-:-:S03]  /*109b0*/  ISETP.GT.U32.AND P3, PT, R4, R12, PT ;  /* 0x0000000c0400720c */ /* 0x000fc60003f64070 */
[----:B------:R-:W-:-:S04]  /*109c0*/  IMAD.MOV R9, RZ, RZ, -R9 ;  /* 0x000000ffff097224 */ /* 0x000fc800078e0a09 */
[----:B------:R-:W-:Y:S01]  /*109d0*/  IMAD R6, R4, R9, R6 ;  /* 0x0000000904067224 */ /* 0x000fe200078e0206 */
[----:B0-----:R-:W-:-:S03]  /*109e0*/  IABS R7, R42 ;  /* 0x0000002a00077213 */ /* 0x001fc60000000000 */
[--C-:B------:R-:W-:Y:S02]  /*109f0*/  @!P4 IMAD.IADD R11, R11, 0x1, -R4.reuse ;  /* 0x000000010b0bc824 */ /* 0x100fe400078e0a04 */
[----:B------:R-:W-:Y:S01]  /*10a00*/  @!P3 IMAD.IADD R12, R12, 0x1, -R4 ;  /* 0x000000010c0cb824 */ /* 0x000fe200078e0a04 */
[----:B------:R-:W-:Y:S01]  /*10a10*/  ISETP.GT.U32.AND P3, PT, R4, R6, PT ;  /* 0x000000060400720c */ /* 0x000fe20003f64070 */
[----:B------:R-:W-:Y:S01]  /*10a20*/  IMAD.HI.U32 R2, R0, R10, RZ ;  /* 0x0000000a00027227 */ /* 0x000fe200078e00ff */
[----:B------:R-:W-:-:S03]  /*10a30*/  ISETP.GT.U32.AND P4, PT, R4, R11, PT ;  /* 0x0000000b0400720c */ /* 0x000fc60003f84070 */
[----:B------:R-:W-:Y:S01]  /*10a40*/  IMAD.HI.U32 R9, R0, R7, RZ ;  /* 0x0000000700097227 */ /* 0x000fe200078e00ff */
[----:B------:R-:W-:Y:S02]  /*10a50*/  IABS R8, R43 ;  /* 0x0000002b00087213 */ /* 0x000fe40000000000 */
[----:B------:R-:W-:Y:S01]  /*10a60*/  IABS R5, R17 ;  /* 0x0000001100057213 */ /* 0x000fe20000000000 */
[----:B------:R-:W-:Y:S02]  /*10a70*/  IMAD.MOV R2, RZ, RZ, -R2 ;  /* 0x000000ffff027224 */ /* 0x000fe400078e0a02 */
[----:B------:R-:W-:Y:S02]  /*10a80*/  IMAD.MOV R9, RZ, RZ, -R9 ;  /* 0x000000ffff097224 */ /* 0x000fe400078e0a09 */
[----:B------:R-:W-:Y:S02]  /*10a90*/  IMAD.MOV.U32 R16, RZ, RZ, R13 ;  /* 0x000000ffff107224 */ /* 0x000fe400078e000d */
[----:B------:R-:W-:-:S02]  /*10aa0*/  IMAD.MOV.U32 R15, RZ, RZ, R12 ;  /* 0x000000ffff0f7224 */ /* 0x000fc400078e000c */
[----:B------:R-:W-:Y:S02]  /*10ab0*/  IMAD R10, R4, R2, R10 ;  /* 0x00000002040a7224 */ /* 0x000fe400078e020a */
[----:B------:R-:W-:-:S04]  /*10ac0*/  IMAD.HI.U32 R14, R0, R8, RZ ;  /* 0x00000008000e7227 */ /* 0x000fc800078e00ff */
[----:B------:R-:W-:-:S04]  /*10ad0*/  IMAD.HI.U32 R2, R0, R5, RZ ;  /* 0x0000000500027227 */ /* 0x000fc800078e00ff */
[----:B------:R-:W-:Y:S02]  /*10ae0*/  IMAD R9, R4, R9, R7 ;  /* 0x0000000904097224 */ /* 0x000fe400078e0207 */
[----:B------:R-:W-:Y:S02]  /*10af0*/  @!P3 IMAD.IADD R6, R6, 0x1, -R4 ;  /* 0x000000010606b824 */ /* 0x000fe400078e0a04 */
[----:B------:R-:W-:Y:S02]  /*10b00*/  @!P0 IMAD.MOV R16, RZ, RZ, -R16 ;  /* 0x000000ffff108224 */ /* 0x000fe400078e0a10 */
[----:B------:R-:W-:Y:S01]  /*10b10*/  @!P5 IMAD.MOV R15, RZ, RZ, -R15 ;  /* 0x000000ffff0fd224 */ /* 0x000fe200078e0a0f */
[----:B------:R-:W-:Y:S01]  /*10b20*/  ISETP.GT.U32.AND P3, PT, R4, R6, PT ;  /* 0x000000060400720c */ /* 0x000fe20003f64070 */
[----:B------:R-:W-:Y:S02]  /*10b30*/  IMAD.MOV R14, RZ, RZ, -R14 ;  /* 0x000000ffff0e7224 */ /* 0x000fe400078e0a0e */
[----:B------:R-:W-:-:S02]  /*10b40*/  IMAD.MOV R2, RZ, RZ, -R2 ;  /* 0x000000ffff027224 */ /* 0x000fc400078e0a02 */
[----:B------:R-:W-:Y:S01]  /*10b50*/  @!P4 IMAD.IADD R11, R11, 0x1, -R4 ;  /* 0x000000010b0bc824 */ /* 0x000fe200078e0a04 */
[C---:B------:R-:W-:Y:S01]  /*10b60*/  ISETP.GT.U32.AND P4, PT, R4.reuse, R9, PT ;  /* 0x000000090400720c */ /* 0x040fe20003f84070 */
[----:B------:R-:W-:Y:S01]  /*10b70*/  STL [R1+0x6ec], R16 ;  /* 0x0006ec1001007387 */ /* 0x000fe20000100800 */
[C---:B------:R-:W-:Y:S01]  /*10b80*/  ISETP.GT.U32.AND P0, PT, R4.reuse, R10, PT ;  /* 0x0000000a0400720c */ /* 0x040fe20003f04070 */
[C---:B------:R-:W-:Y:S02]  /*10b90*/  IMAD R8, R4.reuse, R14, R8 ;  /* 0x0000000e04087224 */ /* 0x040fe400078e0208 */
[----:B------:R0:W-:Y:S01]  /*10ba0*/  STL [R1+0x6f0], R15 ;  /* 0x0006f00f01007387 */ /* 0x0001e20000100800 */
[----:B------:R-:W-:Y:S01]  /*10bb0*/  IMAD R5, R4, R2, R5 ;  /* 0x0000000204057224 */ /* 0x000fe200078e0205 */
[----:B------:R-:W-:Y:S01]  /*10bc0*/  IABS R2, R18 ;  /* 0x0000001200027213 */ /* 0x000fe20000000000 */
[----:B0-----:R-:W-:-:S04]  /*10bd0*/  IMAD.MOV.U32 R15, RZ, RZ, R11 ;  /* 0x000000ffff0f7224 */ /* 0x001fc800078e000b */
[----:B------:R-:W-:-:S04]  /*10be0*/  IMAD.HI.U32 R14, R0, R2, RZ ;  /* 0x00000002000e7227 */ /* 0x000fc800078e00ff */
[----:B------:R-:W-:Y:S01]  /*10bf0*/  @!P6 IMAD.MOV R15, RZ, RZ, -R15 ;  /* 0x000000ffff0fe224 */ /* 0x000fe200078e0a0f */
[----:B------:R-:W-:Y:S01]  /*10c00*/  ISETP.GT.U32.AND P6, PT, R4, R8, PT ;  /* 0x000000080400720c */ /* 0x000fe20003fc4070 */
[--C-:B------:R-:W-:Y:S01]  /*10c10*/  @!P3 IMAD.IADD R6, R6, 0x1, -R4.reuse ;  /* 0x000000010606b824 */ /* 0x100fe200078e0a04 */
[----:B------:R-:W-:Y:S01]  /*10c20*/  ISETP.GT.U32.AND P3, PT, R4, R5, PT ;  /* 0x000000050400720c */ /* 0x000fe20003f64070 */
[----:B------:R-:W-:Y:S02]  /*10c30*/  @!P4 IMAD.IADD R9, R9, 0x1, -R4 ;  /* 0x000000010909c824 */ /* 0x000fe400078e0a04 */
[----:B------:R-:W-:Y:S01]  /*10c40*/  IMAD.MOV R14, RZ, RZ, -R14 ;  /* 0x000000ffff0e7224 */ /* 0x000fe200078e0a0e */
[----:B------:R-:W-:Y:S01]  /*10c50*/  ISETP.GE.AND P5, PT, R42, RZ, PT ;  /* 0x000000ff2a00720c */ /* 0x000fe20003fa6270 */
[----:B------:R-:W-:Y:S01]  /*10c60*/  @!P0 IMAD.IADD R10, R10, 0x1, -R4 ;  /* 0x000000010a0a8824 */ /* 0x000fe200078e0a04 */
[----:B------:R-:W-:Y:S01]  /*10c70*/  IABS R12, R20 ;  /* 0x00000014000c7213 */ /* 0x000fe20000000000 */
[----:B---3--:R-:W-:Y:S01]  /*10c80*/  IMAD.MOV.U32 R42, RZ, RZ, R41 ;  /* 0x000000ffff2a7224 */ /* 0x008fe200078e0029 */
[C---:B------:R-:W-:Y:S01]  /*10c90*/  ISETP.GT.U32.AND P4, PT, R4.reuse, R9, PT ;  /* 0x000000090400720c */ /* 0x040fe20003f84070 */
[----:B------:R-:W-:-:S02]  /*10ca0*/  IMAD R2, R4, R14, R2 ;  /* 0x0000000e04027224 */ /* 0x000fc400078e0202 */
[----:B------:R-:W-:Y:S02]  /*10cb0*/  IMAD.MOV.U32 R41, RZ, RZ, R39 ;  /* 0x000000ffff297224 */ /* 0x000fe400078e0027 */
[----:B------:R-:W-:Y:S01]  /*10cc0*/  IMAD.MOV.U32 R39, RZ, RZ, R38 ;  /* 0x000000ffff277224 */ /* 0x000fe200078e0026 */
[----:B------:R-:W-:Y:S01]  /*10cd0*/  ISETP.GT.U32.AND P0, PT, R4, R10, PT ;  /* 0x0000000a0400720c */ /* 0x000fe20003f04070 */
[----:B------:R-:W-:Y:S02]  /*10ce0*/  IMAD.MOV.U32 R38, RZ, RZ, R36 ;  /* 0x000000ffff267224 */ /* 0x000fe400078e0024 */
[----:B------:R-:W-:Y:S02]  /*10cf0*/  IMAD.MOV.U32 R36, RZ, RZ, R34 ;  /* 0x000000ffff247224 */ /* 0x000fe400078e0022 */
[----:B------:R-:W-:Y:S01]  /*10d00*/  @!P6 IMAD.IADD R8, R8, 0x1, -R4 ;  /* 0x000000010808e824 */ /* 0x000fe200078e0a04 */
[----:B------:R-:W-:Y:S01]  /*10d10*/  ISETP.GT.U32.AND P6, PT, R4, R2, PT ;  /* 0x000000020400720c */ /* 0x000fe20003fc4070 */
[----:B----4-:R-:W-:-:S02]  /*10d20*/  IMAD.MOV.U32 R34, RZ, RZ, R33 ;  /* 0x000000ffff227224 */ /* 0x010fc400078e0021 */
[----:B------:R-:W-:Y:S02]  /*10d30*/  IMAD.MOV.U32 R11, RZ, RZ, R12 ;  /* 0x000000ffff0b7224 */ /* 0x000fe400078e000c */
[----:B------:R-:W-:Y:S02]  /*10d40*/  IMAD.MOV.U32 R33, RZ, RZ, R29 ;  /* 0x000000ffff217224 */ /* 0x000fe400078e001d */
[----:B------:R-:W-:-:S04]  /*10d50*/  IMAD.HI.U32 R12, R0, R11, RZ ;  /* 0x0000000b000c7227 */ /* 0x000fc800078e00ff */
[----:B------:R-:W-:Y:S02]  /*10d60*/  @!P3 IMAD.IADD R5, R5, 0x1, -R4 ;  /* 0x000000010505b824 */ /* 0x000fe400078e0a04 */
[----:B------:R-:W-:Y:S02]  /*10d70*/  IMAD.MOV R12, RZ, RZ, -R12 ;  /* 0x000000ffff0c7224 */ /* 0x000fe400078e0a0c */
[--C-:B------:R-:W-:Y:S01]  /*10d80*/  @!P4 IMAD.IADD R9, R9, 0x1, -R4.reuse ;  /* 0x000000010909c824 */ /* 0x100fe200078e0a04 */
[----:B------:R-:W-:Y:S01]  /*10d90*/  ISETP.GT.U32.AND P3, PT, R4, R8, PT ;  /* 0x000000080400720c */ /* 0x000fe20003f64070 */
[--C-:B------:R-:W-:Y:S02]  /*10da0*/  @!P0 IMAD.IADD R10, R10, 0x1, -R4.reuse ;  /* 0x000000010a0a8824 */ /* 0x100fe400078e0a04 */
[----:B------:R-:W-:Y:S01]  /*10db0*/  @!P6 IMAD.IADD R2, R2, 0x1, -R4 ;  /* 0x000000010202e824 */ /* 0x000fe200078e0a04 */
[----:B------:R-:W-:-:S04]  /*10dc0*/  ISETP.GE.AND P0, PT, R43, RZ, PT ;  /* 0x000000ff2b00720c */ /* 0x000fc80003f06270 */
[----:B------:R-:W-:-:S05]  /*10dd0*/  ISETP.GT.U32.AND P6, PT, R4, R2, PT ;  /* 0x000000020400720c */ /* 0x000fca0003fc4070 */
[----:B------:R-:W-:-:S04]  /*10de0*/  @!P3 IMAD.IADD R8, R8, 0x1, -R4 ;  /* 0x000000010808b824 */ /* 0x000fc800078e0a04 */
[----:B------:R-:W-:-:S04]  /*10df0*/  @!P0 IMAD.MOV R8, RZ, RZ, -R8 ;  /* 0x000000ffff088224 */ /* 0x000fc800078e0a08 */
[----:B------:R-:W-:Y:S01]  /*10e00*/  @!P6 IMAD.IADD R2, R2, 0x1, -R4 ;  /* 0x000000010202e824 */ /* 0x000fe200078e0a04 */
[----:B------:R-:W-:Y:S01]  /*10e10*/  ISETP.GE.AND P6, PT, R42, RZ, PT ;  /* 0x000000ff2a00720c */ /* 0x000fe20003fc6270 */
[----:B--2---:R-:W-:Y:S02]  /*10e20*/  IMAD.MOV.U32 R29, RZ, RZ, R49 ;  /* 0x000000ffff1d7224 */ /* 0x004fe400078e0031 */
[----:B------:R-:W2:Y:S04]  /*10e30*/  LDL R49, [R1+0x661c] ;  /* 0x00661c0001317983 */ /* 0x000ea80000100800 */
[----:B------:R0:W-:Y:S02]  /*10e40*/  STL [R1+0x6f4], R15 ;  /* 0x0006f40f01007387 */ /* 0x0001e40000100800 */
[----:B0-----:R-:W-:-:S04]  /*10e50*/  IMAD.MOV.U32 R15, RZ, RZ, R6 ;  /* 0x000000ffff0f7224 */ /* 0x001fc800078e0006 */
[----:B------:R-:W-:Y:S01]  /*10e60*/  @!P1 IMAD.MOV R15, RZ, RZ, -R15 ;  /* 0x000000ffff0f9224 */ /* 0x000fe200078e0a0f */
[C---:B------:R-:W-:Y:S01]  /*10e70*/  ISETP.GT.U32.AND P1, PT, R4.reuse, R5, PT ;  /* 0x000000050400720c */ /* 0x040fe20003f24070 */
[----:B------:R-:W-:Y:S02]  /*10e80*/  IMAD R6, R4, R12, R11 ;  /* 0x0000000c04067224 */ /* 0x000fe400078e020b */
[----:B------:R-:W-:Y:S02]  /*10e90*/  IMAD.MOV.U32 R11, RZ, RZ, R9 ;  /* 0x000000ffff0b7224 */ /* 0x000fe400078e0009 */
[----:B------:R-:W-:Y:S02]  /*10ea0*/  IMAD.MOV.U32 R12, RZ, RZ, R10 ;  /* 0x000000ffff0c7224 */ /* 0x000fe400078e000a */
[----:B------:R-:W-:Y:S01]  /*10eb0*/  @!P5 IMAD.MOV R11, RZ, RZ, -R11 ;  /* 0x000000ffff0bd224 */ /* 0x000fe200078e0a0b */
[----:B------:R-:W-:Y:S01]  /*10ec0*/  ISETP.GE.AND P5, PT, R17, RZ, PT ;  /* 0x000000ff1100720c */ /* 0x000fe20003fa6270 */
[----:B------:R-:W-:Y:S01]  /*10ed0*/  @!P2 IMAD.MOV R12, RZ, RZ, -R12 ;  /* 0x000000ffff0ca224 */ /* 0x000fe200078e0a0c */
[----:B------:R-:W-:Y:S03]  /*10ee0*/  STL [R1+0x6fc], R15 ;  /* 0x0006fc0f01007387 */ /* 0x000fe60000100800 */
[----:B------:R-:W-:Y:S01]  /*10ef0*/  @!P1 IMAD.IADD R5, R5, 0x1, -R4 ;  /* 0x0000000105059824 */ /* 0x000fe200078e0a04 */
[----:B------:R-:W-:Y:S04]  /*10f00*/  STL [R1+0x700], R12 ;  /* 0x0007000c01007387 */ /* 0x000fe80000100800 */
[----:B------:R0:W-:Y:S01]  /*10f10*/  STL [R1+0x708], R11 ;  /* 0x0007080b01007387 */ /* 0x0001e20000100800 */
[----:B------:R-:W-:Y:S01]  /*10f20*/  IABS R10, R42 ;  /* 0x0000002a000a7213 */ /* 0x000fe20000000000 */
[----:B------:R-:W-:-:S02]  /*10f30*/  IMAD.MOV.U32 R42, RZ, RZ, R41 ;  /* 0x000000ffff2a7224 */ /* 0x000fc400078e0029 */
[----:B0-----:R-:W-:-:S04]  /*10f40*/  IMAD.MOV.U32 R11, RZ, RZ, R5 ;  /* 0x000000ffff0b7224 */ /* 0x001fc800078e0005 */
[----:B------:R-:W-:Y:S01]  /*10f50*/  @!P5 IMAD.MOV R11, RZ, RZ, -R11 ;  /* 0x000000ffff0bd224 */ /* 0x000fe200078e0a0b */
[----:B------:R0:W-:Y:S01]  /*10f60*/  STL [R1+0x70c], R8 ;  /* 0x00070c0801007387 */ /* 0x0001e20000100800 */
[----:B------:R-:W-:Y:S02]  /*10f70*/  IMAD.MOV.U32 R41, RZ, RZ, R40 ;  /* 0x000000ffff297224 */ /* 0x000fe400078e0028 */
[----:B------:R-:W-:Y:S01]  /*10f80*/  IMAD.MOV.U32 R40, RZ, RZ, R39 ;  /* 0x000000ffff287224 */ /* 0x000fe200078e0027 */
[----:B------:R-:W-:Y:S01]  /*10f90*/  STL [R1+0x710], R11 ;  /* 0x0007100b01007387 */ /* 0x000fe20000100800 */
[----:B------:R-:W-:-:S03]  /*10fa0*/  IMAD.MOV.U32 R39, RZ, RZ, R38 ;  /* 0x000000ffff277224 */ /* 0x000fc600078e0026 */
[----:B------:R-:W3:Y:S01]  /*10fb0*/  LDL R38, [R1+0x65dc] ;  /* 0x0065dc0001267983 */ /* 0x000ee20000100800 */
[----:B------:R-:W-:Y:S01]  /*10fc0*/  ISETP.GE.AND P3, PT, R18, RZ, PT ;  /* 0x000000ff1200720c */ /* 0x000fe20003f66270 */
[----:B0-----:R-:W-:Y:S01]  /*10fd0*/  IMAD.MOV.U32 R8, RZ, RZ, R2 ;  /* 0x000000ffff087224 */ /* 0x001fe200078e0002 */
[----:B------:R-:W-:Y:S02]  /*10fe0*/  ISETP.GE.AND P5, PT, R42, RZ, PT ;  /* 0x000000ff2a00720c */ /* 0x000fe40003fa6270 */
[----:B------:R-:W-:Y:S01]  /*10ff0*/  IABS R2, R42 ;  /* 0x0000002a00027213 */ /* 0x000fe20000000000 */
[----:B------:R-:W-:Y:S02]  /*11000*/  IMAD.MOV.U32 R42, RZ, RZ, R41 ;  /* 0x000000ffff2a7224 */ /* 0x000fe400078e0029 */
[----:B------:R-:W-:Y:S02]  /*11010*/  IMAD.MOV.U32 R41, RZ, RZ, R40 ;  /* 0x000000ffff297224 */ /* 0x000fe400078e0028 */
[----:B------:R-:W-:-:S04]  /*11020*/  IMAD.MOV.U32 R40, RZ, RZ, R39 ;  /* 0x000000ffff287224 */ /* 0x000fc800078e0027 */
[----:B------:R-:W-:-:S05]  /*11030*/  @!P3 IMAD.MOV R8, RZ, RZ, -R8 ;  /* 0x000000ffff08b224 */ /* 0x000fca00078e0a08 */
[----:B------:R-:W-:Y:S01]  /*11040*/  STL [R1+0x714], R8 ;  /* 0x0007140801007387 */ /* 0x000fe20000100800 */
[----:B------:R-:W-:-:S05]  /*11050*/  IABS R7, R19 ;  /* 0x0000001300077213 */ /* 0x000fca0000000000 */
[----:B------:R-:W-:-:S04]  /*11060*/  IMAD.HI.U32 R13, R0, R7, RZ ;  /* 0x00000007000d7227 */ /* 0x000fc800078e00ff */
[----:B------:R-:W-:-:S04]  /*11070*/  IMAD.MOV R13, RZ, RZ, -R13 ;  /* 0x000000ffff0d7224 */ /* 0x000fc800078e0a0d */
[C---:B------:R-:W-:Y:S02]  /*11080*/  IMAD R7, R4.reuse, R13, R7 ;  /* 0x0000000d04077224 */ /* 0x040fe400078e0207 */
[----:B---3--:R-:W-:Y:S02]  /*11090*/  IMAD.MOV.U32 R39, RZ, RZ, R38 ;  /* 0x000000ffff277224 */ /* 0x008fe400078e0026 */
[----:B------:R-:W-:Y:S02]  /*110a0*/  IMAD.MOV.U32 R38, RZ, RZ, R37 ;  /* 0x000000ffff267224 */ /* 0x000fe400078e0025 */
[----:B------:R-:W3:Y:S01]  /*110b0*/  LDL R37, [R1+0x65e4] ;  /* 0x0065e40001257983 */ /* 0x000ee20000100800 */
[C---:B------:R-:W-:Y:S02]  /*110c0*/  ISETP.GT.U32.AND P4, PT, R4.reuse, R7, PT ;  /* 0x000000070400720c */ /* 0x040fe40003f84070 */
[----:B------:R-:W-:Y:S02]  /*110d0*/  ISETP.GT.U32.AND P2, PT, R4, R6, PT ;  /* 0x000000060400720c */ /* 0x000fe40003f44070 */
[----:B------:R-:W-:-:S09]  /*110e0*/  ISETP.GE.AND P1, PT, R19, RZ, PT ;  /* 0x000000ff1300720c */ /* 0x000fd20003f26270 */
[--C-:B------:R-:W-:Y:S02]  /*110f0*/  @!P4 IMAD.IADD R7, R7, 0x1, -R4.reuse ;  /* 0x000000010707c824 */ /* 0x100fe400078e0a04 */
[----:B------:R-:W-:-:S03]  /*11100*/  @!P2 IMAD.IADD R6, R6, 0x1, -R4 ;  /* 0x000000010606a824 */ /* 0x000fc600078e0a04 */
[----:B------:R-:W-:Y:S02]  /*11110*/  ISETP.GT.U32.AND P2, PT, R4, R7, PT ;  /* 0x000000070400720c */ /* 0x000fe40003f44070 */
[----:B------:R-:W-:Y:S01]  /*11120*/  ISETP.GE.AND P4, PT, R20, RZ, PT ;  /* 0x000000ff1400720c */ /* 0x000fe20003f86270 */
[----:B------:R-:W-:Y:S02]  /*11130*/  IMAD.MOV.U32 R20, RZ, RZ, R42 ;  /* 0x000000ffff147224 */ /* 0x000fe400078e002a */
[----:B------:R-:W-:Y:S02]  /*11140*/  IMAD.MOV.U32 R42, RZ, RZ, R40 ;  /* 0x000000ffff2a7224 */ /* 0x000fe400078e0028 */
[----:B------:R-:W-:Y:S02]  /*11150*/  IMAD.MOV.U32 R40, RZ, RZ, R39 ;  /* 0x000000ffff287224 */ /* 0x000fe400078e0027 */
[----:B------:R-:W-:-:S04]  /*11160*/  IMAD.MOV.U32 R39, RZ, RZ, R38 ;  /* 0x000000ffff277224 */ /* 0x000fc800078e0026 */
[----:B------:R-:W-:Y:S02]  /*11170*/  @!P2 IMAD.IADD R7, R7, 0x1, -R4 ;  /* 0x000000010707a824 */ /* 0x000fe400078e0a04 */
[----:B------:R-:W-:Y:S02]  /*11180*/  IMAD.MOV.U32 R19, RZ, RZ, R20 ;  /* 0x000000ffff137224 */ /* 0x000fe400078e0014 */
[----:B------:R-:W-:Y:S02]  /*11190*/  @!P1 IMAD.MOV R7, RZ, RZ, -R7 ;  /* 0x000000ffff079224 */ /* 0x000fe400078e0a07 */
[----:B------:R-:W-:Y:S02]  /*111a0*/  IMAD.MOV.U32 R20, RZ, RZ, R35 ;  /* 0x000000ffff147224 */ /* 0x000fe400078e0023 */
[----:B-----5:R-:W-:Y:S02]  /*111b0*/  IMAD.MOV.U32 R35, RZ, RZ, R22 ;  /* 0x000000ffff237224 */ /* 0x020fe400078e0016 */
[----:B------:R-:W-:-:S02]  /*111c0*/  IMAD.MOV.U32 R22, RZ, RZ, R21 ;  /* 0x000000ffff167224 */ /* 0x000fc400078e0015 */
[----:B---3--:R-:W-:Y:S02]  /*111d0*/  IMAD.MOV.U32 R38, RZ, RZ, R37 ;  /* 0x000000ffff267224 */ /* 0x008fe400078e0025 */
[----:B------:R-:W-:Y:S02]  /*111e0*/  IMAD.MOV.U32 R37, RZ, RZ, R29 ;  /* 0x000000ffff257224 */ /* 0x000fe400078e001d */
[----:B--2---:R-:W-:Y:S02]  /*111f0*/  IMAD.MOV.U32 R29, RZ, RZ, R49 ;  /* 0x000000ffff1d7224 */ /* 0x004fe400078e0031 */
[----:B------:R-:W2:Y:S04]  /*11200*/  LDL R49, [R1+0x6634] ;  /* 0x0066340001317983 */ /* 0x000ea80000100800 */
[----:B------:R-:W-:Y:S04]  /*11210*/  STL [R1+0x718], R7 ;  /* 0x0007180701007387 */ /* 0x000fe80000100800 */
[----:B------:R-:W3:Y:S01]  /*11220*/  LDL R21, [R1+0x6618] ;  /* 0x0066180001157983 */ /* 0x000ee20000100800 */
[----:B------:R-:W-:Y:S01]  /*11230*/  ISETP.GT.U32.AND P0, PT, R4, R6, PT ;  /* 0x000000060400720c */ /* 0x000fe20003f04070 */
[----:B------:R-:W-:-:S12]  /*11240*/  IMAD.MOV.U32 R18, RZ, RZ, R19 ;  /* 0x000000ffff127224 */ /* 0x000fd800078e0013 */
[----:B------:R-:W-:-:S04]  /*11250*/  @!P0 IMAD.IADD R6, R6, 0x1, -R4 ;  /* 0x0000000106068824 */ /* 0x000fc800078e0a04 */
[----:B------:R-:W-:-:S05]  /*11260*/  @!P4 IMAD.MOV R6, RZ, RZ, -R6 ;  /* 0x000000ffff06c224 */ /* 0x000fca00078e0a06 */
[----:B------:R0:W-:Y:S01]  /*11270*/  STL [R1+0x720], R6 ;  /* 0x0007200601007387 */ /* 0x0001e20000100800 */
[----:B------:R-:W-:Y:S02]  /*11280*/  IMAD.MOV.U32 R19, RZ, RZ, R20 ;  /* 0x000000ffff137224 */ /* 0x000fe400078e0014 */
[----:B------:R-:W-:Y:S01]  /*11290*/  IMAD.MOV.U32 R20, RZ, RZ, R22 ;  /* 0x000000ffff147224 */ /* 0x000fe200078e0016 */
[----:B0-----:R-:W-:Y:S02]  /*112a0*/  IABS R6, R18 ;  /* 0x0000001200067213 */ /* 0x001fe40000000000 */
[----:B------:R-:W-:-:S03]  /*112b0*/  ISETP.GE.AND P4, PT, R18, RZ, PT ;  /* 0x000000ff1200720c */ /* 0x000fc60003f86270 */
[----:B------:R-:W-:-:S04]  /*112c0*/  IMAD.HI.U32 R7, R0, R6, RZ ;  /* 0x0000000600077227 */ /* 0x000fc800078e00ff */
[----:B------:R-:W-:Y:S02]  /*112d0*/  IMAD.MOV.U32 R18, RZ, RZ, R19 ;  /* 0x000000ffff127224 */ /* 0x000fe400078e0013 */
[----:B------:R-:W-:-:S04]  /*112e0*/  IMAD.HI.U32 R11, R0, R2, RZ ;  /* 0x00000002000b7227 */ /* 0x000fc800078e00ff */
[----:B------:R-:W-:Y:S02]  /*112f0*/  IMAD.MOV R7, RZ, RZ, -R7 ;  /* 0x000000ffff077224 */ /* 0x000fe400078e0a07 */
[----:B------:R-:W-:Y:S02]  /*11300*/  IMAD.MOV.U32 R19, RZ, RZ, R20 ;  /* 0x000000ffff137224 */ /* 0x000fe400078e0014 */
[----:B------:R-:W-:Y:S02]  /*11310*/  IMAD.MOV R11, RZ, RZ, -R11 ;  /* 0x000000ffff0b7224 */ /* 0x000fe400078e0a0b */
[C---:B------:R-:W-:Y:S02]  /*11320*/  IMAD R6, R4.reuse, R7, R6 ;  /* 0x0000000704067224 */ /* 0x040fe400078e0206 */
[----:B------:R-:W-:Y:S02]  /*11330*/  IMAD.MOV.U32 R17, RZ, RZ, R19 ;  /* 0x000000ffff117224 */ /* 0x000fe400078e0013 */
[----:B------:R-:W-:-:S03]  /*11340*/  IMAD R2, R4, R11, R2 ;  /* 0x0000000b04027224 */ /* 0x000fc600078e0202 */
[----:B------:R-:W-:Y:S01]  /*11350*/  IABS R11, R17 ;  /* 0x00000011000b7213 */ /* 0x000fe20000000000 */
[----:B---3--:R-:W-:Y:S02]  /*11360*/  IMAD.MOV.U32 R22, RZ, RZ, R21 ;  /* 0x000000ffff167224 */ /* 0x008fe400078e0015 */
[----:B------:R-:W-:Y:S02]  /*11370*/  IMAD.MOV.U32 R21, RZ, RZ, R26 ;  /* 0x000000ffff157224 */ /* 0x000fe400078e001a */
[----:B------:R-:W3:Y:S04]  /*11380*/  LDL R26, [R1+0x662c] ;  /* 0x00662c00011a7983 */ /* 0x000ee80000100800 */
[----:B------:R-:W-:Y:S04]  /*11390*/  STL [R1+0x10], R6 ;  /* 0x0000100601007387 */ /* 0x000fe80000100800 */
[----:B------:R-:W4:Y:S01]  /*113a0*/  LDL R17, [R1+0x65b8] ;  /* 0x0065b80001117983 */ /* 0x000f220000100800 */
[----:B------:R-:W-:Y:S01]  /*113b0*/  IMAD.MOV.U32 R9, RZ, RZ, R10 ;  /* 0x000000ffff097224 */ /* 0x000fe200078e000a */
[----:B------:R-:W-:-:S03]  /*113c0*/  ISETP.GE.AND P2, PT, R54, RZ, PT ;  /* 0x000000ff3600720c */ /* 0x000fc60003f46270 */
[----:B------:R-:W-:Y:S01]  /*113d0*/  IMAD.HI.U32 R10, R0, R9, RZ ;  /* 0x00000009000a7227 */ /* 0x000fe200078e00ff */
[----:B------:R-:W-:-:S03]  /*113e0*/  IABS R54, R54 ;  /* 0x0000003600367213 */ /* 0x000fc60000000000 */
[----:B------:R-:W-:-:S04]  /*113f0*/  IMAD.MOV R10, RZ, RZ, -R10 ;  /* 0x000000ffff0a7224 */ /* 0x000fc800078e0a0a */
[----:B------:R-:W-:Y:S02]  /*11400*/  IMAD R5, R4, R10, R9 ;  /* 0x0000000a04057224 */ /* 0x000fe400078e0209 */
[----:B------:R-:W-:-:S04]  /*11410*/  IMAD.HI.U32 R9, R0, R54, RZ ;  /* 0x0000003600097227 */ /* 0x000fc800078e00ff */
[----:B------:R-:W-:-:S04]  /*11420*/  IMAD.MOV R9, RZ, RZ, -R9 ;  /* 0x000000ffff097224 */ /* 0x000fc800078e0a09 */
[----:B------:R-:W-:Y:S01]  /*11430*/  IMAD R54, R4, R9, R54 ;  /* 0x0000000904367224 */ /* 0x000fe200078e0236 */
[----:B----4-:R-:W-:Y:S02]  /*11440*/  IABS R9, R17 ;  /* 0x0000001100097213 */ /* 0x010fe40000000000 */
[----:B------:R-:W4:Y:S01]  /*11450*/  LDL R17, [R1+0x65bc] ;  /* 0x0065bc0001117983 */ /* 0x000f220000100800 */
[----:B------:R-:W-:Y:S02]  /*11460*/  IMAD.MOV.U32 R20, RZ, RZ, R42 ;  /* 0x000000ffff147224 */ /* 0x000fe400078e002a */
[----:B------:R-:W-:Y:S02]  /*11470*/  IMAD.MOV.U32 R42, RZ, RZ, R41 ;  /* 0x000000ffff2a7224 */ /* 0x000fe400078e0029 */
[----:B------:R-:W-:Y:S02]  /*11480*/  IMAD.MOV.U32 R41, RZ, RZ, R34 ;  /* 0x000000ffff297224 */ /* 0x000fe400078e0022 */
[----:B------:R-:W-:-:S02]  /*11490*/  IMAD.MOV.U32 R34, RZ, RZ, R33 ;  /* 0x000000ffff227224 */ /* 0x000fc400078e0021 */
[----:B------:R-:W-:Y:S02]  /*114a0*/  IMAD.MOV.U32 R19, RZ, RZ, R42 ;  /* 0x000000ffff137224 */ /* 0x000fe400078e002a */
[----:B------:R-:W-:Y:S02]  /*114b0*/  IMAD.MOV.U32 R42, RZ, RZ, R34 ;  /* 0x000000ffff2a7224 */ /* 0x000fe400078e0022 */
[----:B------:R-:W5:Y:S01]  /*114c0*/  LDL R34, [R1+0x65f4] ;  /* 0x0065f40001227983 */ /* 0x000f620000100800 */
[----:B------:R-:W-:Y:S02]  /*114d0*/  IMAD.MOV.U32 R33, RZ, RZ, R31 ;  /* 0x000000ffff217224 */ /* 0x000fe400078e001f */
[----:B------:R-:W-:Y:S02]  /*114e0*/  IMAD.MOV.U32 R31, RZ, RZ, R24 ;  /* 0x000000ffff1f7224 */ /* 0x000fe400078e0018 */
[----:B------:R-:W2:Y:S01]  /*114f0*/  LDL R24, [R1+0x6610] ;  /* 0x0066100001187983 */ /* 0x000ea20000100800 */
[----:B------:R-:W-:-:S02]  /*11500*/  ISETP.GT.U32.AND P0, PT, R4, R5, PT ;  /* 0x000000050400720c */ /* 0x000fc40003f04070 */
[----:B----4-:R-:W-:Y:S02]  /*11510*/  IABS R7, R17 ;  /* 0x0000001100077213 */ /* 0x010fe40000000000 */
[----:B------:R-:W4:Y:S09]  /*11520*/  LDL R17, [R1+0x65c0] ;  /* 0x0065c00001117983 */ /* 0x000f320000100800 */
[----:B------:R-:W-:Y:S01]  /*11530*/  @!P0 IMAD.IADD R5, R5, 0x1, -R4 ;  /* 0x0000000105058824 */ /* 0x000fe200078e0a04 */
[----:B------:R-:W-:-:S02]  /*11540*/  ISETP.GE.AND P3, PT, R55, RZ, PT ;  /* 0x000000ff3700720c */ /* 0x000fc40003f66270 */
[----:B------:R-:W-:Y:S02]  /*11550*/  ISETP.GE.AND P1, PT, R53, RZ, PT ;  /* 0x000000ff3500720c */ /* 0x000fe40003f26270 */
[----:B------:R-:W-:Y:S02]  /*11560*/  ISETP.GT.U32.AND P0, PT, R4, R5, PT ;  /* 0x000000050400720c */ /* 0x000fe40003f04070 */
[----:B------:R-:W-:Y:S02]  /*11570*/  IABS R55, R55 ;  /* 0x0000003700377213 */ /* 0x000fe40000000000 */
[----:B------:R-:W-:-:S03]  /*11580*/  IABS R53, R53 ;  /* 0x0000003500357213 */ /* 0x000fc60000000000 */
[----:B------:R-:W-:Y:S01]  /*11590*/  IMAD.HI.U32 R10, R0, R55, RZ ;  /* 0x00000037000a7227 */ /* 0x000fe200078e00ff */
[----:B------:R-:W-:-:S03]  /*115a0*/  IABS R13, R18 ;  /* 0x00000012000d7213 */ /* 0x000fc60000000000 */
[----:B------:R-:W-:-:S04]  /*115b0*/  IMAD.HI.U32 R8, R0, R53, RZ ;  /* 0x0000003500087227 */ /* 0x000fc800078e00ff */
[----:B------:R-:W-:Y:S02]  /*115c0*/  IMAD.MOV R10, RZ, RZ, -R10 ;  /* 0x000000ffff0a7224 */ /* 0x000fe400078e0a0a */
[----:B------:R-:W-:Y:S02]  /*115d0*/  IMAD.MOV R8, RZ, RZ, -R8 ;  /* 0x000000ffff087224 */ /* 0x000fe400078e0a08 */
[----:B------:R-:W-:Y:S01]  /*115e0*/  @!P0 IMAD.IADD R5, R5, 0x1, -R4 ;  /* 0x0000000105058824 */ /* 0x000fe200078e0a04 */
[----:B------:R-:W-:Y:S01]  /*115f0*/  ISETP.GE.AND P0, PT, R18, RZ, PT ;  /* 0x000000ff1200720c */ /* 0x000fe20003f06270 */
[----:B------:R-:W-:Y:S02]  /*11600*/  IMAD.MOV.U32 R18, RZ, RZ, R20 ;  /* 0x000000ffff127224 */ /* 0x000fe400078e0014 */
[----:B------:R-:W-:-:S04]  /*11610*/  IMAD.HI.U32 R14, R0, R13, RZ ;  /* 0x0000000d000e7227 */ /* 0x000fc800078e00ff */
[C---:B------:R-:W-:Y:S02]  /*11620*/  IMAD R55, R4.reuse, R10, R55 ;  /* 0x0000000a04377224 */ /* 0x040fe400078e0237 */
[----:B------:R-:W-:Y:S02]  /*11630*/  IMAD R53, R4, R8, R53 ;  /* 0x0000000804357224 */ /* 0x000fe400078e0235 */
[----:B------:R-:W-:Y:S02]  /*11640*/  IMAD.MOV.U32 R20, RZ, RZ, R41 ;  /* 0x000000ffff147224 */ /* 0x000fe400078e0029 */
[----:B------:R-:W-:-:S04]  /*11650*/  IMAD.HI.U32 R12, R0, R11, RZ ;  /* 0x0000000b000c7227 */ /* 0x000fc800078e00ff */
[----:B------:R-:W-:Y:S02]  /*11660*/  IMAD.MOV.U32 R41, RZ, RZ, R33 ;  /* 0x000000ffff297224 */ /* 0x000fe400078e0021 */
[----:B------:R-:W-:-:S04]  /*11670*/  IMAD.HI.U32 R10, R0, R9, RZ ;  /* 0x00000009000a7227 */ /* 0x000fc800078e00ff */
[----:B------:R-:W-:Y:S01]  /*11680*/  IMAD.HI.U32 R8, R0, R7, RZ ;  /* 0x0000000700087227 */ /* 0x000fe200078e00ff */
[----:B------:R-:W-:-:S03]  /*11690*/  IABS R58, R20 ;  /* 0x00000014003a7213 */ /* 0x000fc60000000000 */
[----:B------:R-:W-:Y:S02]  /*116a0*/  IMAD.MOV R14, RZ, RZ, -R14 ;  /* 0x000000ffff0e7224 */ /* 0x000fe400078e0a0e */
[----:B------:R-:W-:Y:S01]  /*116b0*/  IMAD.MOV R12, RZ, RZ, -R12 ;  /* 0x000000ffff0c7224 */ /* 0x000fe200078e0a0c */
[----:B------:R-:W-:Y:S01]  /*116c0*/  IABS R56, R41 ;  /* 0x0000002900387213 */ /* 0x000fe20000000000 */
[----:B------:R-:W-:Y:S02]  /*116d0*/  IMAD.MOV R10, RZ, RZ, -R10 ;  /* 0x000000ffff0a7224 */ /* 0x000fe400078e0a0a */
[----:B------:R-:W-:Y:S02]  /*116e0*/  IMAD.MOV R8, RZ, RZ, -R8 ;  /* 0x000000ffff087224 */ /* 0x000fe400078e0a08 */
[C---:B------:R-:W-:Y:S01]  /*116f0*/  IMAD R13, R4.reuse, R14, R13 ;  /* 0x0000000e040d7224 */ /* 0x040fe200078e020d */
[----:B------:R-:W-:Y:S01]  /*11700*/  IABS R60, R18 ;  /* 0x00000012003c7213 */ /* 0x000fe20000000000 */
[C---:B------:R-:W-:Y:S01]  /*11710*/  IMAD R11, R4.reuse, R12, R11 ;  /* 0x0000000c040b7224 */ /* 0x040fe200078e020b */
[----:B------:R-:W-:Y:S01]  /*11720*/  IABS R59, R19 ;  /* 0x00000013003b7213 */ /* 0x000fe20000000000 */
[----:B------:R-:W-:-:S02]  /*11730*/  IMAD R9, R4, R10, R9 ;  /* 0x0000000a04097224 */ /* 0x000fc400078e0209 */
[----:B------:R-:W-:Y:S01]  /*11740*/  IMAD R7, R4, R8, R7 ;  /* 0x0000000804077224 */ /* 0x000fe200078e0207 */
[----:B------:R-:W-:Y:S01]  /*11750*/  IABS R57, R42 ;  /* 0x0000002a00397213 */ /* 0x000fe20000000000 */
[----:B------:R-:W-:Y:S02]  /*11760*/  IMAD.MOV.U32 R33, RZ, RZ, R3 ;  /* 0x000000ffff217224 */ /* 0x000fe400078e0003 */
[----:B------:R-:W-:Y:S01]  /*11770*/  IMAD.HI.U32 R8, R0, R58, RZ ;  /* 0x0000003a00087227 */ /* 0x000fe200078e00ff */
[----:B------:R-:W2:Y:S01]  /*11780*/  LDL R3, [R1+0x6648] ;  /* 0x0066480001037983 */ /* 0x000ea20000100800 */
[----:B------:R-:W-:-:S03]  /*11790*/  IABS R12, R40 ;  /* 0x00000028000c7213 */ /* 0x000fc60000000000 */
[----:B------:R0:W-:Y:S01]  /*117a0*/  STL [R1+0xc], R13 ;  /* 0x00000c0d01007387 */ /* 0x0001e20000100800 */
[----:B------:R-:W-:-:S03]  /*117b0*/  IMAD.HI.U32 R10, R0, R60, RZ ;  /* 0x0000003c000a7227 */ /* 0x000fc600078e00ff */
[----:B------:R-:W-:Y:S01]  /*117c0*/  STL [R1+0x8], R11 ;  /* 0x0000080b01007387 */ /* 0x000fe20000100800 */
[----:B------:R-:W-:-:S03]  /*117d0*/  IMAD.MOV R8, RZ, RZ, -R8 ;  /* 0x000000ffff087224 */ /* 0x000fc600078e0a08 */
[----:B------:R1:W-:Y:S01]  /*117e0*/  STL [R1+0x4], R9 ;  /* 0x0000040901007387 */ /* 0x0003e20000100800 */
[----:B------:R-:W-:Y:S01]  /*117f0*/  IABS R52, R52 ;  /* 0x0000003400347213 */ /* 0x000fe20000000000 */
[C---:B0-----:R-:W-:Y:S02]  /*11800*/  IMAD.HI.U32 R13, R0.reuse, R12, RZ ;  /* 0x0000000c000d7227 */ /* 0x041fe400078e00ff */
[----:B------:R0:W-:Y:S02]  /*11810*/  STL [R1], R7 ;  /* 0x0000000701007387 */ /* 0x0001e40000100800 */
[----:B------:R-:W-:Y:S02]  /*11820*/  IMAD.MOV R10, RZ, RZ, -R10 ;  /* 0x000000ffff0a7224 */ /* 0x000fe400078e0a0a */
[----:B-1----:R-:W-:-:S04]  /*11830*/  IMAD.HI.U32 R9, R0, R59, RZ ;  /* 0x0000003b00097227 */ /* 0x002fc800078e00ff */
[----:B0-----:R-:W-:-:S04]  /*11840*/  IMAD.HI.U32 R7, R0, R57, RZ ;  /* 0x0000003900077227 */ /* 0x001fc800078e00ff */
[C---:B------:R-:W-:Y:S01]  /*11850*/  IMAD R58, R4.reuse, R8, R58 ;  /* 0x00000008043a7224 */ /* 0x040fe200078e023a */
[----:B------:R-:W-:Y:S01]  /*11860*/  IABS R8, R38 ;  /* 0x0000002600087213 */ /* 0x000fe20000000000 */
[----:B------:R-:W-:Y:S02]  /*11870*/  IMAD.MOV R9, RZ, RZ, -R9 ;  /* 0x000000ffff097224 */ /* 0x000fe400078e0a09 */
[----:B------:R-:W-:Y:S02]  /*11880*/  IMAD.MOV R7, RZ, RZ, -R7 ;  /* 0x000000ffff077224 */ /* 0x000fe400078e0a07 */
[----:B------:R-:W-:Y:S02]  /*11890*/  IMAD.MOV R13, RZ, RZ, -R13 ;  /* 0x000000ffff0d7224 */ /* 0x000fe400078e0a0d */
[----:B------:R-:W-:Y:S01]  /*118a0*/  IMAD R60, R4, R10, R60 ;  /* 0x0000000a043c7224 */ /* 0x000fe200078e023c */
[----:B------:R-:W-:Y:S01]  /*118b0*/  IABS R10, R39 ;  /* 0x00000027000a7213 */ /* 0x000fe20000000000 */
[----:B------:R-:W-:-:S04]  /*118c0*/  IMAD.HI.U32 R14, R0, R52, RZ ;  /* 0x00000034000e7227 */ /* 0x000fc800078e00ff */
[C---:B------:R-:W-:Y:S02]  /*118d0*/  IMAD R59, R4.reuse, R9, R59 ;  /* 0x00000009043b7224 */ /* 0x040fe400078e023b */
[----:B------:R-:W-:Y:S02]  /*118e0*/  IMAD R57, R4, R7, R57 ;  /* 0x0000000704397224 */ /* 0x000fe400078e0239 */
[----:B------:R-:W-:-:S04]  /*118f0*/  IMAD.HI.U32 R9, R0, R8, RZ ;  /* 0x0000000800097227 */ /* 0x000fc800078e00ff */
[----:B------:R-:W-:Y:S02]  /*11900*/  IMAD R12, R4, R13, R12 ;  /* 0x0000000d040c7224 */ /* 0x000fe400078e020c */
[----:B------:R-:W-:Y:S02]  /*11910*/  IMAD.MOV R14, RZ, RZ, -R14 ;  /* 0x000000ffff0e7224 */ /* 0x000fe400078e0a0e */
[----:B------:R-:W-:Y:S01]  /*11920*/  IMAD.HI.U32 R11, R0, R10, RZ ;  /* 0x0000000a000b7227 */ /* 0x000fe200078e00ff */
[----:B------:R0:W-:Y:S03]  /*11930*/  STL [R1+0x3c], R12 ;  /* 0x00003c0c01007387 */ /* 0x0001e60000100800 */
[----:B------:R-:W-:Y:S02]  /*11940*/  IMAD.MOV R9, RZ, RZ, -R9 ;  /* 0x000000ffff097224 */ /* 0x000fe400078e0a09 */
[----:B------:R-:W-:Y:S01]  /*11950*/  IMAD R52, R4, R14, R52 ;  /* 0x0000000e04347224 */ /* 0x000fe200078e0234 */
[----:B------:R-:W-:Y:S01]  /*11960*/  IABS R14, R36 ;  /* 0x00000024000e7213 */ /* 0x000fe20000000000 */
[----:B------:R-:W-:-:S02]  /*11970*/  IMAD.MOV R11, RZ, RZ, -R11 ;  /* 0x000000ffff0b7224 */ /* 0x000fc400078e0a0b */
[C---:B------:R-:W-:Y:S01]  /*11980*/  IMAD R8, R4.reuse, R9, R8 ;  /* 0x0000000904087224 */ /* 0x040fe200078e0208 */
[----:B0-----:R-:W-:Y:S01]  /*11990*/  IABS R12, R35 ;  /* 0x00000023000c7213 */ /* 0x001fe20000000000 */
[----:B------:R-:W-:Y:S01]  /*119a0*/  IMAD R16, R4, R11, R10 ;  /* 0x0000000b04107224 */ /* 0x000fe200078e020a */
[----:B-----5:R-:W-:Y:S01]  /*119b0*/  IABS R10, R34 ;  /* 0x00000022000a7213 */ /* 0x020fe20000000000 */
[C---:B------:R-:W-:Y:S01]  /*119c0*/  IMAD.HI.U32 R15, R0.reuse, R14, RZ ;  /* 0x0000000e000f7227 */ /* 0x040fe200078e00ff */
[----:B------:R0:W-:Y:S03]  /*119d0*/  STL [R1+0x34], R8 ;  /* 0x0000340801007387 */ /* 0x0001e60000100800 */
[----:B------:R-:W-:-:S04]  /*119e0*/  IMAD.HI.U32 R13, R0, R12, RZ ;  /* 0x0000000c000d7227 */ /* 0x000fc800078e00ff */
[----:B------:R-:W-:Y:S01]  /*119f0*/  IMAD.MOV R15, RZ, RZ, -R15 ;  /* 0x000000ffff0f7224 */ /* 0x000fe200078e0a0f */
[----:B0-----:R-:W-:Y:S01]  /*11a00*/  IABS R8, R33 ;  /* 0x0000002100087213 */ /* 0x001fe20000000000 */
[----:B------:R-:W-:Y:S02]  /*11a10*/  IMAD.MOV R13, RZ, RZ, -R13 ;  /* 0x000000ffff0d7224 */ /* 0x000fe400078e0a0d */
[----:B------:R-:W-:-:S04]  /*11a20*/  IMAD.HI.U32 R11, R0, R10, RZ ;  /* 0x0000000a000b7227 */ /* 0x000fc800078e00ff */
[----:B------:R-:W-:-:S04]  /*11a30*/  IMAD.HI.U32 R9, R0, R8, RZ ;  /* 0x0000000800097227 */ /* 0x000fc800078e00ff */
[C---:B------:R-:W-:Y:S02]  /*11a40*/  IMAD R14, R4.reuse, R15, R14 ;  /* 0x0000000f040e7224 */ /* 0x040fe400078e020e */
[C---:B------:R-:W-:Y:S01]  /*11a50*/  IMAD R12, R4.reuse, R13, R12 ;  /* 0x0000000d040c7224 */ /* 0x040fe200078e020c */
[----:B------:R-:W-:Y:S01]  /*11a60*/  IABS R13, R31 ;  /* 0x0000001f000d7213 */ /* 0x000fe20000000000 */
[----:B------:R-:W-:Y:S02]  /*11a70*/  IMAD.MOV R11, RZ, RZ, -R11 ;  /* 0x000000ffff0b7224 */ /* 0x000fe400078e0a0b */
[----:B------:R-:W-:Y:S02]  /*11a80*/  IMAD.MOV R9, RZ, RZ, -R9 ;  /* 0x000000ffff097224 */ /* 0x000fe400078e0a09 */
[C---:B------:R-:W-:Y:S02]  /*11a90*/  IMAD R10, R4.reuse, R11, R10 ;  /* 0x0000000b040a7224 */ /* 0x040fe400078e020a */
[----:B------:R-:W-:Y:S01]  /*11aa0*/  IMAD R8, R4, R9, R8 ;  /* 0x0000000904087224 */ /* 0x000fe200078e0208 */
[----:B------:R-:W-:-:S02]  /*11ab0*/  IABS R11, R30 ;  /* 0x0000001e000b7213 */ /* 0x000fc40000000000 */
[----:B------:R-:W-:Y:S02]  /*11ac0*/  IABS R51, R51 ;  /* 0x0000003300337213 */ /* 0x000fe40000000000 */
[----:B----4-:R-:W-:-:S05]  /*11ad0*/  IABS R61, R17 ;  /* 0x00000011003d7213 */ /* 0x010fca0000000000 */
[----:B------:R-:W-:-:S04]  /*11ae0*/  IMAD.HI.U32 R6, R0, R61, RZ ;  /* 0x0000003d00067227 */ /* 0x000fc800078e00ff */
[----:B------:R-:W-:-:S04]  /*11af0*/  IMAD.MOV R6, RZ, RZ, -R6 ;  /* 0x000000ffff067224 */ /* 0x000fc800078e0a06 */
[----:B------:R-:W-:Y:S02]  /*11b00*/  IMAD R61, R4, R6, R61 ;  /* 0x00000006043d7224 */ /* 0x000fe400078e023d */
[----:B------:R-:W-:-:S04]  /*11b10*/  IMAD.HI.U32 R6, R0, R56, RZ ;  /* 0x0000003800067227 */ /* 0x000fc800078e00ff */
[----:B------:R-:W-:-:S04]  /*11b20*/  IMAD.MOV R6, RZ, RZ, -R6 ;  /* 0x000000ffff067224 */ /* 0x000fc800078e0a06 */
[----:B------:R-:W-:Y:S01]  /*11b30*/  IMAD R56, R4, R6, R56 ;  /* 0x0000000604387224 */ /* 0x000fe200078e0238 */
[----:B------:R-:W-:-:S05]  /*11b40*/  IABS R6, R37 ;  /* 0x0000002500067213 */ /* 0x000fca0000000000 */
[----:B------:R-:W-:-:S04]  /*11b50*/  IMAD.HI.U32 R7, R0, R6, RZ ;  /* 0x0000000600077227 */ /* 0x000fc800078e00ff */
[----:B------:R-:W-:-:S04]  /*11b60*/  IMAD.MOV R7, RZ, RZ, -R7 ;  /* 0x000000ffff077224 */ /* 0x000fc800078e0a07 */
[----:B------:R-:W-:-:S05]  /*11b70*/  IMAD R6, R4, R7, R6 ;  /* 0x0000000704067224 */ /* 0x000fca00078e0206 */
[----:B------:R0:W-:Y:S02]  /*11b80*/  STL [R1+0x30], R6 ;  /* 0x0000300601007387 */ /* 0x0001e40000100800 */
[----:B0-----:R-:W-:-:S05]  /*11b90*/  IABS R6, R32 ;  /* 0x0000002000067213 */ /* 0x001fca0000000000 */
[----:B------:R-:W-:Y:S01]  /*11ba0*/  IMAD.HI.U32 R7, R0, R6, RZ ;  /* 0x0000000600077227 */ /* 0x000fe200078e00ff */
[----:B------:R0:W-:Y:S03]  /*11bb0*/  STL [R1+0x2c], R14 ;  /* 0x00002c0e01007387 */ /* 0x0001e60000100800 */
[----:B------:R-:W-:Y:S01]  /*11bc0*/  IMAD.MOV R7, RZ, RZ, -R7 ;  /* 0x000000ffff077224 */ /* 0x000fe200078e0a07 */
[----:B------:R1:W-:Y:S03]  /*11bd0*/  STL [R1+0x28], R12 ;  /* 0x0000280c01007387 */ /* 0x0003e60000100800 */
[----:B------:R-:W-:Y:S02]  /*11be0*/  IMAD R6, R4, R7, R6 ;  /* 0x0000000704067224 */ /* 0x000fe400078e0206 */
[----:B0-----:R-:W-:Y:S01]  /*11bf0*/  IMAD.HI.U32 R14, R0, R13, RZ ;  /* 0x0000000d000e7227 */ /* 0x001fe200078e00ff */
[----:B------:R-:W-:Y:S03]  /*11c00*/  STL [R1+0x24], R10 ;  /* 0x0000240a01007387 */ /* 0x000fe60000100800 */
[----:B------:R-:W-:Y:S01]  /*11c10*/  IMAD.MOV R14, RZ, RZ, -R14 ;  /* 0x000000ffff0e7224 */ /* 0x000fe200078e0a0e */
[----:B------:R0:W-:Y:S03]  /*11c20*/  STL [R1+0x20], R8 ;  /* 0x0000200801007387 */ /* 0x0001e60000100800 */
[----:B------:R-:W-:Y:S01]  /*11c30*/  IMAD R13, R4, R14, R13 ;  /* 0x0000000e040d7224 */ /* 0x000fe200078e020d */
[----:B------:R2:W-:Y:S01]  /*11c40*/  STL [R1+0x1c], R6 ;  /* 0x00001c0601007387 */ /* 0x0005e20000100800 */
[----:B------:R-:W-:Y:S01]  /*11c50*/  IABS R14, R23 ;  /* 0x00000017000e7213 */ /* 0x000fe20000000000 */
[----:B-1----:R-:W-:Y:S01]  /*11c60*/  IMAD.HI.U32 R12, R0, R11, RZ ;  /* 0x0000000b000c7227 */ /* 0x002fe200078e00ff */
[----:B0-----:R-:W-:-:S02]  /*11c70*/  IABS R8, R25 ;  /* 0x0000001900087213 */ /* 0x001fc40000000000 */
[----:B--2---:R-:W-:-:S03]  /*11c80*/  IABS R6, R24 ;  /* 0x0000001800067213 */ /* 0x004fc60000000000 */
[----:B------:R-:W-:-:S04]  /*11c90*/  IMAD.HI.U32 R9, R0, R8, RZ ;  /* 0x0000000800097227 */ /* 0x000fc800078e00ff */
[----:B------:R-:W-:-:S04]  /*11ca0*/  IMAD.HI.U32 R7, R0, R6, RZ ;  /* 0x0000000600077227 */ /* 0x000fc800078e00ff */
[----:B------:R-:W-:-:S04]  /*11cb0*/  IMAD.HI.U32 R15, R0, R14, RZ ;  /* 0x0000000e000f7227 */ /* 0x000fc800078e00ff */
[----:B------:R-:W-:Y:S02]  /*11cc0*/  IMAD.MOV R12, RZ, RZ, -R12 ;  /* 0x000000ffff0c7224 */ /* 0x000fe400078e0a0c */
[----:B------:R-:W-:Y:S02]  /*11cd0*/  IMAD.MOV R9, RZ, RZ, -R9 ;  /* 0x000000ffff097224 */ /* 0x000fe400078e0a09 */
[----:B------:R-:W-:Y:S02]  /*11ce0*/  IMAD.MOV R7, RZ, RZ, -R7 ;  /* 0x000000ffff077224 */ /* 0x000fe400078e0a07 */
[----:B------:R-:W-:-:S04]  /*11cf0*/  IMAD.HI.U32 R10, R0, R51, RZ ;  /* 0x00000033000a7227 */ /* 0x000fc800078e00ff */
[----:B------:R-:W-:Y:S02]  /*11d00*/  IMAD.MOV R15, RZ, RZ, -R15 ;  /* 0x000000ffff0f7224 */ /* 0x000fe400078e0a0f */
[C---:B------:R-:W-:Y:S02]  /*11d10*/  IMAD R11, R4.reuse, R12, R11 ;  /* 0x0000000c040b7224 */ /* 0x040fe400078e020b */
[C---:B------:R-:W-:Y:S02]  /*11d20*/  IMAD R8, R4.reuse, R9, R8 ;  /* 0x0000000904087224 */ /* 0x040fe400078e0208 */
[C---:B------:R-:W-:Y:S01]  /*11d30*/  IMAD R6, R4.reuse, R7, R6 ;  /* 0x0000000704067224 */ /* 0x040fe200078e0206 */
[----:B------:R-:W-:Y:S01]  /*11d40*/  STL [R1+0x18], R13 ;  /* 0x0000180d01007387 */ /* 0x000fe20000100800 */
[----:B------:R-:W-:Y:S02]  /*11d50*/  IMAD.MOV R10, RZ, RZ, -R10 ;  /* 0x000000ffff0a7224 */ /* 0x000fe400078e0a0a */
[C---:B------:R-:W-:Y:S01]  /*11d60*/  IMAD R14, R4.reuse, R15, R14 ;  /* 0x0000000f040e7224 */ /* 0x040fe200078e020e */
[----:B------:R-:W-:Y:S01]  /*11d70*/  STL [R1+0x14], R11 ;  /* 0x0000140b01007387 */ /* 0x000fe20000100800 */
[----:B------:R-:W-:Y:S01]  /*11d80*/  IMAD R51, R4, R10, R51 ;  /* 0x0000000a04337224 */ /* 0x000fe200078e0233 */
[----:B------:R-:W-:-:S02]  /*11d90*/  IABS R10, R29 ;  /* 0x0000001d000a7213 */ /* 0x000fc40000000000 */
[----:B------:R0:W-:Y:S04]  /*11da0*/  STL [R1+0x68], R8 ;  /* 0x0000680801007387 */ /* 0x0001e80000100800 */
[----:B------:R1:W-:Y:S04]  /*11db0*/  STL [R1+0x64], R6 ;  /* 0x0000640601007387 */ /* 0x0003e80000100800 */
[----:B------:R2:W-:Y:S04]  /*11dc0*/  STL [R1+0x60], R14 ;  /* 0x0000600e01007387 */ /* 0x0005e80000100800 */
[----:B------:R-:W4:Y:S01]  /*11dd0*/  LDL R29, [R1+0x663c] ;  /* 0x00663c00011d7983 */ /* 0x000f220000100800 */
[----:B------:R-:W-:-:S02]  /*11de0*/  IABS R12, R22 ;  /* 0x00000016000c7213 */ /* 0x000fc40000000000 */
[----:B0-----:R-:W-:Y:S01]  /*11df0*/  IABS R8, R28 ;  /* 0x0000001c00087213 */ /* 0x001fe20000000000 */
[----:B------:R-:W-:Y:S01]  /*11e00*/  IMAD.HI.U32 R11, R0, R10, RZ ;  /* 0x0000000a000b7227 */ /* 0x000fe200078e00ff */
[----:B-1----:R-:W-:-:S03]  /*11e10*/  IABS R6, R48 ;  /* 0x0000003000067213 */ /* 0x002fc60000000000 */
[----:B------:R-:W-:-:S04]  /*11e20*/  IMAD.HI.U32 R13, R0, R12, RZ ;  /* 0x0000000c000d7227 */ /* 0x000fc800078e00ff */
[----:B------:R-:W-:-:S04]  /*11e30*/  IMAD.HI.U32 R9, R0, R8, RZ ;  /* 0x0000000800097227 */ /* 0x000fc800078e00ff */
[----:B------:R-:W-:Y:S02]  /*11e40*/  IMAD.MOV R13, RZ, RZ, -R13 ;  /* 0x000000ffff0d7224 */ /* 0x000fe400078e0a0d */
[----:B------:R-:W-:Y:S02]  /*11e50*/  IMAD.MOV R11, RZ, RZ, -R11 ;  /* 0x000000ffff0b7224 */ /* 0x000fe400078e0a0b */
[----:B------:R-:W-:-:S04]  /*11e60*/  IMAD.HI.U32 R7, R0, R6, RZ ;  /* 0x0000000600077227 */ /* 0x000fc800078e00ff */
[----:B------:R-:W-:Y:S02]  /*11e70*/  IMAD.MOV R9, RZ, RZ, -R9 ;  /* 0x000000ffff097224 */ /* 0x000fe400078e0a09 */
[C---:B------:R-:W-:Y:S02]  /*11e80*/  IMAD R12, R4.reuse, R13, R12 ;  /* 0x0000000d040c7224 */ /* 0x040fe400078e020c */
[C---:B------:R-:W-:Y:S02]  /*11e90*/  IMAD R10, R4.reuse, R11, R10 ;  /* 0x0000000b040a7224 */ /* 0x040fe400078e020a */
[----:B------:R-:W-:Y:S02]  /*11ea0*/  IMAD.MOV R7, RZ, RZ, -R7 ;  /* 0x000000ffff077224 */ /* 0x000fe400078e0a07 */
[C---:B------:R-:W-:Y:S01]  /*11eb0*/  IMAD R8, R4.reuse, R9, R8 ;  /* 0x0000000904087224 */ /* 0x040fe200078e0208 */
[----:B------:R0:W-:Y:S01]  /*11ec0*/  STL [R1+0x5c], R12 ;  /* 0x00005c0c01007387 */ /* 0x0001e20000100800 */
[----:B------:R-:W-:-:S03]  /*11ed0*/  IMAD R6, R4, R7, R6 ;  /* 0x0000000704067224 */ /* 0x000fc600078e0206 */
[----:B------:R1:W-:Y:S01]  /*11ee0*/  STL [R1+0x58], R10 ;  /* 0x0000580a01007387 */ /* 0x0003e20000100800 */
[----:B------:R-:W-:-:S03]  /*11ef0*/  IABS R13, R21 ;  /* 0x00000015000d7213 */ /* 0x000fc60000000000 */
[----:B------:R-:W5:Y:S01]  /*11f00*/  LDL R28, [R1+0x6640] ;  /* 0x00664000011c7983 */ /* 0x000f620000100800 */
[----:B---3--:R-:W-:-:S03]  /*11f10*/  IABS R11, R26 ;  /* 0x0000001a000b7213 */ /* 0x008fc60000000000 */
[----:B------:R3:W-:Y:S01]  /*11f20*/  STL [R1+0x54], R8 ;  /* 0x0000540801007387 */ /* 0x0007e20000100800 */
[----:B------:R-:W-:-:S03]  /*11f30*/  IABS R9, R27 ;  /* 0x0000001b00097213 */ /* 0x000fc60000000000 */
[----:B------:R-:W5:Y:S01]  /*11f40*/  LDL R48, [R1+0x6644] ;  /* 0x0066440001307983 */ /* 0x000f620000100800 */
[----:B------:R-:W-:Y:S01]  /*11f50*/  IABS R7, R49 ;  /* 0x0000003100077213 */ /* 0x000fe20000000000 */
[C---:B--2---:R-:W-:Y:S02]  /*11f60*/  IMAD.HI.U32 R14, R0.reuse, R13, RZ ;  /* 0x0000000d000e7227 */ /* 0x044fe400078e00ff */
[----:B------:R2:W-:Y:S02]  /*11f70*/  STL [R1+0x50], R6 ;  /* 0x0000500601007387 */ /* 0x0005e40000100800 */
[C---:B0-----:R-:W-:Y:S02]  /*11f80*/  IMAD.HI.U32 R12, R0.reuse, R11, RZ ;  /* 0x0000000b000c7227 */ /* 0x041fe400078e00ff */
[----:B------:R-:W5:Y:S02]  /*11f90*/  LDL R49, [R1+0x664c] ;  /* 0x00664c0001317983 */ /* 0x000f640000100800 */
[----:B-1----:R-:W-:-:S04]  /*11fa0*/  IMAD.HI.U32 R10, R0, R9, RZ ;  /* 0x00000009000a7227 */ /* 0x002fc800078e00ff */
[----:B---3--:R-:W-:-:S04]  /*11fb0*/  IMAD.HI.U32 R8, R0, R7, RZ ;  /* 0x0000000700087227 */ /* 0x008fc800078e00ff */
[----:B------:R-:W-:Y:S02]  /*11fc0*/  IMAD.MOV R14, RZ, RZ, -R14 ;  /* 0x000000ffff0e7224 */ /* 0x000fe400078e0a0e */
[----:B------:R-:W-:Y:S02]  /*11fd0*/  IMAD.MOV R12, RZ, RZ, -R12 ;  /* 0x000000ffff0c7224 */ /* 0x000fe400078e0a0c */
[----:B------:R-:W-:Y:S02]  /*11fe0*/  IMAD.MOV R10, RZ, RZ, -R10 ;  /* 0x000000ffff0a7224 */ /* 0x000fe400078e0a0a */
[----:B------:R-:W-:Y:S02]  /*11ff0*/  IMAD.MOV R8, RZ, RZ, -R8 ;  /* 0x000000ffff087224 */ /* 0x000fe400078e0a08 */
[C---:B------:R-:W-:Y:S02]  /*12000*/  IMAD R13, R4.reuse, R14, R13 ;  /* 0x0000000e040d7224 */ /* 0x040fe400078e020d */
[----:B------:R-:W-:-:S02]  /*12010*/  IMAD R11, R4, R12, R11 ;  /* 0x0000000c040b7224 */ /* 0x000fc400078e020b */
[C---:B------:R-:W-:Y:S02]  /*12020*/  IMAD R9, R4.reuse, R10, R9 ;  /* 0x0000000a04097224 */ /* 0x040fe400078e0209 */
[----:B------:R-:W-:Y:S01]  /*12030*/  IMAD R7, R4, R8, R7 ;  /* 0x0000000804077224 */ /* 0x000fe200078e0207 */
[----:B------:R-:W-:Y:S04]  /*12040*/  STL [R1+0x4c], R13 ;  /* 0x00004c0d01007387 */ /* 0x000fe80000100800 */
[----:B------:R-:W-:Y:S04]  /*12050*/  STL [R1+0x48], R11 ;  /* 0x0000480b01007387 */ /* 0x000fe80000100800 */
[----:B------:R0:W-:Y:S04]  /*12060*/  STL [R1+0x44], R9 ;  /* 0x0000440901007387 */ /* 0x0001e80000100800 */
[----:B------:R1:W-:Y:S04]  /*12070*/  STL [R1+0x40], R7 ;  /* 0x0000400701007387 */ /* 0x0003e80000100800 */
[----:B------:R-:W3:Y:S01]  /*12080*/  LDL R21, [R1+0x6650] ;  /* 0x0066500001157983 */ /* 0x000ee20000100800 */
[----:B----4-:R-:W-:-:S03]  /*12090*/  IABS R14, R29 ;  /* 0x0000001d000e7213 */ /* 0x010fc60000000000 */
[----:B------:R-:W4:Y:S04]  /*120a0*/  LDL R26, [R1+0x6658] ;  /* 0x00665800011a7983 */ /* 0x000f280000100800 */
[----:B------:R-:W4:Y:S01]  /*120b0*/  LDL R29, [R1+0x6654] ;  /* 0x00665400011d7983 */ /* 0x000f220000100800 */
[----:B------:R-:W-:Y:S02]  /*120c0*/  IABS R50, R50 ;  /* 0x0000003200327213 */ /* 0x000fe40000000000 */
[----:B------:R-:W-:Y:S01]  /*120d0*/  IABS R8, R3 ;  /* 0x0000000300087213 */ /* 0x000fe20000000000 */
[----:B------:R-:W4:Y:S02]  /*120e0*/  LDL R27, [R1+0x665c] ;  /* 0x00665c00011b7983 */ /* 0x000f240000100800 */
[----:B--2---:R-:W-:-:S04]  /*120f0*/  IMAD.HI.U32 R6, R0, R50, RZ ;  /* 0x0000003200067227 */ /* 0x004fc800078e00ff */
[----:B------:R-:W-:Y:S02]  /*12100*/  IMAD.MOV R6, RZ, RZ, -R6 ;  /* 0x000000ffff067224 */ /* 0x000fe400078e0a06 */
[----:B------:R-:W-:-:S04]  /*12110*/  IMAD.HI.U32 R15, R0, R14, RZ ;  /* 0x0000000e000f7227 */ /* 0x000fc800078e00ff */
[----:B------:R-:W-:Y:S02]  /*12120*/  IMAD R50, R4, R6, R50 ;  /* 0x0000000604327224 */ /* 0x000fe400078e0232 */
[----:B0-----:R-:W-:-:S04]  /*12130*/  IMAD.HI.U32 R9, R0, R8, RZ ;  /* 0x0000000800097227 */ /* 0x001fc800078e00ff */
[----:B------:R-:W-:Y:S02]  /*12140*/  IMAD.MOV R15, RZ, RZ, -R15 ;  /* 0x000000ffff0f7224 */ /* 0x000fe400078e0a0f */
[----:B------:R-:W-:Y:S01]  /*12150*/  IMAD.MOV R9, RZ, RZ, -R9 ;  /* 0x000000ffff097224 */ /* 0x000fe200078e0a09 */
[----:B-----5:R-:W-:Y:S02]  /*12160*/  IABS R12, R28 ;  /* 0x0000001c000c7213 */ /* 0x020fe40000000000 */
[----:B------:R-:W2:Y:S01]  /*12170*/  LDL R28, [R1+0x6660] ;  /* 0x00666000011c7983 */ /* 0x000ea20000100800 */
[----:B------:R-:W-:Y:S02]  /*12180*/  IABS R10, R48 ;  /* 0x00000030000a7213 */ /* 0x000fe40000000000 */
[----:B------:R-:W-:-:S04]  /*12190*/  IMAD.HI.U32 R13, R0, R12, RZ ;  /* 0x0000000c000d7227 */ /* 0x000fc800078e00ff */
[----:B------:R-:W-:Y:S01]  /*121a0*/  IMAD.HI.U32 R11, R0, R10, RZ ;  /* 0x0000000a000b7227 */ /* 0x000fe200078e00ff */
[----:B------:R-:W-:-:S03]  /*121b0*/  IABS R6, R49 ;  /* 0x0000003100067213 */ /* 0x000fc60000000000 */
[----:B------:R-:W-:Y:S02]  /*121c0*/  IMAD.MOV R13, RZ, RZ, -R13 ;  /* 0x000000ffff0d7224 */ /* 0x000fe400078e0a0d */
[----:B------:R-:W-:Y:S02]  /*121d0*/  IMAD.MOV R11, RZ, RZ, -R11 ;  /* 0x000000ffff0b7224 */ /* 0x000fe400078e0a0b */
[----:B-1----:R-:W-:-:S04]  /*121e0*/  IMAD.HI.U32 R7, R0, R6, RZ ;  /* 0x0000000600077227 */ /* 0x002fc800078e00ff */
[C---:B------:R-:W-:Y:S02]  /*121f0*/  IMAD R14, R4.reuse, R15, R14 ;  /* 0x0000000f040e7224 */ /* 0x040fe400078e020e */
[C---:B------:R-:W-:Y:S02]  /*12200*/  IMAD R12, R4.reuse, R13, R12 ;  /* 0x0000000d040c7224 */ /* 0x040fe400078e020c */
[----:B------:R-:W-:Y:S02]  /*12210*/  IMAD.MOV R7, RZ, RZ, -R7 ;  /* 0x000000ffff077224 */ /* 0x000fe400078e0a07 */
[C---:B------:R-:W-:Y:S01]  /*12220*/  IMAD R10, R4.reuse, R11, R10 ;  /* 0x0000000b040a7224 */ /* 0x040fe200078e020a */
[----:B------:R-:W-:Y:S01]  /*12230*/  STL [R1+0x94], R14 ;  /* 0x0000940e01007387 */ /* 0x000fe20000100800 */
[C---:B------:R-:W-:Y:S02]  /*12240*/  IMAD R8, R4.reuse, R9, R8 ;  /* 0x0000000904087224 */ /* 0x040fe400078e0208 */
[----:B------:R-:W-:Y:S01]  /*12250*/  IMAD R6, R4, R7, R6 ;  /* 0x0000000704067224 */ /* 0x000fe200078e0206 */
[----:B------:R-:W-:Y:S04]  /*12260*/  STL [R1+0x90], R12 ;  /* 0x0000900c01007387 */ /* 0x000fe80000100800 */
[----:B------:R-:W-:Y:S04]  /*12270*/  STL [R1+0x8c], R10 ;  /* 0x00008c0a01007387 */ /* 0x000fe80000100800 */
[----:B------:R-:W5:Y:S04]  /*12280*/  LDL R48, [R1+0x6664] ;  /* 0x0066640001307983 */ /* 0x000f680000100800 */
[----:B------:R0:W-:Y:S04]  /*12290*/  STL [R1+0x88], R8 ;  /* 0x0000880801007387 */ /* 0x0001e80000100800 */
[----:B------:R-:W5:Y:S04]  /*122a0*/  LDL R49, [R1+0x6668] ;  /* 0x0066680001317983 */ /* 0x000f680000100800 */
[----:B------:R2:W-:Y:S01]  /*122b0*/  STL [R1+0x84], R6 ;  /* 0x0000840601007387 */ /* 0x0005e20000100800 */
[----:B---3--:R-:W-:-:S03]  /*122c0*/  IABS R11, R21 ;  /* 0x00000015000b7213 */ /* 0x008fc60000000000 */
[----:B------:R-:W3:Y:S01]  /*122d0*/  LDL R21, [R1+0x666c] ;  /* 0x00666c0001157983 */ /* 0x000ee20000100800 */
[----:B----4-:R-:W-:-:S03]  /*122e0*/  IABS R9, R29 ;  /* 0x0000001d00097213 */ /* 0x010fc60000000000 */
[----:B------:R-:W4:Y:S01]  /*122f0*/  LDL R29, [R1+0x6670] ;  /* 0x00667000011d7983 */ /* 0x000f220000100800 */
[----:B0-----:R-:W-:Y:S01]  /*12300*/  IABS R8, R26 ;  /* 0x0000001a00087213 */ /* 0x001fe20000000000 */
[C---:B------:R-:W-:Y:S01]  /*12310*/  IMAD.HI.U32 R10, R0.reuse, R11, RZ ;  /* 0x0000000b000a7227 */ /* 0x040fe200078e00ff */
[----:B------:R-:W-:Y:S01]  /*12320*/  IABS R7, R27 ;  /* 0x0000001b00077213 */ /* 0x000fe20000000000 */
[----:B------:R-:W4:Y:S02]  /*12330*/  LDL R26, [R1+0x6674] ;  /* 0x00667400011a7983 */ /* 0x000f240000100800 */
[----:B------:R-:W-:-:S04]  /*12340*/  IMAD.HI.U32 R12, R0, R9, RZ ;  /* 0x00000009000c7227 */ /* 0x000fc800078e00ff */
[----:B------:R-:W-:-:S04]  /*12350*/  IMAD.HI.U32 R13, R0, R8, RZ ;  /* 0x00000008000d7227 */ /* 0x000fc800078e00ff */
[----:B------:R-:W-:-:S04]  /*12360*/  IMAD.HI.U32 R14, R0, R7, RZ ;  /* 0x00000007000e7227 */ /* 0x000fc800078e00ff */
[----:B------:R-:W-:Y:S02]  /*12370*/  IMAD.MOV R10, RZ, RZ, -R10 ;  /* 0x000000ffff0a7224 */ /* 0x000fe400078e0a0a */
[----:B------:R-:W-:Y:S02]  /*12380*/  IMAD.MOV R12, RZ, RZ, -R12 ;  /* 0x000000ffff0c7224 */ /* 0x000fe400078e0a0c */
[----:B------:R-:W-:Y:S02]  /*12390*/  IMAD.MOV R13, RZ, RZ, -R13 ;  /* 0x000000ffff0d7224 */ /* 0x000fe400078e0a0d */
[----:B------:R-:W-:Y:S02]  /*123a0*/  IMAD.MOV R14, RZ, RZ, -R14 ;  /* 0x000000ffff0e7224 */ /* 0x000fe400078e0a0e */
[C---:B------:R-:W-:Y:S01]  /*123b0*/  IMAD R11, R4.reuse, R10, R11 ;  /* 0x0000000a040b7224 */ /* 0x040fe200078e020b */
[----:B--2---:R-:W-:Y:S01]  /*123c0*/  IABS R6, R28 ;  /* 0x0000001c00067213 */ /* 0x004fe20000000000 */
[----:B------:R-:W-:-:S04]  /*123d0*/  IMAD R10, R4, R12, R9 ;  /* 0x0000000c040a7224 */ /* 0x000fc800078e0209 */
[----:B------:R-:W-:-:S04]  /*123e0*/  IMAD.HI.U32 R15, R0, R6, RZ ;  /* 0x00000006000f7227 */ /* 0x000fc800078e00ff */
[----:B------:R-:W-:Y:S02]  /*123f0*/  IMAD.MOV R15, RZ, RZ, -R15 ;  /* 0x000000ffff0f7224 */ /* 0x000fe400078e0a0f */
[C---:B------:R-:W-:Y:S01]  /*12400*/  IMAD R9, R4.reuse, R13, R8 ;  /* 0x0000000d04097224 */ /* 0x040fe200078e0208 */
[----:B------:R-:W-:Y:S01]  /*12410*/  STL [R1+0x80], R11 ;  /* 0x0000800b01007387 */ /* 0x000fe20000100800 */
[C---:B------:R-:W-:Y:S02]  /*12420*/  IMAD R8, R4.reuse, R14, R7 ;  /* 0x0000000e04087224 */ /* 0x040fe400078e0207 */
[----:B------:R-:W-:Y:S01]  /*12430*/  IMAD R7, R4, R15, R6 ;  /* 0x0000000f04077224 */ /* 0x000fe200078e0206 */
[----:B------:R-:W-:Y:S04]  /*12440*/  STL [R1+0x7c], R10 ;  /* 0x00007c0a01007387 */ /* 0x000fe80000100800 */
[----:B------:R-:W2:Y:S04]  /*12450*/  LDL R27, [R1+0x6678] ;  /* 0x00667800011b7983 */ /* 0x000ea80000100800 */
[----:B------:R-:W-:Y:S04]  /*12460*/  STL [R1+0x78], R9 ;  /* 0x0000780901007387 */ /* 0x000fe80000100800 */
[----:B------:R-:W-:Y:S04]  /*12470*/  STL [R1+0x74], R8 ;  /* 0x0000740801007387 */ /* 0x000fe80000100800 */
[----:B------:R3:W-:Y:S04]  /*12480*/  STL [R1+0x70], R7 ;  /* 0x0000700701007387 */ /* 0x0007e80000100800 */
[----:B------:R-:W2:Y:S01]  /*12490*/  LDL R28, [R1+0x667c] ;  /* 0x00667c00011c7983 */ /* 0x000ea20000100800 */
[----:B-----5:R-:W-:-:S03]  /*124a0*/  IABS R6, R48 ;  /* 0x0000003000067213 */ /* 0x020fc60000000000 */
[----:B------:R-:W5:Y:S01]  /*124b0*/  LDL R48, [R1+0x6680] ;  /* 0x0066800001307983 */ /* 0x000f620000100800 */
[----:B---3--:R-:W-:-:S03]  /*124c0*/  IABS R7, R21 ;  /* 0x0000001500077213 */ /* 0x008fc60000000000 */
[----:B------:R-:W3:Y:S01]  /*124d0*/  LDL R21, [R1+0x6684] ;  /* 0x0066840001157983 */ /* 0x000ee20000100800 */
[----:B----4-:R-:W-:-:S03]  /*124e0*/  IABS R8, R29 ;  /* 0x0000001d00087213 */ /* 0x010fc60000000000 */
[----:B------:R-:W4:Y:S01]  /*124f0*/  LDL R29, [R1+0x6688] ;  /* 0x00668800011d7983 */ /* 0x000f220000100800 */
[----:B------:R-:W-:Y:S01]  /*12500*/  IMAD.HI.U32 R10, R0, R6, RZ ;  /* 0x00000006000a7227 */ /* 0x000fe200078e00ff */
[----:B------:R-:W-:-:S03]  /*12510*/  IABS R9, R26 ;  /* 0x0000001a00097213 */ /* 0x000fc60000000000 */
[----:B------:R-:W-:-:S04]  /*12520*/  IMAD.HI.U32 R12, R0, R7, RZ ;  /* 0x00000007000c7227 */ /* 0x000fc800078e00ff */
[----:B------:R-:W-:-:S04]  /*12530*/  IMAD.HI.U32 R13, R0, R8, RZ ;  /* 0x00000008000d7227 */ /* 0x000fc800078e00ff */
[----:B------:R-:W-:-:S04]  /*12540*/  IMAD.HI.U32 R14, R0, R9, RZ ;  /* 0x00000009000e7227 */ /* 0x000fc800078e00ff */
[----:B------:R-:W-:Y:S02]  /*12550*/  IMAD.MOV R10, RZ, RZ, -R10 ;  /* 0x000000ffff0a7224 */ /* 0x000fe400078e0a0a */
[----:B------:R-:W-:Y:S02]  /*12560*/  IMAD.MOV R12, RZ, RZ, -R12 ;  /* 0x000000ffff0c7224 */ /* 0x000fe400078e0a0c */
[----:B------:R-:W-:Y:S01]  /*12570*/  IMAD.MOV R13, RZ, RZ, -R13 ;  /* 0x000000ffff0d7224 */ /* 0x000fe200078e0a0d */
[----:B------:R-:W-:Y:S01]  /*12580*/  IABS R49, R49 ;  /* 0x0000003100317213 */ /* 0x000fe20000000000 */
[----:B------:R-:W-:Y:S02]  /*12590*/  IMAD.MOV R14, RZ, RZ, -R14 ;  /* 0x000000ffff0e7224 */ /* 0x000fe400078e0a0e */
[C---:B------:R-:W-:Y:S02]  /*125a0*/  IMAD R10, R4.reuse, R10, R6 ;  /* 0x0000000a040a7224 */ /* 0x040fe400078e0206 */
[----:B------:R-:W-:-:S02]  /*125b0*/  IMAD R6, R4, R12, R7 ;  /* 0x0000000c04067224 */ /* 0x000fc400078e0207 */
[C---:B------:R-:W-:Y:S01]  /*125c0*/  IMAD R8, R4.reuse, R13, R8 ;  /* 0x0000000d04087224 */ /* 0x040fe200078e0208 */
[----:B------:R-:W-:Y:S01]  /*125d0*/  STL [R1+0x6c], R10 ;  /* 0x00006c0a01007387 */ /* 0x000fe20000100800 */
[----:B------:R-:W-:Y:S02]  /*125e0*/  IMAD R7, R4, R14, R9 ;  /* 0x0000000e04077224 */ /* 0x000fe400078e0209 */
[----:B------:R-:W-:Y:S01]  /*125f0*/  IMAD.HI.U32 R11, R0, R49, RZ ;  /* 0x00000031000b7227 */ /* 0x000fe200078e00ff */
[----:B------:R2:W-:Y:S04]  /*12600*/  STL [R1+0xc0], R6 ;  /* 0x0000c00601007387 */ /* 0x0005e80000100800 */
[----:B------:R-:W-:Y:S01]  /*12610*/  STL [R1+0xbc], R8 ;  /* 0x0000bc0801007387 */ /* 0x000fe20000100800 */
[----:B------:R-:W-:-:S03]  /*12620*/  IMAD.MOV R11, RZ, RZ, -R11 ;  /* 0x000000ffff0b7224 */ /* 0x000fc600078e0a0b */
[----:B------:R-:W4:Y:S04]  /*12630*/  LDL R22, [R1+0x668c] ;  /* 0x00668c0001167983 */ /* 0x000f280000100800 */
[----:B------:R0:W-:Y:S04]  /*12640*/  STL [R1+0xb8], R7 ;  /* 0x0000b80701007387 */ /* 0x0001e80000100800 */
[----:B------:R-:W4:Y:S01]  /*12650*/  LDL R26, [R1+0x6690] ;  /* 0x00669000011a7983 */ /* 0x000f220000100800 */
[----:B--2---:R-:W-:-:S03]  /*12660*/  IABS R6, R27 ;  /* 0x0000001b00067213 */ /* 0x004fc60000000000 */
[----:B------:R-:W2:Y:S01]  /*12670*/  LDL R27, [R1+0x6694] ;  /* 0x00669400011b7983 */ /* 0x000ea20000100800 */
[----:B------:R-:W-:Y:S02]  /*12680*/  IMAD R49, R4, R11, R49 ;  /* 0x0000000b04317224 */ /* 0x000fe400078e0231 */
[----:B------:R-:W-:Y:S01]  /*12690*/  IMAD.HI.U32 R11, R0, R6, RZ ;  /* 0x00000006000b7227 */ /* 0x000fe200078e00ff */
[----:B0-----:R-:W-:Y:S02]  /*126a0*/  IABS R7, R28 ;  /* 0x0000001c00077213 */ /* 0x001fe40000000000 */
[----:B------:R-:W2:Y:S01]  /*126b0*/  LDL R28, [R1+0x669c] ;  /* 0x00669c00011c7983 */ /* 0x000ea20000100800 */
[----:B-----5:R-:W-:-:S03]  /*126c0*/  IABS R8, R48 ;  /* 0x0000003000087213 */ /* 0x020fc60000000000 */
[----:B------:R-:W5:Y:S01]  /*126d0*/  LDL R48, [R1+0x6698] ;  /* 0x0066980001307983 */ /* 0x000f620000100800 */
[----:B------:R-:W-:-:S04]  /*126e0*/  IMAD.HI.U32 R12, R0, R7, RZ ;  /* 0x00000007000c7227 */ /* 0x000fc800078e00ff */
[----:B------:R-:W-:-:S04]  /*126f0*/  IMAD.HI.U32 R13, R0, R8, RZ ;  /* 0x00000008000d7227 */ /* 0x000fc800078e00ff */
[----:B------:R-:W-:Y:S01]  /*12700*/  IMAD.MOV R11, RZ, RZ, -R11 ;  /* 0x000000ffff0b7224 */ /* 0x000fe200078e0a0b */
[----:B---3--:R-:W-:Y:S01]  /*12710*/  IABS R9, R21 ;  /* 0x0000001500097213 */ /* 0x008fe20000000000 */
        /* <DEDUP_REMOVED lines=8> */
[----:B------:R-:W-:-:S03]  /*127a0*/  IMAD R7, R4, R14, R9 ;  /* 0x0000000e04077224 */ /* 0x000fc600078e0209 */
[----:B------:R0:W-:Y:S04]  /*127b0*/  STL [R1+0xb0], R6 ;  /* 0x0000b00601007387 */ /* 0x0001e80000100800 */
[----:B------:R-:W-:Y:S04]  /*127c0*/  STL [R1+0xac], R8 ;  /* 0x0000ac0801007387 */ /* 0x000fe80000100800 */
[----:B------:R-:W3:Y:S04]  /*127d0*/  LDL R21, [R1+0x66a0] ;  /* 0x0066a00001157983 */ /* 0x000ee80000100800 */
[----:B------:R-:W-:Y:S01]  /*127e0*/  STL [R1+0xa8], R7 ;  /* 0x0000a80701007387 */ /* 0x000fe20000100800 */
[----:B----4-:R-:W-:-:S03]  /*127f0*/  IABS R10, R29 ;  /* 0x0000001d000a7213 */ /* 0x010fc60000000000 */
[----:B------:R-:W4:Y:S02]  /*12800*/  LDL R29, [R1+0x66a4] ;  /* 0x0066a400011d7983 */ /* 0x000f240000100800 */
[----:B------:R-:W-:-:S04]  /*12810*/  IMAD.HI.U32 R15, R0, R10, RZ ;  /* 0x0000000a000f7227 */ /* 0x000fc800078e00ff */
[----:B------:R-:W-:-:S04]  /*12820*/  IMAD.MOV R15, RZ, RZ, -R15 ;  /* 0x000000ffff0f7224 */ /* 0x000fc800078e0a0f */
[----:B0-----:R-:W-:-:S05]  /*12830*/  IMAD R6, R4, R15, R10 ;  /* 0x0000000f04067224 */ /* 0x001fca00078e020a */
[----:B------:R0:W-:Y:S02]  /*12840*/  STL [R1+0xa4], R6 ;  /* 0x0000a40601007387 */ /* 0x0001e40000100800 */
[----:B0-----:R-:W-:Y:S02]  /*12850*/  IABS R6, R22 ;  /* 0x0000001600067213 */ /* 0x001fe40000000000 */
[----:B------:R-:W-:Y:S02]  /*12860*/  IABS R7, R26 ;  /* 0x0000001a00077213 */ /* 0x000fe40000000000 */
[----:B------:R-:W3:Y:S01]  /*12870*/  LDL R26, [R1+0x66a8] ;  /* 0x0066a800011a7983 */ /* 0x000ee20000100800 */
[----:B--2---:R-:W-:-:S03]  /*12880*/  IABS R8, R27 ;  /* 0x0000001b00087213 */ /* 0x004fc60000000000 */
[----:B------:R-:W2:Y:S01]  /*12890*/  LDL R27, [R1+0x66ac] ;  /* 0x0066ac00011b7983 */ /* 0x000ea20000100800 */
[----:B------:R-:W-:-:S04]  /*128a0*/  IMAD.HI.U32 R10, R0, R6, RZ ;  /* 0x00000006000a7227 */ /* 0x000fc800078e00ff */
[----:B------:R-:W-:-:S04]  /*128b0*/  IMAD.HI.U32 R11, R0, R7, RZ ;  /* 0x00000007000b7227 */ /* 0x000fc800078e00ff */
[C---:B------:R-:W-:Y:S01]  /*128c0*/  IMAD.HI.U32 R12, R0.reuse, R8, RZ ;  /* 0x00000008000c7227 */ /* 0x040fe200078e00ff */
[----:B------:R-:W-:Y:S02]  /*128d0*/  IABS R9, R28 ;  /* 0x0000001c00097213 */ /* 0x000fe40000000000 */
[----:B------:R-:W2:Y:S01]  /*128e0*/  LDL R28, [R1+0x66b0] ;  /* 0x0066b000011c7983 */ /* 0x000ea20000100800 */
[----:B-----5:R-:W-:Y:S02]  /*128f0*/  IABS R48, R48 ;  /* 0x0000003000307213 */ /* 0x020fe40000000000 */
[----:B------:R-:W-:-:S04]  /*12900*/  IMAD.HI.U32 R14, R0, R9, RZ ;  /* 0x00000009000e7227 */ /* 0x000fc800078e00ff */
[----:B------:R-:W-:-:S04]  /*12910*/  IMAD.HI.U32 R13, R0, R48, RZ ;  /* 0x00000030000d7227 */ /* 0x000fc800078e00ff */
[----:B------:R-:W-:Y:S02]  /*12920*/  IMAD.MOV R10, RZ, RZ, -R10 ;  /* 0x000000ffff0a7224 */ /* 0x000fe400078e0a0a */
[----:B------:R-:W-:Y:S02]  /*12930*/  IMAD.MOV R11, RZ, RZ, -R11 ;  /* 0x000000ffff0b7224 */ /* 0x000fe400078e0a0b */
[----:B------:R-:W-:Y:S02]  /*12940*/  IMAD.MOV R13, RZ, RZ, -R13 ;  /* 0x000000ffff0d7224 */ /* 0x000fe400078e0a0d */
[----:B------:R-:W-:Y:S02]  /*12950*/  IMAD.MOV R12, RZ, RZ, -R12 ;  /* 0x000000ffff0c7224 */ /* 0x000fe400078e0a0c */
[----:B------:R-:W-:Y:S02]  /*12960*/  IMAD.MOV R14, RZ, RZ, -R14 ;  /* 0x000000ffff0e7224 */ /* 0x000fe400078e0a0e */
[----:B------:R-:W-:-:S02]  /*12970*/  IMAD R10, R4, R10, R6 ;  /* 0x0000000a040a7224 */ /* 0x000fc400078e0206 */
[C---:B------:R-:W-:Y:S02]  /*12980*/  IMAD R7, R4.reuse, R11, R7 ;  /* 0x0000000b04077224 */ /* 0x040fe400078e0207 */
[C---:B------:R-:W-:Y:S02]  /*12990*/  IMAD R48, R4.reuse, R13, R48 ;  /* 0x0000000d04307224 */ /* 0x040fe400078e0230 */
[C---:B------:R-:W-:Y:S01]  /*129a0*/  IMAD R6, R4.reuse, R12, R8 ;  /* 0x0000000c04067224 */ /* 0x040fe200078e0208 */
[----:B------:R-:W-:Y:S01]  /*129b0*/  STL [R1+0xa0], R10 ;  /* 0x0000a00a01007387 */ /* 0x000fe20000100800 */
[----:B------:R-:W-:-:S03]  /*129c0*/  IMAD R8, R4, R14, R9 ;  /* 0x0000000e04087224 */ /* 0x000fc600078e0209 */
[----:B------:R4:W-:Y:S04]  /*129d0*/  STL [R1+0x9c], R7 ;  /* 0x00009c0701007387 */ /* 0x0009e80000100800 */
[----:B------:R-:W-:Y:S04]  /*129e0*/  STL [R1+0x6b44], R48 ;  /* 0x006b443001007387 */ /* 0x000fe80000100800 */
[----:B------:R3:W-:Y:S04]  /*129f0*/  STL [R1+0x98], R6 ;  /* 0x0000980601007387 */ /* 0x0007e80000100800 */
[----:B------:R0:W-:Y:S04]  /*12a00*/  STL [R1+0xec], R8 ;  /* 0x0000ec0801007387 */ /* 0x0001e80000100800 */
[----:B------:R-:W5:Y:S01]  /*12a10*/  LDL R24, [R1+0x66b4] ;  /* 0x0066b40001187983 */ /* 0x000f620000100800 */
[----:B----4-:R-:W-:-:S03]  /*12a20*/  IABS R7, R29 ;  /* 0x0000001d00077213 */ /* 0x010fc60000000000 */
[----:B------:R-:W4:Y:S04]  /*12a30*/  LDL R22, [R1+0x66b8] ;  /* 0x0066b80001167983 */ /* 0x000f280000100800 */
[----:B------:R-:W4:Y:S01]  /*12a40*/  LDL R29, [R1+0x66bc] ;  /* 0x0066bc00011d7983 */ /* 0x000f220000100800 */
[----:B---3--:R-:W-:Y:S01]  /*12a50*/  IABS R6, R21 ;  /* 0x0000001500067213 */ /* 0x008fe20000000000 */
[C---:B------:R-:W-:Y:S02]  /*12a60*/  IMAD.HI.U32 R12, R0.reuse, R7, RZ ;  /* 0x00000007000c7227 */ /* 0x040fe400078e00ff */
[----:B------:R-:W3:Y:S02]  /*12a70*/  LDL R23, [R1+0x66c0] ;  /* 0x0066c00001177983 */ /* 0x000ee40000100800 */
[----:B------:R-:W-:-:S02]  /*12a80*/  IMAD.HI.U32 R11, R0, R6, RZ ;  /* 0x00000006000b7227 */ /* 0x000fc400078e00ff */
[----:B------:R-:W3:Y:S02]  /*12a90*/  LDL R21, [R1+0x66c4] ;  /* 0x0066c40001157983 */ /* 0x000ee40000100800 */
[----:B------:R-:W-:Y:S02]  /*12aa0*/  IMAD.MOV R11, RZ, RZ, -R11 ;  /* 0x000000ffff0b7224 */ /* 0x000fe400078e0a0b */
[----:B------:R-:W-:Y:S02]  /*12ab0*/  IMAD.MOV R12, RZ, RZ, -R12 ;  /* 0x000000ffff0c7224 */ /* 0x000fe400078e0a0c */
[C---:B------:R-:W-:Y:S02]  /*12ac0*/  IMAD R6, R4.reuse, R11, R6 ;  /* 0x0000000b04067224 */ /* 0x040fe400078e0206 */
[----:B------:R-:W-:-:S03]  /*12ad0*/  IMAD R11, R4, R12, R7 ;  /* 0x0000000c040b7224 */ /* 0x000fc600078e0207 */
[----:B------:R1:W-:Y:S04]  /*12ae0*/  STL [R1+0xe8], R6 ;  /* 0x0000e80601007387 */ /* 0x0003e80000100800 */
[----:B------:R-:W-:Y:S01]  /*12af0*/  STL [R1+0xe4], R11 ;  /* 0x0000e40b01007387 */ /* 0x000fe20000100800 */
[----:B0-----:R-:W-:-:S03]  /*12b00*/  IABS R8, R26 ;  /* 0x0000001a00087213 */ /* 0x001fc60000000000 */
[----:B------:R-:W3:Y:S01]  /*12b10*/  LDL R26, [R1+0x66c8] ;  /* 0x0066c800011a7983 */ /* 0x000ee20000100800 */
[----:B--2---:R-:W-:Y:S01]  /*12b20*/  IABS R9, R27 ;  /* 0x0000001b00097213 */ /* 0x004fe20000000000 */
[----:B------:R-:W-:-:S04]  /*12b30*/  IMAD.HI.U32 R13, R0, R8, RZ ;  /* 0x00000008000d7227 */ /* 0x000fc800078e00ff */
[----:B------:R-:W-:-:S04]  /*12b40*/  IMAD.HI.U32 R14, R0, R9, RZ ;  /* 0x00000009000e7227 */ /* 0x000fc800078e00ff */
[----:B------:R-:W-:Y:S01]  /*12b50*/  IMAD.MOV R13, RZ, RZ, -R13 ;  /* 0x000000ffff0d7224 */ /* 0x000fe200078e0a0d */
[----:B------:R-:W-:Y:S01]  /*12b60*/  IABS R10, R28 ;  /* 0x0000001c000a7213 */ /* 0x000fe20000000000 */
[----:B------:R-:W-:-:S04]  /*12b70*/  IMAD.MOV R14, RZ, RZ, -R14 ;  /* 0x000000ffff0e7224 */ /* 0x000fc800078e0a0e */
[----:B------:R-:W-:-:S04]  /*12b80*/  IMAD.HI.U32 R15, R0, R10, RZ ;  /* 0x0000000a000f7227 */ /* 0x000fc800078e00ff */
[----:B------:R-:W-:Y:S02]  /*12b90*/  IMAD.MOV R15, RZ, RZ, -R15 ;  /* 0x000000ffff0f7224 */ /* 0x000fe400078e0a0f */
[C---:B------:R-:W-:Y:S02]  /*12ba0*/  IMAD R7, R4.reuse, R13, R8 ;  /* 0x0000000d04077224 */ /* 0x040fe400078e0208 */
[C---:B-1----:R-:W-:Y:S02]  /*12bb0*/  IMAD R6, R4.reuse, R14, R9 ;  /* 0x0000000e04067224 */ /* 0x042fe400078e0209 */
[----:B------:R-:W-:Y:S01]  /*12bc0*/  IMAD R8, R4, R15, R10 ;  /* 0x0000000f04087224 */ /* 0x000fe200078e020a */
[----:B------:R-:W-:Y:S04]  /*12bd0*/  STL [R1+0xe0], R7 ;  /* 0x0000e00701007387 */ /* 0x000fe80000100800 */
[----:B------:R-:W2:Y:S04]  /*12be0*/  LDL R27, [R1+0x66cc] ;  /* 0x0066cc00011b7983 */ /* 0x000ea80000100800 */
[----:B------:R-:W-:Y:S04]  /*12bf0*/  STL [R1+0xdc], R6 ;  /* 0x0000dc0601007387 */ /* 0x000fe80000100800 */
[----:B------:R-:W2:Y:S04]  /*12c00*/  LDL R28, [R1+0x66d0] ;  /* 0x0066d000011c7983 */ /* 0x000ea80000100800 */
[----:B------:R4:W-:Y:S02]  /*12c10*/  STL [R1+0xd8], R8 ;  /* 0x0000d80801007387 */ /* 0x0009e40000100800 */
[----:B----4-:R-:W-:-:S02]  /*12c20*/  IABS R8, R29 ;  /* 0x0000001d00087213 */ /* 0x010fc40000000000 */
[----:B------:R-:W4:Y:S01]  /*12c30*/  LDL R29, [R1+0x66dc] ;  /* 0x0066dc00011d7983 */ /* 0x000f220000100800 */
[----:B-----5:R-:W-:Y:S02]  /*12c40*/  IABS R6, R24 ;  /* 0x0000001800067213 */ /* 0x020fe40000000000 */
[----:B------:R-:W-:Y:S02]  /*12c50*/  IABS R7, R22 ;  /* 0x0000001600077213 */ /* 0x000fe40000000000 */
[----:B---3--:R-:W-:Y:S01]  /*12c60*/  IABS R9, R23 ;  /* 0x0000001700097213 */ /* 0x008fe20000000000 */
[C---:B------:R-:W-:Y:S01]  /*12c70*/  IMAD.HI.U32 R11, R0.reuse, R6, RZ ;  /* 0x00000006000b7227 */ /* 0x040fe200078e00ff */
[----:B------:R-:W3:Y:S01]  /*12c80*/  LDL R22, [R1+0x66d4] ;  /* 0x0066d40001167983 */ /* 0x000ee20000100800 */
[----:B------:R-:W-:Y:S02]  /*12c90*/  IABS R10, R21 ;  /* 0x00000015000a7213 */ /* 0x000fe40000000000 */
[----:B------:R-:W-:-:S04]  /*12ca0*/  IMAD.HI.U32 R12, R0, R7, RZ ;  /* 0x00000007000c7227 */ /* 0x000fc800078e00ff */
[----:B------:R-:W-:Y:S02]  /*12cb0*/  IMAD.MOV R11, RZ, RZ, -R11 ;  /* 0x000000ffff0b7224 */ /* 0x000fe400078e0a0b */
[----:B------:R-:W-:-:S04]  /*12cc0*/  IMAD.HI.U32 R13, R0, R8, RZ ;  /* 0x00000008000d7227 */ /* 0x000fc800078e00ff */
[----:B------:R-:W-:Y:S02]  /*12cd0*/  IMAD.MOV R12, RZ, RZ, -R12 ;  /* 0x000000ffff0c7224 */ /* 0x000fe400078e0a0c */
[----:B------:R-:W-:-:S04]  /*12ce0*/  IMAD.HI.U32 R14, R0, R9, RZ ;  /* 0x00000009000e7227 */ /* 0x000fc800078e00ff */
[----:B------:R-:W-:-:S04]  /*12cf0*/  IMAD.HI.U32 R15, R0, R10, RZ ;  /* 0x0000000a000f7227 */ /* 0x000fc800078e00ff */
[C---:B------:R-:W-:Y:S02]  /*12d00*/  IMAD R6, R4.reuse, R11, R6 ;  /* 0x0000000b04067224 */ /* 0x040fe400078e0206 */
[----:B------:R-:W-:Y:S02]  /*12d10*/  IMAD.MOV R13, RZ, RZ, -R13 ;  /* 0x000000ffff0d7224 */ /* 0x000fe400078e0a0d */
[C---:B------:R-:W-:Y:S02]  /*12d20*/  IMAD R7, R4.reuse, R12, R7 ;  /* 0x0000000c04077224 */ /* 0x040fe400078e0207 */
[----:B------:R-:W-:Y:S02]  /*12d30*/  IMAD.MOV R14, RZ, RZ, -R14 ;  /* 0x000000ffff0e7224 */ /* 0x000fe400078e0a0e */
[----:B------:R-:W-:Y:S01]  /*12d40*/  IMAD.MOV R15, RZ, RZ, -R15 ;  /* 0x000000ffff0f7224 */ /* 0x000fe200078e0a0f */
[----:B------:R0:W-:Y:S01]  /*12d50*/  STL [R1+0xd4], R6 ;  /* 0x0000d40601007387 */ /* 0x0001e20000100800 */
[----:B------:R-:W-:-:S03]  /*12d60*/  IMAD R8, R4, R13, R8 ;  /* 0x0000000d04087224 */ /* 0x000fc600078e0208 */
[----:B------:R1:W-:Y:S01]  /*12d70*/  STL [R1+0xd0], R7 ;  /* 0x0000d00701007387 */ /* 0x0003e20000100800 */
[----:B0-----:R-:W-:-:S03]  /*12d80*/  IMAD R6, R4, R14, R9 ;  /* 0x0000000e04067224 */ /* 0x001fc600078e0209 */
[----:B------:R-:W-:Y:S01]  /*12d90*/  STL [R1+0xcc], R8 ;  /* 0x0000cc0801007387 */ /* 0x000fe20000100800 */
[----:B-1----:R-:W-:-:S03]  /*12da0*/  IMAD R7, R4, R15, R10 ;  /* 0x0000000f04077224 */ /* 0x002fc600078e020a */
[----:B------:R2:W-:Y:S01]  /*12db0*/  STL [R1+0xc8], R6 ;  /* 0x0000c80601007387 */ /* 0x0005e20000100800 */
[----:B------:R-:W-:-:S03]  /*12dc0*/  IABS R47, R26 ;  /* 0x0000001a002f7213 */ /* 0x000fc60000000000 */
[----:B------:R0:W-:Y:S04]  /*12dd0*/  STL [R1+0xc4], R7 ;  /* 0x0000c40701007387 */ /* 0x0001e80000100800 */
[----:B------:R-:W5:Y:S04]  /*12de0*/  LDL R21, [R1+0x66e0] ;  /* 0x0066e00001157983 */ /* 0x000f680000100800 */
[----:B------:R-:W5:Y:S01]  /*12df0*/  LDL R26, [R1+0x66e4] ;  /* 0x0066e400011a7983 */ /* 0x000f620000100800 */
[----:B--2---:R-:W-:-:S03]  /*12e00*/  IABS R6, R27 ;  /* 0x0000001b00067213 */ /* 0x004fc60000000000 */
[----:B------:R-:W2:Y:S01]  /*12e10*/  LDL R27, [R1+0x66e8] ;  /* 0x0066e800011b7983 */ /* 0x000ea20000100800 */
[----:B------:R-:W-:-:S03]  /*12e20*/  IABS R46, R28 ;  /* 0x0000001c002e7213 */ /* 0x000fc60000000000 */
[----:B------:R-:W2:Y:S01]  /*12e30*/  LDL R28, [R1+0x66f8] ;  /* 0x0066f800011c7983 */ /* 0x000ea20000100800 */
[----:B----4-:R-:W-:-:S03]  /*12e40*/  IABS R44, R29 ;  /* 0x0000001d002c7213 */ /* 0x010fc60000000000 */
[----:B------:R-:W4:Y:S01]  /*12e50*/  LDL R29, [R1+0x66fc] ;  /* 0x0066fc00011d7983 */ /* 0x000f220000100800 */
[----:B0-----:R-:W-:Y:S01]  /*12e60*/  IMAD.HI.U32 R7, R0, R47, RZ ;  /* 0x0000002f00077227 */ /* 0x001fe200078e00ff */
[----:B---3--:R-:W-:-:S03]  /*12e70*/  IABS R45, R22 ;  /* 0x00000016002d7213 */ /* 0x008fc60000000000 */
[----:B------:R-:W-:-:S04]  /*12e80*/  IMAD.HI.U32 R9, R0, R46, RZ ;  /* 0x0000002e00097227 */ /* 0x000fc800078e00ff */
[----:B------:R-:W-:-:S04]  /*12e90*/  IMAD.HI.U32 R8, R0, R6, RZ ;  /* 0x0000000600087227 */ /* 0x000fc800078e00ff */
        /* <DEDUP_REMOVED lines=13> */
[----:B------:R-:W-:Y:S04]  /*12f70*/  STL [R1+0x6b28], R46 ;  /* 0x006b282e01007387 */ /* 0x000fe80000100800 */
[----:B------:R0:W-:Y:S04]  /*12f80*/  STL [R1+0xf0], R6 ;  /* 0x0000f00601007387 */ /* 0x0001e80000100800 */
[----:B------:R1:W-:Y:S04]  /*12f90*/  STL [R1+0x6b2c], R45 ;  /* 0x006b2c2d01007387 */ /* 0x0003e80000100800 */
[----:B------:R-:W-:Y:S01]  /*12fa0*/  STL [R1+0x6b30], R44 ;  /* 0x006b302c01007387 */ /* 0x000fe20000100800 */
[----:B-----5:R-:W-:-:S03]  /*12fb0*/  IABS R43, R21 ;  /* 0x00000015002b7213 */ /* 0x020fc60000000000 */
[----:B------:R-:W3:Y:S01]  /*12fc0*/  LDL R21, [R1+0x6700] ;  /* 0x0067000001157983 */ /* 0x000ee20000100800 */
[----:B------:R-:W-:-:S03]  /*12fd0*/  IABS R42, R26 ;  /* 0x0000001a002a7213 */ /* 0x000fc60000000000 */
[----:B------:R-:W5:Y:S01]  /*12fe0*/  LDL R26, [R1+0x6704] ;  /* 0x00670400011a7983 */ /* 0x000f620000100800 */
[----:B--2---:R-:W-:-:S03]  /*12ff0*/  IABS R41, R27 ;  /* 0x0000001b00297213 */ /* 0x004fc60000000000 */
[----:B------:R-:W2:Y:S01]  /*13000*/  LDL R27, [R1+0x6708] ;  /* 0x00670800011b7983 */ /* 0x000ea20000100800 */
[----:B------:R-:W-:-:S03]  /*13010*/  IABS R40, R28 ;  /* 0x0000001c00287213 */ /* 0x000fc60000000000 */
[----:B------:R-:W2:Y:S01]  /*13020*/  LDL R28, [R1+0x670c] ;  /* 0x00670c00011c7983 */ /* 0x000ea20000100800 */
[----:B----4-:R-:W-:-:S03]  /*13030*/  IABS R39, R29 ;  /* 0x0000001d00277213 */ /* 0x010fc60000000000 */
[----:B------:R-:W4:Y:S01]  /*13040*/  LDL R29, [R1+0x6710] ;  /* 0x00671000011d7983 */ /* 0x000f220000100800 */
[----:B0-----:R-:W-:-:S04]  /*13050*/  IMAD.HI.U32 R6, R0, R43, RZ ;  /* 0x0000002b00067227 */ /* 0x001fc800078e00ff */
        /* <DEDUP_REMOVED lines=16> */
[----:B------:R-:W-:Y:S04]  /*13160*/  STL [R1+0x6b14], R41 ;  /* 0x006b142901007387 */ /* 0x000fe80000100800 */
[----:B------:R0:W-:Y:S04]  /*13170*/  STL [R1+0x6b18], R40 ;  /* 0x006b182801007387 */ /* 0x0001e80000100800 */
[----:B------:R-:W-:Y:S01]  /*13180*/  STL [R1+0x6b1c], R39 ;  /* 0x006b1c2701007387 */ /* 0x000fe20000100800 */
[----:B---3--:R-:W-:-:S03]  /*13190*/  IABS R38, R21 ;  /* 0x0000001500267213 */ /* 0x008fc60000000000 */
[----:B------:R-:W3:Y:S01]  /*131a0*/  LDL R21, [R1+0x6714] ;  /* 0x0067140001157983 */ /* 0x000ee20000100800 */
[----:B-----5:R-:W-:Y:S01]  /*131b0*/  IABS R37, R26 ;  /* 0x0000001a00257213 */ /* 0x020fe20000000000 */
[C---:B------:R-:W-:Y:S02]  /*131c0*/  IMAD.HI.U32 R6, R0.reuse, R38, RZ ;  /* 0x0000002600067227 */ /* 0x040fe400078e00ff */
[----:B------:R-:W5:Y:S02]  /*131d0*/  LDL R26, [R1+0x66ec] ;  /* 0x0066ec00011a7983 */ /* 0x000f640000100800 */
[----:B------:R-:W-:-:S04]  /*131e0*/  IMAD.HI.U32 R7, R0, R37, RZ ;  /* 0x0000002500077227 */ /* 0x000fc800078e00ff */
[----:B------:R-:W-:Y:S02]  /*131f0*/  IMAD.MOV R6, RZ, RZ, -R6 ;  /* 0x000000ffff067224 */ /* 0x000fe400078e0a06 */
[----:B------:R-:W-:Y:S01]  /*13200*/  IMAD.MOV R7, RZ, RZ, -R7 ;  /* 0x000000ffff077224 */ /* 0x000fe200078e0a07 */
[----:B--2---:R-:W-:Y:S02]  /*13210*/  IABS R36, R27 ;  /* 0x0000001b00247213 */ /* 0x004fe40000000000 */
[----:B------:R-:W2:Y:S01]  /*13220*/  LDL R27, [R1+0x66f4] ;  /* 0x0066f400011b7983 */ /* 0x000ea20000100800 */
[----:B------:R-:W-:-:S03]  /*13230*/  IABS R35, R28 ;  /* 0x0000001c00237213 */ /* 0x000fc60000000000 */
[----:B------:R-:W2:Y:S01]  /*13240*/  LDL R28, [R1+0x66f0] ;  /* 0x0066f000011c7983 */ /* 0x000ea20000100800 */
[----:B------:R-:W-:-:S04]  /*13250*/  IMAD.HI.U32 R8, R0, R36, RZ ;  /* 0x0000002400087227 */ /* 0x000fc800078e00ff */
[----:B------:R-:W-:-:S04]  /*13260*/  IMAD.HI.U32 R9, R0, R35, RZ ;  /* 0x0000002300097227 */ /* 0x000fc800078e00ff */
[----:B------:R-:W-:Y:S02]  /*13270*/  IMAD.MOV R8, RZ, RZ, -R8 ;  /* 0x000000ffff087224 */ /* 0x000fe400078e0a08 */
[----:B------:R-:W-:Y:S02]  /*13280*/  IMAD.MOV R9, RZ, RZ, -R9 ;  /* 0x000000ffff097224 */ /* 0x000fe400078e0a09 */
[C---:B------:R-:W-:Y:S02]  /*13290*/  IMAD R38, R4.reuse, R6, R38 ;  /* 0x0000000604267224 */ /* 0x040fe400078e0226 */
[C---:B------:R-:W-:Y:S02]  /*132a0*/  IMAD R37, R4.reuse, R7, R37 ;  /* 0x0000000704257224 */ /* 0x040fe400078e0225 */
[C---:B------:R-:W-:Y:S02]  /*132b0*/  IMAD R36, R4.reuse, R8, R36 ;  /* 0x0000000804247224 */ /* 0x040fe400078e0224 */
[----:B------:R-:W-:Y:S01]  /*132c0*/  IMAD R35, R4, R9, R35 ;  /* 0x0000000904237224 */ /* 0x000fe200078e0223 */
[----:B----4-:R-:W-:-:S02]  /*132d0*/  IABS R34, R29 ;  /* 0x0000001d00227213 */ /* 0x010fc40000000000 */
[----:B------:R-:W4:Y:S03]  /*132e0*/  LDL R29, [R1+0x6718] ;  /* 0x00671800011d7983 */ /* 0x000f260000100800 */
[----:B------:R-:W-:-:S04]  /*132f0*/  IMAD.HI.U32 R10, R0, R34, RZ ;  /* 0x00000022000a7227 */ /* 0x000fc800078e00ff */
[----:B------:R-:W-:Y:S01]  /*13300*/  IMAD.MOV R10, RZ, RZ, -R10 ;  /* 0x000000ffff0a7224 */ /* 0x000fe200078e0a0a */
[----:B------:R0:W-:Y:S03]  /*13310*/  STL [R1+0x6b20], R38 ;  /* 0x006b202601007387 */ /* 0x0001e60000100800 */
[C---:B------:R-:W-:Y:S01]  /*13320*/  IMAD R34, R4.reuse, R10, R34 ;  /* 0x0000000a04227224 */ /* 0x040fe200078e0222 */
[----:B------:R-:W-:Y:S04]  /*13330*/  STL [R1+0x6b38], R37 ;  /* 0x006b382501007387 */ /* 0x000fe80000100800 */
[----:B------:R-:W-:Y:S04]  /*13340*/  STL [R1+0x6b3c], R36 ;  /* 0x006b3c2401007387 */ /* 0x000fe80000100800 */
[----:B------:R-:W-:Y:S04]  /*13350*/  STL [R1+0x6b0c], R35 ;  /* 0x006b0c2301007387 */ /* 0x000fe80000100800 */
[----:B------:R-:W-:Y:S04]  /*13360*/  STL [R1+0x6b10], R34 ;  /* 0x006b102201007387 */ /* 0x000fe80000100800 */
[----:B------:R-:W4:Y:S04]  /*13370*/  LDL R24, [R1+0x672c] ;  /* 0x00672c0001187983 */ /* 0x000f280000100800 */
[----:B------:R-:W4:Y:S04]  /*13380*/  LDL R12, [R1+0x6754] ;  /* 0x00675400010c7983 */ /* 0x000f280000100800 */
[----:B------:R-:W4:Y:S01]  /*13390*/  LDL R13, [R1+0x6750] ;  /* 0x00675000010d7983 */ /* 0x000f220000100800 */
[----:B------:R-:W-:Y:S01]  /*133a0*/  @!P6 IMAD.MOV R5, RZ, RZ, -R5 ;  /* 0x000000ffff05e224 */ /* 0x000fe200078e0a05 */
[----:B------:R-:W-:-:S02]  /*133b0*/  ISETP.GT.U32.AND P6, PT, R4, R2, PT ;  /* 0x000000020400720c */ /* 0x000fc40003fc4070 */
[----:B------:R-:W4:Y:S04]  /*133c0*/  LDL R22, [R1+0x6734] ;  /* 0x0067340001167983 */ /* 0x000f280000100800 */
[----:B------:R-:W4:Y:S04]  /*133d0*/  LDL R25, [R1+0x6728] ;  /* 0x0067280001197983 */ /* 0x000f280000100800 */
[----:B------:R-:W4:Y:S03]  /*133e0*/  LDL R23, [R1+0x6730] ;  /* 0x0067300001177983 */ /* 0x000f260000100800 */
[----:B------:R-:W-:Y:S01]  /*133f0*/  @!P6 IMAD.IADD R2, R2, 0x1, -R4 ;  /* 0x000000010202e824 */ /* 0x000fe200078e0a04 */
[----:B------:R-:W4:Y:S01]  /*13400*/  LDL R20, [R1+0x673c] ;  /* 0x00673c0001147983 */ /* 0x000f220000100800 */
[----:B-----5:R-:W-:-:S03]  /*13410*/  IABS R32, R26 ;  /* 0x0000001a00207213 */ /* 0x020fc60000000000 */
[----:B------:R-:W5:Y:S04]  /*13420*/  LDL R18, [R1+0x6744] ;  /* 0x0067440001127983 */ /* 0x000f680000100800 */
[----:B------:R-:W5:Y:S01]  /*13430*/  LDL R26, [R1+0x6724] ;  /* 0x00672400011a7983 */ /* 0x000f620000100800 */
[----:B---3--:R-:W-:-:S03]  /*13440*/  IABS R30, R21 ;  /* 0x00000015001e7213 */ /* 0x008fc60000000000 */
[----:B------:R-:W3:Y:S01]  /*13450*/  LDL R21, [R1+0x6738] ;  /* 0x0067380001157983 */ /* 0x000ee20000100800 */
[----:B--2---:R-:W-:-:S03]  /*13460*/  IABS R31, R27 ;  /* 0x0000001b001f7213 */ /* 0x004fc60000000000 */
[----:B------:R-:W2:Y:S04]  /*13470*/  LDL R17, [R1+0x6748] ;  /* 0x0067480001117983 */ /* 0x000ea80000100800 */
[----:B------:R-:W2:Y:S01]  /*13480*/  LDL R27, [R1+0x6720] ;  /* 0x00672000011b7983 */ /* 0x000ea20000100800 */
[----:B------:R-:W-:Y:S01]  /*13490*/  IABS R33, R28 ;  /* 0x0000001c00217213 */ /* 0x000fe20000000000 */
[----:B------:R-:W-:Y:S02]  /*134a0*/  IMAD.MOV.U32 R48, RZ, RZ, R16 ;  /* 0x000000ffff307224 */ /* 0x000fe400078e0010 */
[----:B------:R-:W2:Y:S01]  /*134b0*/  LDL R28, [R1+0x671c] ;  /* 0x00671c00011c7983 */ /* 0x000ea20000100800 */
[----:B------:R-:W-:-:S03]  /*134c0*/  ISETP.GT.U32.AND P6, PT, R4, R2, PT ;  /* 0x000000020400720c */ /* 0x000fc60003fc4070 */
[----:B------:R-:W2:Y:S04]  /*134d0*/  LDL R19, [R1+0x6740] ;  /* 0x0067400001137983 */ /* 0x000ea80000100800 */
[----:B------:R-:W2:Y:S04]  /*134e0*/  LDL R16, [R1+0x674c] ;  /* 0x00674c0001107983 */ /* 0x000ea80000100800 */
[----:B------:R0:W-:Y:S02]  /*134f0*/  STL [R1+0x728], R5 ;  /* 0x0007280501007387 */ /* 0x0001e40000100800 */
[----:B------:R-:W-:-:S02]  /*13500*/  @!P6 IMAD.IADD R2, R2, 0x1, -R4 ;  /* 0x000000010202e824 */ /* 0x000fc400078e0a04 */
[----:B------:R-:W2:Y:S04]  /*13510*/  LDL R11, [R1+0x6760] ;  /* 0x00676000010b7983 */ /* 0x000ea80000100800 */
[----:B------:R-:W2:Y:S04]  /*13520*/  LDL R46, [R1+0x6764] ;  /* 0x00676400012e7983 */ /* 0x000ea80000100800 */
[----:B------:R-:W2:Y:S01]  /*13530*/  LDL R47, [R1+0x6768] ;  /* 0x00676800012f7983 */ /* 0x000ea20000100800 */
[----:B----4-:R-:W-:-:S05]  /*13540*/  IABS R29, R29 ;  /* 0x0000001d001d7213 */ /* 0x010fca0000000000 */
[----:B------:R-:W-:-:S04]  /*13550*/  IMAD.HI.U32 R10, R0, R29, RZ ;  /* 0x0000001d000a7227 */ /* 0x000fc800078e00ff */
[----:B------:R-:W-:-:S04]  /*13560*/  IMAD.MOV R10, RZ, RZ, -R10 ;  /* 0x000000ffff0a7224 */ /* 0x000fc800078e0a0a */
[----:B------:R-:W-:Y:S01]  /*13570*/  IMAD R29, R4, R10, R29 ;  /* 0x0000000a041d7224 */ /* 0x000fe200078e021d */
[----:B------:R-:W-:-:S05]  /*13580*/  IABS R24, R24 ;  /* 0x0000001800187213 */ /* 0x000fca0000000000 */
[----:B------:R-:W-:Y:S01]  /*13590*/  IMAD.HI.U32 R10, R0, R24, RZ ;  /* 0x00000018000a7227 */ /* 0x000fe200078e00ff */
[----:B------:R-:W-:Y:S02]  /*135a0*/  IABS R14, R12 ;  /* 0x0000000c000e7213 */ /* 0x000fe40000000000 */
[----:B------:R-:W4:Y:S01]  /*135b0*/  LDL R12, [R1+0x675c] ;  /* 0x00675c00010c7983 */ /* 0x000f220000100800 */
[----:B------:R-:W-:-:S04]  /*135c0*/  IMAD.MOV R10, RZ, RZ, -R10 ;  /* 0x000000ffff0a7224 */ /* 0x000fc800078e0a0a */
[----:B------:R-:W-:Y:S02]  /*135d0*/  IMAD R24, R4, R10, R24 ;  /* 0x0000000a04187224 */ /* 0x000fe400078e0218 */
[----:B------:R-:W-:Y:S01]  /*135e0*/  IMAD.MOV.U32 R10, RZ, RZ, R2 ;  /* 0x000000ffff0a7224 */ /* 0x000fe200078e0002 */
[----:B------:R-:W-:Y:S02]  /*135f0*/  IABS R15, R13 ;  /* 0x0000000d000f7213 */ /* 0x000fe40000000000 */
[----:B------:R-:W4:Y:S01]  /*13600*/  LDL R13, [R1+0x6758] ;  /* 0x00675800010d7983 */ /* 0x000f220000100800 */
[----:B------:R-:W-:-:S03]  /*13610*/  @!P5 IMAD.MOV R10, RZ, RZ, -R10 ;  /* 0x000000ffff0ad224 */ /* 0x000fc600078e0a0a */
[----:B-1----:R-:W4:Y:S04]  /*13620*/  LDL.LU R45, [R1+0x10] ;  /* 0x00001000012d7983 */ /* 0x002f280000300800 */
[----:B------:R1:W-:Y:S04]  /*13630*/  STL [R1+0x72c], R10 ;  /* 0x00072c0a01007387 */ /* 0x0003e80000100800 */
[----:B0-----:R-:W4:Y:S04]  /*13640*/  LDL R40, [R1+0x6770] ;  /* 0x0067700001287983 */ /* 0x001f280000100800 */
[----:B------:R-:W4:Y:S01]  /*13650*/  LDL R41, [R1+0x6774] ;  /* 0x0067740001297983 */ /* 0x000f220000100800 */
[----:B------:R-:W-:Y:S01]  /*13660*/  IMAD.HI.U32 R6, R0, R33, RZ ;  /* 0x0000002100067227 */ /* 0x000fe200078e00ff */
[----:B------:R-:W-:-:S02]  /*13670*/  IABS R22, R22 ;  /* 0x0000001600167213 */ /* 0x000fc40000000000 */
[----:B------:R-:W-:Y:S01]  /*13680*/  IABS R25, R25 ;  /* 0x0000001900197213 */ /* 0x000fe20000000000 */
[C---:B------:R-:W-:Y:S01]  /*13690*/  IMAD.HI.U32 R7, R0.reuse, R32, RZ ;  /* 0x0000002000077227 */ /* 0x040fe200078e00ff */
[----:B------:R-:W-:Y:S01]  /*136a0*/  IABS R23, R23 ;  /* 0x0000001700177213 */ /* 0x000fe20000000000 */
[----:B------:R-:W4:Y:S02]  /*136b0*/  LDL R38, [R1+0x676c] ;  /* 0x00676c0001267983 */ /* 0x000f240000100800 */
[----:B------:R-:W-:Y:S02]  /*136c0*/  IMAD.MOV R6, RZ, RZ, -R6 ;  /* 0x000000ffff067224 */ /* 0x000fe400078e0a06 */
[----:B------:R-:W-:Y:S01]  /*136d0*/  IMAD.HI.U32 R8, R0, R31, RZ ;  /* 0x0000001f00087227 */ /* 0x000fe200078e00ff */
[----:B-----5:R-:W-:Y:S01]  /*136e0*/  IABS R26, R26 ;  /* 0x0000001a001a7213 */ /* 0x020fe20000000000 */
[----:B------:R-:W5:Y:S02]  /*136f0*/  LDL R39, [R1+0x677c] ;  /* 0x00677c0001277983 */ /* 0x000f640000100800 */
[----:B------:R-:W-:-:S02]  /*13700*/  IMAD.MOV R7, RZ, RZ, -R7 ;  /* 0x000000ffff077224 */ /* 0x000fc400078e0a07 */
[C---:B------:R-:W-:Y:S01]  /*13710*/  IMAD R33, R4.reuse, R6, R33 ;  /* 0x0000000604217224 */ /* 0x040fe200078e0221 */
[----:B---3--:R-:W-:Y:S01]  /*13720*/  IABS R21, R21 ;  /* 0x0000001500157213 */ /* 0x008fe20000000000 */
[----:B------:R-:W-:Y:S01]  /*13730*/  IMAD.MOV R8, RZ, RZ, -R8 ;  /* 0x000000ffff087224 */ /* 0x000fe200078e0a08 */
[----:B------:R-:W-:Y:S01]  /*13740*/  IABS R20, R20 ;  /* 0x0000001400147213 */ /* 0x000fe20000000000 */
[----:B------:R-:W-:Y:S01]  /*13750*/  IMAD R32, R4, R7, R32 ;  /* 0x0000000704207224 */ /* 0x000fe200078e0220 */
[----:B------:R-:W-:Y:S02]  /*13760*/  IABS R18, R18 ;  /* 0x0000001200127213 */ /* 0x000fe40000000000 */
[----:B--2---:R-:W-:Y:S02]  /*13770*/  IABS R27, R27 ;  /* 0x0000001b001b7213 */ /* 0x004fe40000000000 */
[----:B------:R-:W-:-:S03]  /*13780*/  IABS R28, R28 ;  /* 0x0000001c001c7213 */ /* 0x000fc60000000000 */
[----:B------:R-:W-:-:S04]  /*13790*/  IMAD.HI.U32 R7, R0, R27, RZ ;  /* 0x0000001b00077227 */ /* 0x000fc800078e00ff */
[C---:B------:R-:W-:Y:S01]  /*137a0*/  IMAD.HI.U32 R9, R0.reuse, R30, RZ ;  /* 0x0000001e00097227 */ /* 0x040fe200078e00ff */
[----:B------:R-:W-:Y:S01]  /*137b0*/  IABS R17, R17 ;  /* 0x0000001100117213 */ /* 0x000fe20000000000 */
[----:B------:R-:W2:Y:S02]  /*137c0*/  LDL R44, [R1+0x6778] ;  /* 0x00677800012c7983 */ /* 0x000ea40000100800 */
[----:B------:R-:W-:Y:S01]  /*137d0*/  IMAD.HI.U32 R6, R0, R28, RZ ;  /* 0x0000001c00067227 */ /* 0x000fe200078e00ff */
[----:B------:R-:W-:Y:S01]  /*137e0*/  IABS R19, R19 ;  /* 0x0000001300137213 */ /* 0x000fe20000000000 */
[----:B------:R-:W3:Y:S02]  /*137f0*/  LDL.LU R42, [R1+0xc] ;  /* 0x00000c00012a7983 */ /* 0x000ee40000300800 */
[----:B------:R-:W-:Y:S02]  /*13800*/  IMAD R31, R4, R8, R31 ;  /* 0x00000008041f7224 */ /* 0x000fe400078e021f */
[----:B------:R-:W-:Y:S01]  /*13810*/  IMAD.MOV R6, RZ, RZ, -R6 ;  /* 0x000000ffff067224 */ /* 0x000fe200078e0a06 */
[----:B------:R-:W-:Y:S01]  /*13820*/  IABS R16, R16 ;  /* 0x0000001000107213 */ /* 0x000fe20000000000 */
[----:B------:R-:W-:Y:S01]  /*13830*/  IMAD.HI.U32 R8, R0, R26, RZ ;  /* 0x0000001a00087227 */ /* 0x000fe200078e00ff */
[----:B------:R-:W-:Y:S01]  /*13840*/  IABS R11, R11 ;  /* 0x0000000b000b7213 */ /* 0x000fe20000000000 */
[----:B------:R-:W2:Y:S02]  /*13850*/  LDL.LU R43, [R1+0x8] ;  /* 0x00000800012b7983 */ /* 0x000ea40000300800 */
[----:B------:R-:W-:-:S02]  /*13860*/  IMAD.MOV R7, RZ, RZ, -R7 ;  /* 0x000000ffff077224 */ /* 0x000fc400078e0a07 */
[----:B------:R-:W-:Y:S02]  /*13870*/  IMAD.MOV R9, RZ, RZ, -R9 ;  /* 0x000000ffff097224 */ /* 0x000fe400078e0a09 */
[C---:B------:R-:W-:Y:S02]  /*13880*/  IMAD R28, R4.reuse, R6, R28 ;  /* 0x00000006041c7224 */ /* 0x040fe400078e021c */
[----:B------:R-:W-:Y:S02]  /*13890*/  IMAD.MOV R8, RZ, RZ, -R8 ;  /* 0x000000ffff087224 */ /* 0x000fe400078e0a08 */
[----:B------:R-:W-:Y:S02]  /*138a0*/  IMAD R27, R4, R7, R27 ;  /* 0x00000007041b7224 */ /* 0x000fe400078e021b */
[----:B------:R-:W-:-:S04]  /*138b0*/  IMAD.HI.U32 R6, R0, R22, RZ ;  /* 0x0000001600067227 */ /* 0x000fc800078e00ff */
[----:B------:R-:W-:-:S04]  /*138c0*/  IMAD.HI.U32 R7, R0, R21, RZ ;  /* 0x0000001500077227 */ /* 0x000fc800078e00ff */
[----:B------:R-:W-:Y:S02]  /*138d0*/  IMAD R30, R4, R9, R30 ;  /* 0x00000009041e7224 */ /* 0x000fe400078e021e */
[----:B------:R-:W-:-:S04]  /*138e0*/  IMAD.HI.U32 R9, R0, R25, RZ ;  /* 0x0000001900097227 */ /* 0x000fc800078e00ff */
[----:B------:R-:W-:Y:S02]  /*138f0*/  IMAD R26, R4, R8, R26 ;  /* 0x00000008041a7224 */ /* 0x000fe400078e021a */
[----:B------:R-:W-:-:S04]  /*13900*/  IMAD.HI.U32 R5, R0, R23, RZ ;  /* 0x0000001700057227 */ /* 0x000fc800078e00ff */
[----:B------:R-:W-:Y:S02]  /*13910*/  IMAD.MOV R6, RZ, RZ, -R6 ;  /* 0x000000ffff067224 */ /* 0x000fe400078e0a06 */
[----:B------:R-:W-:-:S04]  /*13920*/  IMAD.HI.U32 R8, R0, R20, RZ ;  /* 0x0000001400087227 */ /* 0x000fc800078e00ff */
[----:B------:R-:W-:Y:S02]  /*13930*/  IMAD.MOV R7, RZ, RZ, -R7 ;  /* 0x000000ffff077224 */ /* 0x000fe400078e0a07 */
[----:B------:R-:W-:Y:S02]  /*13940*/  IMAD.MOV R9, RZ, RZ, -R9 ;  /* 0x000000ffff097224 */ /* 0x000fe400078e0a09 */
[----:B------:R-:W-:Y:S02]  /*13950*/  IMAD.MOV R5, RZ, RZ, -R5 ;  /* 0x000000ffff057224 */ /* 0x000fe400078e0a05 */
[C---:B------:R-:W-:Y:S02]  /*13960*/  IMAD R22, R4.reuse, R6, R22 ;  /* 0x0000000604167224 */ /* 0x040fe400078e0216 */
[----:B------:R-:W-:Y:S02]  /*13970*/  IMAD.MOV R8, RZ, RZ, -R8 ;  /* 0x000000ffff087224 */ /* 0x000fe400078e0a08 */
[----:B------:R-:W-:-:S02]  /*13980*/  IMAD R21, R4, R7, R21 ;  /* 0x0000000704157224 */ /* 0x000fc400078e0215 */
[----:B------:R-:W-:-:S04]  /*13990*/  IMAD.HI.U32 R6, R0, R18, RZ ;  /* 0x0000001200067227 */ /* 0x000fc800078e00ff */
[----:B------:R-:W-:-:S04]  /*139a0*/  IMAD.HI.U32 R7, R0, R17, RZ ;  /* 0x0000001100077227 */ /* 0x000fc800078e00ff */
[C---:B------:R-:W-:Y:S02]  /*139b0*/  IMAD R25, R4.reuse, R9, R25 ;  /* 0x0000000904197224 */ /* 0x040fe400078e0219 */
        /* <DEDUP_REMOVED lines=9> */
[----:B------:R-:W-:Y:S02]  /*13a50*/  IMAD.MOV R7, RZ, RZ, -R8 ;  /* 0x000000ffff077224 */ /* 0x000fe400078e0a08 */
[C---:B------:R-:W-:Y:S02]  /*13a60*/  IMAD R17, R4.reuse, R6, R17 ;  /* 0x0000000604117224 */ /* 0x040fe400078e0211 */
[----:B------:R-:W-:-:S02]  /*13a70*/  IMAD R19, R4, R9, R19 ;  /* 0x0000000904137224 */ /* 0x000fc400078e0213 */
[----:B------:R-:W-:Y:S02]  /*13a80*/  IMAD R16, R4, R5, R16 ;  /* 0x0000000504107224 */ /* 0x000fe400078e0210 */
[----:B------:R-:W-:-:S04]  /*13a90*/  IMAD.HI.U32 R9, R0, R14, RZ ;  /* 0x0000000e00097227 */ /* 0x000fc800078e00ff */
[----:B------:R-:W-:Y:S02]  /*13aa0*/  IMAD R15, R4, R7, R15 ;  /* 0x00000007040f7224 */ /* 0x000fe400078e020f */
[----:B------:R-:W-:Y:S01]  /*13ab0*/  IMAD.HI.U32 R5, R0, R11, RZ ;  /* 0x0000000b00057227 */ /* 0x000fe200078e00ff */
[----:B-1----:R-:W-:Y:S02]  /*13ac0*/  IABS R10, R46 ;  /* 0x0000002e000a7213 */ /* 0x002fe40000000000 */
[----:B------:R-:W3:Y:S01]  /*13ad0*/  LDL.LU R46, [R1+0x4] ;  /* 0x00000400012e7983 */ /* 0x000ee20000300800 */
[----:B------:R-:W-:Y:S01]  /*13ae0*/  IMAD.MOV R8, RZ, RZ, -R9 ;  /* 0x000000ffff087224 */ /* 0x000fe200078e0a09 */
[----:B------:R-:W-:Y:S02]  /*13af0*/  IABS R9, R47 ;  /* 0x0000002f00097213 */ /* 0x000fe40000000000 */
[----:B------:R-:W3:Y:S01]  /*13b00*/  LDL.LU R47, [R1] ;  /* 0x00000000012f7983 */ /* 0x000ee20000300800 */
[----:B----4-:R-:W-:-:S05]  /*13b10*/  IABS R12, R12 ;  /* 0x0000000c000c7213 */ /* 0x010fca0000000000 */
[----:B------:R-:W-:-:S04]  /*13b20*/  IMAD.HI.U32 R6, R0, R12, RZ ;  /* 0x0000000c00067227 */ /* 0x000fc800078e00ff */
[----:B------:R-:W-:Y:S02]  /*13b30*/  IMAD.MOV R7, RZ, RZ, -R6 ;  /* 0x000000ffff077224 */ /* 0x000fe400078e0a06 */
[----:B------:R-:W-:Y:S02]  /*13b40*/  IMAD.MOV R6, RZ, RZ, -R5 ;  /* 0x000000ffff067224 */ /* 0x000fe400078e0a05 */
[C---:B------:R-:W-:Y:S02]  /*13b50*/  IMAD R12, R4.reuse, R7, R12 ;  /* 0x00000007040c7224 */ /* 0x040fe400078e020c */
[----:B------:R-:W-:Y:S01]  /*13b60*/  IMAD R11, R4, R6, R11 ;  /* 0x00000006040b7224 */ /* 0x000fe200078e020b */
[----:B------:R-:W-:Y:S02]  /*13b70*/  IABS R7, R40 ;  /* 0x0000002800077213 */ /* 0x000fe40000000000 */
[----:B------:R-:W4:Y:S01]  /*13b80*/  LDL R40, [R1+0x6780] ;  /* 0x0067800001287983 */ /* 0x000f220000100800 */
[----:B------:R-:W-:-:S03]  /*13b90*/  IABS R6, R41 ;  /* 0x0000002900067213 */ /* 0x000fc60000000000 */
[----:B------:R-:W3:Y:S01]  /*13ba0*/  LDL R41, [R1+0x6784] ;  /* 0x0067840001297983 */ /* 0x000ee20000100800 */
[C---:B------:R-:W-:Y:S02]  /*13bb0*/  ISETP.GT.U32.AND P6, PT, R4.reuse, R55, PT ;  /* 0x000000370400720c */ /* 0x040fe40003fc4070 */
[----:B------:R-:W-:-:S11]  /*13bc0*/  ISETP.GT.U32.AND P5, PT, R4, R54, PT ;  /* 0x000000360400720c */ /* 0x000fd60003fa4070 */
[----:B------:R-:W-:-:S05]  /*13bd0*/  @!P6 IMAD.IADD R55, R55, 0x1, -R4 ;  /* 0x000000013737e824 */ /* 0x000fca00078e0a04 */
[C---:B------:R-:W-:Y:S02]  /*13be0*/  ISETP.GT.U32.AND P6, PT, R4.reuse, R55, PT ;  /* 0x000000370400720c */ /* 0x040fe40003fc4070 */
[----:B------:R-:W-:Y:S01]  /*13bf0*/  IABS R13, R13 ;  /* 0x0000000d000d7213 */ /* 0x000fe20000000000 */
[----:B------:R-:W-:-:S04]  /*13c00*/  IMAD R18, R4, R2, R18 ;  /* 0x0000000204127224 */ /* 0x000fc800078e0212 */
[----:B------:R-:W-:-:S06]  /*13c10*/  IMAD.HI.U32 R2, R0, R13, RZ ;  /* 0x0000000d00027227 */ /* 0x000fcc00078e00ff */
[----:B------:R-:W-:Y:S01]  /*13c20*/  @!P6 IMAD.IADD R55, R55, 0x1, -R4 ;  /* 0x000000013737e824 */ /* 0x000fe200078e0a04 */
[C---:B------:R-:W-:Y:S01]  /*13c30*/  ISETP.GT.U32.AND P6, PT, R4.reuse, R53, PT ;  /* 0x000000350400720c */ /* 0x040fe20003fc4070 */
[----:B------:R-:W-:Y:S02]  /*13c40*/  IMAD R14, R4, R8, R14 ;  /* 0x00000008040e7224 */ /* 0x000fe400078e020e */
[----:B------:R-:W-:Y:S02]  /*13c50*/  @!P5 IMAD.IADD R54, R54, 0x1, -R4 ;  /* 0x000000013636d824 */ /* 0x000fe400078e0a04 */
[----:B------:R-:W-:Y:S02]  /*13c60*/  IMAD.MOV R2, RZ, RZ, -R2 ;  /* 0x000000ffff027224 */ /* 0x000fe400078e0a02 */
[----:B------:R-:W-:Y:S01]  /*13c70*/  IMAD.HI.U32 R8, R0, R9, RZ ;  /* 0x0000000900087227 */ /* 0x000fe200078e00ff */
[----:B------:R-:W-:-:S03]  /*13c80*/  ISETP.GT.U32.AND P5, PT, R4, R54, PT ;  /* 0x000000360400720c */ /* 0x000fc60003fa4070 */
[----:B------:R-:W-:-:S04]  /*13c90*/  IMAD.HI.U32 R34, R0, R10, RZ ;  /* 0x0000000a00227227 */ /* 0x000fc800078e00ff */
[C---:B------:R-:W-:Y:S02]  /*13ca0*/  IMAD R13, R4.reuse, R2, R13 ;  /* 0x00000002040d7224 */ /* 0x040fe400078e020d */
[----:B------:R-:W-:Y:S01]  /*13cb0*/  IMAD.MOV R5, RZ, RZ, -R8 ;  /* 0x000000ffff057224 */ /* 0x000fe200078e0a08 */
[----:B------:R-:W-:Y:S01]  /*13cc0*/  IABS R8, R38 ;  /* 0x0000002600087213 */ /* 0x000fe20000000000 */
[----:B------:R-:W-:Y:S02]  /*13cd0*/  IMAD.MOV R2, RZ, RZ, -R34 ;  /* 0x000000ffff027224 */ /* 0x000fe400078e0a22 */
[----:B------:R-:W-:Y:S02]  /*13ce0*/  @!P6 IMAD.IADD R53, R53, 0x1, -R4 ;  /* 0x000000013535e824 */ /* 0x000fe400078e0a04 */
[----:B------:R-:W-:Y:S01]  /*13cf0*/  IMAD R10, R4, R2, R10 ;  /* 0x00000002040a7224 */ /* 0x000fe200078e020a */
[----:B-----5:R-:W-:Y:S01]  /*13d00*/  IABS R34, R39 ;  /* 0x0000002700227213 */ /* 0x020fe20000000000 */
[----:B------:R-:W-:Y:S01]  /*13d10*/  IMAD.HI.U32 R35, R0, R8, RZ ;  /* 0x0000000800237227 */ /* 0x000fe200078e00ff */
[----:B------:R-:W-:-:S03]  /*13d20*/  ISETP.GT.U32.AND P6, PT, R4, R53, PT ;  /* 0x000000350400720c */ /* 0x000fc60003fc4070 */
[----:B------:R-:W-:-:S04]  /*13d30*/  IMAD.HI.U32 R2, R0, R7, RZ ;  /* 0x0000000700027227 */ /* 0x000fc800078e00ff */
[----:B------:R-:W-:Y:S02]  /*13d40*/  IMAD.MOV R37, RZ, RZ, -R35 ;  /* 0x000000ffff257224 */ /* 0x000fe400078e0a23 */
[----:B------:R-:W-:Y:S02]  /*13d50*/  IMAD.MOV R36, RZ, RZ, -R2 ;  /* 0x000000ffff247224 */ /* 0x000fe400078e0a02 */
[----:B------:R-:W-:-:S04]  /*13d60*/  IMAD.HI.U32 R35, R0, R6, RZ ;  /* 0x0000000600237227 */ /* 0x000fc800078e00ff */
[----:B------:R-:W-:Y:S01]  /*13d70*/  IMAD R9, R4, R5, R9 ;  /* 0x0000000504097224 */ /* 0x000fe200078e0209 */
[----:B--2---:R-:W-:Y:S01]  /*13d80*/  IABS R5, R44 ;  /* 0x0000002c00057213 */ /* 0x004fe20000000000 */
[----:B------:R-:W-:Y:S01]  /*13d90*/  IMAD.MOV.U32 R2, RZ, RZ, R34 ;  /* 0x000000ffff027224 */ /* 0x000fe200078e0022 */
[----:B------:R-:W2:Y:S01]  /*13da0*/  LDL R44, [R1+0x6788] ;  /* 0x00678800012c7983 */ /* 0x000ea20000100800 */
[----:B------:R-:W-:Y:S02]  /*13db0*/  @!P5 IMAD.IADD R54, R54, 0x1, -R4 ;  /* 0x000000013636d824 */ /* 0x000fe400078e0a04 */
[----:B------:R-:W-:Y:S02]  /*13dc0*/  IMAD R7, R4, R36, R7 ;  /* 0x0000002404077224 */ /* 0x000fe400078e0207 */
[----:B------:R-:W-:Y:S02]  /*13dd0*/  IMAD.MOV R36, RZ, RZ, -R35 ;  /* 0x000000ffff247224 */ /* 0x000fe400078e0a23 */
[----:B------:R-:W-:-:S04]  /*13de0*/  IMAD.HI.U32 R35, R0, R2, RZ ;  /* 0x0000000200237227 */ /* 0x000fc800078e00ff */
[----:B------:R-:W-:Y:S02]  /*13df0*/  IMAD.MOV.U32 R38, RZ, RZ, R54 ;  /* 0x000000ffff267224 */ /* 0x000fe400078e0036 */
[----:B------:R-:W-:Y:S02]  /*13e00*/  IMAD.MOV.U32 R39, RZ, RZ, R55 ;  /* 0x000000ffff277224 */ /* 0x000fe400078e0037 */
[----:B------:R-:W-:Y:S02]  /*13e10*/  IMAD R8, R4, R37, R8 ;  /* 0x0000002504087224 */ /* 0x000fe400078e0208 */
[----:B------:R-:W-:Y:S02]  /*13e20*/  IMAD.MOV R37, RZ, RZ, -R35 ;  /* 0x000000ffff257224 */ /* 0x000fe400078e0a23 */
[----:B------:R-:W-:Y:S02]  /*13e30*/  @!P6 IMAD.IADD R53, R53, 0x1, -R4 ;  /* 0x000000013535e824 */ /* 0x000fe400078e0a04 */
[----:B------:R-:W-:-:S02]  /*13e40*/  @!P2 IMAD.MOV R38, RZ, RZ, -R38 ;  /* 0x000000ffff26a224 */ /* 0x000fc400078e0a26 */
[----:B------:R-:W-:Y:S02]  /*13e50*/  @!P3 IMAD.MOV R39, RZ, RZ, -R39 ;  /* 0x000000ffff27b224 */ /* 0x000fe400078e0a27 */
[----:B------:R-:W-:Y:S01]  /*13e60*/  IMAD R2, R4, R37, R2 ;  /* 0x0000002504027224 */ /* 0x000fe200078e0202 */
[----:B------:R0:W-:Y:S01]  /*13e70*/  STL [R1+0x734], R38 ;  /* 0x0007342601007387 */ /* 0x0001e20000100800 */
[----:B------:R-:W-:-:S03]  /*13e80*/  IMAD.MOV.U32 R37, RZ, RZ, R53 ;  /* 0x000000ffff257224 */ /* 0x000fc600078e0035 */
[----:B------:R1:W-:Y:S01]  /*13e90*/  STL [R1+0x730], R39 ;  /* 0x0007302701007387 */ /* 0x0003e20000100800 */
[----:B------:R-:W-:Y:S02]  /*13ea0*/  @!P1 IMAD.MOV R37, RZ, RZ, -R37 ;  /* 0x000000ffff259224 */ /* 0x000fe400078e0a25 */
[----:B------:R-:W-:Y:S01]  /*13eb0*/  IMAD R6, R4, R36, R6 ;  /* 0x0000002404067224 */ /* 0x000fe200078e0206 */
[----:B0-----:R-:W5:Y:S04]  /*13ec0*/  LDL R38, [R1+0x66d8] ;  /* 0x0066d80001267983 */ /* 0x001f680000100800 */
[----:B-1----:R-:W5:Y:S01]  /*13ed0*/  LDL R39, [R1+0x65b8] ;  /* 0x0065b80001277983 */ /* 0x002f620000100800 */
[----:B----4-:R-:W-:-:S03]  /*13ee0*/  IABS R36, R40 ;  /* 0x0000002800247213 */ /* 0x010fc60000000000 */
[----:B------:R-:W4:Y:S01]  /*13ef0*/  LDL R40, [R1+0x65bc] ;  /* 0x0065bc0001287983 */ /* 0x000f220000100800 */
[----:B---3--:R-:W-:-:S03]  /*13f00*/  IABS R35, R41 ;  /* 0x0000002900237213 */ /* 0x008fc60000000000 */
[----:B------:R0:W-:Y:S04]  /*13f10*/  STL [R1+0x724], R37 ;  /* 0x0007242501007387 */ /* 0x0001e80000100800 */
[----:B------:R-:W3:Y:S01]  /*13f20*/  LDL R41, [R1+0x65c0] ;  /* 0x0065c00001297983 */ /* 0x000ee20000100800 */
[C---:B------:R-:W-:Y:S02]  /*13f30*/  ISETP.GT.U32.AND P5, PT, R4.reuse, R45, PT ;  /* 0x0000002d0400720c */ /* 0x040fe40003fa4070 */
[----:B------:R-:W-:-:S11]  /*13f40*/  ISETP.GT.U32.AND P6, PT, R4, R42, PT ;  /* 0x0000002a0400720c */ /* 0x000fd60003fc4070 */
[----:B------:R-:W-:-:S05]  /*13f50*/  @!P5 IMAD.IADD R45, R45, 0x1, -R4 ;  /* 0x000000012d2dd824 */ /* 0x000fca00078e0a04 */
[----:B------:R-:W-:Y:S01]  /*13f60*/  ISETP.GT.U32.AND P5, PT, R4, R45, PT ;  /* 0x0000002d0400720c */ /* 0x000fe20003fa4070 */
[----:B------:R-:W-:Y:S01]  /*13f70*/  @!P6 IMAD.IADD R42, R42, 0x1, -R4 ;  /* 0x000000012a2ae824 */ /* 0x000fe200078e0a04 */
[----:B------:R-:W-:-:S11]  /*13f80*/  ISETP.GT.U32.AND P6, PT, R4, R46, PT ;  /* 0x0000002e0400720c */ /* 0x000fd60003fc4070 */
[--C-:B------:R-:W-:Y:S01]  /*13f90*/  @!P5 IMAD.IADD R45, R45, 0x1, -R4.reuse ;  /* 0x000000012d2dd824 */ /* 0x100fe200078e0a04 */
[----:B------:R-:W-:Y:S01]  /*13fa0*/  ISETP.GT.U32.AND P5, PT, R4, R43, PT ;  /* 0x0000002b0400720c */ /* 0x000fe20003fa4070 */
[----:B------:R-:W-:Y:S01]  /*13fb0*/  @!P6 IMAD.IADD R46, R46, 0x1, -R4 ;  /* 0x000000012e2ee824 */ /* 0x000fe200078e0a04 */
[----:B------:R-:W-:-:S11]  /*13fc0*/  ISETP.GT.U32.AND P6, PT, R4, R61, PT ;  /* 0x0000003d0400720c */ /* 0x000fd60003fc4070 */
[--C-:B------:R-:W-:Y:S01]  /*13fd0*/  @!P5 IMAD.IADD R43, R43, 0x1, -R4.reuse ;  /* 0x000000012b2bd824 */ /* 0x100fe200078e0a04 */
[C---:B------:R-:W-:Y:S01]  /*13fe0*/  ISETP.GT.U32.AND P5, PT, R4.reuse, R47, PT ;  /* 0x0000002f0400720c */ /* 0x040fe20003fa4070 */
[----:B------:R-:W-:Y:S01]  /*13ff0*/  @!P6 IMAD.IADD R61, R61, 0x1, -R4 ;  /* 0x000000013d3de824 */ /* 0x000fe200078e0a04 */
[C---:B------:R-:W-:Y:S02]  /*14000*/  ISETP.GT.U32.AND P2, PT, R4.reuse, R46, PT ;  /* 0x0000002e0400720c */ /* 0x040fe40003f44070 */
[----:B------:R-:W-:Y:S01]  /*14010*/  ISETP.GT.U32.AND P3, PT, R4, R43, PT ;  /* 0x0000002b0400720c */ /* 0x000fe20003f64070 */
[----:B------:R-:W-:-:S08]  /*14020*/  IMAD.HI.U32 R34, R0, R5, RZ ;  /* 0x0000000500227227 */ /* 0x000fd000078e00ff */
[----:B------:R-:W-:Y:S01]  /*14030*/  @!P5 IMAD.IADD R47, R47, 0x1, -R4 ;  /* 0x000000012f2fd824 */ /* 0x000fe200078e0a04 */
[----:B------:R-:W-:-:S04]  /*14040*/  ISETP.GT.U32.AND P6, PT, R4, R61, PT ;  /* 0x0000003d0400720c */ /* 0x000fc80003fc4070 */
[C---:B------:R-:W-:Y:S01]  /*14050*/  ISETP.GT.U32.AND P1, PT, R4.reuse, R47, PT ;  /* 0x0000002f0400720c */ /* 0x040fe20003f24070 */
[----:B------:R-:W-:Y:S01]  /*14060*/  IMAD.MOV R34, RZ, RZ, -R34 ;  /* 0x000000ffff227224 */ /* 0x000fe200078e0a22 */
[C---:B------:R-:W-:Y:S01]  /*14070*/  ISETP.GT.U32.AND P5, PT, R4.reuse, R42, PT ;  /* 0x0000002a0400720c */ /* 0x040fe20003fa4070 */
[--C-:B------:R-:W-:Y:S01]  /*14080*/  @!P3 IMAD.IADD R43, R43, 0x1, -R4.reuse ;  /* 0x000000012b2bb824 */ /* 0x100fe200078e0a04 */
[C---:B------:R-:W-:Y:S01]  /*14090*/  ISETP.GT.U32.AND P3, PT, R4.reuse, R59, PT ;  /* 0x0000003b0400720c */ /* 0x040fe20003f64070 */
[----:B------:R-:W-:Y:S01]  /*140a0*/  IMAD R5, R4, R34, R5 ;  /* 0x0000002204057224 */ /* 0x000fe200078e0205 */
[----:B--2---:R-:W-:Y:S01]  /*140b0*/  IABS R34, R44 ;  /* 0x0000002c00227213 */ /* 0x004fe20000000000 */
[--C-:B------:R-:W-:Y:S01]  /*140c0*/  @!P2 IMAD.IADD R46, R46, 0x1, -R4.reuse ;  /* 0x000000012e2ea824 */ /* 0x100fe200078e0a04 */
[----:B------:R-:W-:Y:S01]  /*140d0*/  ISETP.GT.U32.AND P2, PT, R4, R58, PT ;  /* 0x0000003a0400720c */ /* 0x000fe20003f44070 */
[----:B------:R-:W-:Y:S01]  /*140e0*/  IMAD.HI.U32 R54, R0, R35, RZ ;  /* 0x0000002300367227 */ /* 0x000fe200078e00ff */
[----:B------:R-:W2:Y:S03]  /*140f0*/  LDL.LU R44, [R1+0x3c] ;  /* 0x00003c00012c7983 */ /* 0x000ea60000300800 */
[----:B------:R-:W-:Y:S01]  /*14100*/  @!P1 IMAD.IADD R47, R47, 0x1, -R4 ;  /* 0x000000012f2f9824 */ /* 0x000fe200078e0a04 */
[----:B------:R-:W-:Y:S01]  /*14110*/  ISETP.GT.U32.AND P1, PT, R4, R57, PT ;  /* 0x000000390400720c */ /* 0x000fe20003f24070 */
[----:B------:R-:W-:-:S04]  /*14120*/  IMAD.HI.U32 R55, R0, R34, RZ ;  /* 0x0000002200377227 */ /* 0x000fc800078e00ff */
[----:B------:R-:W-:-:S04]  /*14130*/  IMAD.HI.U32 R53, R0, R36, RZ ;  /* 0x0000002400357227 */ /* 0x000fc800078e00ff */
[----:B------:R-:W-:Y:S01]  /*14140*/  @!P6 IMAD.IADD R61, R61, 0x1, -R4 ;  /* 0x000000013d3de824 */ /* 0x000fe200078e0a04 */
[----:B------:R-:W-:Y:S01]  /*14150*/  ISETP.GT.U32.AND P6, PT, R4, R56, PT ;  /* 0x000000380400720c */ /* 0x000fe20003fc4070 */
[----:B------:R-:W-:Y:S02]  /*14160*/  IMAD.MOV R54, RZ, RZ, -R54 ;  /* 0x000000ffff367224 */ /* 0x000fe400078e0a36 */
[----:B------:R-:W-:Y:S02]  /*14170*/  IMAD.MOV R55, RZ, RZ, -R55 ;  /* 0x000000ffff377224 */ /* 0x000fe400078e0a37 */
[----:B------:R-:W-:Y:S02]  /*14180*/  @!P5 IMAD.IADD R42, R42, 0x1, -R4 ;  /* 0x000000012a2ad824 */ /* 0x000fe400078e0a04 */
[----:B------:R-:W-:Y:S02]  /*14190*/  IMAD.MOV R53, RZ, RZ, -R53 ;  /* 0x000000ffff357224 */ /* 0x000fe400078e0a35 */
[----:B------:R-:W-:-:S02]  /*141a0*/  IMAD R54, R4, R54, R35 ;  /* 0x0000003604367224 */ /* 0x000fc400078e0223 */
[----:B------:R-:W-:Y:S02]  /*141b0*/  IMAD.MOV.U32 R35, RZ, RZ, R45 ;  /* 0x000000ffff237224 */ /* 0x000fe400078e002d */
[C---:B------:R-:W-:Y:S02]  /*141c0*/  IMAD R55, R4.reuse, R55, R34 ;  /* 0x0000003704377224 */ /* 0x040fe400078e0222 */
[----:B------:R-:W-:Y:S02]  /*141d0*/  @!P3 IMAD.IADD R59, R59, 0x1, -R4 ;  /* 0x000000013b3bb824 */ /* 0x000fe400078e0a04 */
[----:B------:R-:W-:Y:S01]  /*141e0*/  IMAD R53, R4, R53, R36 ;  /* 0x0000003504357224 */ /* 0x000fe200078e0224 */
[----:B-----5:R-:W-:Y:S01]  /*141f0*/  ISETP.GE.AND P3, PT, R38, RZ, PT ;  /* 0x000000ff2600720c */ /* 0x020fe20003f66270 */
[----:B------:R-:W-:Y:S01]  /*14200*/  @!P2 IMAD.IADD R58, R58, 0x1, -R4 ;  /* 0x000000013a3aa824 */ /* 0x000fe200078e0a04 */
[----:B------:R-:W5:Y:S01]  /*14210*/  LDL.LU R36, [R1+0x34] ;  /* 0x0000340001247983 */ /* 0x000f620000300800 */
[----:B------:R-:W-:Y:S01]  /*14220*/  IMAD.MOV.U32 R34, RZ, RZ, R42 ;  /* 0x000000ffff227224 */ /* 0x000fe200078e002a */
[----:B------:R-:W-:Y:S01]  /*14230*/  ISETP.GE.AND P2, PT, R39, RZ, PT ;  /* 0x000000ff2700720c */ /* 0x000fe20003f46270 */
[----:B------:R-:W-:Y:S01]  /*14240*/  @!P4 IMAD.MOV R35, RZ, RZ, -R35 ;  /* 0x000000ffff23c224 */ /* 0x000fe200078e0a23 */
[----:B------:R-:W2:Y:S01]  /*14250*/  LDL R38, [R1+0x65c4] ;  /* 0x0065c40001267983 */ /* 0x000ea20000100800 */
[----:B------:R-:W-:-:S02]  /*14260*/  @!P1 IMAD.IADD R57, R57, 0x1, -R4 ;  /* 0x0000000139399824 */ /* 0x000fc400078e0a04 */
[----:B------:R-:W-:Y:S01]  /*14270*/  @!P0 IMAD.MOV R34, RZ, RZ, -R34 ;  /* 0x000000ffff228224 */ /* 0x000fe200078e0a22 */
[----:B------:R-:W2:Y:S01]  /*14280*/  LDL.LU R45, [R1+0x30] ;  /* 0x00003000012d7983 */ /* 0x000ea20000300800 */
[----:B------:R-:W-:-:S03]  /*14290*/  @!P6 IMAD.IADD R56, R56, 0x1, -R4 ;  /* 0x000000013838e824 */ /* 0x000fc600078e0a04 */
[----:B------:R-:W2:Y:S01]  /*142a0*/  LDL R39, [R1+0x678c] ;  /* 0x00678c0001277983 */ /* 0x000ea20000100800 */
[----:B----4-:R-:W-:-:S03]  /*142b0*/  ISETP.GE.AND P1, PT, R40, RZ, PT ;  /* 0x000000ff2800720c */ /* 0x010fc60003f26270 */
[----:B------:R-:W4:Y:S04]  /*142c0*/  LDL.LU R40, [R1+0x2c] ;  /* 0x00002c0001287983 */ /* 0x000f280000300800 */
[----:B0-----:R-:W4:Y:S01]  /*142d0*/  LDL.LU R37, [R1+0x28] ;  /* 0x0000280001257983 */ /* 0x001f220000300800 */
[----:B---3--:R-:W-:-:S03]  /*142e0*/  ISETP.GE.AND P6, PT, R41, RZ, PT ;  /* 0x000000ff2900720c */ /* 0x008fc60003fc6270 */
[----:B------:R0:W-:Y:S04]  /*142f0*/  STL [R1+0x71c], R35 ;  /* 0x00071c2301007387 */ /* 0x0001e80000100800 */
[----:B------:R-:W3:Y:S04]  /*14300*/  LDL R41, [R1+0x65c8] ;  /* 0x0065c80001297983 */ /* 0x000ee80000100800 */
[----:B------:R1:W-:Y:S01]  /*14310*/  STL [R1+0x704], R34 ;  /* 0x0007042201007387 */ /* 0x0003e20000100800 */
[----:B0-----:R-:W-:-:S03]  /*14320*/  IMAD.MOV.U32 R35, RZ, RZ, R43 ;  /* 0x000000ffff237224 */ /* 0x001fc600078e002b */
[----:B------:R-:W3:Y:S01]  /*14330*/  LDL R42, [R1+0x65cc] ;  /* 0x0065cc00012a7983 */ /* 0x000ee20000100800 */
[----:B------:R-:W-:-:S03]  /*14340*/  @!P3 IMAD.MOV R35, RZ, RZ, -R35 ;  /* 0x000000ffff23b224 */ /* 0x000fc600078e0a23 */
[----:B------:R-:W3:Y:S01]  /*14350*/  LDL R43, [R1+0x65d0] ;  /* 0x0065d000012b7983 */ /* 0x000ee20000100800 */
[----:B-1----:R-:W-:-:S04]  /*14360*/  IMAD.MOV.U32 R34, RZ, RZ, R46 ;  /* 0x000000ffff227224 */ /* 0x002fc800078e002e */
[----:B------:R-:W-:Y:S01]  /*14370*/  @!P2 IMAD.MOV R34, RZ, RZ, -R34 ;  /* 0x000000ffff22a224 */ /* 0x000fe200078e0a22 */
[----:B------:R0:W-:Y:S04]  /*14380*/  STL [R1+0x6f8], R35 ;  /* 0x0006f82301007387 */ /* 0x0001e80000100800 */
[----:B------:R1:W-:Y:S01]  /*14390*/  STL [R1+0x6e8], R34 ;  /* 0x0006e82201007387 */ /* 0x0003e20000100800 */
[----:B0-----:R-:W-:-:S03]  /*143a0*/  IMAD.MOV.U32 R35, RZ, RZ, R47 ;  /* 0x000000ffff237224 */ /* 0x001fc600078e002f */
[----:B------:R-:W3:Y:S01]  /*143b0*/  LDL R47, [R1+0x65d4] ;  /* 0x0065d400012f7983 */ /* 0x000ee20000100800 */
[----:B------:R-:W-:-:S05]  /*143c0*/  @!P1 IMAD.MOV R35, RZ, RZ, -R35 ;  /* 0x000000ffff239224 */ /* 0x000fca00078e0a23 */
[----:B------:R0:W-:Y:S04]  /*143d0*/  STL [R1+0x6d8], R35 ;  /* 0x0006d82301007387 */ /* 0x0001e80000100800 */
[----:B------:R-:W3:Y:S01]  /*143e0*/  LDL R46, [R1+0x65d8] ;  /* 0x0065d800012e7983 */ /* 0x000ee20000100800 */
[----:B------:R-:W-:-:S13]  /*143f0*/  ISETP.GT.U32.AND P5, PT, R4, R60, PT ;  /* 0x0000003c0400720c */ /* 0x000fda0003fa4070 */
[----:B------:R-:W-:Y:S01]  /*14400*/  @!P5 IMAD.IADD R60, R60, 0x1, -R4 ;  /* 0x000000013c3cd824 */ /* 0x000fe200078e0a04 */
[C---:B------:R-:W-:Y:S02]  /*14410*/  ISETP.GT.U32.AND P5, PT, R4.reuse, R52, PT ;  /* 0x000000340400720c */ /* 0x040fe40003fa4070 */
[C---:B------:R-:W-:Y:S02]  /*14420*/  ISETP.GT.U32.AND P0, PT, R4.reuse, R59, PT ;  /* 0x0000003b0400720c */ /* 0x040fe40003f04070 */
[C---:B------:R-:W-:Y:S02]  /*14430*/  ISETP.GT.U32.AND P4, PT, R4.reuse, R60, PT ;  /* 0x0000003c0400720c */ /* 0x040fe40003f84070 */
[----:B------:R-:W-:-:S07]  /*14440*/  ISETP.GT.U32.AND P3, PT, R4, R57, PT ;  /* 0x000000390400720c */ /* 0x000fce0003f64070 */
[----:B------:R-:W-:Y:S01]  /*14450*/  @!P5 IMAD.IADD R52, R52, 0x1, -R4 ;  /* 0x000000013434d824 */ /* 0x000fe200078e0a04 */
[----:B------:R-:W-:-:S04]  /*14460*/  ISETP.GT.U32.AND P5, PT, R4, R58, PT ;  /* 0x0000003a0400720c */ /* 0x000fc80003fa4070 */
[C---:B------:R-:W-:Y:S01]  /*14470*/  ISETP.GT.U32.AND P2, PT, R4.reuse, R52, PT ;  /* 0x000000340400720c */ /* 0x040fe20003f44070 */
[--C-:B------:R-:W-:Y:S01]  /*14480*/  @!P0 IMAD.IADD R59, R59, 0x1, -R4.reuse ;  /* 0x000000013b3b8824 */ /* 0x100fe200078e0a04 */
[C---:B------:R-:W-:Y:S01]  /*14490*/  ISETP.GT.U32.AND P0, PT, R4.reuse, R48, PT ;  /* 0x000000300400720c */ /* 0x040fe20003f04070 */
[----:B-1----:R-:W-:Y:S01]  /*144a0*/  IMAD.MOV.U32 R34, RZ, RZ, R61 ;  /* 0x000000ffff227224 */ /* 0x002fe200078e003d */
[----:B------:R-:W-:Y:S01]  /*144b0*/  ISETP.GT.U32.AND P1, PT, R4, R56, PT ;  /* 0x000000380400720c */ /* 0x000fe20003f24070 */
[----:B------:R-:W-:-:S04]  /*144c0*/  @!P4 IMAD.IADD R60, R60, 0x1, -R4 ;  /* 0x000000013c3cc824 */ /* 0x000fc800078e0a04 */
[--C-:B------:R-:W-:Y:S02]  /*144d0*/  @!P5 IMAD.IADD R58, R58, 0x1, -R4.reuse ;  /* 0x000000013a3ad824 */ /* 0x100fe400078e0a04 */
[----:B------:R-:W-:Y:S02]  /*144e0*/  @!P3 IMAD.IADD R57, R57, 0x1, -R4 ;  /* 0x000000013939b824 */ /* 0x000fe400078e0a04 */
[----:B------:R-:W-:Y:S02]  /*144f0*/  @!P6 IMAD.MOV R34, RZ, RZ, -R34 ;  /* 0x000000ffff22e224 */ /* 0x000fe400078e0a22 */
[----:B------:R-:W-:-:S03]  /*14500*/  @!P2 IMAD.IADD R52, R52, 0x1, -R4 ;  /* 0x000000013434a824 */ /* 0x000fc600078e0a04 */
[----:B------:R1:W-:Y:S01]  /*14510*/  STL [R1+0x6cc], R34 ;  /* 0x0006cc2201007387 */ /* 0x0003e20000100800 */
[----:B-----5:R-:W-:Y:S02]  /*14520*/  ISETP.GT.U32.AND P5, PT, R4, R36, PT ;  /* 0x000000240400720c */ /* 0x020fe40003fa4070 */
[----:B--2---:R-:W-:Y:S01]  /*14530*/  ISETP.GE.AND P4, PT, R38, RZ, PT ;  /* 0x000000ff2600720c */ /* 0x004fe20003f86270 */
[----:B------:R-:W-:Y:S01]  /*14540*/  @!P0 IMAD.IADD R48, R48, 0x1, -R4 ;  /* 0x0000000130308824 */ /* 0x000fe200078e0a04 */
[----:B------:R-:W2:Y:S01]  /*14550*/  LDL.LU R38, [R1+0x24] ;  /* 0x0000240001267983 */ /* 0x000ea20000300800 */
[----:B------:R-:W-:Y:S02]  /*14560*/  ISETP.GT.U32.AND P3, PT, R4, R45, PT ;  /* 0x0000002d0400720c */ /* 0x000fe40003f64070 */
[----:B------:R-:W-:Y:S01]  /*14570*/  IABS R61, R39 ;  /* 0x00000027003d7213 */ /* 0x000fe20000000000 */
[----:B0-----:R-:W-:Y:S01]  /*14580*/  IMAD.MOV.U32 R35, RZ, RZ, R60 ;  /* 0x000000ffff237224 */ /* 0x001fe200078e003c */
[----:B------:R-:W5:Y:S03]  /*14590*/  LDL.LU R39, [R1+0x20] ;  /* 0x0000200001277983 */ /* 0x000f660000300800 */
[----:B-1----:R-:W-:-:S04]  /*145a0*/  IMAD.HI.U32 R34, R0, R61, RZ ;  /* 0x0000003d00227227 */ /* 0x002fc800078e00ff */
[--C-:B------:R-:W-:Y:S02]  /*145b0*/  @!P1 IMAD.IADD R56, R56, 0x1, -R4.reuse ;  /* 0x0000000138389824 */ /* 0x100fe400078e0a04 */
[----:B------:R-:W-:Y:S02]  /*145c0*/  @!P5 IMAD.IADD R36, R36, 0x1, -R4 ;  /* 0x000000012424d824 */ /* 0x000fe400078e0a04 */
[----:B------:R-:W-:Y:S02]  /*145d0*/  IMAD.MOV R60, RZ, RZ, -R34 ;  /* 0x000000ffff3c7224 */ /* 0x000fe400078e0a22 */
[----:B------:R-:W-:Y:S02]  /*145e0*/  IMAD.MOV.U32 R34, RZ, RZ, R59 ;  /* 0x000000ffff227224 */ /* 0x000fe400078e003b */
[----:B------:R-:W-:Y:S02]  /*145f0*/  @!P4 IMAD.MOV R35, RZ, RZ, -R35 ;  /* 0x000000ffff23c224 */ /* 0x000fe400078e0a23 */
[----:B------:R-:W-:-:S02]  /*14600*/  @!P3 IMAD.IADD R45, R45, 0x1, -R4 ;  /* 0x000000012d2db824 */ /* 0x000fc400078e0a04 */
[----:B------:R-:W-:Y:S02]  /*14610*/  IMAD.MOV.U32 R59, RZ, RZ, R48 ;  /* 0x000000ffff3b7224 */ /* 0x000fe400078e0030 */
[----:B------:R-:W-:Y:S01]  /*14620*/  IMAD.MOV.U32 R48, RZ, RZ, R56 ;  /* 0x000000ffff307224 */ /* 0x000fe200078e0038 */
[----:B----4-:R-:W-:Y:S02]  /*14630*/  ISETP.GT.U32.AND P1, PT, R4, R40, PT ;  /* 0x000000280400720c */ /* 0x010fe40003f24070 */
[----:B---3--:R-:W-:Y:S02]  /*14640*/  ISETP.GE.AND P2, PT, R41, RZ, PT ;  /* 0x000000ff2900720c */ /* 0x008fe40003f46270 */
[----:B------:R-:W3:Y:S01]  /*14650*/  LDL.LU R41, [R1+0x1c] ;  /* 0x00001c0001297983 */ /* 0x000ee20000300800 */
[----:B------:R-:W-:Y:S02]  /*14660*/  ISETP.GE.AND P0, PT, R42, RZ, PT ;  /* 0x000000ff2a00720c */ /* 0x000fe40003f06270 */
[----:B------:R-:W-:-:S08]  /*14670*/  ISETP.GE.AND P5, PT, R43, RZ, PT ;  /* 0x000000ff2b00720c */ /* 0x000fd00003fa6270 */
[----:B------:R-:W-:Y:S01]  /*14680*/  @!P2 IMAD.MOV R34, RZ, RZ, -R34 ;  /* 0x000000ffff22a224 */ /* 0x000fe200078e0a22 */
[----:B------:R-:W4:Y:S01]  /*14690*/  LDL.LU R43, [R1+0x18] ;  /* 0x00001800012b7983 */ /* 0x000f220000300800 */
[----:B------:R-:W-:Y:S02]  /*146a0*/  IMAD.MOV.U32 R42, RZ, RZ, R57 ;  /* 0x000000ffff2a7224 */ /* 0x000fe400078e0039 */
[----:B------:R-:W-:Y:S01]  /*146b0*/  @!P1 IMAD.IADD R40, R40, 0x1, -R4 ;  /* 0x0000000128289824 */ /* 0x000fe200078e0a04 */
[----:B------:R-:W-:Y:S02]  /*146c0*/  ISETP.GE.AND P3, PT, R47, RZ, PT ;  /* 0x000000ff2f00720c */ /* 0x000fe40003f66270 */
[----:B------:R-:W4:Y:S04]  /*146d0*/  LDL.LU R47, [R1+0x14] ;  /* 0x00001400012f7983 */ /* 0x000f280000300800 */
[----:B------:R0:W-:Y:S01]  /*146e0*/  STL [R1+0x6b8], R35 ;  /* 0x0006b82301007387 */ /* 0x0001e20000100800 */
[----:B------:R-:W-:-:S02]  /*146f0*/  @!P5 IMAD.MOV R42, RZ, RZ, -R42 ;  /* 0x000000ffff2ad224 */ /* 0x000fc400078e0a2a */
[----:B0-----:R-:W-:Y:S02]  /*14700*/  IMAD.MOV.U32 R35, RZ, RZ, R58 ;  /* 0x000000ffff237224 */ /* 0x001fe400078e003a */
[----:B------:R-:W4:Y:S02]  /*14710*/  LDL R58, [R1+0x65dc] ;  /* 0x0065dc00013a7983 */ /* 0x000f240000100800 */
[----:B------:R-:W-:Y:S02]  /*14720*/  @!P0 IMAD.MOV R35, RZ, RZ, -R35 ;  /* 0x000000ffff238224 */ /* 0x000fe400078e0a23 */
[----:B------:R0:W-:Y:S01]  /*14730*/  STL [R1+0x6ac], R34 ;  /* 0x0006ac2201007387 */ /* 0x0001e20000100800 */
[----:B------:R-:W-:-:S03]  /*14740*/  ISETP.GE.AND P1, PT, R46, RZ, PT ;  /* 0x000000ff2e00720c */ /* 0x000fc60003f26270 */
[----:B------:R-:W4:Y:S04]  /*14750*/  LDL R46, [R1+0x65e4] ;  /* 0x0065e400012e7983 */ /* 0x000f280000100800 */
[----:B0-----:R-:W4:Y:S01]  /*14760*/  LDL R34, [R1+0x65e0] ;  /* 0x0065e00001227983 */ /* 0x001f220000100800 */
[----:B------:R-:W-:-:S03]  /*14770*/  @!P3 IMAD.MOV R48, RZ, RZ, -R48 ;  /* 0x000000ffff30b224 */ /* 0x000fc600078e0a30 */
[----:B------:R0:W-:Y:S04]  /*14780*/  STL [R1+0x6a0], R35 ;  /* 0x0006a02301007387 */ /* 0x0001e80000100800 */
[----:B0-----:R-:W4:Y:S04]  /*14790*/  LDL R35, [R1+0x65e8] ;  /* 0x0065e80001237983 */ /* 0x001f280000100800 */
[----:B------:R0:W-:Y:S04]  /*147a0*/  STL [R1+0x698], R42 ;  /* 0x0006982a01007387 */ /* 0x0001e80000100800 */
[----:B0-----:R-:W4:Y:S04]  /*147b0*/  LDL R42, [R1+0x65ec] ;  /* 0x0065ec00012a7983 */ /* 0x001f280000100800 */
[----:B------:R0:W-:Y:S04]  /*147c0*/  STL [R1+0x68c], R48 ;  /* 0x00068c3001007387 */ /* 0x0001e80000100800 */
[----:B0-----:R-:W4:Y:S01]  /*147d0*/  LDL R48, [R1+0x65f0] ;  /* 0x0065f00001307983 */ /* 0x001f220000100800 */
[----:B------:R-:W-:-:S13]  /*147e0*/  ISETP.GT.U32.AND P6, PT, R4, R44, PT ;  /* 0x0000002c0400720c */ /* 0x000fda0003fc4070 */
[----:B------:R-:W-:Y:S01]  /*147f0*/  @!P6 IMAD.IADD R44, R44, 0x1, -R4 ;  /* 0x000000012c2ce824 */ /* 0x000fe200078e0a04 */
[C---:B------:R-:W-:Y:S02]  /*14800*/  ISETP.GT.U32.AND P6, PT, R4.reuse, R37, PT ;  /* 0x000000250400720c */ /* 0x040fe40003fc4070 */
[C---:B------:R-:W-:Y:S02]  /*14810*/  ISETP.GT.U32.AND P2, PT, R4.reuse, R59, PT ;  /* 0x0000003b0400720c */ /* 0x040fe40003f44070 */
[C---:B------:R-:W-:Y:S01]  /*14820*/  ISETP.GT.U32.AND P4, PT, R4.reuse, R44, PT ;  /* 0x0000002c0400720c */ /* 0x040fe20003f84070 */
[----:B------:R-:W-:Y:S01]  /*14830*/  IMAD.MOV.U32 R56, RZ, RZ, R52 ;  /* 0x000000ffff387224 */ /* 0x000fe200078e0034 */
[----:B------:R-:W-:-:S07]  /*14840*/  ISETP.GT.U32.AND P0, PT, R4, R36, PT ;  /* 0x000000240400720c */ /* 0x000fce0003f04070 */
[----:B------:R-:W-:Y:S01]  /*14850*/  @!P6 IMAD.IADD R37, R37, 0x1, -R4 ;  /* 0x000000012525e824 */ /* 0x000fe200078e0a04 */
[C---:B------:R-:W-:Y:S01]  /*14860*/  ISETP.GT.U32.AND P6, PT, R4.reuse, R45, PT ;  /* 0x0000002d0400720c */ /* 0x040fe20003fc4070 */
[----:B------:R-:W-:Y:S01]  /*14870*/  @!P1 IMAD.MOV R56, RZ, RZ, -R56 ;  /* 0x000000ffff389224 */ /* 0x000fe200078e0a38 */
[C---:B--2---:R-:W-:Y:S02]  /*14880*/  ISETP.GT.U32.AND P1, PT, R4.reuse, R38, PT ;  /* 0x000000260400720c */ /* 0x044fe40003f24070 */
[----:B------:R-:W-:Y:S01]  /*14890*/  ISETP.GT.U32.AND P5, PT, R4, R37, PT ;  /* 0x000000250400720c */ /* 0x000fe20003fa4070 */
[--C-:B------:R-:W-:Y:S02]  /*148a0*/  @!P2 IMAD.IADD R59, R59, 0x1, -R4.reuse ;  /* 0x000000013b3ba824 */ /* 0x100fe400078e0a04 */
[--C-:B------:R-:W-:Y:S01]  /*148b0*/  @!P4 IMAD.IADD R44, R44, 0x1, -R4.reuse ;  /* 0x000000012c2cc824 */ /* 0x100fe200078e0a04 */
[----:B-----5:R-:W-:Y:S01]  /*148c0*/  ISETP.GT.U32.AND P4, PT, R4, R39, PT ;  /* 0x000000270400720c */ /* 0x020fe20003f84070 */
[----:B------:R-:W-:-:S04]  /*148d0*/  @!P0 IMAD.IADD R36, R36, 0x1, -R4 ;  /* 0x0000000124248824 */ /* 0x000fc800078e0a04 */
[--C-:B------:R-:W-:Y:S02]  /*148e0*/  @!P6 IMAD.IADD R45, R45, 0x1, -R4.reuse ;  /* 0x000000012d2de824 */ /* 0x100fe400078e0a04 */
[--C-:B------:R-:W-:Y:S02]  /*148f0*/  @!P1 IMAD.IADD R38, R38, 0x1, -R4.reuse ;  /* 0x0000000126269824 */ /* 0x100fe400078e0a04 */
[--C-:B------:R-:W-:Y:S01]  /*14900*/  @!P5 IMAD.IADD R37, R37, 0x1, -R4.reuse ;  /* 0x000000012525d824 */ /* 0x100fe200078e0a04 */
[----:B------:R-:W-:Y:S01]  /*14910*/  ISETP.GT.U32.AND P3, PT, R4, R40, PT ;  /* 0x000000280400720c */ /* 0x000fe20003f64070 */
[----:B------:R0:W-:Y:S02]  /*14920*/  STL [R1+0x680], R56 ;  /* 0x0006803801007387 */ /* 0x0001e40000100800 */
[----:B------:R-:W-:Y:S02]  /*14930*/  @!P4 IMAD.IADD R39, R39, 0x1, -R4 ;  /* 0x000000012727c824 */ /* 0x000fe400078e0a04 */
[----:B0-----:R-:W-:-:S08]  /*14940*/  IMAD.MOV.U32 R56, RZ, RZ, R59 ;  /* 0x000000ffff387224 */ /* 0x001fd000078e003b */
[----:B------:R-:W-:Y:S01]  /*14950*/  @!P3 IMAD.IADD R40, R40, 0x1, -R4 ;  /* 0x000000012828b824 */ /* 0x000fe200078e0a04 */
[C---:B---3--:R-:W-:Y:S02]  /*14960*/  ISETP.GT.U32.AND P2, PT, R4.reuse, R41, PT ;  /* 0x000000290400720c */ /* 0x048fe40003f44070 */
[----:B----4-:R-:W-:-:S11]  /*14970*/  ISETP.GT.U32.AND P0, PT, R4, R43, PT ;  /* 0x0000002b0400720c */ /* 0x010fd60003f04070 */
[--C-:B------:R-:W-:Y:S01]  /*14980*/  @!P2 IMAD.IADD R41, R41, 0x1, -R4.reuse ;  /* 0x000000012929a824 */ /* 0x100fe200078e0a04 */
[----:B------:R-:W-:Y:S01]  /*14990*/  ISETP.GT.U32.AND P6, PT, R4, R47, PT ;  /* 0x0000002f0400720c */ /* 0x000fe20003fc4070 */
[----:B------:R-:W-:Y:S01]  /*149a0*/  @!P0 IMAD.IADD R43, R43, 0x1, -R4 ;  /* 0x000000012b2b8824 */ /* 0x000fe200078e0a04 */
[----:B------:R-:W-:-:S11]  /*149b0*/  ISETP.GE.AND P5, PT, R58, RZ, PT ;  /* 0x000000ff3a00720c */ /* 0x000fd60003fa6270 */
[----:B------:R-:W-:Y:S01]  /*149c0*/  @!P6 IMAD.IADD R47, R47, 0x1, -R4 ;  /* 0x000000012f2fe824 */ /* 0x000fe200078e0a04 */
[----:B------:R-:W-:Y:S02]  /*149d0*/  ISETP.GE.AND P1, PT, R34, RZ, PT ;  /* 0x000000ff2200720c */ /* 0x000fe40003f26270 */
[----:B------:R-:W-:Y:S02]  /*149e0*/  ISETP.GE.AND P4, PT, R46, RZ, PT ;  /* 0x000000ff2e00720c */ /* 0x000fe40003f86270 */
[----:B------:R-:W2:Y:S04]  /*149f0*/  LDL.LU R46, [R1+0x68] ;  /* 0x00006800012e7983 */ /* 0x000ea80000300800 */
[----:B------:R-:W3:Y:S01]  /*14a00*/  LDL.LU R58, [R1+0x64] ;  /* 0x00006400013a7983 */ /* 0x000ee20000300800 */
[----:B------:R-:W-:Y:S01]  /*14a10*/  ISETP.GE.AND P2, PT, R35, RZ, PT ;  /* 0x000000ff2300720c */ /* 0x000fe20003f46270 */
[----:B------:R-:W-:-:S03]  /*14a20*/  IMAD.MOV.U32 R35, RZ, RZ, R44 ;  /* 0x000000ffff237224 */ /* 0x000fc600078e002c */
[----:B------:R-:W-:Y:S02]  /*14a30*/  @!P1 IMAD.MOV R56, RZ, RZ, -R56 ;  /* 0x000000ffff389224 */ /* 0x000fe400078e0a38 */
[----:B------:R-:W-:Y:S01]  /*14a40*/  @!P5 IMAD.MOV R35, RZ, RZ, -R35 ;  /* 0x000000ffff23d224 */ /* 0x000fe200078e0a23 */
[----:B------:R-:W-:Y:S02]  /*14a50*/  ISETP.GE.AND P0, PT, R42, RZ, PT ;  /* 0x000000ff2a00720c */ /* 0x000fe40003f06270 */
[----:B------:R-:W4:Y:S04]  /*14a60*/  LDL.LU R42, [R1+0x60] ;  /* 0x00006000012a7983 */ /* 0x000f280000300800 */
[----:B------:R-:W5:Y:S04]  /*14a70*/  LDL R57, [R1+0x65f4] ;  /* 0x0065f40001397983 */ /* 0x000f680000100800 */
[----:B------:R-:W2:Y:S01]  /*14a80*/  LDL.LU R44, [R1+0x5c] ;  /* 0x00005c00012c7983 */ /* 0x000ea20000300800 */
[----:B------:R-:W-:-:S03]  /*14a90*/  ISETP.GE.AND P6, PT, R48, RZ, PT ;  /* 0x000000ff3000720c */ /* 0x000fc60003fc6270 */
[----:B------:R-:W2:Y:S04]  /*14aa0*/  LDL R34, [R1+0x6790] ;  /* 0x0067900001227983 */ /* 0x000ea80000100800 */
[----:B------:R-:W2:Y:S04]  /*14ab0*/  LDL.LU R48, [R1+0x58] ;  /* 0x0000580001307983 */ /* 0x000ea80000300800 */
[----:B------:R-:W2:Y:S04]  /*14ac0*/  LDL.LU R59, [R1+0x54] ;  /* 0x00005400013b7983 */ /* 0x000ea80000300800 */
[----:B------:R0:W-:Y:S01]  /*14ad0*/  STL [R1+0x674], R35 ;  /* 0x0006742301007387 */ /* 0x0001e20000100800 */
[----:B------:R-:W-:-:S02]  /*14ae0*/  @!P4 IMAD.MOV R36, RZ, RZ, -R36 ;  /* 0x000000ffff24c224 */ /* 0x000fc400078e0a24 */
[----:B------:R-:W-:Y:S01]  /*14af0*/  @!P0 IMAD.MOV R40, RZ, RZ, -R40 ;  /* 0x000000ffff288224 */ /* 0x000fe200078e0a28 */
[----:B0-----:R-:W2:Y:S04]  /*14b00*/  LDL R35, [R1+0x65f8] ;  /* 0x0065f80001237983 */ /* 0x001ea80000100800 */
[----:B------:R0:W-:Y:S01]  /*14b10*/  STL [R1+0x668], R56 ;  /* 0x0006683801007387 */ /* 0x0001e20000100800 */
[----:B------:R-:W-:Y:S02]  /*14b20*/  @!P6 IMAD.MOV R37, RZ, RZ, -R37 ;  /* 0x000000ffff25e224 */ /* 0x000fe400078e0a25 */
[----:B0-----:R-:W-:Y:S01]  /*14b30*/  IMAD.MOV.U32 R56, RZ, RZ, R45 ;  /* 0x000000ffff387224 */ /* 0x001fe200078e002d */
[----:B------:R0:W-:Y:S03]  /*14b40*/  STL [R1+0x660], R36 ;  /* 0x0006602401007387 */ /* 0x0001e60000100800 */
[----:B------:R-:W-:Y:S01]  /*14b50*/  @!P2 IMAD.MOV R56, RZ, RZ, -R56 ;  /* 0x000000ffff38a224 */ /* 0x000fe200078e0a38 */
[----:B------:R-:W2:Y:S04]  /*14b60*/  LDL R45, [R1+0x6600] ;  /* 0x00660000012d7983 */ /* 0x000ea80000100800 */
[----:B0-----:R-:W2:Y:S04]  /*14b70*/  LDL R36, [R1+0x65fc] ;  /* 0x0065fc0001247983 */ /* 0x001ea80000100800 */
[----:B------:R-:W-:Y:S04]  /*14b80*/  STL [R1+0x654], R56 ;  /* 0x0006543801007387 */ /* 0x000fe80000100800 */
[----:B------:R0:W-:Y:S04]  /*14b90*/  STL [R1+0x648], R40 ;  /* 0x0006482801007387 */ /* 0x0001e80000100800 */
[----:B0-----:R-:W2:Y:S04]  /*14ba0*/  LDL R40, [R1+0x6604] ;  /* 0x0066040001287983 */ /* 0x001ea80000100800 */
[----:B------:R0:W-:Y:S04]  /*14bb0*/  STL [R1+0x640], R37 ;  /* 0x0006402501007387 */ /* 0x0001e80000100800 */
[----:B0-----:R-:W2:Y:S01]  /*14bc0*/  LDL R37, [R1+0x6608] ;  /* 0x0066080001257983 */ /* 0x001ea20000100800 */
[----:B------:R-:W-:-:S02]  /*14bd0*/  ISETP.GT.U32.AND P3, PT, R4, R51, PT ;  /* 0x000000330400720c */ /* 0x000fc40003f64070 */
[C---:B------:R-:W-:Y:S02]  /*14be0*/  ISETP.GT.U32.AND P0, PT, R4.reuse, R47, PT ;  /* 0x0000002f0400720c */ /* 0x040fe40003f04070 */
[C---:B------:R-:W-:Y:S02]  /*14bf0*/  ISETP.GT.U32.AND P1, PT, R4.reuse, R39, PT ;  /* 0x000000270400720c */ /* 0x040fe40003f24070 */
[----:B------:R-:W-:-:S07]  /*14c00*/  ISETP.GT.U32.AND P5, PT, R4, R41, PT ;  /* 0x000000290400720c */ /* 0x000fce0003fa4070 */
[--C-:B------:R-:W-:Y:S01]  /*14c10*/  @!P3 IMAD.IADD R51, R51, 0x1, -R4.reuse ;  /* 0x000000013333b824 */ /* 0x100fe200078e0a04 */
[C---:B------:R-:W-:Y:S02]  /*14c20*/  ISETP.GT.U32.AND P3, PT, R4.reuse, R38, PT ;  /* 0x000000260400720c */ /* 0x040fe40003f64070 */
[C---:B------:R-:W-:Y:S02]  /*14c30*/  ISETP.GT.U32.AND P4, PT, R4.reuse, R43, PT ;  /* 0x0000002b0400720c */ /* 0x040fe40003f84070 */
[----:B------:R-:W-:Y:S01]  /*14c40*/  ISETP.GT.U32.AND P2, PT, R4, R51, PT ;  /* 0x000000330400720c */ /* 0x000fe20003f44070 */
[--C-:B------:R-:W-:Y:S02]  /*14c50*/  @!P0 IMAD.IADD R47, R47, 0x1, -R4.reuse ;  /* 0x000000012f2f8824 */ /* 0x100fe400078e0a04 */
[--C-:B------:R-:W-:Y:S02]  /*14c60*/  @!P1 IMAD.IADD R39, R39, 0x1, -R4.reuse ;  /* 0x0000000127279824 */ /* 0x100fe400078e0a04 */
[----:B------:R-:W-:-:S04]  /*14c70*/  @!P5 IMAD.IADD R41, R41, 0x1, -R4 ;  /* 0x000000012929d824 */ /* 0x000fc800078e0a04 */
[--C-:B------:R-:W-:Y:S02]  /*14c80*/  @!P3 IMAD.IADD R38, R38, 0x1, -R4.reuse ;  /* 0x000000012626b824 */ /* 0x100fe400078e0a04 */
[--C-:B------:R-:W-:Y:S02]  /*14c90*/  @!P4 IMAD.IADD R43, R43, 0x1, -R4.reuse ;  /* 0x000000012b2bc824 */ /* 0x100fe400078e0a04 */
[----:B------:R-:W-:Y:S01]  /*14ca0*/  @!P2 IMAD.IADD R51, R51, 0x1, -R4 ;  /* 0x000000013333a824 */ /* 0x000fe200078e0a04 */
[C---:B---3--:R-:W-:Y:S02]  /*14cb0*/  ISETP.GT.U32.AND P1, PT, R4.reuse, R58, PT ;  /* 0x0000003a0400720c */ /* 0x048fe40003f24070 */
[C---:B----4-:R-:W-:Y:S02]  /*14cc0*/  ISETP.GT.U32.AND P5, PT, R4.reuse, R42, PT ;  /* 0x0000002a0400720c */ /* 0x050fe40003fa4070 */
[----:B-----5:R-:W-:Y:S02]  /*14cd0*/  ISETP.GE.AND P3, PT, R57, RZ, PT ;  /* 0x000000ff3900720c */ /* 0x020fe40003f66270 */
[----:B--2---:R-:W-:-:S02]  /*14ce0*/  ISETP.GT.U32.AND P4, PT, R4, R44, PT ;  /* 0x0000002c0400720c */ /* 0x004fc40003f84070 */
[----:B------:R-:W-:Y:S02]  /*14cf0*/  ISETP.GT.U32.AND P0, PT, R4, R48, PT ;  /* 0x000000300400720c */ /* 0x000fe40003f04070 */
[----:B------:R-:W-:Y:S02]  /*14d00*/  IABS R56, R34 ;  /* 0x0000002200387213 */ /* 0x000fe40000000000 */
[----:B------:R-:W2:Y:S01]  /*14d10*/  LDL.LU R34, [R1+0x50] ;  /* 0x0000500001227983 */ /* 0x000ea20000300800 */
[----:B------:R-:W-:Y:S01]  /*14d20*/  @!P1 IMAD.IADD R58, R58, 0x1, -R4 ;  /* 0x000000013a3a9824 */ /* 0x000fe200078e0a04 */
[----:B------:R-:W-:-:S07]  /*14d30*/  ISETP.GE.AND P2, PT, R35, RZ, PT ;  /* 0x000000ff2300720c */ /* 0x000fce0003f46270 */
[--C-:B------:R-:W-:Y:S01]  /*14d40*/  @!P0 IMAD.IADD R48, R48, 0x1, -R4.reuse ;  /* 0x0000000130308824 */ /* 0x100fe200078e0a04 */
[----:B------:R-:W3:Y:S01]  /*14d50*/  LDL.LU R35, [R1+0x4c] ;  /* 0x00004c0001237983 */ /* 0x000ee20000300800 */
[----:B------:R-:W-:Y:S02]  /*14d60*/  @!P5 IMAD.IADD R42, R42, 0x1, -R4 ;  /* 0x000000012a2ad824 */ /* 0x000fe400078e0a04 */
[----:B------:R-:W-:Y:S02]  /*14d70*/  @!P3 IMAD.MOV R38, RZ, RZ, -R38 ;  /* 0x000000ffff26b224 */ /* 0x000fe400078e0a26 */
[----:B------:R-:W-:Y:S01]  /*14d80*/  @!P4 IMAD.IADD R44, R44, 0x1, -R4 ;  /* 0x000000012c2cc824 */ /* 0x000fe200078e0a04 */
[----:B------:R-:W-:Y:S02]  /*14d90*/  ISETP.GE.AND P5, PT, R45, RZ, PT ;  /* 0x000000ff2d00720c */ /* 0x000fe40003fa6270 */
[----:B------:R-:W4:Y:S01]  /*14da0*/  LDL.LU R45, [R1+0x48] ;  /* 0x00004800012d7983 */ /* 0x000f220000300800 */
[----:B------:R-:W-:-:S03]  /*14db0*/  ISETP.GE.AND P1, PT, R36, RZ, PT ;  /* 0x000000ff2400720c */ /* 0x000fc60003f26270 */
[----:B------:R-:W5:Y:S07]  /*14dc0*/  LDL.LU R36, [R1+0x44] ;  /* 0x0000440001247983 */ /* 0x000f6e0000300800 */
[----:B------:R-:W-:Y:S01]  /*14dd0*/  @!P5 IMAD.MOV R43, RZ, RZ, -R43 ;  /* 0x000000ffff2bd224 */ /* 0x000fe200078e0a2b */
[----:B------:R-:W-:Y:S02]  /*14de0*/  ISETP.GE.AND P4, PT, R40, RZ, PT ;  /* 0x000000ff2800720c */ /* 0x000fe40003f86270 */
[----:B------:R-:W5:Y:S01]  /*14df0*/  LDL.LU R40, [R1+0x40] ;  /* 0x0000400001287983 */ /* 0x000f620000300800 */
[----:B------:R-:W-:Y:S01]  /*14e00*/  ISETP.GE.AND P0, PT, R37, RZ, PT ;  /* 0x000000ff2500720c */ /* 0x000fe20003f06270 */
[----:B------:R-:W-:-:S04]  /*14e10*/  IMAD.MOV.U32 R37, RZ, RZ, R39 ;  /* 0x000000ffff257224 */ /* 0x000fc800078e0027 */
[----:B------:R-:W-:Y:S01]  /*14e20*/  @!P2 IMAD.MOV R37, RZ, RZ, -R37 ;  /* 0x000000ffff25a224 */ /* 0x000fe200078e0a25 */
[----:B------:R0:W-:Y:S04]  /*14e30*/  STL [R1+0x638], R38 ;  /* 0x0006382601007387 */ /* 0x0001e80000100800 */
[----:B------:R1:W-:Y:S01]  /*14e40*/  STL [R1+0x630], R37 ;  /* 0x0006302501007387 */ /* 0x0003e20000100800 */
[----:B------:R-:W-:Y:S02]  /*14e50*/  @!P1 IMAD.MOV R41, RZ, RZ, -R41 ;  /* 0x000000ffff299224 */ /* 0x000fe400078e0a29 */
[----:B------:R-:W-:Y:S01]  /*14e60*/  @!P4 IMAD.MOV R47, RZ, RZ, -R47 ;  /* 0x000000ffff2fc224 */ /* 0x000fe200078e0a2f */
[----:B------:R-:W5:Y:S04]  /*14e70*/  LDL R39, [R1+0x6614] ;  /* 0x0066140001277983 */ /* 0x000f680000100800 */
[----:B0-----:R-:W5:Y:S04]  /*14e80*/  LDL R38, [R1+0x6610] ;  /* 0x0066100001267983 */ /* 0x001f680000100800 */
[----:B-1----:R-:W5:Y:S04]  /*14e90*/  LDL R37, [R1+0x660c] ;  /* 0x00660c0001257983 */ /* 0x002f680000100800 */
[----:B------:R0:W-:Y:S04]  /*14ea0*/  STL [R1+0x62c], R41 ;  /* 0x00062c2901007387 */ /* 0x0001e80000100800 */
[----:B0-----:R-:W5:Y:S04]  /*14eb0*/  LDL R41, [R1+0x6618] ;  /* 0x0066180001297983 */ /* 0x001f680000100800 */
[----:B------:R0:W-:Y:S04]  /*14ec0*/  STL [R1+0x624], R43 ;  /* 0x0006242b01007387 */ /* 0x0001e80000100800 */
[----:B0-----:R-:W5:Y:S04]  /*14ed0*/  LDL R43, [R1+0x661c] ;  /* 0x00661c00012b7983 */ /* 0x001f680000100800 */
[----:B------:R0:W-:Y:S04]  /*14ee0*/  STL [R1+0x620], R47 ;  /* 0x0006202f01007387 */ /* 0x0001e80000100800 */
[----:B0-----:R-:W5:Y:S01]  /*14ef0*/  LDL R47, [R1+0x6620] ;  /* 0x00662000012f7983 */ /* 0x001f620000100800 */
[----:B------:R-:W-:-:S13]  /*14f00*/  ISETP.GT.U32.AND P6, PT, R4, R46, PT ;  /* 0x0000002e0400720c */ /* 0x000fda0003fc4070 */
[----:B------:R-:W-:Y:S01]  /*14f10*/  @!P6 IMAD.IADD R46, R46, 0x1, -R4 ;  /* 0x000000012e2ee824 */ /* 0x000fe200078e0a04 */
[C---:B------:R-:W-:Y:S01]  /*14f20*/  ISETP.GT.U32.AND P6, PT, R4.reuse, R59, PT ;  /* 0x0000003b0400720c */ /* 0x040fe20003fc4070 */
[----:B------:R-:W-:-:S03]  /*14f30*/  IMAD R52, R4, R60, R61 ;  /* 0x0000003c04347224 */ /* 0x000fc600078e023d */
[C---:B------:R-:W-:Y:S01]  /*14f40*/  ISETP.GT.U32.AND P3, PT, R4.reuse, R46, PT ;  /* 0x0000002e0400720c */ /* 0x040fe20003f64070 */
[----:B------:R-:W-:Y:S01]  /*14f50*/  IMAD.MOV.U32 R60, RZ, RZ, R51 ;  /* 0x000000ffff3c7224 */ /* 0x000fe200078e0033 */
[C---:B------:R-:W-:Y:S02]  /*14f60*/  ISETP.GT.U32.AND P2, PT, R4.reuse, R58, PT ;  /* 0x0000003a0400720c */ /* 0x040fe40003f44070 */
[----:B------:R-:W-:-:S05]  /*14f70*/  ISETP.GT.U32.AND P1, PT, R4, R42, PT ;  /* 0x0000002a0400720c */ /* 0x000fca0003f24070 */
[----:B------:R-:W-:Y:S01]  /*14f80*/  @!P6 IMAD.IADD R59, R59, 0x1, -R4 ;  /* 0x000000013b3be824 */ /* 0x000fe200078e0a04 */
[----:B------:R-:W-:Y:S01]  /*14f90*/  ISETP.GT.U32.AND P6, PT, R4, R44, PT ;  /* 0x0000002c0400720c */ /* 0x000fe20003fc4070 */
[----:B------:R-:W-:-:S03]  /*14fa0*/  @!P0 IMAD.MOV R60, RZ, RZ, -R60 ;  /* 0x000000ffff3c8224 */ /* 0x000fc600078e0a3c */
[----:B------:R-:W-:Y:S01]  /*14fb0*/  ISETP.GT.U32.AND P5, PT, R4, R59, PT ;  /* 0x0000003b0400720c */ /* 0x000fe20003fa4070 */
[--C-:B------:R-:W-:Y:S02]  /*14fc0*/  @!P3 IMAD.IADD R46, R46, 0x1, -R4.reuse ;  /* 0x000000012e2eb824 */ /* 0x100fe400078e0a04 */
[--C-:B------:R-:W-:Y:S02]  /*14fd0*/  @!P2 IMAD.IADD R58, R58, 0x1, -R4.reuse ;  /* 0x000000013a3aa824 */ /* 0x100fe400078e0a04 */
[----:B------:R-:W-:Y:S02]  /*14fe0*/  @!P1 IMAD.IADD R42, R42, 0x1, -R4 ;  /* 0x000000012a2a9824 */ /* 0x000fe400078e0a04 */
[----:B------:R-:W-:-:S04]  /*14ff0*/  IMAD.HI.U32 R57, R0, R56, RZ ;  /* 0x0000003800397227 */ /* 0x000fc800078e00ff */
[--C-:B------:R-:W-:Y:S02]  /*15000*/  @!P6 IMAD.IADD R44, R44, 0x1, -R4.reuse ;  /* 0x000000012c2ce824 */ /* 0x100fe400078e0a04 */
[----:B------:R-:W-:Y:S02]  /*15010*/  @!P5 IMAD.IADD R59, R59, 0x1, -R4 ;  /* 0x000000013b3bd824 */ /* 0x000fe400078e0a04 */
[----:B------:R-:W-:Y:S01]  /*15020*/  IMAD.MOV R57, RZ, RZ, -R57 ;  /* 0x000000ffff397224 */ /* 0x000fe200078e0a39 */
[C---:B------:R-:W-:Y:S01]  /*15030*/  ISETP.GT.U32.AND P4, PT, R4.reuse, R48, PT ;  /* 0x000000300400720c */ /* 0x040fe20003f84070 */
[----:B------:R-:W-:Y:S02]  /*15040*/  STL [R1+0x618], R60 ;  /* 0x0006183c01007387 */ /* 0x000fe40000100800 */
[----:B------:R-:W-:Y:S02]  /*15050*/  IMAD R51, R4, R57, R56 ;  /* 0x0000003904337224 */ /* 0x000fe400078e0238 */
[----:B------:R-:W-:-:S08]  /*15060*/  IMAD.MOV.U32 R56, RZ, RZ, R58 ;  /* 0x000000ffff387224 */ /* 0x000fd000078e003a */
[----:B------:R-:W-:Y:S01]  /*15070*/  @!P4 IMAD.IADD R48, R48, 0x1, -R4 ;  /* 0x000000013030c824 */ /* 0x000fe200078e0a04 */
[C---:B--2---:R-:W-:Y:S02]  /*15080*/  ISETP.GT.U32.AND P0, PT, R4.reuse, R34, PT ;  /* 0x000000220400720c */ /* 0x044fe40003f04070 */
[----:B---3--:R-:W-:-:S11]  /*15090*/  ISETP.GT.U32.AND P3, PT, R4, R35, PT ;  /* 0x000000230400720c */ /* 0x008fd60003f64070 */
[--C-:B------:R-:W-:Y:S01]  /*150a0*/  @!P0 IMAD.IADD R34, R34, 0x1, -R4.reuse ;  /* 0x0000000122228824 */ /* 0x100fe200078e0a04 */
[C---:B----4-:R-:W-:Y:S02]  /*150b0*/  ISETP.GT.U32.AND P2, PT, R4.reuse, R45, PT ;  /* 0x0000002d0400720c */ /* 0x050fe40003f44070 */
[----:B-----5:R-:W-:Y:S01]  /*150c0*/  ISETP.GT.U32.AND P1, PT, R4, R36, PT ;  /* 0x000000240400720c */ /* 0x020fe20003f24070 */
[----:B------:R-:W-:-:S10]  /*150d0*/  @!P3 IMAD.IADD R35, R35, 0x1, -R4 ;  /* 0x000000012323b824 */ /* 0x000fd400078e0a04 */
[--C-:B------:R-:W-:Y:S01]  /*150e0*/  @!P2 IMAD.IADD R45, R45, 0x1, -R4.reuse ;  /* 0x000000012d2da824 */ /* 0x100fe200078e0a04 */
[----:B------:R-:W-:Y:S01]  /*150f0*/  ISETP.GT.U32.AND P6, PT, R4, R40, PT ;  /* 0x000000280400720c */ /* 0x000fe20003fc4070 */
[----:B------:R-:W-:-:S12]  /*15100*/  @!P1 IMAD.IADD R36, R36, 0x1, -R4 ;  /* 0x0000000124249824 */ /* 0x000fd800078e0a04 */
[----:B------:R-:W-:Y:S01]  /*15110*/  @!P6 IMAD.IADD R40, R40, 0x1, -R4 ;  /* 0x000000012828e824 */ /* 0x000fe200078e0a04 */
[----:B------:R-:W-:Y:S02]  /*15120*/  ISETP.GE.AND P0, PT, R38, RZ, PT ;  /* 0x000000ff2600720c */ /* 0x000fe40003f06270 */
[----:B------:R-:W-:Y:S02]  /*15130*/  ISETP.GE.AND P5, PT, R37, RZ, PT ;  /* 0x000000ff2500720c */ /* 0x000fe40003fa6270 */
[----:B------:R-:W-:Y:S01]  /*15140*/  ISETP.GE.AND P3, PT, R39, RZ, PT ;  /* 0x000000ff2700720c */ /* 0x000fe20003f66270 */
[----:B------:R-:W-:Y:S01]  /*15150*/  IMAD.MOV.U32 R39, RZ, RZ, R46 ;  /* 0x000000ffff277224 */ /* 0x000fe200078e002e */
[----:B------:R-:W2:Y:S07]  /*15160*/  LDL.LU R37, [R1+0x94] ;  /* 0x0000940001257983 */ /* 0x000eae0000300800 */
[----:B------:R-:W-:Y:S01]  /*15170*/  @!P0 IMAD.MOV R56, RZ, RZ, -R56 ;  /* 0x000000ffff388224 */ /* 0x000fe200078e0a38 */
[----:B------:R-:W-:Y:S01]  /*15180*/  ISETP.GE.AND P2, PT, R41, RZ, PT ;  /* 0x000000ff2900720c */ /* 0x000fe20003f46270 */
[----:B------:R-:W-:Y:S01]  /*15190*/  @!P5 IMAD.MOV R39, RZ, RZ, -R39 ;  /* 0x000000ffff27d224 */ /* 0x000fe200078e0a27 */
[----:B------:R-:W3:Y:S04]  /*151a0*/  LDL.LU R41, [R1+0x90] ;  /* 0x0000900001297983 */ /* 0x000ee80000300800 */
[----:B------:R-:W4:Y:S04]  /*151b0*/  LDL R61, [R1+0x6794] ;  /* 0x00679400013d7983 */ /* 0x000f280000100800 */
[----:B------:R-:W5:Y:S01]  /*151c0*/  LDL R38, [R1+0x6624] ;  /* 0x0066240001267983 */ /* 0x000f620000100800 */
[----:B------:R-:W-:-:S03]  /*151d0*/  ISETP.GE.AND P1, PT, R43, RZ, PT ;  /* 0x000000ff2b00720c */ /* 0x000fc60003f26270 */
[----:B------:R-:W2:Y:S04]  /*151e0*/  LDL.LU R43, [R1+0x8c] ;  /* 0x00008c00012b7983 */ /* 0x000ea80000300800 */
[----:B------:R-:W4:Y:S01]  /*151f0*/  LDL.LU R46, [R1+0x88] ;  /* 0x00008800012e7983 */ /* 0x000f220000300800 */
[----:B------:R-:W-:Y:S01]  /*15200*/  @!P3 IMAD.MOV R42, RZ, RZ, -R42 ;  /* 0x000000ffff2ab224 */ /* 0x000fe200078e0a2a */
[----:B------:R-:W-:Y:S02]  /*15210*/  ISETP.GE.AND P6, PT, R47, RZ, PT ;  /* 0x000000ff2f00720c */ /* 0x000fe40003fc6270 */
[----:B------:R-:W4:Y:S04]  /*15220*/  LDL.LU R47, [R1+0x84] ;  /* 0x00008400012f7983 */ /* 0x000f280000300800 */
[----:B------:R-:W4:Y:S04]  /*15230*/  LDL.LU R58, [R1+0x80] ;  /* 0x00008000013a7983 */ /* 0x000f280000300800 */
[----:B------:R0:W-:Y:S01]  /*15240*/  STL [R1+0x614], R39 ;  /* 0x0006142701007387 */ /* 0x0001e20000100800 */
[----:B------:R-:W-:-:S03]  /*15250*/  @!P1 IMAD.MOV R48, RZ, RZ, -R48 ;  /* 0x000000ffff309224 */ /* 0x000fc600078e0a30 */
[----:B0-----:R-:W4:Y:S04]  /*15260*/  LDL R39, [R1+0x6628] ;  /* 0x0066280001277983 */ /* 0x001f280000100800 */
[----:B------:R0:W-:Y:S04]  /*15270*/  STL [R1+0x610], R56 ;  /* 0x0006103801007387 */ /* 0x0001e80000100800 */
[----:B------:R1:W-:Y:S01]  /*15280*/  STL [R1+0x60c], R42 ;  /* 0x00060c2a01007387 */ /* 0x0003e20000100800 */
[----:B0-----:R-:W-:-:S03]  /*15290*/  IMAD.MOV.U32 R56, RZ, RZ, R44 ;  /* 0x000000ffff387224 */ /* 0x001fc600078e002c */
[----:B------:R-:W4:Y:S01]  /*152a0*/  LDL R44, [R1+0x6630] ;  /* 0x00663000012c7983 */ /* 0x000f220000100800 */
[----:B------:R-:W-:-:S03]  /*152b0*/  @!P2 IMAD.MOV R56, RZ, RZ, -R56 ;  /* 0x000000ffff38a224 */ /* 0x000fc600078e0a38 */
[----:B-1----:R-:W4:Y:S04]  /*152c0*/  LDL R42, [R1+0x662c] ;  /* 0x00662c00012a7983 */ /* 0x002f280000100800 */
[----:B------:R0:W-:Y:S04]  /*152d0*/  STL [R1+0x608], R56 ;  /* 0x0006083801007387 */ /* 0x0001e80000100800 */
[----:B------:R1:W-:Y:S01]  /*152e0*/  STL [R1+0x604], R48 ;  /* 0x0006043001007387 */ /* 0x0003e20000100800 */
[----:B0-----:R-:W-:-:S03]  /*152f0*/  IMAD.MOV.U32 R56, RZ, RZ, R59 ;  /* 0x000000ffff387224 */ /* 0x001fc600078e003b */
[----:B------:R-:W4:Y:S04]  /*15300*/  LDL R59, [R1+0x6638] ;  /* 0x00663800013b7983 */ /* 0x000f280000100800 */
[----:B-1----:R-:W4:Y:S01]  /*15310*/  LDL R48, [R1+0x6634] ;  /* 0x0066340001307983 */ /* 0x002f220000100800 */
[C---:B------:R-:W-:Y:S02]  /*15320*/  ISETP.GT.U32.AND P4, PT, R4.reuse, R50, PT ;  /* 0x000000320400720c */ /* 0x040fe40003f84070 */
[C---:B------:R-:W-:Y:S02]  /*15330*/  ISETP.GT.U32.AND P0, PT, R4.reuse, R35, PT ;  /* 0x000000230400720c */ /* 0x040fe40003f04070 */
[C---:B------:R-:W-:Y:S02]  /*15340*/  ISETP.GT.U32.AND P5, PT, R4.reuse, R45, PT ;  /* 0x0000002d0400720c */ /* 0x040fe40003fa4070 */
[----:B------:R-:W-:-:S07]  /*15350*/  ISETP.GT.U32.AND P3, PT, R4, R36, PT ;  /* 0x000000240400720c */ /* 0x000fce0003f64070 */
[----:B------:R-:W-:Y:S01]  /*15360*/  @!P4 IMAD.IADD R50, R50, 0x1, -R4 ;  /* 0x000000013232c824 */ /* 0x000fe200078e0a04 */
[----:B------:R-:W-:-:S04]  /*15370*/  ISETP.GT.U32.AND P4, PT, R4, R34, PT ;  /* 0x000000220400720c */ /* 0x000fc80003f84070 */
[C---:B------:R-:W-:Y:S02]  /*15380*/  ISETP.GT.U32.AND P2, PT, R4.reuse, R50, PT ;  /* 0x000000320400720c */ /* 0x040fe40003f44070 */
[----:B------:R-:W-:Y:S01]  /*15390*/  ISETP.GT.U32.AND P1, PT, R4, R40, PT ;  /* 0x000000280400720c */ /* 0x000fe20003f24070 */
[--C-:B------:R-:W-:Y:S02]  /*153a0*/  @!P0 IMAD.IADD R35, R35, 0x1, -R4.reuse ;  /* 0x0000000123238824 */ /* 0x100fe400078e0a04 */
[--C-:B------:R-:W-:Y:S02]  /*153b0*/  @!P5 IMAD.IADD R45, R45, 0x1, -R4.reuse ;  /* 0x000000012d2dd824 */ /* 0x100fe400078e0a04 */
[--C-:B------:R-:W-:Y:S02]  /*153c0*/  @!P3 IMAD.IADD R36, R36, 0x1, -R4.reuse ;  /* 0x000000012424b824 */ /* 0x100fe400078e0a04 */
[----:B------:R-:W-:Y:S02]  /*153d0*/  @!P4 IMAD.IADD R34, R34, 0x1, -R4 ;  /* 0x000000012222c824 */ /* 0x000fe400078e0a04 */
[----:B------:R-:W-:-:S02]  /*153e0*/  @!P6 IMAD.MOV R56, RZ, RZ, -R56 ;  /* 0x000000ffff38e224 */ /* 0x000fc400078e0a38 */
[--C-:B------:R-:W-:Y:S02]  /*153f0*/  @!P2 IMAD.IADD R50, R50, 0x1, -R4.reuse ;  /* 0x000000013232a824 */ /* 0x100fe400078e0a04 */
[----:B------:R-:W-:Y:S01]  /*15400*/  @!P1 IMAD.IADD R40, R40, 0x1, -R4 ;  /* 0x0000000128289824 */ /* 0x000fe200078e0a04 */
[----:B------:R-:W-:Y:S01]  /*15410*/  STL [R1+0x600], R56 ;  /* 0x0006003801007387 */ /* 0x000fe20000100800 */
[----:B---3--:R-:W-:Y:S02]  /*15420*/  ISETP.GT.U32.AND P0, PT, R4, R41, PT ;  /* 0x000000290400720c */ /* 0x008fe40003f04070 */
[----:B-----5:R-:W-:Y:S02]  /*15430*/  ISETP.GE.AND P4, PT, R38, RZ, PT ;  /* 0x000000ff2600720c */ /* 0x020fe40003f86270 */
[C---:B--2---:R-:W-:Y:S02]  /*15440*/  ISETP.GT.U32.AND P5, PT, R4.reuse, R43, PT ;  /* 0x0000002b0400720c */ /* 0x044fe40003fa4070 */
[----:B----4-:R-:W-:-:S07]  /*15450*/  ISETP.GT.U32.AND P3, PT, R4, R46, PT ;  /* 0x0000002e0400720c */ /* 0x010fce0003f64070 */
[----:B------:R-:W-:Y:S01]  /*15460*/  @!P0 IMAD.IADD R41, R41, 0x1, -R4 ;  /* 0x0000000129298824 */ /* 0x000fe200078e0a04 */
[----:B------:R-:W-:-:S03]  /*15470*/  ISETP.GT.U32.AND P1, PT, R4, R47, PT ;  /* 0x0000002f0400720c */ /* 0x000fc60003f24070 */
[----:B------:R-:W-:Y:S02]  /*15480*/  @!P5 IMAD.IADD R43, R43, 0x1, -R4 ;  /* 0x000000012b2bd824 */ /* 0x000fe400078e0a04 */
[----:B------:R-:W-:Y:S02]  /*15490*/  @!P4 IMAD.MOV R34, RZ, RZ, -R34 ;  /* 0x000000ffff22c224 */ /* 0x000fe400078e0a22 */
[--C-:B------:R-:W-:Y:S01]  /*154a0*/  @!P3 IMAD.IADD R46, R46, 0x1, -R4.reuse ;  /* 0x000000012e2eb824 */ /* 0x100fe200078e0a04 */
[----:B------:R-:W-:Y:S02]  /*154b0*/  ISETP.GE.AND P2, PT, R39, RZ, PT ;  /* 0x000000ff2700720c */ /* 0x000fe40003f46270 */
[----:B------:R-:W2:Y:S04]  /*154c0*/  LDL.LU R39, [R1+0x7c] ;  /* 0x00007c0001277983 */ /* 0x000ea80000300800 */
[----:B------:R-:W3:Y:S01]  /*154d0*/  LDL.LU R38, [R1+0x78] ;  /* 0x0000780001267983 */ /* 0x000ee20000300800 */
[----:B------:R-:W-:-:S06]  /*154e0*/  @!P1 IMAD.IADD R47, R47, 0x1, -R4 ;  /* 0x000000012f2f9824 */ /* 0x000fcc00078e0a04 */
[----:B------:R-:W-:Y:S01]  /*154f0*/  @!P2 IMAD.MOV R35, RZ, RZ, -R35 ;  /* 0x000000ffff23a224 */ /* 0x000fe200078e0a23 */
[----:B------:R-:W-:Y:S02]  /*15500*/  ISETP.GE.AND P5, PT, R44, RZ, PT ;  /* 0x000000ff2c00720c */ /* 0x000fe40003fa6270 */
[----:B------:R-:W-:Y:S02]  /*15510*/  ISETP.GE.AND P0, PT, R42, RZ, PT ;  /* 0x000000ff2a00720c */ /* 0x000fe40003f06270 */
[----:B------:R-:W4:Y:S04]  /*15520*/  LDL.LU R42, [R1+0x74] ;  /* 0x00007400012a7983 */ /* 0x000f280000300800 */
[----:B------:R-:W5:Y:S05]  /*15530*/  LDL.LU R44, [R1+0x70] ;  /* 0x00007000012c7983 */ /* 0x000f6a0000300800 */
[----:B------:R-:W-:Y:S01]  /*15540*/  @!P5 IMAD.MOV R36, RZ, RZ, -R36 ;  /* 0x000000ffff24d224 */ /* 0x000fe200078e0a24 */
[----:B------:R-:W-:-:S02]  /*15550*/  ISETP.GE.AND P1, PT, R59, RZ, PT ;  /* 0x000000ff3b00720c */ /* 0x000fc40003f26270 */
[----:B------:R-:W-:Y:S02]  /*15560*/  ISETP.GE.AND P3, PT, R48, RZ, PT ;  /* 0x000000ff3000720c */ /* 0x000fe40003f66270 */
[----:B------:R-:W5:Y:S01]  /*15570*/  LDL.LU R48, [R1+0x6c] ;  /* 0x00006c0001307983 */ /* 0x000f620000300800 */
[----:B------:R-:W-:-:S03]  /*15580*/  IMAD.MOV.U32 R59, RZ, RZ, R45 ;  /* 0x000000ffff3b7224 */ /* 0x000fc600078e002d */
[----:B------:R0:W-:Y:S01]  /*15590*/  STL [R1+0x5fc], R34 ;  /* 0x0005fc2201007387 */ /* 0x0001e20000100800 */
[----:B------:R-:W-:-:S03]  /*155a0*/  @!P0 IMAD.MOV R59, RZ, RZ, -R59 ;  /* 0x000000ffff3b8224 */ /* 0x000fc600078e0a3b */
[----:B0-----:R-:W5:Y:S04]  /*155b0*/  LDL R34, [R1+0x663c] ;  /* 0x00663c0001227983 */ /* 0x001f680000100800 */
[----:B------:R0:W-:Y:S01]  /*155c0*/  STL [R1+0x5f8], R35 ;  /* 0x0005f82301007387 */ /* 0x0001e20000100800 */
[----:B------:R-:W-:-:S03]  /*155d0*/  @!P3 IMAD.MOV R40, RZ, RZ, -R40 ;  /* 0x000000ffff28b224 */ /* 0x000fc600078e0a28 */
[----:B------:R-:W5:Y:S04]  /*155e0*/  LDL R45, [R1+0x6644] ;  /* 0x00664400012d7983 */ /* 0x000f680000100800 */
[----:B0-----:R-:W5:Y:S04]  /*155f0*/  LDL R35, [R1+0x6640] ;  /* 0x0066400001237983 */ /* 0x001f680000100800 */
[----:B------:R-:W-:Y:S04]  /*15600*/  STL [R1+0x5f4], R59 ;  /* 0x0005f43b01007387 */ /* 0x000fe80000100800 */
[----:B------:R0:W-:Y:S04]  /*15610*/  STL [R1+0x5f0], R36 ;  /* 0x0005f02401007387 */ /* 0x0001e80000100800 */
[----:B0-----:R-:W5:Y:S04]  /*15620*/  LDL R36, [R1+0x664c] ;  /* 0x00664c0001247983 */ /* 0x001f680000100800 */
[----:B------:R0:W-:Y:S04]  /*15630*/  STL [R1+0x5ec], R40 ;  /* 0x0005ec2801007387 */ /* 0x0001e80000100800 */
[----:B0-----:R-:W5:Y:S01]  /*15640*/  LDL R40, [R1+0x6650] ;  /* 0x0066500001287983 */ /* 0x001f620000100800 */
[----:B------:R-:W-:-:S13]  /*15650*/  ISETP.GT.U32.AND P6, PT, R4, R37, PT ;  /* 0x000000250400720c */ /* 0x000fda0003fc4070 */
[----:B------:R-:W-:Y:S01]  /*15660*/  @!P6 IMAD.IADD R37, R37, 0x1, -R4 ;  /* 0x000000012525e824 */ /* 0x000fe200078e0a04 */
[----:B------:R-:W-:-:S04]  /*15670*/  ISETP.GT.U32.AND P6, PT, R4, R58, PT ;  /* 0x0000003a0400720c */ /* 0x000fc80003fc4070 */
        /* <DEDUP_REMOVED lines=8> */
[--C-:B------:R-:W-:Y:S01]  /*15700*/  @!P4 IMAD.IADD R37, R37, 0x1, -R4.reuse ;  /* 0x000000012525c824 */ /* 0x100fe200078e0a04 */
[----:B------:R-:W-:Y:S01]  /*15710*/  IABS R56, R61 ;  /* 0x0000003d00387213 */ /* 0x000fe20000000000 */
[--C-:B------:R-:W-:Y:S02]  /*15720*/  @!P2 IMAD.IADD R41, R41, 0x1, -R4.reuse ;  /* 0x000000012929a824 */ /* 0x100fe400078e0a04 */
[----:B------:R-:W-:Y:S02]  /*15730*/  @!P0 IMAD.IADD R43, R43, 0x1, -R4 ;  /* 0x000000012b2b8824 */ /* 0x000fe400078e0a04 */
[----:B------:R-:W-:-:S04]  /*15740*/  IMAD.HI.U32 R57, R0, R56, RZ ;  /* 0x0000003800397227 */ /* 0x000fc800078e00ff */
[--C-:B------:R-:W-:Y:S02]  /*15750*/  @!P6 IMAD.IADD R46, R46, 0x1, -R4.reuse ;  /* 0x000000012e2ee824 */ /* 0x100fe400078e0a04 */
[----:B------:R-:W-:Y:S02]  /*15760*/  @!P5 IMAD.IADD R58, R58, 0x1, -R4 ;  /* 0x000000013a3ad824 */ /* 0x000fe400078e0a04 */
[----:B------:R-:W-:Y:S01]  /*15770*/  IMAD.MOV R57, RZ, RZ, -R57 ;  /* 0x000000ffff397224 */ /* 0x000fe200078e0a39 */
[C---:B------:R-:W-:Y:S01]  /*15780*/  ISETP.GT.U32.AND P3, PT, R4.reuse, R47, PT ;  /* 0x0000002f0400720c */ /* 0x040fe20003f64070 */
[----:B------:R0:W-:Y:S02]  /*15790*/  STL [R1+0x5e8], R59 ;  /* 0x0005e83b01007387 */ /* 0x0001e40000100800 */
        /* <DEDUP_REMOVED lines=8> */
[----:B------:R-:W-:Y:S01]  /*15820*/  @!P4 IMAD.IADD R38, R38, 0x1, -R4 ;  /* 0x000000012626c824 */ /* 0x000fe200078e0a04 */
[----:B------:R-:W-:-:S09]  /*15830*/  ISETP.GT.U32.AND P6, PT, R4, R48, PT ;  /* 0x000000300400720c */ /* 0x000fd20003fc4070 */
[--C-:B------:R-:W-:Y:S01]  /*15840*/  @!P2 IMAD.IADD R42, R42, 0x1, -R4.reuse ;  /* 0x000000012a2aa824 */ /* 0x100fe200078e0a04 */
[----:B------:R-:W-:Y:S01]  /*15850*/  ISETP.GE.AND P2, PT, R3, RZ, PT ;  /* 0x000000ff0300720c */ /* 0x000fe20003f46270 */
[--C-:B------:R-:W-:Y:S01]  /*15860*/  @!P0 IMAD.IADD R44, R44, 0x1, -R4.reuse ;  /* 0x000000012c2c8824 */ /* 0x100fe200078e0a04 */
[----:B------:R-:W-:Y:S01]  /*15870*/  ISETP.GE.AND P5, PT, R34, RZ, PT ;  /* 0x000000ff2200720c */ /* 0x000fe20003fa6270 */
[----:B------:R-:W-:Y:S01]  /*15880*/  @!P6 IMAD.IADD R48, R48, 0x1, -R4 ;  /* 0x000000013030e824 */ /* 0x000fe200078e0a04 */
[----:B------:R-:W-:Y:S02]  /*15890*/  ISETP.GE.AND P4, PT, R45, RZ, PT ;  /* 0x000000ff2d00720c */ /* 0x000fe40003f86270 */
[----:B------:R-:W2:Y:S01]  /*158a0*/  LDL.LU R45, [R1+0xc0] ;  /* 0x0000c000012d7983 */ /* 0x000ea20000300800 */
[----:B------:R-:W-:-:S03]  /*158b0*/  ISETP.GE.AND P1, PT, R35, RZ, PT ;  /* 0x000000ff2300720c */ /* 0x000fc60003f26270 */
[----:B0-----:R-:W3:Y:S05]  /*158c0*/  LDL.LU R59, [R1+0xbc] ;  /* 0x0000bc00013b7983 */ /* 0x001eea0000300800 */
[----:B------:R-:W-:Y:S01]  /*158d0*/  @!P5 IMAD.MOV R37, RZ, RZ, -R37 ;  /* 0x000000ffff25d224 */ /* 0x000fe200078e0a25 */
[----:B------:R-:W4:Y:S01]  /*158e0*/  LDL R3, [R1+0x6798] ;  /* 0x0067980001037983 */ /* 0x000f220000100800 */
[----:B------:R-:W-:-:S03]  /*158f0*/  @!P4 IMAD.MOV R43, RZ, RZ, -R43 ;  /* 0x000000ffff2bc224 */ /* 0x000fc600078e0a2b */
[----:B------:R-:W-:Y:S01]  /*15900*/  @!P1 IMAD.MOV R56, RZ, RZ, -R56 ;  /* 0x000000ffff389224 */ /* 0x000fe200078e0a38 */
[----:B------:R-:W-:Y:S02]  /*15910*/  ISETP.GE.AND P0, PT, R36, RZ, PT ;  /* 0x000000ff2400720c */ /* 0x000fe40003f06270 */
[----:B------:R-:W5:Y:S04]  /*15920*/  LDL R36, [R1+0x6654] ;  /* 0x0066540001247983 */ /* 0x000f680000100800 */
[----:B------:R-:W2:Y:S04]  /*15930*/  LDL.LU R34, [R1+0xb8] ;  /* 0x0000b80001227983 */ /* 0x000ea80000300800 */
[----:B------:R-:W4:Y:S01]  /*15940*/  LDL.LU R35, [R1+0xb4] ;  /* 0x0000b40001237983 */ /* 0x000f220000300800 */
[----:B------:R-:W-:-:S03]  /*15950*/  ISETP.GE.AND P6, PT, R40, RZ, PT ;  /* 0x000000ff2800720c */ /* 0x000fc60003fc6270 */
        /* <DEDUP_REMOVED lines=27> */
[----:B------:R-:W-:Y:S02]  /*15b10*/  @!P3 IMAD.IADD R39, R39, 0x1, -R4 ;  /* 0x000000012727b824 */ /* 0x000fe400078e0a04 */
[----:B------:R-:W-:Y:S02]  /*15b20*/  @!P6 IMAD.MOV R56, RZ, RZ, -R56 ;  /* 0x000000ffff38e224 */ /* 0x000fe400078e0a38 */
[--C-:B------:R-:W-:Y:S02]  /*15b30*/  @!P2 IMAD.IADD R49, R49, 0x1, -R4.reuse ;  /* 0x000000013131a824 */ /* 0x100fe400078e0a04 */
[----:B------:R-:W-:Y:S01]  /*15b40*/  @!P0 IMAD.IADD R48, R48, 0x1, -R4 ;  /* 0x0000000130308824 */ /* 0x000fe200078e0a04 */
[----:B------:R-:W-:Y:S01]  /*15b50*/  STL [R1+0x5d0], R56 ;  /* 0x0005d03801007387 */ /* 0x000fe20000100800 */
[----:B---3--:R-:W-:Y:S02]  /*15b60*/  ISETP.GT.U32.AND P1, PT, R4, R59, PT ;  /* 0x0000003b0400720c */ /* 0x008fe40003f24070 */
[----:B-----5:R-:W-:-:S02]  /*15b70*/  ISETP.GE.AND P3, PT, R36, RZ, PT ;  /* 0x000000ff2400720c */ /* 0x020fc40003f66270 */
[C---:B--2---:R-:W-:Y:S02]  /*15b80*/  ISETP.GT.U32.AND P5, PT, R4.reuse, R34, PT ;  /* 0x000000220400720c */ /* 0x044fe40003fa4070 */
[----:B----4-:R-:W-:-:S07]  /*15b90*/  ISETP.GT.U32.AND P4, PT, R4, R35, PT ;  /* 0x000000230400720c */ /* 0x010fce0003f84070 */
[--C-:B------:R-:W-:Y:S01]  /*15ba0*/  @!P1 IMAD.IADD R59, R59, 0x1, -R4.reuse ;  /* 0x000000013b3b9824 */ /* 0x100fe200078e0a04 */
[----:B------:R-:W-:Y:S01]  /*15bb0*/  ISETP.GT.U32.AND P0, PT, R4, R40, PT ;  /* 0x000000280400720c */ /* 0x000fe20003f04070 */
[----:B------:R-:W-:Y:S02]  /*15bc0*/  @!P3 IMAD.MOV R39, RZ, RZ, -R39 ;  /* 0x000000ffff27b224 */ /* 0x000fe400078e0a27 */
[--C-:B------:R-:W-:Y:S02]  /*15bd0*/  @!P5 IMAD.IADD R34, R34, 0x1, -R4.reuse ;  /* 0x000000012222d824 */ /* 0x100fe400078e0a04 */
[--C-:B------:R-:W-:Y:S01]  /*15be0*/  @!P4 IMAD.IADD R35, R35, 0x1, -R4.reuse ;  /* 0x000000012323c824 */ /* 0x100fe200078e0a04 */
[----:B------:R-:W-:Y:S02]  /*15bf0*/  ISETP.GE.AND P2, PT, R37, RZ, PT ;  /* 0x000000ff2500720c */ /* 0x000fe40003f46270 */
[----:B------:R-:W2:Y:S04]  /*15c00*/  LDL.LU R37, [R1+0xa8] ;  /* 0x0000a80001257983 */ /* 0x000ea80000300800 */
[----:B------:R-:W3:Y:S01]  /*15c10*/  LDL.LU R36, [R1+0xa4] ;  /* 0x0000a40001247983 */ /* 0x000ee20000300800 */
[----:B------:R-:W-:Y:S01]  /*15c20*/  @!P0 IMAD.IADD R40, R40, 0x1, -R4 ;  /* 0x0000000128288824 */ /* 0x000fe200078e0a04 */
[----:B------:R-:W-:-:S02]  /*15c30*/  ISETP.GE.AND P5, PT, R46, RZ, PT ;  /* 0x000000ff2e00720c */ /* 0x000fc40003fa6270 */
[----:B------:R-:W-:Y:S02]  /*15c40*/  ISETP.GE.AND P1, PT, R43, RZ, PT ;  /* 0x000000ff2b00720c */ /* 0x000fe40003f26270 */
[----:B------:R-:W4:Y:S01]  /*15c50*/  LDL.LU R43, [R1+0xa0] ;  /* 0x0000a000012b7983 */ /* 0x000f220000300800 */
[----:B------:R-:W-:-:S03]  /*15c60*/  @!P2 IMAD.MOV R38, RZ, RZ, -R38 ;  /* 0x000000ffff26a224 */ /* 0x000fc600078e0a26 */
[----:B------:R-:W5:Y:S01]  /*15c70*/  LDL.LU R46, [R1+0x9c] ;  /* 0x00009c00012e7983 */ /* 0x000f620000300800 */
[----:B------:R-:W-:Y:S02]  /*15c80*/  ISETP.GE.AND P0, PT, R58, RZ, PT ;  /* 0x000000ff3a00720c */ /* 0x000fe40003f06270 */
[----:B------:R-:W-:Y:S02]  /*15c90*/  ISETP.GE.AND P4, PT, R47, RZ, PT ;  /* 0x000000ff2f00720c */ /* 0x000fe40003f86270 */
[----:B------:R-:W5:Y:S04]  /*15ca0*/  LDL.LU R47, [R1+0x98] ;  /* 0x00009800012f7983 */ /* 0x000f680000300800 */
[----:B------:R0:W-:Y:S04]  /*15cb0*/  STL [R1+0x5cc], R39 ;  /* 0x0005cc2701007387 */ /* 0x0001e80000100800 */
[----:B------:R-:W5:Y:S04]  /*15cc0*/  LDL R60, [R1+0x666c] ;  /* 0x00666c00013c7983 */ /* 0x000f680000100800 */
[----:B------:R-:W5:Y:S01]  /*15cd0*/  LDL R58, [R1+0x6670] ;  /* 0x00667000013a7983 */ /* 0x000f620000100800 */
[----:B0-----:R-:W-:-:S02]  /*15ce0*/  IMAD.MOV.U32 R39, RZ, RZ, R42 ;  /* 0x000000ffff277224 */ /* 0x001fc400078e002a */
[----:B------:R-:W-:Y:S01]  /*15cf0*/  IMAD.MOV.U32 R42, RZ, RZ, R44 ;  /* 0x000000ffff2a7224 */ /* 0x000fe200078e002c */
[----:B------:R0:W-:Y:S01]  /*15d00*/  STL [R1+0x5c8], R38 ;  /* 0x0005c82601007387 */ /* 0x0001e20000100800 */
[----:B------:R-:W-:Y:S02]  /*15d10*/  @!P1 IMAD.MOV R39, RZ, RZ, -R39 ;  /* 0x000000ffff279224 */ /* 0x000fe400078e0a27 */
[----:B------:R-:W-:Y:S02]  /*15d20*/  IMAD.MOV.U32 R44, RZ, RZ, R48 ;  /* 0x000000ffff2c7224 */ /* 0x000fe400078e0030 */
[----:B------:R-:W-:Y:S01]  /*15d30*/  @!P5 IMAD.MOV R42, RZ, RZ, -R42 ;  /* 0x000000ffff2ad224 */ /* 0x000fe200078e0a2a */
[----:B0-----:R-:W5:Y:S01]  /*15d40*/  LDL R38, [R1+0x6674] ;  /* 0x0066740001267983 */ /* 0x001f620000100800 */
[----:B------:R-:W-:-:S03]  /*15d50*/  @!P4 IMAD.MOV R44, RZ, RZ, -R44 ;  /* 0x000000ffff2cc224 */ /* 0x000fc600078e0a2c */
[----:B------:R0:W-:Y:S04]  /*15d60*/  STL [R1+0x5c4], R39 ;  /* 0x0005c42701007387 */ /* 0x0001e80000100800 */
[----:B0-----:R-:W5:Y:S04]  /*15d70*/  LDL R39, [R1+0x6678] ;  /* 0x0066780001277983 */ /* 0x001f680000100800 */
[----:B------:R0:W-:Y:S04]  /*15d80*/  STL [R1+0x5c0], R42 ;  /* 0x0005c02a01007387 */ /* 0x0001e80000100800 */
[----:B0-----:R-:W5:Y:S04]  /*15d90*/  LDL R42, [R1+0x667c] ;  /* 0x00667c00012a7983 */ /* 0x001f680000100800 */
[----:B------:R0:W-:Y:S04]  /*15da0*/  STL [R1+0x5bc], R44 ;  /* 0x0005bc2c01007387 */ /* 0x0001e80000100800 */
[----:B0-----:R-:W5:Y:S01]  /*15db0*/  LDL R44, [R1+0x6680] ;  /* 0x00668000012c7983 */ /* 0x001f620000100800 */
[----:B------:R-:W-:Y:S01]  /*15dc0*/  ISETP.GT.U32.AND P6, PT, R4, R45, PT ;  /* 0x0000002d0400720c */ /* 0x000fe20003fc4070 */
[----:B------:R-:W-:-:S12]  /*15dd0*/  IMAD.MOV.U32 R48, RZ, RZ, R49 ;  /* 0x000000ffff307224 */ /* 0x000fd800078e0031 */
[----:B------:R-:W-:Y:S01]  /*15de0*/  @!P6 IMAD.IADD R45, R45, 0x1, -R4 ;  /* 0x000000012d2de824 */ /* 0x000fe200078e0a04 */
[----:B------:R-:W-:-:S04]  /*15df0*/  ISETP.GT.U32.AND P6, PT, R4, R41, PT ;  /* 0x000000290400720c */ /* 0x000fc80003fc4070 */
[C---:B------:R-:W-:Y:S01]  /*15e00*/  ISETP.GT.U32.AND P3, PT, R4.reuse, R45, PT ;  /* 0x0000002d0400720c */ /* 0x040fe20003f64070 */
[----:B------:R-:W-:Y:S01]  /*15e10*/  @!P0 IMAD.MOV R48, RZ, RZ, -R48 ;  /* 0x000000ffff308224 */ /* 0x000fe200078e0a30 */
[C---:B------:R-:W-:Y:S02]  /*15e20*/  ISETP.GT.U32.AND P1, PT, R4.reuse, R34, PT ;  /* 0x000000220400720c */ /* 0x040fe40003f24070 */
[----:B------:R-:W-:-:S05]  /*15e30*/  ISETP.GT.U32.AND P2, PT, R4, R59, PT ;  /* 0x0000003b0400720c */ /* 0x000fca0003f44070 */
[--C-:B------:R-:W-:Y:S01]  /*15e40*/  @!P6 IMAD.IADD R41, R41, 0x1, -R4.reuse ;  /* 0x000000012929e824 */ /* 0x100fe200078e0a04 */
[C---:B------:R-:W-:Y:S01]  /*15e50*/  ISETP.GT.U32.AND P6, PT, R4.reuse, R35, PT ;  /* 0x000000230400720c */ /* 0x040fe20003fc4070 */
[----:B------:R0:W-:Y:S03]  /*15e60*/  STL [R1+0x5b8], R48 ;  /* 0x0005b83001007387 */ /* 0x0001e60000100800 */
[----:B------:R-:W-:Y:S01]  /*15e70*/  ISETP.GT.U32.AND P5, PT, R4, R41, PT ;  /* 0x000000290400720c */ /* 0x000fe20003fa4070 */
[--C-:B------:R-:W-:Y:S01]  /*15e80*/  @!P3 IMAD.IADD R45, R45, 0x1, -R4.reuse ;  /* 0x000000012d2db824 */ /* 0x100fe200078e0a04 */
[----:B0-----:R-:W5:Y:S01]  /*15e90*/  LDL.LU R48, [R1+0x6b44] ;  /* 0x006b440001307983 */ /* 0x001f620000300800 */
[--C-:B------:R-:W-:Y:S01]  /*15ea0*/  @!P1 IMAD.IADD R34, R34, 0x1, -R4.reuse ;  /* 0x0000000122229824 */ /* 0x100fe200078e0a04 */
[----:B------:R-:W-:Y:S01]  /*15eb0*/  IABS R56, R3 ;  /* 0x0000000300387213 */ /* 0x000fe20000000000 */
[----:B------:R-:W-:-:S08]  /*15ec0*/  @!P2 IMAD.IADD R59, R59, 0x1, -R4 ;  /* 0x000000013b3ba824 */ /* 0x000fd000078e0a04 */
[--C-:B------:R-:W-:Y:S02]  /*15ed0*/  @!P5 IMAD.IADD R41, R41, 0x1, -R4.reuse ;  /* 0x000000012929d824 */ /* 0x100fe400078e0a04 */
[----:B------:R-:W-:Y:S02]  /*15ee0*/  @!P6 IMAD.IADD R35, R35, 0x1, -R4 ;  /* 0x000000012323e824 */ /* 0x000fe400078e0a04 */
[----:B------:R-:W-:-:S04]  /*15ef0*/  IMAD.HI.U32 R57, R0, R56, RZ ;  /* 0x0000003800397227 */ /* 0x000fc800078e00ff */
[----:B------:R-:W-:Y:S01]  /*15f00*/  IMAD.MOV R57, RZ, RZ, -R57 ;  /* 0x000000ffff397224 */ /* 0x000fe200078e0a39 */
[----:B------:R-:W-:-:S03]  /*15f10*/  ISETP.GT.U32.AND P4, PT, R4, R40, PT ;  /* 0x000000280400720c */ /* 0x000fc60003f84070 */
[----:B------:R-:W-:Y:S02]  /*15f20*/  IMAD R49, R4, R57, R56 ;  /* 0x0000003904317224 */ /* 0x000fe400078e0238 */
[----:B------:R-:W-:-:S08]  /*15f30*/  IMAD.MOV.U32 R57, RZ, RZ, R59 ;  /* 0x000000ffff397224 */ /* 0x000fd000078e003b */
[----:B------:R-:W-:Y:S01]  /*15f40*/  @!P4 IMAD.IADD R40, R40, 0x1, -R4 ;  /* 0x000000012828c824 */ /* 0x000fe200078e0a04 */
[C---:B--2---:R-:W-:Y:S02]  /*15f50*/  ISETP.GT.U32.AND P0, PT, R4.reuse, R37, PT ;  /* 0x000000250400720c */ /* 0x044fe40003f04070 */
[----:B---3--:R-:W-:-:S11]  /*15f60*/  ISETP.GT.U32.AND P3, PT, R4, R36, PT ;  /* 0x000000240400720c */ /* 0x008fd60003f64070 */
[--C-:B------:R-:W-:Y:S02]  /*15f70*/  @!P0 IMAD.IADD R37, R37, 0x1, -R4.reuse ;  /* 0x0000000125258824 */ /* 0x100fe400078e0a04 */
[----:B------:R-:W-:Y:S01]  /*15f80*/  @!P3 IMAD.IADD R36, R36, 0x1, -R4 ;  /* 0x000000012424b824 */ /* 0x000fe200078e0a04 */
[C---:B----4-:R-:W-:Y:S02]  /*15f90*/  ISETP.GT.U32.AND P2, PT, R4.reuse, R43, PT ;  /* 0x0000002b0400720c */ /* 0x050fe40003f44070 */
[C---:B-----5:R-:W-:Y:S02]  /*15fa0*/  ISETP.GT.U32.AND P1, PT, R4.reuse, R46, PT ;  /* 0x0000002e0400720c */ /* 0x060fe40003f24070 */
[----:B------:R-:W-:Y:S02]  /*15fb0*/  ISETP.GT.U32.AND P6, PT, R4, R47, PT ;  /* 0x0000002f0400720c */ /* 0x000fe40003fc4070 */
[----:B------:R-:W-:Y:S02]  /*15fc0*/  ISETP.GE.AND P5, PT, R60, RZ, PT ;  /* 0x000000ff3c00720c */ /* 0x000fe40003fa6270 */
[----:B------:R-:W-:-:S07]  /*15fd0*/  ISETP.GE.AND P0, PT, R58, RZ, PT ;  /* 0x000000ff3a00720c */ /* 0x000fce0003f06270 */
[--C-:B------:R-:W-:Y:S02]  /*15fe0*/  @!P1 IMAD.IADD R46, R46, 0x1, -R4.reuse ;  /* 0x000000012e2e9824 */ /* 0x100fe400078e0a04 */
[----:B------:R-:W-:Y:S01]  /*15ff0*/  @!P2 IMAD.IADD R43, R43, 0x1, -R4 ;  /* 0x000000012b2ba824 */ /* 0x000fe200078e0a04 */
[----:B------:R-:W-:Y:S02]  /*16000*/  ISETP.GE.AND P3, PT, R38, RZ, PT ;  /* 0x000000ff2600720c */ /* 0x000fe40003f66270 */
[----:B------:R-:W2:Y:S04]  /*16010*/  LDL.LU R38, [R1+0xec] ;  /* 0x0000ec0001267983 */ /* 0x000ea80000300800 */
[----:B------:R-:W3:Y:S01]  /*16020*/  LDL.LU R60, [R1+0xe8] ;  /* 0x0000e800013c7983 */ /* 0x000ee20000300800 */
[----:B------:R-:W-:-:S02]  /*16030*/  @!P5 IMAD.MOV R45, RZ, RZ, -R45 ;  /* 0x000000ffff2dd224 */ /* 0x000fc400078e0a2d */
[----:B------:R-:W-:Y:S02]  /*16040*/  @!P6 IMAD.IADD R47, R47, 0x1, -R4 ;  /* 0x000000012f2fe824 */ /* 0x000fe400078e0a04 */
[----:B------:R-:W-:Y:S01]  /*16050*/  @!P0 IMAD.MOV R57, RZ, RZ, -R57 ;  /* 0x000000ffff398224 */ /* 0x000fe200078e0a39 */
[----:B------:R-:W-:Y:S01]  /*16060*/  ISETP.GE.AND P2, PT, R39, RZ, PT ;  /* 0x000000ff2700720c */ /* 0x000fe20003f46270 */
        /* <DEDUP_REMOVED lines=8> */
[----:B------:R0:W-:Y:S04]  /*160f0*/  STL [R1+0x5b4], R45 ;  /* 0x0005b42d01007387 */ /* 0x0001e80000100800 */
[----:B0-----:R-:W2:Y:S04]  /*16100*/  LDL.LU R45, [R1+0xd8] ;  /* 0x0000d800012d7983 */ /* 0x001ea80000300800 */
[----:B------:R-:W2:Y:S04]  /*16110*/  LDL R59, [R1+0x6688] ;  /* 0x00668800013b7983 */ /* 0x000ea80000100800 */
[----:B------:R0:W-:Y:S04]  /*16120*/  STL [R1+0x5b0], R57 ;  /* 0x0005b03901007387 */ /* 0x0001e80000100800 */
[----:B------:R1:W-:Y:S01]  /*16130*/  STL [R1+0x5ac], R34 ;  /* 0x0005ac2201007387 */ /* 0x0003e20000100800 */
[----:B0-----:R-:W-:-:S03]  /*16140*/  IMAD.MOV.U32 R57, RZ, RZ, R35 ;  /* 0x000000ffff397224 */ /* 0x001fc600078e0023 */
[----:B------:R-:W2:Y:S04]  /*16150*/  LDL R35, [R1+0x6690] ;  /* 0x0066900001237983 */ /* 0x000ea80000100800 */
[----:B-1----:R-:W2:Y:S01]  /*16160*/  LDL R34, [R1+0x668c] ;  /* 0x00668c0001227983 */ /* 0x002ea20000100800 */
[----:B------:R-:W-:Y:S02]  /*16170*/  @!P2 IMAD.MOV R57, RZ, RZ, -R57 ;  /* 0x000000ffff39a224 */ /* 0x000fe400078e0a39 */
[----:B------:R-:W-:-:S03]  /*16180*/  @!P1 IMAD.MOV R40, RZ, RZ, -R40 ;  /* 0x000000ffff289224 */ /* 0x000fc600078e0a28 */
[----:B------:R0:W-:Y:S02]  /*16190*/  STL [R1+0x5a8], R57 ;  /* 0x0005a83901007387 */ /* 0x0001e40000100800 */
[----:B0-----:R-:W-:Y:S02]  /*161a0*/  IMAD.MOV.U32 R57, RZ, RZ, R41 ;  /* 0x000000ffff397224 */ /* 0x001fe400078e0029 */
[----:B------:R-:W2:Y:S04]  /*161b0*/  LDL R41, [R1+0x6694] ;  /* 0x0066940001297983 */ /* 0x000ea80000100800 */
[----:B------:R0:W-:Y:S04]  /*161c0*/  STL [R1+0x5a4], R40 ;  /* 0x0005a42801007387 */ /* 0x0001e80000100800 */
[----:B0-----:R-:W2:Y:S01]  /*161d0*/  LDL R40, [R1+0x6698] ;  /* 0x0066980001287983 */ /* 0x001ea20000100800 */
[----:B------:R-:W-:-:S02]  /*161e0*/  ISETP.GT.U32.AND P4, PT, R4, R48, PT ;  /* 0x000000300400720c */ /* 0x000fc40003f84070 */
[C---:B------:R-:W-:Y:S02]  /*161f0*/  ISETP.GT.U32.AND P0, PT, R4.reuse, R36, PT ;  /* 0x000000240400720c */ /* 0x040fe40003f04070 */
[C---:B------:R-:W-:Y:S02]  /*16200*/  ISETP.GT.U32.AND P5, PT, R4.reuse, R43, PT ;  /* 0x0000002b0400720c */ /* 0x040fe40003fa4070 */
[----:B------:R-:W-:-:S07]  /*16210*/  ISETP.GT.U32.AND P3, PT, R4, R46, PT ;  /* 0x0000002e0400720c */ /* 0x000fce0003f64070 */
[--C-:B------:R-:W-:Y:S01]  /*16220*/  @!P4 IMAD.IADD R48, R48, 0x1, -R4.reuse ;  /* 0x000000013030c824 */ /* 0x100fe200078e0a04 */
[----:B------:R-:W-:Y:S01]  /*16230*/  ISETP.GT.U32.AND P4, PT, R4, R37, PT ;  /* 0x000000250400720c */ /* 0x000fe20003f84070 */
[--C-:B------:R-:W-:Y:S01]  /*16240*/  @!P0 IMAD.IADD R36, R36, 0x1, -R4.reuse ;  /* 0x0000000124248824 */ /* 0x100fe200078e0a04 */
[C---:B------:R-:W-:Y:S02]  /*16250*/  ISETP.GT.U32.AND P1, PT, R4.reuse, R47, PT ;  /* 0x0000002f0400720c */ /* 0x040fe40003f24070 */
[----:B------:R-:W-:Y:S01]  /*16260*/  ISETP.GT.U32.AND P2, PT, R4, R48, PT ;  /* 0x000000300400720c */ /* 0x000fe20003f44070 */
[--C-:B------:R-:W-:Y:S02]  /*16270*/  @!P5 IMAD.IADD R43, R43, 0x1, -R4.reuse ;  /* 0x000000012b2bd824 */ /* 0x100fe400078e0a04 */
[----:B------:R-:W-:Y:S02]  /*16280*/  @!P3 IMAD.IADD R46, R46, 0x1, -R4 ;  /* 0x000000012e2eb824 */ /* 0x000fe400078e0a04 */
[----:B------:R-:W-:-:S04]  /*16290*/  @!P6 IMAD.MOV R57, RZ, RZ, -R57 ;  /* 0x000000ffff39e224 */ /* 0x000fc800078e0a39 */
[--C-:B------:R-:W-:Y:S02]  /*162a0*/  @!P4 IMAD.IADD R37, R37, 0x1, -R4.reuse ;  /* 0x000000012525c824 */ /* 0x100fe400078e0a04 */
[--C-:B------:R-:W-:Y:S02]  /*162b0*/  @!P1 IMAD.IADD R47, R47, 0x1, -R4.reuse ;  /* 0x000000012f2f9824 */ /* 0x100fe400078e0a04 */
[----:B------:R-:W-:Y:S01]  /*162c0*/  @!P2 IMAD.IADD R48, R48, 0x1, -R4 ;  /* 0x000000013030a824 */ /* 0x000fe200078e0a04 */
[----:B------:R-:W-:Y:S01]  /*162d0*/  STL [R1+0x5a0], R57 ;  /* 0x0005a03901007387 */ /* 0x000fe20000100800 */
[----:B---3--:R-:W-:-:S13]  /*162e0*/  ISETP.GT.U32.AND P0, PT, R4, R60, PT ;  /* 0x0000003c0400720c */ /* 0x008fda0003f04070 */
[----:B------:R-:W-:Y:S01]  /*162f0*/  @!P0 IMAD.IADD R60, R60, 0x1, -R4 ;  /* 0x000000013c3c8824 */ /* 0x000fe200078e0a04 */
[----:B----4-:R-:W-:Y:S02]  /*16300*/  ISETP.GT.U32.AND P5, PT, R4, R42, PT ;  /* 0x0000002a0400720c */ /* 0x010fe40003fa4070 */
[----:B-----5:R-:W-:Y:S02]  /*16310*/  ISETP.GE.AND P4, PT, R56, RZ, PT ;  /* 0x000000ff3800720c */ /* 0x020fe40003f86270 */
[C---:B--2---:R-:W-:Y:S02]  /*16320*/  ISETP.GT.U32.AND P3, PT, R4.reuse, R39, PT ;  /* 0x000000270400720c */ /* 0x044fe40003f64070 */
[----:B------:R-:W-:-:S07]  /*16330*/  ISETP.GT.U32.AND P1, PT, R4, R44, PT ;  /* 0x0000002c0400720c */ /* 0x000fce0003f24070 */
[--C-:B------:R-:W-:Y:S02]  /*16340*/  @!P5 IMAD.IADD R42, R42, 0x1, -R4.reuse ;  /* 0x000000012a2ad824 */ /* 0x100fe400078e0a04 */
[----:B------:R-:W-:Y:S02]  /*16350*/  @!P4 IMAD.MOV R37, RZ, RZ, -R37 ;  /* 0x000000ffff25c224 */ /* 0x000fe400078e0a25 */
[--C-:B------:R-:W-:Y:S01]  /*16360*/  @!P3 IMAD.IADD R39, R39, 0x1, -R4.reuse ;  /* 0x000000012727b824 */ /* 0x100fe200078e0a04 */
[----:B------:R-:W-:Y:S02]  /*16370*/  ISETP.GE.AND P2, PT, R59, RZ, PT ;  /* 0x000000ff3b00720c */ /* 0x000fe40003f46270 */
[----:B------:R-:W2:Y:S01]  /*16380*/  LDL.LU R59, [R1+0xd4] ;  /* 0x0000d400013b7983 */ /* 0x000ea20000300800 */
[----:B------:R-:W-:Y:S01]  /*16390*/  @!P1 IMAD.IADD R44, R44, 0x1, -R4 ;  /* 0x000000012c2c9824 */ /* 0x000fe200078e0a04 */
[----:B------:R-:W-:Y:S02]  /*163a0*/  ISETP.GE.AND P0, PT, R34, RZ, PT ;  /* 0x000000ff2200720c */ /* 0x000fe40003f06270 */
[----:B------:R-:W-:Y:S01]  /*163b0*/  ISETP.GE.AND P5, PT, R35, RZ, PT ;  /* 0x000000ff2300720c */ /* 0x000fe20003fa6270 */
[----:B------:R-:W3:Y:S04]  /*163c0*/  LDL.LU R34, [R1+0xd0] ;  /* 0x0000d00001227983 */ /* 0x000ee80000300800 */
[----:B------:R-:W4:Y:S02]  /*163d0*/  LDL.LU R35, [R1+0xcc] ;  /* 0x0000cc0001237983 */ /* 0x000f240000300800 */
[----:B------:R-:W-:-:S04]  /*163e0*/  @!P2 IMAD.MOV R36, RZ, RZ, -R36 ;  /* 0x000000ffff24a224 */ /* 0x000fc800078e0a24 */
[----:B------:R-:W-:Y:S01]  /*163f0*/  @!P0 IMAD.MOV R43, RZ, RZ, -R43 ;  /* 0x000000ffff2b8224 */ /* 0x000fe200078e0a2b */
[----:B------:R-:W-:Y:S02]  /*16400*/  ISETP.GE.AND P3, PT, R41, RZ, PT ;  /* 0x000000ff2900720c */ /* 0x000fe40003f66270 */
[----:B------:R-:W5:Y:S01]  /*16410*/  LDL.LU R41, [R1+0xc8] ;  /* 0x0000c80001297983 */ /* 0x000f620000300800 */
[----:B------:R-:W-:Y:S01]  /*16420*/  IABS R56, R58 ;  /* 0x0000003a00387213 */ /* 0x000fe20000000000 */
[----:B------:R-:W-:Y:S01]  /*16430*/  IMAD.MOV.U32 R58, RZ, RZ, R46 ;  /* 0x000000ffff3a7224 */ /* 0x000fe200078e002e */
[----:B------:R-:W-:Y:S02]  /*16440*/  ISETP.GE.AND P1, PT, R40, RZ, PT ;  /* 0x000000ff2800720c */ /* 0x000fe40003f26270 */
[----:B------:R-:W5:Y:S04]  /*16450*/  LDL.LU R40, [R1+0xc4] ;  /* 0x0000c40001287983 */ /* 0x000f680000300800 */
[----:B------:R0:W-:Y:S04]  /*16460*/  STL [R1+0x59c], R37 ;  /* 0x00059c2501007387 */ /* 0x0001e80000100800 */
[----:B------:R1:W-:Y:S04]  /*16470*/  STL [R1+0x598], R36 ;  /* 0x0005982401007387 */ /* 0x0003e80000100800 */
[----:B0-----:R-:W5:Y:S04]  /*16480*/  LDL R37, [R1+0x66a0] ;  /* 0x0066a00001257983 */ /* 0x001f680000100800 */
[----:B-1----:R-:W5:Y:S04]  /*16490*/  LDL R36, [R1+0x669c] ;  /* 0x00669c0001247983 */ /* 0x002f680000100800 */
[----:B------:R0:W-:Y:S04]  /*164a0*/  STL [R1+0x594], R43 ;  /* 0x0005942b01007387 */ /* 0x0001e80000100800 */
[----:B------:R-:W5:Y:S04]  /*164b0*/  LDL R46, [R1+0x66a8] ;  /* 0x0066a800012e7983 */ /* 0x000f680000100800 */
[----:B0-----:R-:W5:Y:S01]  /*164c0*/  LDL R43, [R1+0x66a4] ;  /* 0x0066a400012b7983 */ /* 0x001f620000100800 */
[----:B------:R-:W-:Y:S01]  /*164d0*/  ISETP.GT.U32.AND P6, PT, R4, R38, PT ;  /* 0x000000260400720c */ /* 0x000fe20003fc4070 */
[----:B------:R-:W-:-:S02]  /*164e0*/  @!P5 IMAD.MOV R58, RZ, RZ, -R58 ;  /* 0x000000ffff3ad224 */ /* 0x000fc400078e0a3a */
[----:B------:R-:W-:Y:S02]  /*164f0*/  @!P3 IMAD.MOV R47, RZ, RZ, -R47 ;  /* 0x000000ffff2fb224 */ /* 0x000fe400078e0a2f */
[----:B------:R-:W-:Y:S01]  /*16500*/  IMAD.HI.U32 R57, R0, R56, RZ ;  /* 0x0000003800397227 */ /* 0x000fe200078e00ff */
[----:B------:R-:W-:Y:S07]  /*16510*/  STL [R1+0x590], R58 ;  /* 0x0005903a01007387 */ /* 0x000fee0000100800 */
[----:B------:R-:W-:Y:S01]  /*16520*/  @!P6 IMAD.IADD R38, R38, 0x1, -R4 ;  /* 0x000000012626e824 */ /* 0x000fe200078e0a04 */
[C---:B------:R-:W-:Y:S01]  /*16530*/  ISETP.GT.U32.AND P6, PT, R4.reuse, R45, PT ;  /* 0x0000002d0400720c */ /* 0x040fe20003fc4070 */
[----:B------:R0:W-:Y:S01]  /*16540*/  STL [R1+0x58c], R47 ;  /* 0x00058c2f01007387 */ /* 0x0001e20000100800 */
[----:B------:R-:W-:-:S02]  /*16550*/  ISETP.GT.U32.AND P2, PT, R4, R60, PT ;  /* 0x0000003c0400720c */ /* 0x000fc40003f44070 */
[----:B------:R-:W-:Y:S01]  /*16560*/  ISETP.GT.U32.AND P4, PT, R4, R38, PT ;  /* 0x000000260400720c */ /* 0x000fe20003f84070 */
[----:B------:R-:W-:Y:S01]  /*16570*/  IMAD.MOV R57, RZ, RZ, -R57 ;  /* 0x000000ffff397224 */ /* 0x000fe200078e0a39 */
[----:B0-----:R-:W5:Y:S01]  /*16580*/  LDL.LU R47, [R1+0x6b40] ;  /* 0x006b4000012f7983 */ /* 0x001f620000300800 */
[----:B------:R-:W-:-:S06]  /*16590*/  IMAD.MOV.U32 R58, RZ, RZ, R48 ;  /* 0x000000ffff3a7224 */ /* 0x000fcc00078e0030 */
[----:B------:R-:W-:Y:S02]  /*165a0*/  @!P6 IMAD.IADD R45, R45, 0x1, -R4 ;  /* 0x000000012d2de824 */ /* 0x000fe400078e0a04 */
[C---:B------:R-:W-:Y:S02]  /*165b0*/  IMAD R48, R4.reuse, R57, R56 ;  /* 0x0000003904307224 */ /* 0x040fe400078e0238 */
[----:B------:R-:W5:Y:S01]  /*165c0*/  LDL R57, [R1+0x66ac] ;  /* 0x0066ac0001397983 */ /* 0x000f620000100800 */
[----:B------:R-:W-:Y:S01]  /*165d0*/  ISETP.GT.U32.AND P5, PT, R4, R45, PT ;  /* 0x0000002d0400720c */ /* 0x000fe20003fa4070 */
[----:B------:R-:W-:Y:S02]  /*165e0*/  @!P1 IMAD.MOV R58, RZ, RZ, -R58 ;  /* 0x000000ffff3a9224 */ /* 0x000fe400078e0a3a */
[----:B------:R-:W5:Y:S01]  /*165f0*/  LDL R56, [R1+0x66b0] ;  /* 0x0066b00001387983 */ /* 0x000f620000100800 */
[--C-:B------:R-:W-:Y:S02]  /*16600*/  @!P4 IMAD.IADD R38, R38, 0x1, -R4.reuse ;  /* 0x000000012626c824 */ /* 0x100fe400078e0a04 */
[--C-:B------:R-:W-:Y:S01]  /*16610*/  @!P2 IMAD.IADD R60, R60, 0x1, -R4.reuse ;  /* 0x000000013c3ca824 */ /* 0x100fe200078e0a04 */
[----:B------:R0:W-:Y:S06]  /*16620*/  STL [R1+0x588], R58 ;  /* 0x0005883a01007387 */ /* 0x0001ec0000100800 */
[----:B------:R-:W-:Y:S01]  /*16630*/  @!P5 IMAD.IADD R45, R45, 0x1, -R4 ;  /* 0x000000012d2dd824 */ /* 0x000fe200078e0a04 */
[----:B0-----:R-:W5:Y:S01]  /*16640*/  LDL.LU R58, [R1+0xf0] ;  /* 0x0000f000013a7983 */ /* 0x001f620000300800 */
[----:B--2---:R-:W-:-:S02]  /*16650*/  ISETP.GT.U32.AND P1, PT, R4, R59, PT ;  /* 0x0000003b0400720c */ /* 0x004fc40003f24070 */
[C---:B---3--:R-:W-:Y:S02]  /*16660*/  ISETP.GT.U32.AND P4, PT, R4.reuse, R34, PT ;  /* 0x000000220400720c */ /* 0x048fe40003f84070 */
[----:B----4-:R-:W-:-:S09]  /*16670*/  ISETP.GT.U32.AND P2, PT, R4, R35, PT ;  /* 0x000000230400720c */ /* 0x010fd20003f44070 */
[--C-:B------:R-:W-:Y:S02]  /*16680*/  @!P1 IMAD.IADD R59, R59, 0x1, -R4.reuse ;  /* 0x000000013b3b9824 */ /* 0x100fe400078e0a04 */
[--C-:B------:R-:W-:Y:S02]  /*16690*/  @!P4 IMAD.IADD R34, R34, 0x1, -R4.reuse ;  /* 0x000000012222c824 */ /* 0x100fe400078e0a04 */
[----:B------:R-:W-:Y:S01]  /*166a0*/  @!P2 IMAD.IADD R35, R35, 0x1, -R4 ;  /* 0x000000012323a824 */ /* 0x000fe200078e0a04 */
[----:B-----5:R-:W-:Y:S02]  /*166b0*/  ISETP.GE.AND P1, PT, R37, RZ, PT ;  /* 0x000000ff2500720c */ /* 0x020fe40003f26270 */
[----:B------:R-:W-:Y:S02]  /*166c0*/  ISETP.GE.AND P5, PT, R36, RZ, PT ;  /* 0x000000ff2400720c */ /* 0x000fe40003fa6270 */
[----:B------:R-:W2:Y:S04]  /*166d0*/  LDL.LU R36, [R1+0x6b3c] ;  /* 0x006b3c0001247983 */ /* 0x000ea80000300800 */
[----:B------:R-:W3:Y:S01]  /*166e0*/  LDL.LU R37, [R1+0x6b38] ;  /* 0x006b380001257983 */ /* 0x000ee20000300800 */
[----:B------:R-:W-:-:S02]  /*166f0*/  ISETP.GE.AND P2, PT, R46, RZ, PT ;  /* 0x000000ff2e00720c */ /* 0x000fc40003f46270 */
[----:B------:R-:W-:Y:S02]  /*16700*/  ISETP.GE.AND P4, PT, R43, RZ, PT ;  /* 0x000000ff2b00720c */ /* 0x000fe40003f86270 */
[----:B------:R-:W4:Y:S04]  /*16710*/  LDL.LU R43, [R1+0x6b34] ;  /* 0x006b3400012b7983 */ /* 0x000f280000300800 */
[----:B------:R-:W5:Y:S01]  /*16720*/  LDL R46, [R1+0x66b4] ;  /* 0x0066b400012e7983 */ /* 0x000f620000100800 */
[C---:B------:R-:W-:Y:S02]  /*16730*/  ISETP.GT.U32.AND P0, PT, R4.reuse, R42, PT ;  /* 0x0000002a0400720c */ /* 0x040fe40003f04070 */
[C---:B------:R-:W-:Y:S02]  /*16740*/  ISETP.GT.U32.AND P6, PT, R4.reuse, R39, PT ;  /* 0x000000270400720c */ /* 0x040fe40003fc4070 */
[----:B------:R-:W-:-:S09]  /*16750*/  ISETP.GT.U32.AND P3, PT, R4, R44, PT ;  /* 0x0000002c0400720c */ /* 0x000fd20003f64070 */
[--C-:B------:R-:W-:Y:S01]  /*16760*/  @!P0 IMAD.IADD R42, R42, 0x1, -R4.reuse ;  /* 0x000000012a2a8824 */ /* 0x100fe200078e0a04 */
[C---:B------:R-:W-:Y:S01]  /*16770*/  ISETP.GT.U32.AND P0, PT, R4.reuse, R41, PT ;  /* 0x000000290400720c */ /* 0x040fe20003f04070 */
[--C-:B------:R-:W-:Y:S01]  /*16780*/  @!P6 IMAD.IADD R39, R39, 0x1, -R4.reuse ;  /* 0x000000012727e824 */ /* 0x100fe200078e0a04 */
[----:B------:R-:W-:Y:S01]  /*16790*/  ISETP.GT.U32.AND P6, PT, R4, R40, PT ;  /* 0x000000280400720c */ /* 0x000fe20003fc4070 */
[----:B------:R-:W-:Y:S01]  /*167a0*/  @!P3 IMAD.IADD R44, R44, 0x1, -R4 ;  /* 0x000000012c2cb824 */ /* 0x000fe200078e0a04 */
[----:B------:R-:W-:Y:S01]  /*167b0*/  ISETP.GT.U32.AND P3, PT, R4, R47, PT ;  /* 0x0000002f0400720c */ /* 0x000fe20003f64070 */
[----:B------:R-:W-:-:S08]  /*167c0*/  @!P5 IMAD.MOV R38, RZ, RZ, -R38 ;  /* 0x000000ffff26d224 */ /* 0x000fd000078e0a26 */
[--C-:B------:R-:W-:Y:S01]  /*167d0*/  @!P0 IMAD.IADD R41, R41, 0x1, -R4.reuse ;  /* 0x0000000129298824 */ /* 0x100fe200078e0a04 */
[----:B------:R-:W-:Y:S01]  /*167e0*/  ISETP.GE.AND P0, PT, R57, RZ, PT ;  /* 0x000000ff3900720c */ /* 0x000fe20003f06270 */
[----:B------:R-:W-:Y:S01]  /*167f0*/  @!P6 IMAD.IADD R40, R40, 0x1, -R4 ;  /* 0x000000012828e824 */ /* 0x000fe200078e0a04 */
[----:B------:R-:W-:Y:S01]  /*16800*/  ISETP.GE.AND P6, PT, R56, RZ, PT ;  /* 0x000000ff3800720c */ /* 0x000fe20003fc6270 */
[----:B------:R-:W-:Y:S01]  /*16810*/  IMAD.MOV.U32 R57, RZ, RZ, R60 ;  /* 0x000000ffff397224 */ /* 0x000fe200078e003c */
[----:B------:R-:W2:Y:S01]  /*16820*/  LDL R56, [R1+0x67a0] ;  /* 0x0067a00001387983 */ /* 0x000ea20000100800 */
[----:B------:R-:W-:-:S03]  /*16830*/  @!P3 IMAD.IADD R47, R47, 0x1, -R4 ;  /* 0x000000012f2fb824 */ /* 0x000fc600078e0a04 */
[----:B------:R0:W-:Y:S01]  /*16840*/  STL [R1+0x584], R38 ;  /* 0x0005842601007387 */ /* 0x0001e20000100800 */
[----:B------:R-:W-:Y:S01]  /*16850*/  ISETP.GT.U32.AND P3, PT, R4, R59, PT ;  /* 0x0000003b0400720c */ /* 0x000fe20003f64070 */
[----:B------:R-:W-:Y:S02]  /*16860*/  @!P1 IMAD.MOV R57, RZ, RZ, -R57 ;  /* 0x000000ffff399224 */ /* 0x000fe400078e0a39 */
[----:B------:R-:W-:Y:S02]  /*16870*/  @!P2 IMAD.MOV R39, RZ, RZ, -R39 ;  /* 0x000000ffff27a224 */ /* 0x000fe400078e0a27 */
[----:B0-----:R-:W-:Y:S02]  /*16880*/  IMAD.MOV.U32 R38, RZ, RZ, R42 ;  /* 0x000000ffff267224 */ /* 0x001fe400078e002a */
[----:B------:R-:W2:Y:S02]  /*16890*/  LDL R42, [R1+0x66b8] ;  /* 0x0066b800012a7983 */ /* 0x000ea40000100800 */
[----:B------:R-:W-:-:S02]  /*168a0*/  @!P4 IMAD.MOV R38, RZ, RZ, -R38 ;  /* 0x000000ffff26c224 */ /* 0x000fc400078e0a26 */
[----:B------:R0:W-:Y:S01]  /*168b0*/  STL [R1+0x580], R57 ;  /* 0x0005803901007387 */ /* 0x0001e20000100800 */
[----:B------:R-:W-:Y:S02]  /*168c0*/  @!P0 IMAD.MOV R44, RZ, RZ, -R44 ;  /* 0x000000ffff2c8224 */ /* 0x000fe400078e0a2c */
[----:B------:R-:W-:Y:S01]  /*168d0*/  @!P6 IMAD.MOV R45, RZ, RZ, -R45 ;  /* 0x000000ffff2de224 */ /* 0x000fe200078e0a2d */
[----:B------:R1:W-:Y:S01]  /*168e0*/  STL [R1+0x57c], R38 ;  /* 0x00057c2601007387 */ /* 0x0003e20000100800 */
[----:B------:R-:W-:-:S03]  /*168f0*/  @!P3 IMAD.IADD R59, R59, 0x1, -R4 ;  /* 0x000000013b3bb824 */ /* 0x000fc600078e0a04 */
[----:B0-----:R-:W3:Y:S04]  /*16900*/  LDL R57, [R1+0x66c0] ;  /* 0x0066c00001397983 */ /* 0x001ee80000100800 */
[----:B-1----:R-:W3:Y:S04]  /*16910*/  LDL R38, [R1+0x66bc] ;  /* 0x0066bc0001267983 */ /* 0x002ee80000100800 */
[----:B------:R0:W-:Y:S04]  /*16920*/  STL [R1+0x578], R39 ;  /* 0x0005782701007387 */ /* 0x0001e80000100800 */
[----:B------:R-:W3:Y:S04]  /*16930*/  LDL R60, [R1+0x66c8] ;  /* 0x0066c800013c7983 */ /* 0x000ee80000100800 */
[----:B0-----:R-:W3:Y:S04]  /*16940*/  LDL R39, [R1+0x66c4] ;  /* 0x0066c40001277983 */ /* 0x001ee80000100800 */
[----:B------:R0:W-:Y:S04]  /*16950*/  STL [R1+0x574], R44 ;  /* 0x0005742c01007387 */ /* 0x0001e80000100800 */
[----:B0-----:R-:W3:Y:S04]  /*16960*/  LDL.LU R44, [R1+0x6b30] ;  /* 0x006b3000012c7983 */ /* 0x001ee80000300800 */
[----:B------:R0:W-:Y:S04]  /*16970*/  STL [R1+0x570], R45 ;  /* 0x0005702d01007387 */ /* 0x0001e80000100800 */
[----:B0-----:R-:W3:Y:S01]  /*16980*/  LDL.LU R45, [R1+0x6b2c] ;  /* 0x006b2c00012d7983 */ /* 0x001ee20000300800 */
[----:B-----5:R-:W-:-:S03]  /*16990*/  ISETP.GE.AND P3, PT, R46, RZ, PT ;  /* 0x000000ff2e00720c */ /* 0x020fc60003f66270 */
[----:B------:R-:W5:Y:S01]  /*169a0*/  LDL.LU R46, [R1+0x6b28] ;  /* 0x006b2800012e7983 */ /* 0x000f620000300800 */
[C---:B------:R-:W-:Y:S02]  /*169b0*/  ISETP.GT.U32.AND P1, PT, R4.reuse, R34, PT ;  /* 0x000000220400720c */ /* 0x040fe40003f24070 */
[C---:B------:R-:W-:Y:S02]  /*169c0*/  ISETP.GT.U32.AND P5, PT, R4.reuse, R35, PT ;  /* 0x000000230400720c */ /* 0x040fe40003fa4070 */
[C---:B------:R-:W-:Y:S02]  /*169d0*/  ISETP.GT.U32.AND P4, PT, R4.reuse, R41, PT ;  /* 0x000000290400720c */ /* 0x040fe40003f84070 */
[C---:B------:R-:W-:Y:S02]  /*169e0*/  ISETP.GT.U32.AND P0, PT, R4.reuse, R47, PT ;  /* 0x0000002f0400720c */ /* 0x040fe40003f04070 */
[----:B------:R-:W-:-:S05]  /*169f0*/  ISETP.GT.U32.AND P2, PT, R4, R40, PT ;  /* 0x000000280400720c */ /* 0x000fca0003f44070 */
[--C-:B------:R-:W-:Y:S02]  /*16a00*/  @!P1 IMAD.IADD R34, R34, 0x1, -R4.reuse ;  /* 0x0000000122229824 */ /* 0x100fe400078e0a04 */
[--C-:B------:R-:W-:Y:S02]  /*16a10*/  @!P5 IMAD.IADD R35, R35, 0x1, -R4.reuse ;  /* 0x000000012323d824 */ /* 0x100fe400078e0a04 */
[--C-:B------:R-:W-:Y:S02]  /*16a20*/  @!P4 IMAD.IADD R41, R41, 0x1, -R4.reuse ;  /* 0x000000012929c824 */ /* 0x100fe400078e0a04 */
[--C-:B------:R-:W-:Y:S02]  /*16a30*/  @!P0 IMAD.IADD R47, R47, 0x1, -R4.reuse ;  /* 0x000000012f2f8824 */ /* 0x100fe400078e0a04 */
[----:B------:R-:W-:Y:S01]  /*16a40*/  @!P2 IMAD.IADD R40, R40, 0x1, -R4 ;  /* 0x000000012828a824 */ /* 0x000fe200078e0a04 */
[----:B----4-:R-:W-:Y:S01]  /*16a50*/  ISETP.GT.U32.AND P2, PT, R4, R43, PT ;  /* 0x0000002b0400720c */ /* 0x010fe20003f44070 */
[----:B------:R-:W-:Y:S01]  /*16a60*/  @!P3 IMAD.MOV R59, RZ, RZ, -R59 ;  /* 0x000000ffff3bb224 */ /* 0x000fe200078e0a3b */
[----:B--2---:R-:W-:-:S02]  /*16a70*/  ISETP.GE.AND P0, PT, R42, RZ, PT ;  /* 0x000000ff2a00720c */ /* 0x004fc40003f06270 */
[----:B------:R-:W2:Y:S09]  /*16a80*/  LDL.LU R42, [R1+0x6b24] ;  /* 0x006b2400012a7983 */ /* 0x000eb20000300800 */
[----:B------:R-:W-:Y:S01]  /*16a90*/  @!P2 IMAD.IADD R43, R43, 0x1, -R4 ;  /* 0x000000012b2ba824 */ /* 0x000fe200078e0a04 */
[----:B------:R-:W-:Y:S01]  /*16aa0*/  IABS R56, R56 ;  /* 0x0000003800387213 */ /* 0x000fe20000000000 */
[----:B------:R-:W-:Y:S01]  /*16ab0*/  @!P0 IMAD.MOV R34, RZ, RZ, -R34 ;  /* 0x000000ffff228224 */ /* 0x000fe200078e0a22 */
[----:B---3--:R-:W-:-:S02]  /*16ac0*/  ISETP.GT.U32.AND P4, PT, R4, R44, PT ;  /* 0x0000002c0400720c */ /* 0x008fc40003f84070 */
[----:B------:R-:W-:-:S11]  /*16ad0*/  ISETP.GT.U32.AND P5, PT, R4, R45, PT ;  /* 0x0000002d0400720c */ /* 0x000fd60003fa4070 */
[--C-:B------:R-:W-:Y:S01]  /*16ae0*/  @!P4 IMAD.IADD R44, R44, 0x1, -R4.reuse ;  /* 0x000000012c2cc824 */ /* 0x100fe200078e0a04 */
[----:B------:R-:W-:Y:S01]  /*16af0*/  ISETP.GE.AND P4, PT, R39, RZ, PT ;  /* 0x000000ff2700720c */ /* 0x000fe20003f86270 */
[----:B------:R-:W-:Y:S01]  /*16b00*/  @!P5 IMAD.IADD R45, R45, 0x1, -R4 ;  /* 0x000000012d2dd824 */ /* 0x000fe200078e0a04 */
[----:B------:R-:W-:Y:S02]  /*16b10*/  ISETP.GE.AND P5, PT, R57, RZ, PT ;  /* 0x000000ff3900720c */ /* 0x000fe40003fa6270 */
[----:B------:R-:W-:-:S09]  /*16b20*/  ISETP.GE.AND P2, PT, R60, RZ, PT ;  /* 0x000000ff3c00720c */ /* 0x000fd20003f46270 */
[----:B------:R-:W-:Y:S02]  /*16b30*/  @!P4 IMAD.MOV R40, RZ, RZ, -R40 ;  /* 0x000000ffff28c224 */ /* 0x000fe400078e0a28 */
[----:B------:R-:W-:-:S04]  /*16b40*/  IMAD.HI.U32 R57, R0, R56, RZ ;  /* 0x0000003800397227 */ /* 0x000fc800078e00ff */
[----:B------:R-:W-:Y:S02]  /*16b50*/  @!P5 IMAD.MOV R41, RZ, RZ, -R41 ;  /* 0x000000ffff29d224 */ /* 0x000fe400078e0a29 */
[----:B------:R-:W-:Y:S01]  /*16b60*/  IMAD.MOV R57, RZ, RZ, -R57 ;  /* 0x000000ffff397224 */ /* 0x000fe200078e0a39 */
[----:B-----5:R-:W-:-:S13]  /*16b70*/  ISETP.GT.U32.AND P1, PT, R4, R46, PT ;  /* 0x0000002e0400720c */ /* 0x020fda0003f24070 */
[----:B------:R-:W-:Y:S01]  /*16b80*/  @!P1 IMAD.IADD R46, R46, 0x1, -R4 ;  /* 0x000000012e2e9824 */ /* 0x000fe200078e0a04 */
[----:B------:R-:W-:Y:S02]  /*16b90*/  ISETP.GE.AND P1, PT, R38, RZ, PT ;  /* 0x000000ff2600720c */ /* 0x000fe40003f26270 */
[----:B------:R-:W3:Y:S04]  /*16ba0*/  LDL.LU R38, [R1+0x6b20] ;  /* 0x006b200001267983 */ /* 0x000ee80000300800 */
[----:B------:R-:W4:Y:S04]  /*16bb0*/  LDL.LU R39, [R1+0x6b1c] ;  /* 0x006b1c0001277983 */ /* 0x000f280000300800 */
[----:B------:R0:W-:Y:S02]  /*16bc0*/  STL [R1+0x56c], R59 ;  /* 0x00056c3b01007387 */ /* 0x0001e40000100800 */
[----:B0-----:R-:W-:-:S02]  /*16bd0*/  IMAD.MOV.U32 R59, RZ, RZ, R35 ;  /* 0x000000ffff3b7224 */ /* 0x001fc400078e0023 */
[----:B------:R0:W-:Y:S02]  /*16be0*/  STL [R1+0x568], R34 ;  /* 0x0005682201007387 */ /* 0x0001e40000100800 */
[----:B------:R-:W-:Y:S02]  /*16bf0*/  @!P1 IMAD.MOV R59, RZ, RZ, -R59 ;  /* 0x000000ffff3b9224 */ /* 0x000fe400078e0a3b */
[----:B------:R-:W5:Y:S04]  /*16c00*/  LDL R35, [R1+0x66d0] ;  /* 0x0066d00001237983 */ /* 0x000f680000100800 */
[----:B------:R-:W3:Y:S04]  /*16c10*/  LDL R60, [R1+0x66e0] ;  /* 0x0066e000013c7983 */ /* 0x000ee80000100800 */
[----:B0-----:R-:W3:Y:S04]  /*16c20*/  LDL R34, [R1+0x66cc] ;  /* 0x0066cc0001227983 */ /* 0x001ee80000100800 */
[----:B------:R0:W-:Y:S04]  /*16c30*/  STL [R1+0x564], R59 ;  /* 0x0005643b01007387 */ /* 0x0001e80000100800 */
[----:B0-----:R-:W5:Y:S04]  /*16c40*/  LDL R59, [R1+0x66e4] ;  /* 0x0066e400013b7983 */ /* 0x001f680000100800 */
[----:B------:R0:W-:Y:S04]  /*16c50*/  STL [R1+0x560], R41 ;  /* 0x0005602901007387 */ /* 0x0001e80000100800 */
[----:B------:R1:W-:Y:S01]  /*16c60*/  STL [R1+0x55c], R40 ;  /* 0x00055c2801007387 */ /* 0x0003e20000100800 */
[----:B0-----:R-:W-:-:S03]  /*16c70*/  IMAD.MOV.U32 R41, RZ, RZ, R47 ;  /* 0x000000ffff297224 */ /* 0x001fc600078e002f */
[----:B-1----:R-:W5:Y:S01]  /*16c80*/  LDL.LU R40, [R1+0x6b18] ;  /* 0x006b180001287983 */ /* 0x002f620000300800 */
[----:B------:R-:W-:Y:S02]  /*16c90*/  @!P2 IMAD.MOV R41, RZ, RZ, -R41 ;  /* 0x000000ffff29a224 */ /* 0x000fe400078e0a29 */
[C---:B------:R-:W-:Y:S02]  /*16ca0*/  IMAD R47, R4.reuse, R57, R56 ;  /* 0x00000039042f7224 */ /* 0x040fe400078e0238 */
[----:B------:R-:W5:Y:S04]  /*16cb0*/  LDL R57, [R1+0x66d4] ;  /* 0x0066d40001397983 */ /* 0x000f680000100800 */
[----:B------:R-:W5:Y:S04]  /*16cc0*/  LDL R56, [R1+0x66dc] ;  /* 0x0066dc0001387983 */ /* 0x000f680000100800 */
[----:B------:R0:W-:Y:S04]  /*16cd0*/  STL [R1+0x558], R41 ;  /* 0x0005582901007387 */ /* 0x0001e80000100800 */
[----:B0-----:R-:W5:Y:S01]  /*16ce0*/  LDL.LU R41, [R1+0x6b14] ;  /* 0x006b140001297983 */ /* 0x001f620000300800 */
[----:B------:R-:W-:-:S13]  /*16cf0*/  ISETP.GT.U32.AND P6, PT, R4, R58, PT ;  /* 0x0000003a0400720c */ /* 0x000fda0003fc4070 */
[----:B------:R-:W-:Y:S01]  /*16d00*/  @!P6 IMAD.IADD R58, R58, 0x1, -R4 ;  /* 0x000000013a3ae824 */ /* 0x000fe200078e0a04 */
[----:B--2---:R-:W-:-:S04]  /*16d10*/  ISETP.GT.U32.AND P6, PT, R4, R42, PT ;  /* 0x0000002a0400720c */ /* 0x004fc80003fc4070 */
[C---:B------:R-:W-:Y:S02]  /*16d20*/  ISETP.GT.U32.AND P3, PT, R4.reuse, R58, PT ;  /* 0x0000003a0400720c */ /* 0x040fe40003f64070 */
[----:B------:R-:W-:-:S07]  /*16d30*/  ISETP.GT.U32.AND P0, PT, R4, R46, PT ;  /* 0x0000002e0400720c */ /* 0x000fce0003f04070 */
[----:B------:R-:W-:-:S05]  /*16d40*/  @!P6 IMAD.IADD R42, R42, 0x1, -R4 ;  /* 0x000000012a2ae824 */ /* 0x000fca00078e0a04 */
[----:B------:R-:W-:Y:S01]  /*16d50*/  ISETP.GT.U32.AND P5, PT, R4, R42, PT ;  /* 0x0000002a0400720c */ /* 0x000fe20003fa4070 */
[--C-:B------:R-:W-:Y:S01]  /*16d60*/  @!P3 IMAD.IADD R58, R58, 0x1, -R4.reuse ;  /* 0x000000013a3ab824 */ /* 0x100fe200078e0a04 */
[----:B------:R-:W-:Y:S01]  /*16d70*/  ISETP.GT.U32.AND P1, PT, R4, R45, PT ;  /* 0x0000002d0400720c */ /* 0x000fe20003f24070 */
[----:B------:R-:W-:-:S10]  /*16d80*/  @!P0 IMAD.IADD R46, R46, 0x1, -R4 ;  /* 0x000000012e2e8824 */ /* 0x000fd400078e0a04 */
[--C-:B------:R-:W-:Y:S02]  /*16d90*/  @!P5 IMAD.IADD R42, R42, 0x1, -R4.reuse ;  /* 0x000000012a2ad824 */ /* 0x100fe400078e0a04 */
[----:B------:R-:W-:Y:S01]  /*16da0*/  @!P1 IMAD.IADD R45, R45, 0x1, -R4 ;  /* 0x000000012d2d9824 */ /* 0x000fe200078e0a04 */
[----:B------:R-:W-:-:S13]  /*16db0*/  ISETP.GT.U32.AND P6, PT, R4, R44, PT ;  /* 0x0000002c0400720c */ /* 0x000fda0003fc4070 */
[----:B------:R-:W-:Y:S01]  /*16dc0*/  @!P6 IMAD.IADD R44, R44, 0x1, -R4 ;  /* 0x000000012c2ce824 */ /* 0x000fe200078e0a04 */
[----:B------:R-:W-:-:S13]  /*16dd0*/  ISETP.GT.U32.AND P6, PT, R4, R37, PT ;  /* 0x000000250400720c */ /* 0x000fda0003fc4070 */
[----:B------:R-:W-:Y:S01]  /*16de0*/  @!P6 IMAD.IADD R37, R37, 0x1, -R4 ;  /* 0x000000012525e824 */ /* 0x000fe200078e0a04 */
[----:B----4-:R-:W-:Y:S02]  /*16df0*/  ISETP.GT.U32.AND P0, PT, R4, R39, PT ;  /* 0x000000270400720c */ /* 0x010fe40003f04070 */
[----:B---3--:R-:W-:-:S11]  /*16e00*/  ISETP.GE.AND P5, PT, R34, RZ, PT ;  /* 0x000000ff2200720c */ /* 0x008fd60003fa6270 */
[----:B------:R-:W-:Y:S01]  /*16e10*/  @!P0 IMAD.IADD R39, R39, 0x1, -R4 ;  /* 0x0000000127278824 */ /* 0x000fe200078e0a04 */
[----:B------:R-:W2:Y:S01]  /*16e20*/  LDL.LU R34, [R1+0x6b10] ;  /* 0x006b100001227983 */ /* 0x000ea20000300800 */
[----:B-----5:R-:W-:-:S13]  /*16e30*/  ISETP.GT.U32.AND P3, PT, R4, R40, PT ;  /* 0x000000280400720c */ /* 0x020fda0003f64070 */
[----:B------:R-:W-:Y:S01]  /*16e40*/  @!P3 IMAD.IADD R40, R40, 0x1, -R4 ;  /* 0x000000012828b824 */ /* 0x000fe200078e0a04 */
[----:B------:R-:W-:Y:S01]  /*16e50*/  ISETP.GE.AND P3, PT, R57, RZ, PT ;  /* 0x000000ff3900720c */ /* 0x000fe20003f66270 */
[----:B------:R-:W-:Y:S01]  /*16e60*/  IMAD.MOV.U32 R57, RZ, RZ, R58 ;  /* 0x000000ffff397224 */ /* 0x000fe200078e003a */
[----:B------:R-:W-:-:S03]  /*16e70*/  ISETP.GT.U32.AND P2, PT, R4, R41, PT ;  /* 0x000000290400720c */ /* 0x000fc60003f44070 */
[----:B------:R-:W-:Y:S01]  /*16e80*/  @!P5 IMAD.MOV R57, RZ, RZ, -R57 ;  /* 0x000000ffff39d224 */ /* 0x000fe200078e0a39 */
[----:B------:R-:W-:Y:S01]  /*16e90*/  ISETP.GE.AND P0, PT, R56, RZ, PT ;  /* 0x000000ff3800720c */ /* 0x000fe20003f06270 */
[----:B------:R-:W-:-:S08]  /*16ea0*/  IMAD.MOV.U32 R58, RZ, RZ, R46 ;  /* 0x000000ffff3a7224 */ /* 0x000fd000078e002e */
[----:B------:R-:W-:Y:S01]  /*16eb0*/  @!P2 IMAD.IADD R41, R41, 0x1, -R4 ;  /* 0x000000012929a824 */ /* 0x000fe200078e0a04 */
[----:B------:R-:W-:Y:S02]  /*16ec0*/  ISETP.GE.AND P2, PT, R35, RZ, PT ;  /* 0x000000ff2300720c */ /* 0x000fe40003f46270 */
[----:B------:R-:W3:Y:S04]  /*16ed0*/  LDL.LU R35, [R1+0x6b0c] ;  /* 0x006b0c0001237983 */ /* 0x000ee80000300800 */
[----:B------:R-:W4:Y:S04]  /*16ee0*/  LDL R56, [R1+0x67a4] ;  /* 0x0067a40001387983 */ /* 0x000f280000100800 */
[----:B------:R-:W5:Y:S04]  /*16ef0*/  LDL R46, [R1+0x66f8] ;  /* 0x0066f800012e7983 */ /* 0x000f680000100800 */
[----:B------:R0:W-:Y:S02]  /*16f00*/  STL [R1+0x554], R57 ;  /* 0x0005543901007387 */ /* 0x0001e40000100800 */
[----:B0-----:R-:W-:-:S02]  /*16f10*/  IMAD.MOV.U32 R57, RZ, RZ, R45 ;  /* 0x000000ffff397224 */ /* 0x001fc400078e002d */
[----:B------:R-:W3:Y:S01]  /*16f20*/  LDL R45, [R1+0x66e8] ;  /* 0x0066e800012d7983 */ /* 0x000ee20000100800 */
[----:B------:R-:W-:Y:S02]  /*16f30*/  @!P2 IMAD.MOV R58, RZ, RZ, -R58 ;  /* 0x000000ffff3aa224 */ /* 0x000fe400078e0a3a */
[----:B------:R-:W-:-:S03]  /*16f40*/  @!P3 IMAD.MOV R57, RZ, RZ, -R57 ;  /* 0x000000ffff39b224 */ /* 0x000fc600078e0a39 */
[----:B------:R0:W-:Y:S01]  /*16f50*/  STL [R1+0x550], R58 ;  /* 0x0005503a01007387 */ /* 0x0001e20000100800 */
[----:B------:R-:W-:-:S03]  /*16f60*/  ISETP.GT.U32.AND P1, PT, R4, R38, PT ;  /* 0x000000260400720c */ /* 0x000fc60003f24070 */
[----:B------:R1:W-:Y:S04]  /*16f70*/  STL [R1+0x54c], R57 ;  /* 0x00054c3901007387 */ /* 0x0003e80000100800 */
[----:B0-----:R-:W4:Y:S04]  /*16f80*/  LDL R58, [R1+0x6704] ;  /* 0x00670400013a7983 */ /* 0x001f280000100800 */
[----:B-1----:R-:W4:Y:S02]  /*16f90*/  LDL R57, [R1+0x66fc] ;  /* 0x0066fc0001397983 */ /* 0x002f240000100800 */
[----:B------:R-:W-:Y:S01]  /*16fa0*/  @!P1 IMAD.IADD R38, R38, 0x1, -R4 ;  /* 0x0000000126269824 */ /* 0x000fe200078e0a04 */
[----:B------:R-:W-:-:S02]  /*16fb0*/  ISETP.GE.AND P1, PT, R60, RZ, PT ;  /* 0x000000ff3c00720c */ /* 0x000fc40003f26270 */
[----:B------:R-:W4:Y:S01]  /*16fc0*/  LDL R60, [R1+0x6700] ;  /* 0x00670000013c7983 */ /* 0x000f220000100800 */
[----:B------:R-:W-:-:S03]  /*16fd0*/  ISETP.GE.AND P6, PT, R59, RZ, PT ;  /* 0x000000ff3b00720c */ /* 0x000fc60003fc6270 */
[----:B------:R-:W4:Y:S01]  /*16fe0*/  LDL R59, [R1+0x6708] ;  /* 0x00670800013b7983 */ /* 0x000f220000100800 */
[----:B------:R-:W-:-:S13]  /*16ff0*/  ISETP.GT.U32.AND P4, PT, R4, R43, PT ;  /* 0x0000002b0400720c */ /* 0x000fda0003f84070 */
[----:B------:R-:W-:Y:S01]  /*17000*/  @!P4 IMAD.IADD R43, R43, 0x1, -R4 ;  /* 0x000000012b2bc824 */ /* 0x000fe200078e0a04 */
[----:B------:R-:W-:-:S13]  /*17010*/  ISETP.GT.U32.AND P4, PT, R4, R36, PT ;  /* 0x000000240400720c */ /* 0x000fda0003f84070 */
[----:B------:R-:W-:Y:S01]  /*17020*/  @!P4 IMAD.IADD R36, R36, 0x1, -R4 ;  /* 0x000000012424c824 */ /* 0x000fe200078e0a04 */
[C---:B------:R-:W-:Y:S01]  /*17030*/  ISETP.GT.U32.AND P4, PT, R4.reuse, R41, PT ;  /* 0x000000290400720c */ /* 0x040fe20003f84070 */
[----:B------:R-:W-:Y:S01]  /*17040*/  @!P1 IMAD.MOV R43, RZ, RZ, -R43 ;  /* 0x000000ffff2b9224 */ /* 0x000fe200078e0a2b */
[C---:B------:R-:W-:Y:S02]  /*17050*/  ISETP.GT.U32.AND P2, PT, R4.reuse, R40, PT ;  /* 0x000000280400720c */ /* 0x040fe40003f44070 */
[----:B------:R-:W-:-:S09]  /*17060*/  ISETP.GT.U32.AND P1, PT, R4, R36, PT ;  /* 0x000000240400720c */ /* 0x000fd20003f24070 */
[----:B------:R-:W-:Y:S02]  /*17070*/  @!P4 IMAD.IADD R41, R41, 0x1, -R4 ;  /* 0x000000012929c824 */ /* 0x000fe400078e0a04 */
[----:B------:R-:W-:Y:S02]  /*17080*/  @!P0 IMAD.MOV R44, RZ, RZ, -R44 ;  /* 0x000000ffff2c8224 */ /* 0x000fe400078e0a2c */
[----:B------:R-:W-:-:S03]  /*17090*/  @!P6 IMAD.MOV R42, RZ, RZ, -R42 ;  /* 0x000000ffff2ae224 */ /* 0x000fc600078e0a2a */
[----:B------:R0:W-:Y:S01]  /*170a0*/  STL [R1+0x548], R44 ;  /* 0x0005482c01007387 */ /* 0x0001e20000100800 */
[----:B------:R-:W-:-:S03]  /*170b0*/  @!P2 IMAD.IADD R40, R40, 0x1, -R4 ;  /* 0x000000012828a824 */ /* 0x000fc600078e0a04 */
[----:B------:R-:W-:Y:S01]  /*170c0*/  STL [R1+0x544], R43 ;  /* 0x0005442b01007387 */ /* 0x000fe20000100800 */
[----:B------:R-:W-:-:S03]  /*170d0*/  @!P1 IMAD.IADD R36, R36, 0x1, -R4 ;  /* 0x0000000124249824 */ /* 0x000fc600078e0a04 */
[----:B------:R-:W-:Y:S01]  /*170e0*/  STL [R1+0x540], R42 ;  /* 0x0005402a01007387 */ /* 0x000fe20000100800 */
[C---:B------:R-:W-:Y:S02]  /*170f0*/  ISETP.GT.U32.AND P5, PT, R4.reuse, R39, PT ;  /* 0x000000270400720c */ /* 0x040fe40003fa4070 */
[C---:B------:R-:W-:Y:S02]  /*17100*/  ISETP.GT.U32.AND P0, PT, R4.reuse, R38, PT ;  /* 0x000000260400720c */ /* 0x040fe40003f04070 */
[----:B------:R-:W-:Y:S01]  /*17110*/  ISETP.GT.U32.AND P3, PT, R4, R37, PT ;  /* 0x000000250400720c */ /* 0x000fe20003f64070 */
[----:B0-----:R-:W-:-:S08]  /*17120*/  IMAD.MOV.U32 R44, RZ, RZ, R40 ;  /* 0x000000ffff2c7224 */ /* 0x001fd000078e0028 */
[--C-:B------:R-:W-:Y:S01]  /*17130*/  @!P5 IMAD.IADD R39, R39, 0x1, -R4.reuse ;  /* 0x000000012727d824 */ /* 0x100fe200078e0a04 */
[----:B------:R-:W-:Y:S01]  /*17140*/  ISETP.GT.U32.AND P5, PT, R4, R33, PT ;  /* 0x000000210400720c */ /* 0x000fe20003fa4070 */
[--C-:B------:R-:W-:Y:S01]  /*17150*/  @!P0 IMAD.IADD R38, R38, 0x1, -R4.reuse ;  /* 0x0000000126268824 */ /* 0x100fe200078e0a04 */
[C---:B------:R-:W-:Y:S01]  /*17160*/  ISETP.GT.U32.AND P0, PT, R4.reuse, R32, PT ;  /* 0x000000200400720c */ /* 0x040fe20003f04070 */
[----:B------:R-:W-:Y:S02]  /*17170*/  IMAD.MOV.U32 R40, RZ, RZ, R39 ;  /* 0x000000ffff287224 */ /* 0x000fe400078e0027 */
[----:B------:R-:W-:Y:S01]  /*17180*/  @!P3 IMAD.IADD R37, R37, 0x1, -R4 ;  /* 0x000000012525b824 */ /* 0x000fe200078e0a04 */
[----:B------:R-:W-:-:S07]  /*17190*/  ISETP.GT.U32.AND P3, PT, R4, R31, PT ;  /* 0x0000001f0400720c */ /* 0x000fce0003f64070 */
[--C-:B------:R-:W-:Y:S02]  /*171a0*/  @!P5 IMAD.IADD R33, R33, 0x1, -R4.reuse ;  /* 0x000000012121d824 */ /* 0x100fe400078e0a04 */
[----:B------:R-:W-:-:S04]  /*171b0*/  @!P0 IMAD.IADD R32, R32, 0x1, -R4 ;  /* 0x0000000120208824 */ /* 0x000fc800078e0a04 */
[----:B------:R-:W-:Y:S01]  /*171c0*/  @!P3 IMAD.IADD R31, R31, 0x1, -R4 ;  /* 0x000000011f1fb824 */ /* 0x000fe200078e0a04 */
[----:B--2---:R-:W-:-:S13]  /*171d0*/  ISETP.GT.U32.AND P2, PT, R4, R34, PT ;  /* 0x000000220400720c */ /* 0x004fda0003f44070 */
[----:B------:R-:W-:Y:S01]  /*171e0*/  @!P2 IMAD.IADD R34, R34, 0x1, -R4 ;  /* 0x000000012222a824 */ /* 0x000fe200078e0a04 */
[----:B---3--:R-:W-:Y:S01]  /*171f0*/  ISETP.GE.AND P4, PT, R45, RZ, PT ;  /* 0x000000ff2d00720c */ /* 0x008fe20003f86270 */
[----:B------:R-:W-:Y:S01]  /*17200*/  IMAD.MOV.U32 R45, RZ, RZ, R41 ;  /* 0x000000ffff2d7224 */ /* 0x000fe200078e0029 */
[----:B-----5:R-:W-:-:S11]  /*17210*/  ISETP.GE.AND P1, PT, R46, RZ, PT ;  /* 0x000000ff2e00720c */ /* 0x020fd60003f26270 */
[----:B------:R-:W-:-:S05]  /*17220*/  @!P4 IMAD.MOV R45, RZ, RZ, -R45 ;  /* 0x000000ffff2dc224 */ /* 0x000fca00078e0a2d */
[----:B------:R0:W-:Y:S04]  /*17230*/  STL [R1+0x53c], R45 ;  /* 0x00053c2d01007387 */ /* 0x0001e80000100800 */
[----:B------:R-:W2:Y:S04]  /*17240*/  LDL R46, [R1+0x6710] ;  /* 0x00671000012e7983 */ /* 0x000ea80000100800 */
[----:B0-----:R-:W3:Y:S01]  /*17250*/  LDL R45, [R1+0x670c] ;  /* 0x00670c00012d7983 */ /* 0x001ee20000100800 */
[----:B----4-:R-:W-:-:S03]  /*17260*/  ISETP.GE.AND P2, PT, R57, RZ, PT ;  /* 0x000000ff3900720c */ /* 0x010fc60003f46270 */
[----:B------:R-:W4:Y:S01]  /*17270*/  LDL R57, [R1+0x66f0] ;  /* 0x0066f00001397983 */ /* 0x000f220000100800 */
[----:B------:R-:W-:Y:S01]  /*17280*/  @!P1 IMAD.MOV R44, RZ, RZ, -R44 ;  /* 0x000000ffff2c9224 */ /* 0x000fe200078e0a2c */
[----:B------:R-:W-:Y:S02]  /*17290*/  ISETP.GE.AND P5, PT, R60, RZ, PT ;  /* 0x000000ff3c00720c */ /* 0x000fe40003fa6270 */
[----:B------:R-:W-:Y:S02]  /*172a0*/  ISETP.GE.AND P0, PT, R58, RZ, PT ;  /* 0x000000ff3a00720c */ /* 0x000fe40003f06270 */
[----:B------:R0:W-:Y:S04]  /*172b0*/  STL [R1+0x538], R44 ;  /* 0x0005382c01007387 */ /* 0x0001e80000100800 */
[----:B------:R-:W-:Y:S01]  /*172c0*/  @!P2 IMAD.MOV R40, RZ, RZ, -R40 ;  /* 0x000000ffff28a224 */ /* 0x000fe200078e0a28 */
[----:B------:R-:W5:Y:S04]  /*172d0*/  LDL R60, [R1+0x66ec] ;  /* 0x0066ec00013c7983 */ /* 0x000f680000100800 */
[----:B------:R-:W-:Y:S04]  /*172e0*/  STL [R1+0x534], R40 ;  /* 0x0005342801007387 */ /* 0x000fe80000100800 */
[----:B------:R-:W5:Y:S01]  /*172f0*/  LDL R58, [R1+0x66f4] ;  /* 0x0066f400013a7983 */ /* 0x000f620000100800 */
[----:B------:R-:W-:-:S03]  /*17300*/  ISETP.GE.AND P3, PT, R59, RZ, PT ;  /* 0x000000ff3b00720c */ /* 0x000fc60003f66270 */
[----:B------:R-:W5:Y:S01]  /*17310*/  LDL R59, [R1+0x6714] ;  /* 0x00671400013b7983 */ /* 0x000f620000100800 */
[----:B------:R-:W-:-:S13]  /*17320*/  ISETP.GT.U32.AND P6, PT, R4, R35, PT ;  /* 0x000000230400720c */ /* 0x000fda0003fc4070 */
[----:B------:R-:W-:Y:S01]  /*17330*/  @!P6 IMAD.IADD R35, R35, 0x1, -R4 ;  /* 0x000000012323e824 */ /* 0x000fe200078e0a04 */
[C---:B------:R-:W-:Y:S01]  /*17340*/  ISETP.GT.U32.AND P6, PT, R4.reuse, R30, PT ;  /* 0x0000001e0400720c */ /* 0x040fe20003fc4070 */
[----:B------:R-:W-:Y:S02]  /*17350*/  IMAD.MOV.U32 R39, RZ, RZ, R38 ;  /* 0x000000ffff277224 */ /* 0x000fe400078e0026 */
[----:B------:R-:W-:Y:S02]  /*17360*/  IMAD.MOV.U32 R38, RZ, RZ, R37 ;  /* 0x000000ffff267224 */ /* 0x000fe400078e0025 */
[----:B------:R-:W-:Y:S01]  /*17370*/  IMAD.MOV.U32 R37, RZ, RZ, R36 ;  /* 0x000000ffff257224 */ /* 0x000fe200078e0024 */
[----:B------:R-:W-:Y:S01]  /*17380*/  ISETP.GT.U32.AND P4, PT, R4, R35, PT ;  /* 0x000000230400720c */ /* 0x000fe20003f84070 */
[----:B------:R-:W-:-:S06]  /*17390*/  @!P5 IMAD.MOV R39, RZ, RZ, -R39 ;  /* 0x000000ffff27d224 */ /* 0x000fcc00078e0a27 */
[----:B------:R-:W-:Y:S02]  /*173a0*/  @!P6 IMAD.IADD R30, R30, 0x1, -R4 ;  /* 0x000000011e1ee824 */ /* 0x000fe400078e0a04 */
[----:B------:R-:W-:Y:S01]  /*173b0*/  @!P3 IMAD.MOV R37, RZ, RZ, -R37 ;  /* 0x000000ffff25b224 */ /* 0x000fe200078e0a25 */
[C---:B------:R-:W-:Y:S02]  /*173c0*/  ISETP.GT.U32.AND P3, PT, R4.reuse, R29, PT ;  /* 0x0000001d0400720c */ /* 0x040fe40003f64070 */
[C---:B------:R-:W-:Y:S01]  /*173d0*/  ISETP.GT.U32.AND P5, PT, R4.reuse, R30, PT ;  /* 0x0000001e0400720c */ /* 0x040fe20003fa4070 */
[----:B------:R-:W-:Y:S01]  /*173e0*/  @!P0 IMAD.MOV R38, RZ, RZ, -R38 ;  /* 0x000000ffff268224 */ /* 0x000fe200078e0a26 */
[----:B------:R-:W-:Y:S01]  /*173f0*/  STL [R1+0x530], R39 ;  /* 0x0005302701007387 */ /* 0x000fe20000100800 */
[C---:B------:R-:W-:Y:S01]  /*17400*/  ISETP.GT.U32.AND P1, PT, R4.reuse, R34, PT ;  /* 0x000000220400720c */ /* 0x040fe20003f24070 */
[----:B------:R-:W-:Y:S02]  /*17410*/  @!P4 IMAD.IADD R35, R35, 0x1, -R4 ;  /* 0x000000012323c824 */ /* 0x000fe400078e0a04 */
[----:B------:R-:W-:Y:S01]  /*17420*/  STL [R1+0x52c], R38 ;  /* 0x00052c2601007387 */ /* 0x000fe20000100800 */
[----:B------:R-:W-:-:S03]  /*17430*/  ISETP.GT.U32.AND P4, PT, R4, R28, PT ;  /* 0x0000001c0400720c */ /* 0x000fc60003f84070 */
[----:B------:R-:W-:Y:S01]  /*17440*/  STL [R1+0x528], R37 ;  /* 0x0005282501007387 */ /* 0x000fe20000100800 */
[--C-:B------:R-:W-:Y:S02]  /*17450*/  @!P3 IMAD.IADD R29, R29, 0x1, -R4.reuse ;  /* 0x000000011d1db824 */ /* 0x100fe400078e0a04 */
[--C-:B------:R-:W-:Y:S01]  /*17460*/  @!P5 IMAD.IADD R30, R30, 0x1, -R4.reuse ;  /* 0x000000011e1ed824 */ /* 0x100fe200078e0a04 */
[----:B0-----:R-:W5:Y:S01]  /*17470*/  LDL R44, [R1+0x6718] ;  /* 0x00671800012c7983 */ /* 0x001f620000100800 */
[----:B------:R-:W-:Y:S01]  /*17480*/  ISETP.GT.U32.AND P2, PT, R4, R33, PT ;  /* 0x000000210400720c */ /* 0x000fe20003f44070 */
[----:B------:R-:W-:Y:S01]  /*17490*/  @!P1 IMAD.IADD R34, R34, 0x1, -R4 ;  /* 0x0000000122229824 */ /* 0x000fe200078e0a04 */
[----:B------:R-:W-:-:S03]  /*174a0*/  ISETP.GT.U32.AND P6, PT, R4, R32, PT ;  /* 0x000000200400720c */ /* 0x000fc60003fc4070 */
[----:B------:R-:W-:Y:S01]  /*174b0*/  @!P4 IMAD.IADD R28, R28, 0x1, -R4 ;  /* 0x000000011c1cc824 */ /* 0x000fe200078e0a04 */
[----:B------:R-:W-:-:S07]  /*174c0*/  ISETP.GT.U32.AND P1, PT, R4, R27, PT ;  /* 0x0000001b0400720c */ /* 0x000fce0003f24070 */
[--C-:B------:R-:W-:Y:S01]  /*174d0*/  @!P2 IMAD.IADD R33, R33, 0x1, -R4.reuse ;  /* 0x000000012121a824 */ /* 0x100fe200078e0a04 */
[----:B------:R-:W-:Y:S01]  /*174e0*/  ISETP.GT.U32.AND P2, PT, R4, R26, PT ;  /* 0x0000001a0400720c */ /* 0x000fe20003f44070 */
[----:B------:R-:W-:Y:S01]  /*174f0*/  @!P6 IMAD.IADD R32, R32, 0x1, -R4 ;  /* 0x000000012020e824 */ /* 0x000fe200078e0a04 */
[----:B------:R-:W-:-:S03]  /*17500*/  ISETP.GT.U32.AND P6, PT, R4, R25, PT ;  /* 0x000000190400720c */ /* 0x000fc60003fc4070 */
[----:B------:R-:W-:-:S08]  /*17510*/  @!P1 IMAD.IADD R27, R27, 0x1, -R4 ;  /* 0x000000011b1b9824 */ /* 0x000fd000078e0a04 */
[--C-:B------:R-:W-:Y:S02]  /*17520*/  @!P2 IMAD.IADD R26, R26, 0x1, -R4.reuse ;  /* 0x000000011a1aa824 */ /* 0x100fe400078e0a04 */
[----:B------:R-:W-:Y:S01]  /*17530*/  @!P6 IMAD.IADD R25, R25, 0x1, -R4 ;  /* 0x000000011919e824 */ /* 0x000fe200078e0a04 */
[----:B--2---:R-:W-:Y:S02]  /*17540*/  ISETP.GE.AND P3, PT, R46, RZ, PT ;  /* 0x000000ff2e00720c */ /* 0x004fe40003f66270 */
[----:B------:R-:W2:Y:S01]  /*17550*/  LDL R46, [R1+0x671c] ;  /* 0x00671c00012e7983 */ /* 0x000ea20000100800 */
[----:B---3--:R-:W-:-:S03]  /*17560*/  ISETP.GE.AND P5, PT, R45, RZ, PT ;  /* 0x000000ff2d00720c */ /* 0x008fc60003fa6270 */
[----:B------:R-:W3:Y:S01]  /*17570*/  LDL R45, [R1+0x67a8] ;  /* 0x0067a800012d7983 */ /* 0x000ee20000100800 */
[----:B----4-:R-:W-:-:S06]  /*17580*/  ISETP.GE.AND P4, PT, R57, RZ, PT ;  /* 0x000000ff3900720c */ /* 0x010fcc0003f86270 */
[----:B------:R-:W-:-:S03]  /*17590*/  @!P3 IMAD.MOV R34, RZ, RZ, -R34 ;  /* 0x000000ffff22b224 */ /* 0x000fc600078e0a22 */
[----:B------:R-:W-:-:S05]  /*175a0*/  @!P5 IMAD.MOV R35, RZ, RZ, -R35 ;  /* 0x000000ffff23d224 */ /* 0x000fca00078e0a23 */
[----:B------:R-:W-:Y:S04]  /*175b0*/  STL [R1+0x524], R35 ;  /* 0x0005242301007387 */ /* 0x000fe80000100800 */
[----:B------:R-:W-:Y:S04]  /*175c0*/  STL [R1+0x520], R34 ;  /* 0x0005202201007387 */ /* 0x000fe80000100800 */
[----:B------:R-:W4:Y:S01]  /*175d0*/  LDL R57, [R1+0x6720] ;  /* 0x0067200001397983 */ /* 0x000f220000100800 */
[----:B------:R-:W-:Y:S01]  /*175e0*/  @!P4 IMAD.MOV R33, RZ, RZ, -R33 ;  /* 0x000000ffff21c224 */ /* 0x000fe200078e0a21 */
[----:B-----5:R-:W-:-:S02]  /*175f0*/  ISETP.GE.AND P1, PT, R60, RZ, PT ;  /* 0x000000ff3c00720c */ /* 0x020fc40003f26270 */
[----:B------:R-:W5:Y:S01]  /*17600*/  LDL R60, [R1+0x6724] ;  /* 0x00672400013c7983 */ /* 0x000f620000100800 */
[----:B------:R-:W-:-:S03]  /*17610*/  ISETP.GE.AND P2, PT, R58, RZ, PT ;  /* 0x000000ff3a00720c */ /* 0x000fc60003f46270 */
[----:B------:R0:W-:Y:S04]  /*17620*/  STL [R1+0x51c], R33 ;  /* 0x00051c2101007387 */ /* 0x0001e80000100800 */
[----:B------:R-:W3:Y:S01]  /*17630*/  LDL R58, [R1+0x6728] ;  /* 0x00672800013a7983 */ /* 0x000ee20000100800 */
[----:B------:R-:W-:-:S03]  /*17640*/  ISETP.GE.AND P6, PT, R59, RZ, PT ;  /* 0x000000ff3b00720c */ /* 0x000fc60003fc6270 */
[----:B------:R-:W3:Y:S01]  /*17650*/  LDL R59, [R1+0x672c] ;  /* 0x00672c00013b7983 */ /* 0x000ee20000100800 */
[----:B------:R-:W-:-:S13]  /*17660*/  ISETP.GT.U32.AND P0, PT, R4, R31, PT ;  /* 0x0000001f0400720c */ /* 0x000fda0003f04070 */
[----:B------:R-:W-:Y:S01]  /*17670*/  @!P0 IMAD.IADD R31, R31, 0x1, -R4 ;  /* 0x000000011f1f8824 */ /* 0x000fe200078e0a04 */
[C---:B------:R-:W-:Y:S02]  /*17680*/  ISETP.GT.U32.AND P0, PT, R4.reuse, R24, PT ;  /* 0x000000180400720c */ /* 0x040fe40003f04070 */
[----:B------:R-:W-:-:S11]  /*17690*/  ISETP.GT.U32.AND P3, PT, R4, R28, PT ;  /* 0x0000001c0400720c */ /* 0x000fd60003f64070 */
[----:B------:R-:W-:Y:S01]  /*176a0*/  @!P0 IMAD.IADD R24, R24, 0x1, -R4 ;  /* 0x0000000118188824 */ /* 0x000fe200078e0a04 */
[----:B------:R-:W-:Y:S01]  /*176b0*/  ISETP.GT.U32.AND P0, PT, R4, R29, PT ;  /* 0x0000001d0400720c */ /* 0x000fe20003f04070 */
[----:B------:R-:W-:-:S03]  /*176c0*/  @!P1 IMAD.MOV R32, RZ, RZ, -R32 ;  /* 0x000000ffff209224 */ /* 0x000fc600078e0a20 */
[----:B------:R-:W-:Y:S01]  /*176d0*/  ISETP.GT.U32.AND P4, PT, R4, R24, PT ;  /* 0x000000180400720c */ /* 0x000fe20003f84070 */
[----:B------:R-:W-:Y:S01]  /*176e0*/  @!P3 IMAD.IADD R28, R28, 0x1, -R4 ;  /* 0x000000011c1cb824 */ /* 0x000fe200078e0a04 */
[----:B------:R-:W-:-:S07]  /*176f0*/  ISETP.GT.U32.AND P1, PT, R4, R26, PT ;  /* 0x0000001a0400720c */ /* 0x000fce0003f24070 */
[----:B------:R-:W-:Y:S01]  /*17700*/  @!P0 IMAD.IADD R29, R29, 0x1, -R4 ;  /* 0x000000011d1d8824 */ /* 0x000fe200078e0a04 */
[----:B------:R-:W-:Y:S02]  /*17710*/  ISETP.GE.AND P0, PT, R44, RZ, PT ;  /* 0x000000ff2c00720c */ /* 0x000fe40003f06270 */
[C---:B------:R-:W-:Y:S01]  /*17720*/  ISETP.GT.U32.AND P3, PT, R4.reuse, R22, PT ;  /* 0x000000160400720c */ /* 0x040fe20003f64070 */
[----:B0-----:R-:W-:Y:S01]  /*17730*/  IMAD.MOV.U32 R33, RZ, RZ, R29 ;  /* 0x000000ffff217224 */ /* 0x001fe200078e001d */
[C---:B------:R-:W-:Y:S01]  /*17740*/  ISETP.GT.U32.AND P5, PT, R4.reuse, R27, PT ;  /* 0x0000001b0400720c */ /* 0x040fe20003fa4070 */
[----:B------:R-:W-:Y:S01]  /*17750*/  @!P2 IMAD.MOV R31, RZ, RZ, -R31 ;  /* 0x000000ffff1fa224 */ /* 0x000fe200078e0a1f */
[----:B------:R-:W-:Y:S01]  /*17760*/  ISETP.GT.U32.AND P2, PT, R4, R25, PT ;  /* 0x000000190400720c */ /* 0x000fe20003f44070 */
[----:B------:R-:W-:Y:S01]  /*17770*/  @!P6 IMAD.MOV R30, RZ, RZ, -R30 ;  /* 0x000000ffff1ee224 */ /* 0x000fe200078e0a1e */
[----:B------:R0:W-:Y:S01]  /*17780*/  STL [R1+0x518], R32 ;  /* 0x0005182001007387 */ /* 0x0001e20000100800 */
[----:B------:R-:W-:-:S04]  /*17790*/  @!P4 IMAD.IADD R24, R24, 0x1, -R4 ;  /* 0x000000011818c824 */ /* 0x000fc800078e0a04 */
[----:B------:R-:W-:Y:S01]  /*177a0*/  @!P0 IMAD.MOV R33, RZ, RZ, -R33 ;  /* 0x000000ffff218224 */ /* 0x000fe200078e0a21 */
[----:B------:R-:W-:Y:S01]  /*177b0*/  STL [R1+0x514], R31 ;  /* 0x0005141f01007387 */ /* 0x000fe20000100800 */
[----:B------:R-:W-:-:S03]  /*177c0*/  @!P1 IMAD.IADD R26, R26, 0x1, -R4 ;  /* 0x000000011a1a9824 */ /* 0x000fc600078e0a04 */
[----:B------:R-:W-:Y:S01]  /*177d0*/  STL [R1+0x330], R30 ;  /* 0x0003301e01007387 */ /* 0x000fe20000100800 */
[----:B------:R-:W-:Y:S01]  /*177e0*/  ISETP.GT.U32.AND P1, PT, R4, R20, PT ;  /* 0x000000140400720c */ /* 0x000fe20003f24070 */
[--C-:B------:R-:W-:Y:S02]  /*177f0*/  @!P3 IMAD.IADD R22, R22, 0x1, -R4.reuse ;  /* 0x000000011616b824 */ /* 0x100fe400078e0a04 */
[----:B------:R-:W-:Y:S04]  /*17800*/  STL [R1+0x32c], R33 ;  /* 0x00032c2101007387 */ /* 0x000fe80000100800 */
[----:B------:R-:W3:Y:S01]  /*17810*/  LDL R44, [R1+0x6730] ;  /* 0x00673000012c7983 */ /* 0x000ee20000100800 */
[----:B------:R-:W-:Y:S01]  /*17820*/  @!P5 IMAD.IADD R27, R27, 0x1, -R4 ;  /* 0x000000011b1bd824 */ /* 0x000fe200078e0a04 */
[----:B------:R-:W-:Y:S01]  /*17830*/  ISETP.GT.U32.AND P5, PT, R4, R21, PT ;  /* 0x000000150400720c */ /* 0x000fe20003fa4070 */
[----:B0-----:R-:W-:-:S02]  /*17840*/  IMAD.MOV.U32 R32, RZ, RZ, R28 ;  /* 0x000000ffff207224 */ /* 0x001fc400078e001c */
[--C-:B------:R-:W-:Y:S01]  /*17850*/  @!P2 IMAD.IADD R25, R25, 0x1, -R4.reuse ;  /* 0x000000011919a824 */ /* 0x100fe200078e0a04 */
[----:B------:R-:W-:Y:S01]  /*17860*/  ISETP.GT.U32.AND P2, PT, R4, R19, PT ;  /* 0x000000130400720c */ /* 0x000fe20003f44070 */
[----:B------:R-:W-:Y:S02]  /*17870*/  IMAD.MOV.U32 R28, RZ, RZ, R27 ;  /* 0x000000ffff1c7224 */ /* 0x000fe400078e001b */
[----:B------:R-:W-:-:S06]  /*17880*/  @!P1 IMAD.IADD R20, R20, 0x1, -R4 ;  /* 0x0000000114149824 */ /* 0x000fcc00078e0a04 */
[----:B------:R-:W-:-:S04]  /*17890*/  @!P5 IMAD.IADD R21, R21, 0x1, -R4 ;  /* 0x000000011515d824 */ /* 0x000fc800078e0a04 */
[----:B------:R-:W-:Y:S01]  /*178a0*/  @!P2 IMAD.IADD R19, R19, 0x1, -R4 ;  /* 0x000000011313a824 */ /* 0x000fe200078e0a04 */
[----:B--2---:R-:W-:Y:S02]  /*178b0*/  ISETP.GE.AND P4, PT, R46, RZ, PT ;  /* 0x000000ff2e00720c */ /* 0x004fe40003f86270 */
[----:B------:R-:W2:Y:S11]  /*178c0*/  LDL R46, [R1+0x6734] ;  /* 0x00673400012e7983 */ /* 0x000eb60000100800 */
[----:B------:R-:W-:Y:S01]  /*178d0*/  @!P4 IMAD.MOV R32, RZ, RZ, -R32 ;  /* 0x000000ffff20c224 */ /* 0x000fe200078e0a20 */
[----:B----4-:R-:W-:-:S02]  /*178e0*/  ISETP.GE.AND P3, PT, R57, RZ, PT ;  /* 0x000000ff3900720c */ /* 0x010fc40003f66270 */
[----:B------:R-:W4:Y:S04]  /*178f0*/  LDL R57, [R1+0x6738] ;  /* 0x0067380001397983 */ /* 0x000f280000100800 */
[----:B------:R-:W-:Y:S01]  /*17900*/  STL [R1+0x328], R32 ;  /* 0x0003282001007387 */ /* 0x000fe20000100800 */
[----:B-----5:R-:W-:Y:S02]  /*17910*/  ISETP.GE.AND P5, PT, R60, RZ, PT ;  /* 0x000000ff3c00720c */ /* 0x020fe40003fa6270 */
[----:B---3--:R-:W-:-:S04]  /*17920*/  ISETP.GE.AND P1, PT, R58, RZ, PT ;  /* 0x000000ff3a00720c */ /* 0x008fc80003f26270 */
[----:B------:R-:W-:Y:S01]  /*17930*/  @!P3 IMAD.MOV R28, RZ, RZ, -R28 ;  /* 0x000000ffff1cb224 */ /* 0x000fe200078e0a1c */
[----:B------:R-:W3:Y:S01]  /*17940*/  LDL R58, [R1+0x673c] ;  /* 0x00673c00013a7983 */ /* 0x000ee20000100800 */
[----:B------:R-:W-:-:S03]  /*17950*/  ISETP.GE.AND P2, PT, R59, RZ, PT ;  /* 0x000000ff3b00720c */ /* 0x000fc60003f46270 */
[----:B------:R-:W-:Y:S04]  /*17960*/  STL [R1+0x324], R28 ;  /* 0x0003241c01007387 */ /* 0x000fe80000100800 */
[----:B------:R-:W5:Y:S04]  /*17970*/  LDL R60, [R1+0x6740] ;  /* 0x00674000013c7983 */ /* 0x000f680000100800 */
[----:B------:R-:W5:Y:S01]  /*17980*/  LDL R59, [R1+0x6744] ;  /* 0x00674400013b7983 */ /* 0x000f620000100800 */
[----:B------:R-:W-:-:S13]  /*17990*/  ISETP.GT.U32.AND P6, PT, R4, R23, PT ;  /* 0x000000170400720c */ /* 0x000fda0003fc4070 */
[----:B------:R-:W-:Y:S01]  /*179a0*/  @!P6 IMAD.IADD R23, R23, 0x1, -R4 ;  /* 0x000000011717e824 */ /* 0x000fe200078e0a04 */
[----:B------:R-:W-:-:S04]  /*179b0*/  ISETP.GT.U32.AND P6, PT, R4, R18, PT ;  /* 0x000000120400720c */ /* 0x000fc80003fc4070 */
[----:B------:R-:W-:Y:S01]  /*179c0*/  ISETP.GT.U32.AND P0, PT, R4, R23, PT ;  /* 0x000000170400720c */ /* 0x000fe20003f04070 */
[----:B------:R-:W-:Y:S02]  /*179d0*/  IMAD.MOV.U32 R27, RZ, RZ, R26 ;  /* 0x000000ffff1b7224 */ /* 0x000fe400078e001a */
[----:B------:R-:W-:Y:S02]  /*179e0*/  IMAD.MOV.U32 R26, RZ, RZ, R25 ;  /* 0x000000ffff1a7224 */ /* 0x000fe400078e0019 */
[----:B------:R-:W-:-:S04]  /*179f0*/  IMAD.MOV.U32 R25, RZ, RZ, R24 ;  /* 0x000000ffff197224 */ /* 0x000fc800078e0018 */
[--C-:B------:R-:W-:Y:S02]  /*17a00*/  @!P6 IMAD.IADD R18, R18, 0x1, -R4.reuse ;  /* 0x000000011212e824 */ /* 0x100fe400078e0a04 */
[----:B------:R-:W-:Y:S02]  /*17a10*/  @!P5 IMAD.MOV R27, RZ, RZ, -R27 ;  /* 0x000000ffff1bd224 */ /* 0x000fe400078e0a1b */
[----:B------:R-:W-:Y:S01]  /*17a20*/  @!P2 IMAD.MOV R25, RZ, RZ, -R25 ;  /* 0x000000ffff19a224 */ /* 0x000fe200078e0a19 */
[C---:B------:R-:W-:Y:S01]  /*17a30*/  ISETP.GT.U32.AND P5, PT, R4.reuse, R18, PT ;  /* 0x000000120400720c */ /* 0x040fe20003fa4070 */
[----:B------:R-:W-:Y:S01]  /*17a40*/  @!P0 IMAD.IADD R23, R23, 0x1, -R4 ;  /* 0x0000000117178824 */ /* 0x000fe200078e0a04 */
[C---:B------:R-:W-:Y:S02]  /*17a50*/  ISETP.GT.U32.AND P2, PT, R4.reuse, R17, PT ;  /* 0x000000110400720c */ /* 0x040fe40003f44070 */
[C---:B------:R-:W-:Y:S02]  /*17a60*/  ISETP.GT.U32.AND P4, PT, R4.reuse, R22, PT ;  /* 0x000000160400720c */ /* 0x040fe40003f84070 */
[----:B------:R-:W-:-:S02]  /*17a70*/  ISETP.GT.U32.AND P0, PT, R4, R16, PT ;  /* 0x000000100400720c */ /* 0x000fc40003f04070 */
[----:B------:R-:W-:Y:S02]  /*17a80*/  IABS R42, R56 ;  /* 0x00000038002a7213 */ /* 0x000fe40000000000 */
[C---:B------:R-:W-:Y:S02]  /*17a90*/  ISETP.GT.U32.AND P3, PT, R4.reuse, R21, PT ;  /* 0x000000150400720c */ /* 0x040fe40003f64070 */
[----:B------:R-:W-:Y:S01]  /*17aa0*/  ISETP.GT.U32.AND P6, PT, R4, R20, PT ;  /* 0x000000140400720c */ /* 0x000fe20003fc4070 */
[----:B------:R-:W-:Y:S02]  /*17ab0*/  @!P1 IMAD.MOV R26, RZ, RZ, -R26 ;  /* 0x000000ffff1a9224 */ /* 0x000fe400078e0a1a */
[----:B------:R-:W-:Y:S01]  /*17ac0*/  IMAD.HI.U32 R43, R0, R42, RZ ;  /* 0x0000002a002b7227 */ /* 0x000fe200078e00ff */
[----:B------:R-:W-:Y:S03]  /*17ad0*/  STL [R1+0x320], R27 ;  /* 0x0003201b01007387 */ /* 0x000fe60000100800 */
[----:B------:R-:W-:-:S02]  /*17ae0*/  @!P5 IMAD.IADD R18, R18, 0x1, -R4 ;  /* 0x000000011212d824 */ /* 0x000fc400078e0a04 */
[--C-:B------:R-:W-:Y:S01]  /*17af0*/  @!P2 IMAD.IADD R17, R17, 0x1, -R4.reuse ;  /* 0x000000011111a824 */ /* 0x100fe200078e0a04 */
[----:B------:R-:W-:Y:S01]  /*17b00*/  STL [R1+0x31c], R26 ;  /* 0x00031c1a01007387 */ /* 0x000fe20000100800 */
[--C-:B------:R-:W-:Y:S01]  /*17b10*/  @!P4 IMAD.IADD R22, R22, 0x1, -R4.reuse ;  /* 0x000000011616c824 */ /* 0x100fe200078e0a04 */
[----:B------:R-:W-:Y:S02]  /*17b20*/  ISETP.GT.U32.AND P4, PT, R4, R15, PT ;  /* 0x0000000f0400720c */ /* 0x000fe40003f84070 */
[----:B------:R-:W-:Y:S01]  /*17b30*/  ISETP.GE.AND P5, PT, R44, RZ, PT ;  /* 0x000000ff2c00720c */ /* 0x000fe20003fa6270 */
[----:B------:R-:W-:Y:S01]  /*17b40*/  @!P0 IMAD.IADD R16, R16, 0x1, -R4 ;  /* 0x0000000110108824 */ /* 0x000fe200078e0a04 */
[----:B------:R-:W-:Y:S01]  /*17b50*/  STL [R1+0x318], R25 ;  /* 0x0003181901007387 */ /* 0x000fe20000100800 */
[----:B------:R-:W-:-:S03]  /*17b60*/  IMAD.MOV R41, RZ, RZ, -R43 ;  /* 0x000000ffff297224 */ /* 0x000fc600078e0a2b */
[----:B------:R-:W5:Y:S01]  /*17b70*/  LDL R43, [R1+0x6748] ;  /* 0x00674800012b7983 */ /* 0x000f620000100800 */
[--C-:B------:R-:W-:Y:S01]  /*17b80*/  @!P3 IMAD.IADD R21, R21, 0x1, -R4.reuse ;  /* 0x000000011515b824 */ /* 0x100fe200078e0a04 */
[----:B------:R-:W-:Y:S02]  /*17b90*/  ISETP.GT.U32.AND P3, PT, R4, R14, PT ;  /* 0x0000000e0400720c */ /* 0x000fe40003f64070 */
[----:B------:R-:W5:Y:S01]  /*17ba0*/  LDL R44, [R1+0x674c] ;  /* 0x00674c00012c7983 */ /* 0x000f620000100800 */
[--C-:B------:R-:W-:Y:S01]  /*17bb0*/  @!P6 IMAD.IADD R20, R20, 0x1, -R4.reuse ;  /* 0x000000011414e824 */ /* 0x100fe200078e0a04 */
[----:B------:R-:W-:Y:S01]  /*17bc0*/  ISETP.GT.U32.AND P6, PT, R4, R13, PT ;  /* 0x0000000d0400720c */ /* 0x000fe20003fc4070 */
[----:B------:R-:W-:Y:S02]  /*17bd0*/  @!P5 IMAD.MOV R23, RZ, RZ, -R23 ;  /* 0x000000ffff17d224 */ /* 0x000fe400078e0a17 */
[----:B------:R-:W-:-:S06]  /*17be0*/  @!P4 IMAD.IADD R15, R15, 0x1, -R4 ;  /* 0x000000010f0fc824 */ /* 0x000fcc00078e0a04 */
[----:B------:R-:W-:-:S04]  /*17bf0*/  @!P3 IMAD.IADD R14, R14, 0x1, -R4 ;  /* 0x000000010e0eb824 */ /* 0x000fc800078e0a04 */
[----:B------:R-:W-:Y:S01]  /*17c00*/  @!P6 IMAD.IADD R13, R13, 0x1, -R4 ;  /* 0x000000010d0de824 */ /* 0x000fe200078e0a04 */
[----:B--2---:R-:W-:-:S13]  /*17c10*/  ISETP.GE.AND P2, PT, R46, RZ, PT ;  /* 0x000000ff2e00720c */ /* 0x004fda0003f46270 */
[----:B------:R-:W-:Y:S01]  /*17c20*/  @!P2 IMAD.MOV R22, RZ, RZ, -R22 ;  /* 0x000000ffff16a224 */ /* 0x000fe200078e0a16 */
[----:B----4-:R-:W-:Y:S02]  /*17c30*/  ISETP.GE.AND P0, PT, R57, RZ, PT ;  /* 0x000000ff3900720c */ /* 0x010fe40003f06270 */
[----:B---3--:R-:W-:-:S11]  /*17c40*/  ISETP.GE.AND P4, PT, R58, RZ, PT ;  /* 0x000000ff3a00720c */ /* 0x008fd60003f86270 */
[----:B------:R-:W-:Y:S01]  /*17c50*/  @!P0 IMAD.MOV R21, RZ, RZ, -R21 ;  /* 0x000000ffff158224 */ /* 0x000fe200078e0a15 */
[----:B------:R-:W2:Y:S04]  /*17c60*/  LDL R58, [R1+0x67ac] ;  /* 0x0067ac00013a7983 */ /* 0x000ea80000100800 */
[----:B------:R-:W-:Y:S01]  /*17c70*/  STL [R1+0x314], R23 ;  /* 0x0003141701007387 */ /* 0x000fe20000100800 */
[----:B-----5:R-:W-:-:S03]  /*17c80*/  ISETP.GE.AND P3, PT, R60, RZ, PT ;  /* 0x000000ff3c00720c */ /* 0x020fc60003f66270 */
[----:B------:R-:W-:Y:S04]  /*17c90*/  STL [R1+0x310], R22 ;  /* 0x0003101601007387 */ /* 0x000fe80000100800 */
[----:B------:R-:W3:Y:S01]  /*17ca0*/  LDL R46, [R1+0x6750] ;  /* 0x00675000012e7983 */ /* 0x000ee20000100800 */
[----:B------:R-:W-:-:S03]  /*17cb0*/  ISETP.GE.AND P6, PT, R59, RZ, PT ;  /* 0x000000ff3b00720c */ /* 0x000fc60003fc6270 */
[----:B------:R-:W4:Y:S04]  /*17cc0*/  LDL R57, [R1+0x6754] ;  /* 0x0067540001397983 */ /* 0x000f280000100800 */
[----:B------:R0:W-:Y:S04]  /*17cd0*/  STL [R1+0x30c], R21 ;  /* 0x00030c1501007387 */ /* 0x0001e80000100800 */
[----:B------:R-:W5:Y:S04]  /*17ce0*/  LDL R60, [R1+0x6758] ;  /* 0x00675800013c7983 */ /* 0x000f680000100800 */
[----:B------:R-:W2:Y:S01]  /*17cf0*/  LDL R59, [R1+0x675c] ;  /* 0x00675c00013b7983 */ /* 0x000ea20000100800 */
[----:B------:R-:W-:-:S13]  /*17d00*/  ISETP.GT.U32.AND P1, PT, R4, R19, PT ;  /* 0x000000130400720c */ /* 0x000fda0003f24070 */
[----:B------:R-:W-:Y:S01]  /*17d10*/  @!P1 IMAD.IADD R19, R19, 0x1, -R4 ;  /* 0x0000000113139824 */ /* 0x000fe200078e0a04 */
[C---:B------:R-:W-:Y:S01]  /*17d20*/  ISETP.GT.U32.AND P1, PT, R4.reuse, R12, PT ;  /* 0x0000000c0400720c */ /* 0x040fe20003f24070 */
[----:B------:R-:W-:Y:S01]  /*17d30*/  @!P4 IMAD.MOV R20, RZ, RZ, -R20 ;  /* 0x000000ffff14c224 */ /* 0x000fe200078e0a14 */
[C---:B------:R-:W-:Y:S01]  /*17d40*/  ISETP.GT.U32.AND P2, PT, R4.reuse, R16, PT ;  /* 0x000000100400720c */ /* 0x040fe20003f44070 */
[----:B------:R-:W-:Y:S01]  /*17d50*/  @!P3 IMAD.MOV R19, RZ, RZ, -R19 ;  /* 0x000000ffff13b224 */ /* 0x000fe200078e0a13 */
[C---:B------:R-:W-:Y:S02]  /*17d60*/  ISETP.GT.U32.AND P0, PT, R4.reuse, R15, PT ;  /* 0x0000000f0400720c */ /* 0x040fe40003f04070 */
[----:B------:R-:W-:-:S07]  /*17d70*/  ISETP.GT.U32.AND P4, PT, R4, R14, PT ;  /* 0x0000000e0400720c */ /* 0x000fce0003f84070 */
[----:B------:R-:W-:Y:S01]  /*17d80*/  @!P1 IMAD.IADD R12, R12, 0x1, -R4 ;  /* 0x000000010c0c9824 */ /* 0x000fe200078e0a04 */
[----:B------:R-:W-:-:S04]  /*17d90*/  ISETP.GT.U32.AND P1, PT, R4, R17, PT ;  /* 0x000000110400720c */ /* 0x000fc80003f24070 */
[C---:B------:R-:W-:Y:S02]  /*17da0*/  ISETP.GT.U32.AND P5, PT, R4.reuse, R12, PT ;  /* 0x0000000c0400720c */ /* 0x040fe40003fa4070 */
[----:B------:R-:W-:Y:S01]  /*17db0*/  ISETP.GT.U32.AND P3, PT, R4, R13, PT ;  /* 0x0000000d0400720c */ /* 0x000fe20003f64070 */
[--C-:B------:R-:W-:Y:S01]  /*17dc0*/  @!P2 IMAD.IADD R16, R16, 0x1, -R4.reuse ;  /* 0x000000011010a824 */ /* 0x100fe200078e0a04 */
[----:B------:R-:W-:Y:S01]  /*17dd0*/  ISETP.GT.U32.AND P2, PT, R4, R10, PT ;  /* 0x0000000a0400720c */ /* 0x000fe20003f44070 */
[----:B------:R-:W-:-:S04]  /*17de0*/  @!P0 IMAD.IADD R15, R15, 0x1, -R4 ;  /* 0x000000010f0f8824 */ /* 0x000fc800078e0a04 */
[--C-:B------:R-:W-:Y:S01]  /*17df0*/  @!P1 IMAD.IADD R17, R17, 0x1, -R4.reuse ;  /* 0x0000000111119824 */ /* 0x100fe200078e0a04 */
[----:B------:R-:W-:Y:S01]  /*17e00*/  ISETP.GT.U32.AND P0, PT, R4, R9, PT ;  /* 0x000000090400720c */ /* 0x000fe20003f04070 */
[--C-:B------:R-:W-:Y:S02]  /*17e10*/  @!P4 IMAD.IADD R14, R14, 0x1, -R4.reuse ;  /* 0x000000010e0ec824 */ /* 0x100fe400078e0a04 */
[--C-:B------:R-:W-:Y:S01]  /*17e20*/  @!P5 IMAD.IADD R12, R12, 0x1, -R4.reuse ;  /* 0x000000010c0cd824 */ /* 0x100fe200078e0a04 */
[----:B------:R-:W-:Y:S01]  /*17e30*/  ISETP.GE.AND P1, PT, R43, RZ, PT ;  /* 0x000000ff2b00720c */ /* 0x000fe20003f26270 */
[----:B------:R-:W-:Y:S01]  /*17e40*/  @!P3 IMAD.IADD R13, R13, 0x1, -R4 ;  /* 0x000000010d0db824 */ /* 0x000fe200078e0a04 */
[----:B------:R-:W-:Y:S02]  /*17e50*/  ISETP.GT.U32.AND P4, PT, R4, R8, PT ;  /* 0x000000080400720c */ /* 0x000fe40003f84070 */
[----:B------:R-:W-:Y:S02]  /*17e60*/  ISETP.GE.AND P5, PT, R44, RZ, PT ;  /* 0x000000ff2c00720c */ /* 0x000fe40003fa6270 */
[----:B------:R-:W-:Y:S01]  /*17e70*/  ISETP.GT.U32.AND P3, PT, R4, R7, PT ;  /* 0x000000070400720c */ /* 0x000fe20003f64070 */
[----:B------:R-:W-:Y:S01]  /*17e80*/  @!P6 IMAD.MOV R18, RZ, RZ, -R18 ;  /* 0x000000ffff12e224 */ /* 0x000fe200078e0a12 */
[----:B------:R1:W-:Y:S01]  /*17e90*/  STL [R1+0x308], R20 ;  /* 0x0003081401007387 */ /* 0x0003e20000100800 */
[----:B0-----:R-:W-:-:S03]  /*17ea0*/  IMAD.MOV.U32 R21, RZ, RZ, R17 ;  /* 0x000000ffff157224 */ /* 0x001fc600078e0011 */
[----:B------:R-:W-:Y:S01]  /*17eb0*/  STL [R1+0x304], R19 ;  /* 0x0003041301007387 */ /* 0x000fe20000100800 */
[----:B------:R-:W-:Y:S02]  /*17ec0*/  @!P1 IMAD.MOV R21, RZ, RZ, -R21 ;  /* 0x000000ffff159224 */ /* 0x000fe400078e0a15 */
[----:B-1----:R-:W-:Y:S01]  /*17ed0*/  IMAD.MOV.U32 R20, RZ, RZ, R16 ;  /* 0x000000ffff147224 */ /* 0x002fe200078e0010 */
[----:B------:R-:W-:Y:S01]  /*17ee0*/  STL [R1+0x300], R18 ;  /* 0x0003001201007387 */ /* 0x000fe20000100800 */
[----:B------:R-:W-:Y:S02]  /*17ef0*/  @!P2 IMAD.IADD R10, R10, 0x1, -R4 ;  /* 0x000000010a0aa824 */ /* 0x000fe400078e0a04 */
[----:B------:R-:W-:Y:S01]  /*17f00*/  @!P5 IMAD.MOV R20, RZ, RZ, -R20 ;  /* 0x000000ffff14d224 */ /* 0x000fe200078e0a14 */
[----:B------:R-:W2:Y:S01]  /*17f10*/  LDL R43, [R1+0x6760] ;  /* 0x00676000012b7983 */ /* 0x000ea20000100800 */
[--C-:B------:R-:W-:Y:S02]  /*17f20*/  @!P0 IMAD.IADD R9, R9, 0x1, -R4.reuse ;  /* 0x0000000109098824 */ /* 0x100fe400078e0a04 */
[--C-:B------:R-:W-:Y:S01]  /*17f30*/  @!P4 IMAD.IADD R8, R8, 0x1, -R4.reuse ;  /* 0x000000010808c824 */ /* 0x100fe200078e0a04 */
[----:B------:R-:W2:Y:S01]  /*17f40*/  LDL R44, [R1+0x6764] ;  /* 0x00676400012c7983 */ /* 0x000ea20000100800 */
[----:B------:R-:W-:-:S03]  /*17f50*/  @!P3 IMAD.IADD R7, R7, 0x1, -R4 ;  /* 0x000000010707b824 */ /* 0x000fc600078e0a04 */
[----:B------:R-:W-:Y:S01]  /*17f60*/  STL [R1+0x2fc], R21 ;  /* 0x0002fc1501007387 */ /* 0x000fe20000100800 */
[----:B---3--:R-:W-:-:S03]  /*17f70*/  ISETP.GE.AND P2, PT, R46, RZ, PT ;  /* 0x000000ff2e00720c */ /* 0x008fc60003f46270 */
[----:B------:R-:W3:Y:S01]  /*17f80*/  LDL R46, [R1+0x6768] ;  /* 0x00676800012e7983 */ /* 0x000ee20000100800 */
[----:B----4-:R-:W-:-:S03]  /*17f90*/  ISETP.GE.AND P0, PT, R57, RZ, PT ;  /* 0x000000ff3900720c */ /* 0x010fc60003f06270 */
[----:B------:R-:W4:Y:S01]  /*17fa0*/  LDL R57, [R1+0x676c] ;  /* 0x00676c0001397983 */ /* 0x000f220000100800 */
[----:B-----5:R-:W-:-:S03]  /*17fb0*/  ISETP.GE.AND P4, PT, R60, RZ, PT ;  /* 0x000000ff3c00720c */ /* 0x020fc60003f86270 */
[----:B------:R-:W5:Y:S01]  /*17fc0*/  LDL R60, [R1+0x6770] ;  /* 0x00677000013c7983 */ /* 0x000f620000100800 */
[----:B--2---:R-:W-:-:S03]  /*17fd0*/  ISETP.GE.AND P3, PT, R59, RZ, PT ;  /* 0x000000ff3b00720c */ /* 0x004fc60003f66270 */
[----:B------:R-:W-:Y:S04]  /*17fe0*/  STL [R1+0x2f8], R20 ;  /* 0x0002f81401007387 */ /* 0x000fe80000100800 */
[----:B------:R-:W2:Y:S01]  /*17ff0*/  LDL R59, [R1+0x6774] ;  /* 0x00677400013b7983 */ /* 0x000ea20000100800 */
[C---:B------:R-:W-:Y:S01]  /*18000*/  ISETP.GT.U32.AND P6, PT, R4.reuse, R11, PT ;  /* 0x0000000b0400720c */ /* 0x040fe20003fc4070 */
[----:B------:R-:W-:Y:S01]  /*18010*/  IMAD.MOV.U32 R16, RZ, RZ, R15 ;  /* 0x000000ffff107224 */ /* 0x000fe200078e000f */
[----:B------:R-:W-:-:S03]  /*18020*/  ISETP.GT.U32.AND P5, PT, R4, R10, PT ;  /* 0x0000000a0400720c */ /* 0x000fc60003fa4070 */
[----:B------:R-:W-:Y:S01]  /*18030*/  @!P2 IMAD.MOV R16, RZ, RZ, -R16 ;  /* 0x000000ffff10a224 */ /* 0x000fe200078e0a10 */
[----:B------:R-:W-:-:S07]  /*18040*/  ISETP.GT.U32.AND P2, PT, R4, R9, PT ;  /* 0x000000090400720c */ /* 0x000fce0003f44070 */
[--C-:B------:R-:W-:Y:S01]  /*18050*/  @!P6 IMAD.IADD R11, R11, 0x1, -R4.reuse ;  /* 0x000000010b0be824 */ /* 0x100fe200078e0a04 */
[----:B------:R-:W-:Y:S01]  /*18060*/  ISETP.GT.U32.AND P6, PT, R4, R6, PT ;  /* 0x000000060400720c */ /* 0x000fe20003fc4070 */
[----:B------:R-:W-:Y:S01]  /*18070*/  @!P5 IMAD.IADD R10, R10, 0x1, -R4 ;  /* 0x000000010a0ad824 */ /* 0x000fe200078e0a04 */
[----:B------:R-:W-:-:S03]  /*18080*/  ISETP.GT.U32.AND P5, PT, R4, R53, PT ;  /* 0x000000350400720c */ /* 0x000fc60003fa4070 */
[----:B------:R-:W-:Y:S01]  /*18090*/  @!P2 IMAD.IADD R9, R9, 0x1, -R4 ;  /* 0x000000010909a824 */ /* 0x000fe200078e0a04 */
[----:B------:R-:W-:-:S07]  /*180a0*/  ISETP.GT.U32.AND P2, PT, R4, R54, PT ;  /* 0x000000360400720c */ /* 0x000fce0003f44070 */
[----:B------:R-:W-:Y:S01]  /*180b0*/  @!P6 IMAD.IADD R6, R6, 0x1, -R4 ;  /* 0x000000010606e824 */ /* 0x000fe200078e0a04 */
[C---:B------:R-:W-:Y:S01]  /*180c0*/  ISETP.GT.U32.AND P6, PT, R4.reuse, R7, PT ;  /* 0x000000070400720c */ /* 0x040fe20003fc4070 */
[----:B------:R-:W-:Y:S01]  /*180d0*/  IMAD.MOV.U32 R15, RZ, RZ, R14 ;  /* 0x000000ffff0f7224 */ /* 0x000fe200078e000e */
[----:B------:R-:W-:Y:S01]  /*180e0*/  ISETP.GT.U32.AND P1, PT, R4, R11, PT ;  /* 0x0000000b0400720c */ /* 0x000fe20003f24070 */
[----:B------:R-:W-:Y:S02]  /*180f0*/  IMAD.MOV.U32 R14, RZ, RZ, R13 ;  /* 0x000000ffff0e7224 */ /* 0x000fe400078e000d */
[----:B------:R-:W-:Y:S02]  /*18100*/  IMAD.MOV.U32 R13, RZ, RZ, R12 ;  /* 0x000000ffff0d7224 */ /* 0x000fe400078e000c */
[----:B------:R-:W-:Y:S02]  /*18110*/  @!P0 IMAD.MOV R15, RZ, RZ, -R15 ;  /* 0x000000ffff0f8224 */ /* 0x000fe400078e0a0f */
[----:B------:R-:W-:-:S02]  /*18120*/  @!P4 IMAD.MOV R14, RZ, RZ, -R14 ;  /* 0x000000ffff0ec224 */ /* 0x000fc400078e0a0e */
[----:B------:R-:W-:Y:S02]  /*18130*/  @!P3 IMAD.MOV R13, RZ, RZ, -R13 ;  /* 0x000000ffff0db224 */ /* 0x000fe400078e0a0d */
[--C-:B------:R-:W-:Y:S01]  /*18140*/  @!P6 IMAD.IADD R7, R7, 0x1, -R4.reuse ;  /* 0x000000010707e824 */ /* 0x100fe200078e0a04 */
[----:B------:R-:W-:Y:S01]  /*18150*/  STL [R1+0x2f4], R16 ;  /* 0x0002f41001007387 */ /* 0x000fe20000100800 */
[----:B------:R-:W-:-:S03]  /*18160*/  @!P2 IMAD.IADD R54, R54, 0x1, -R4 ;  /* 0x000000013636a824 */ /* 0x000fc600078e0a04 */
[----:B------:R-:W-:Y:S01]  /*18170*/  STL [R1+0x2f0], R15 ;  /* 0x0002f00f01007387 */ /* 0x000fe20000100800 */
[C---:B------:R-:W-:Y:S01]  /*18180*/  ISETP.GT.U32.AND P4, PT, R4.reuse, R6, PT ;  /* 0x000000060400720c */ /* 0x040fe20003f84070 */
[----:B------:R-:W-:Y:S02]  /*18190*/  @!P5 IMAD.IADD R53, R53, 0x1, -R4 ;  /* 0x000000013535d824 */ /* 0x000fe400078e0a04 */
[----:B------:R-:W-:Y:S01]  /*181a0*/  STL [R1+0x2ec], R14 ;  /* 0x0002ec0e01007387 */ /* 0x000fe20000100800 */
[----:B------:R-:W-:-:S03]  /*181b0*/  ISETP.GT.U32.AND P3, PT, R4, R5, PT ;  /* 0x000000050400720c */ /* 0x000fc60003f64070 */
[----:B------:R-:W-:Y:S01]  /*181c0*/  STL [R1+0x2e8], R13 ;  /* 0x0002e80d01007387 */ /* 0x000fe20000100800 */
[--C-:B------:R-:W-:Y:S01]  /*181d0*/  @!P1 IMAD.IADD R11, R11, 0x1, -R4.reuse ;  /* 0x000000010b0b9824 */ /* 0x100fe200078e0a04 */
[----:B------:R-:W-:Y:S02]  /*181e0*/  ISETP.GE.AND P6, PT, R43, RZ, PT ;  /* 0x000000ff2b00720c */ /* 0x000fe40003fc6270 */
[----:B------:R-:W4:Y:S01]  /*181f0*/  LDL R39, [R1+0x677c] ;  /* 0x00677c0001277983 */ /* 0x000f220000100800 */
[----:B------:R-:W-:Y:S01]  /*18200*/  ISETP.GT.U32.AND P1, PT, R4, R2, PT ;  /* 0x000000020400720c */ /* 0x000fe20003f24070 */
[----:B------:R-:W-:Y:S01]  /*18210*/  @!P4 IMAD.IADD R6, R6, 0x1, -R4 ;  /* 0x000000010606c824 */ /* 0x000fe200078e0a04 */
[----:B------:R-:W-:-:S08]  /*18220*/  ISETP.GT.U32.AND P0, PT, R4, R8, PT ;  /* 0x000000080400720c */ /* 0x000fd00003f04070 */
[----:B------:R-:W-:Y:S01]  /*18230*/  @!P6 IMAD.MOV R11, RZ, RZ, -R11 ;  /* 0x000000ffff0be224 */ /* 0x000fe200078e0a0b */
[----:B------:R-:W-:Y:S01]  /*18240*/  ISETP.GE.AND P4, PT, R44, RZ, PT ;  /* 0x000000ff2c00720c */ /* 0x000fe20003f86270 */
[--C-:B------:R-:W-:Y:S02]  /*18250*/  @!P3 IMAD.IADD R5, R5, 0x1, -R4.reuse ;  /* 0x000000010505b824 */ /* 0x100fe400078e0a04 */
[--C-:B------:R-:W-:Y:S02]  /*18260*/  @!P1 IMAD.IADD R2, R2, 0x1, -R4.reuse ;  /* 0x0000000102029824 */ /* 0x100fe400078e0a04 */
[----:B------:R-:W-:-:S08]  /*18270*/  @!P0 IMAD.IADD R8, R8, 0x1, -R4 ;  /* 0x0000000108088824 */ /* 0x000fd000078e0a04 */
[----:B------:R-:W-:Y:S01]  /*18280*/  @!P4 IMAD.MOV R10, RZ, RZ, -R10 ;  /* 0x000000ffff0ac224 */ /* 0x000fe200078e0a0a */
[----:B-----5:R-:W-:Y:S02]  /*18290*/  ISETP.GE.AND P5, PT, R60, RZ, PT ;  /* 0x000000ff3c00720c */ /* 0x020fe40003fa6270 */
[----:B------:R-:W5:Y:S01]  /*182a0*/  LDL R60, [R1+0x6780] ;  /* 0x00678000013c7983 */ /* 0x000f620000100800 */
[----:B--2---:R-:W-:-:S03]  /*182b0*/  ISETP.GE.AND P2, PT, R59, RZ, PT ;  /* 0x000000ff3b00720c */ /* 0x004fc60003f46270 */
[----:B------:R-:W2:Y:S04]  /*182c0*/  LDL R59, [R1+0x6778] ;  /* 0x00677800013b7983 */ /* 0x000ea80000100800 */
[----:B------:R-:W-:Y:S04]  /*182d0*/  STL [R1+0x2e4], R11 ;  /* 0x0002e40b01007387 */ /* 0x000fe80000100800 */
[----:B------:R-:W2:Y:S01]  /*182e0*/  LDL R43, [R1+0x6788] ;  /* 0x00678800012b7983 */ /* 0x000ea20000100800 */
[----:B---3--:R-:W-:Y:S02]  /*182f0*/  ISETP.GE.AND P3, PT, R46, RZ, PT ;  /* 0x000000ff2e00720c */ /* 0x008fe40003f66270 */
[----:B----4-:R-:W-:Y:S01]  /*18300*/  ISETP.GE.AND P1, PT, R57, RZ, PT ;  /* 0x000000ff3900720c */ /* 0x010fe20003f26270 */
[----:B------:R-:W3:Y:S01]  /*18310*/  LDL R40, [R1+0x6784] ;  /* 0x0067840001287983 */ /* 0x000ee20000100800 */
[----:B------:R-:W-:-:S02]  /*18320*/  @!P5 IMAD.MOV R7, RZ, RZ, -R7 ;  /* 0x000000ffff07d224 */ /* 0x000fc400078e0a07 */
[----:B------:R-:W-:Y:S01]  /*18330*/  @!P2 IMAD.MOV R6, RZ, RZ, -R6 ;  /* 0x000000ffff06a224 */ /* 0x000fe200078e0a06 */
[----:B------:R-:W-:Y:S04]  /*18340*/  STL [R1+0x2e0], R10 ;  /* 0x0002e00a01007387 */ /* 0x000fe80000100800 */
[----:B------:R-:W4:Y:S02]  /*18350*/  LDL R44, [R1+0x678c] ;  /* 0x00678c00012c7983 */ /* 0x000f240000100800 */
[----:B------:R-:W-:Y:S02]  /*18360*/  @!P3 IMAD.MOV R9, RZ, RZ, -R9 ;  /* 0x000000ffff09b224 */ /* 0x000fe400078e0a09 */
[----:B------:R-:W-:-:S03]  /*18370*/  @!P1 IMAD.MOV R8, RZ, RZ, -R8 ;  /* 0x000000ffff089224 */ /* 0x000fc600078e0a08 */
[----:B------:R-:W-:Y:S04]  /*18380*/  STL [R1+0x2dc], R9 ;  /* 0x0002dc0901007387 */ /* 0x000fe80000100800 */
[----:B------:R-:W-:Y:S04]  /*18390*/  STL [R1+0x2d8], R8 ;  /* 0x0002d80801007387 */ /* 0x000fe80000100800 */
[----:B------:R-:W4:Y:S04]  /*183a0*/  LDL R46, [R1+0x6790] ;  /* 0x00679000012e7983 */ /* 0x000f280000100800 */
[----:B------:R-:W-:Y:S04]  /*183b0*/  STL [R1+0x2d4], R7 ;  /* 0x0002d40701007387 */ /* 0x000fe80000100800 */
[----:B------:R0:W-:Y:S04]  /*183c0*/  STL [R1+0x2d0], R6 ;  /* 0x0002d00601007387 */ /* 0x0001e80000100800 */
[----:B------:R-:W4:Y:S01]  /*183d0*/  LDL.LU R57, [R1+0x104] ;  /* 0x0001040001397983 */ /* 0x000f220000300800 */
[----:B------:R-:W-:-:S02]  /*183e0*/  ISETP.GT.U32.AND P0, PT, R4, R55, PT ;  /* 0x000000370400720c */ /* 0x000fc40003f04070 */
[C---:B------:R-:W-:Y:S02]  /*183f0*/  ISETP.GT.U32.AND P6, PT, R4.reuse, R53, PT ;  /* 0x000000350400720c */ /* 0x040fe40003fc4070 */
[----:B------:R-:W-:-:S09]  /*18400*/  ISETP.GT.U32.AND P3, PT, R4, R54, PT ;  /* 0x000000360400720c */ /* 0x000fd20003f64070 */
[----:B------:R-:W-:Y:S01]  /*18410*/  @!P0 IMAD.IADD R55, R55, 0x1, -R4 ;  /* 0x0000000137378824 */ /* 0x000fe200078e0a04 */
[----:B------:R-:W-:-:S04]  /*18420*/  ISETP.GT.U32.AND P0, PT, R4, R5, PT ;  /* 0x000000050400720c */ /* 0x000fc80003f04070 */
[C---:B------:R-:W-:Y:S02]  /*18430*/  ISETP.GT.U32.AND P1, PT, R4.reuse, R55, PT ;  /* 0x000000370400720c */ /* 0x040fe40003f24070 */
[C---:B------:R-:W-:Y:S01]  /*18440*/  ISETP.GT.U32.AND P4, PT, R4.reuse, R2, PT ;  /* 0x000000020400720c */ /* 0x040fe20003f84070 */
[--C-:B------:R-:W-:Y:S01]  /*18450*/  @!P6 IMAD.IADD R53, R53, 0x1, -R4.reuse ;  /* 0x000000013535e824 */ /* 0x100fe200078e0a04 */
[----:B------:R-:W-:Y:S01]  /*18460*/  ISETP.GT.U32.AND P2, PT, R4, R51, PT ;  /* 0x000000330400720c */ /* 0x000fe20003f44070 */
[--C-:B------:R-:W-:Y:S01]  /*18470*/  @!P3 IMAD.IADD R54, R54, 0x1, -R4.reuse ;  /* 0x000000013636b824 */ /* 0x100fe200078e0a04 */
[----:B------:R-:W-:Y:S02]  /*18480*/  ISETP.GE.AND P3, PT, R39, RZ, PT ;  /* 0x000000ff2700720c */ /* 0x000fe40003f66270 */
[----:B------:R-:W-:Y:S01]  /*18490*/  ISETP.GT.U32.AND P5, PT, R4, R52, PT ;  /* 0x000000340400720c */ /* 0x000fe20003fa4070 */
[----:B------:R-:W-:-:S04]  /*184a0*/  @!P0 IMAD.IADD R5, R5, 0x1, -R4 ;  /* 0x0000000105058824 */ /* 0x000fc800078e0a04 */
[--C-:B------:R-:W-:Y:S02]  /*184b0*/  @!P1 IMAD.IADD R55, R55, 0x1, -R4.reuse ;  /* 0x0000000137379824 */ /* 0x100fe400078e0a04 */
[----:B------:R-:W-:Y:S02]  /*184c0*/  @!P4 IMAD.IADD R2, R2, 0x1, -R4 ;  /* 0x000000010202c824 */ /* 0x000fe400078e0a04 */
[----:B0-----:R-:W-:Y:S01]  /*184d0*/  IMAD.MOV.U32 R6, RZ, RZ, R5 ;  /* 0x000000ffff067224 */ /* 0x001fe200078e0005 */
[----:B------:R-:W-:Y:S01]  /*184e0*/  ISETP.GT.U32.AND P4, PT, R4, R49, PT ;  /* 0x000000310400720c */ /* 0x000fe20003f84070 */
[----:B------:R-:W-:Y:S02]  /*184f0*/  IMAD.MOV.U32 R5, RZ, RZ, R2 ;  /* 0x000000ffff057224 */ /* 0x000fe400078e0002 */
[----:B------:R-:W-:Y:S02]  /*18500*/  @!P2 IMAD.IADD R51, R51, 0x1, -R4 ;  /* 0x000000013333a824 */ /* 0x000fe400078e0a04 */
[----:B------:R-:W-:-:S02]  /*18510*/  IMAD.MOV.U32 R2, RZ, RZ, R53 ;  /* 0x000000ffff027224 */ /* 0x000fc400078e0035 */
[----:B------:R-:W-:Y:S02]  /*18520*/  @!P3 IMAD.MOV R5, RZ, RZ, -R5 ;  /* 0x000000ffff05b224 */ /* 0x000fe400078e0a05 */
[----:B------:R-:W-:Y:S01]  /*18530*/  @!P5 IMAD.IADD R52, R52, 0x1, -R4 ;  /* 0x000000013434d824 */ /* 0x000fe200078e0a04 */
[----:B------:R-:W-:-:S03]  /*18540*/  ISETP.GT.U32.AND P0, PT, R4, R50, PT ;  /* 0x000000320400720c */ /* 0x000fc60003f04070 */
[----:B------:R-:W-:Y:S01]  /*18550*/  @!P4 IMAD.IADD R49, R49, 0x1, -R4 ;  /* 0x000000013131c824 */ /* 0x000fe200078e0a04 */
[----:B------:R-:W-:-:S09]  /*18560*/  ISETP.GT.U32.AND P4, PT, R4, R52, PT ;  /* 0x000000340400720c */ /* 0x000fd20003f84070 */
[----:B------:R-:W-:-:S04]  /*18570*/  @!P0 IMAD.IADD R50, R50, 0x1, -R4 ;  /* 0x0000000132328824 */ /* 0x000fc800078e0a04 */
[----:B------:R-:W-:Y:S01]  /*18580*/  @!P4 IMAD.IADD R52, R52, 0x1, -R4 ;  /* 0x000000013434c824 */ /* 0x000fe200078e0a04 */
[----:B-----5:R-:W-:Y:S02]  /*18590*/  ISETP.GE.AND P1, PT, R60, RZ, PT ;  /* 0x000000ff3c00720c */ /* 0x020fe40003f26270 */
[----:B--2---:R-:W-:Y:S02]  /*185a0*/  ISETP.GE.AND P6, PT, R59, RZ, PT ;  /* 0x000000ff3b00720c */ /* 0x004fe40003fc6270 */
[----:B------:R-:W2:Y:S09]  /*185b0*/  LDL R59, [R1+0x67b0] ;  /* 0x0067b000013b7983 */ /* 0x000eb20000100800 */
[----:B------:R-:W-:Y:S01]  /*185c0*/  @!P1 IMAD.MOV R2, RZ, RZ, -R2 ;  /* 0x000000ffff029224 */ /* 0x000fe200078e0a02 */
[----:B------:R-:W5:Y:S01]  /*185d0*/  LDL.LU R60, [R1+0x108] ;  /* 0x00010800013c7983 */ /* 0x000f620000300800 */
[----:B------:R-:W-:Y:S01]  /*185e0*/  ISETP.GE.AND P2, PT, R43, RZ, PT ;  /* 0x000000ff2b00720c */ /* 0x000fe20003f46270 */
[----:B------:R-:W-:Y:S01]  /*185f0*/  @!P6 IMAD.MOV R6, RZ, RZ, -R6 ;  /* 0x000000ffff06e224 */ /* 0x000fe200078e0a06 */
[----:B---3--:R-:W-:-:S04]  /*18600*/  ISETP.GE.AND P5, PT, R40, RZ, PT ;  /* 0x000000ff2800720c */ /* 0x008fc80003fa6270 */
[----:B------:R-:W-:Y:S04]  /*18610*/  STL [R1+0x2cc], R6 ;  /* 0x0002cc0601007387 */ /* 0x000fe80000100800 */
[----:B------:R-:W-:Y:S04]  /*18620*/  STL [R1+0x2c8], R5 ;  /* 0x0002c80501007387 */ /* 0x000fe80000100800 */
[----:B------:R0:W-:Y:S02]  /*18630*/  STL [R1+0x2c4], R2 ;  /* 0x0002c40201007387 */ /* 0x0001e40000100800 */
[----:B0-----:R-:W-:-:S04]  /*18640*/  IMAD.MOV.U32 R2, RZ, RZ, R55 ;  /* 0x000000ffff027224 */ /* 0x001fc800078e0037 */
[----:B------:R-:W-:Y:S01]  /*18650*/  @!P2 IMAD.MOV R2, RZ, RZ, -R2 ;  /* 0x000000ffff02a224 */ /* 0x000fe200078e0a02 */
[----:B------:R-:W-:Y:S01]  /*18660*/  ISETP.GT.U32.AND P2, PT, R4, R48, PT ;  /* 0x000000300400720c */ /* 0x000fe20003f44070 */
[----:B------:R-:W-:-:S04]  /*18670*/  IMAD.MOV.U32 R5, RZ, RZ, R54 ;  /* 0x000000ffff057224 */ /* 0x000fc800078e0036 */
[----:B------:R-:W-:Y:S01]  /*18680*/  @!P5 IMAD.MOV R5, RZ, RZ, -R5 ;  /* 0x000000ffff05d224 */ /* 0x000fe200078e0a05 */
[----:B----4-:R-:W-:Y:S02]  /*18690*/  ISETP.GE.AND P0, PT, R44, RZ, PT ;  /* 0x000000ff2c00720c */ /* 0x010fe40003f06270 */
[----:B------:R-:W-:Y:S02]  /*186a0*/  ISETP.GE.AND P4, PT, R57, RZ, PT ;  /* 0x000000ff3900720c */ /* 0x000fe40003f86270 */
[----:B------:R-:W-:Y:S01]  /*186b0*/  STL [R1+0x2c0], R5 ;  /* 0x0002c00501007387 */ /* 0x000fe20000100800 */
[----:B------:R-:W-:Y:S02]  /*186c0*/  IABS R6, R57 ;  /* 0x0000003900067213 */ /* 0x000fe40000000000 */
[----:B------:R-:W-:Y:S01]  /*186d0*/  @!P2 IMAD.IADD R48, R48, 0x1, -R4 ;  /* 0x000000013030a824 */ /* 0x000fe200078e0a04 */
[----:B------:R0:W-:Y:S01]  /*186e0*/  STL [R1+0x2bc], R2 ;  /* 0x0002bc0201007387 */ /* 0x0001e20000100800 */
[----:B------:R-:W-:-:S03]  /*186f0*/  ISETP.GE.AND P2, PT, R61, RZ, PT ;  /* 0x000000ff3d00720c */ /* 0x000fc60003f46270 */
[----:B------:R-:W3:Y:S04]  /*18700*/  LDL R44, [R1+0x679c] ;  /* 0x00679c00012c7983 */ /* 0x000ee80000100800 */
[----:B------:R-:W4:Y:S04]  /*18710*/  LDL R57, [R1+0x67a0] ;  /* 0x0067a00001397983 */ /* 0x000f280000100800 */
[----:B------:R-:W2:Y:S01]  /*18720*/  LDL.LU R61, [R1+0x10c] ;  /* 0x00010c00013d7983 */ /* 0x000ea20000300800 */
[----:B------:R-:W-:-:S13]  /*18730*/  ISETP.GT.U32.AND P3, PT, R4, R51, PT ;  /* 0x000000330400720c */ /* 0x000fda0003f64070 */
[----:B------:R-:W-:Y:S01]  /*18740*/  @!P3 IMAD.IADD R51, R51, 0x1, -R4 ;  /* 0x000000013333b824 */ /* 0x000fe200078e0a04 */
[----:B------:R-:W-:-:S13]  /*18750*/  ISETP.GT.U32.AND P3, PT, R4, R47, PT ;  /* 0x0000002f0400720c */ /* 0x000fda0003f64070 */
[----:B------:R-:W-:Y:S01]  /*18760*/  @!P3 IMAD.IADD R47, R47, 0x1, -R4 ;  /* 0x000000012f2fb824 */ /* 0x000fe200078e0a04 */
[----:B------:R-:W-:Y:S02]  /*18770*/  ISETP.GE.AND P3, PT, R3, RZ, PT ;  /* 0x000000ff0300720c */ /* 0x000fe40003f66270 */
[----:B------:R-:W3:Y:S01]  /*18780*/  LDL.LU R3, [R1+0x110] ;  /* 0x0001100001037983 */ /* 0x000ee20000300800 */
[----:B------:R-:W-:Y:S02]  /*18790*/  ISETP.GT.U32.AND P1, PT, R4, R50, PT ;  /* 0x000000320400720c */ /* 0x000fe40003f24070 */
[----:B------:R-:W-:Y:S02]  /*187a0*/  IABS R30, R45 ;  /* 0x0000002d001e7213 */ /* 0x000fe40000000000 */
[----:B------:R-:W-:Y:S02]  /*187b0*/  ISETP.GE.AND P5, PT, R46, RZ, PT ;  /* 0x000000ff2e00720c */ /* 0x000fe40003fa6270 */
[----:B------:R-:W-:Y:S01]  /*187c0*/  ISETP.GT.U32.AND P6, PT, R4, R49, PT ;  /* 0x000000310400720c */ /* 0x000fe20003fc4070 */
[----:B------:R-:W-:Y:S01]  /*187d0*/  IMAD.HI.U32 R31, R0, R30, RZ ;  /* 0x0000001e001f7227 */ /* 0x000fe200078e00ff */
[----:B------:R-:W3:Y:S03]  /*187e0*/  LDL.LU R46, [R1+0x114] ;  /* 0x00011400012e7983 */ /* 0x000ee60000300800 */
[----:B------:R-:W-:-:S02]  /*187f0*/  IMAD.MOV R29, RZ, RZ, -R31 ;  /* 0x000000ffff1d7224 */ /* 0x000fc400078e0a1f */
[----:B------:R-:W-:Y:S02]  /*18800*/  @!P1 IMAD.IADD R50, R50, 0x1, -R4 ;  /* 0x0000000132329824 */ /* 0x000fe400078e0a04 */
[----:B------:R-:W-:Y:S02]  /*18810*/  IMAD.MOV.U32 R13, RZ, RZ, R52 ;  /* 0x000000ffff0d7224 */ /* 0x000fe400078e0034 */
[----:B------:R-:W-:Y:S02]  /*18820*/  IMAD.MOV.U32 R11, RZ, RZ, R51 ;  /* 0x000000ffff0b7224 */ /* 0x000fe400078e0033 */
[----:B------:R-:W-:Y:S02]  /*18830*/  IMAD.MOV.U32 R10, RZ, RZ, R50 ;  /* 0x000000ffff0a7224 */ /* 0x000fe400078e0032 */
[----:B------:R-:W-:Y:S02]  /*18840*/  IMAD R24, R4, R29, R30 ;  /* 0x0000001d04187224 */ /* 0x000fe400078e021e */
[----:B------:R-:W-:-:S02]  /*18850*/  @!P0 IMAD.MOV R13, RZ, RZ, -R13 ;  /* 0x000000ffff0d8224 */ /* 0x000fc400078e0a0d */
[----:B------:R-:W-:Y:S01]  /*18860*/  @!P5 IMAD.MOV R11, RZ, RZ, -R11 ;  /* 0x000000ffff0bd224 */ /* 0x000fe200078e0a0b */
[C---:B------:R-:W-:Y:S01]  /*18870*/  ISETP.GT.U32.AND P0, PT, R4.reuse, R48, PT ;  /* 0x000000300400720c */ /* 0x040fe20003f04070 */
[----:B------:R-:W-:Y:S01]  /*18880*/  @!P2 IMAD.MOV R10, RZ, RZ, -R10 ;  /* 0x000000ffff0aa224 */ /* 0x000fe200078e0a0a */
[----:B------:R-:W-:Y:S01]  /*18890*/  ISETP.GT.U32.AND P2, PT, R4, R24, PT ;  /* 0x000000180400720c */ /* 0x000fe20003f44070 */
[----:B------:R-:W-:-:S10]  /*188a0*/  @!P6 IMAD.IADD R49, R49, 0x1, -R4 ;  /* 0x000000013131e824 */ /* 0x000fd400078e0a04 */
[--C-:B------:R-:W-:Y:S02]  /*188b0*/  @!P0 IMAD.IADD R48, R48, 0x1, -R4.reuse ;  /* 0x0000000130308824 */ /* 0x100fe400078e0a04 */
[----:B------:R-:W-:Y:S02]  /*188c0*/  @!P2 IMAD.IADD R24, R24, 0x1, -R4 ;  /* 0x000000011818a824 */ /* 0x000fe400078e0a04 */
[----:B------:R-:W-:-:S05]  /*188d0*/  IMAD R36, R4, R41, R42 ;  /* 0x0000002904247224 */ /* 0x000fca00078e022a */
[----:B------:R-:W-:-:S13]  /*188e0*/  ISETP.GT.U32.AND P6, PT, R4, R36, PT ;  /* 0x000000240400720c */ /* 0x000fda0003fc4070 */
[----:B------:R-:W-:Y:S01]  /*188f0*/  @!P6 IMAD.IADD R36, R36, 0x1, -R4 ;  /* 0x000000012424e824 */ /* 0x000fe200078e0a04 */
[----:B------:R-:W-:Y:S02]  /*18900*/  ISETP.GT.U32.AND P6, PT, R4, R47, PT ;  /* 0x0000002f0400720c */ /* 0x000fe40003fc4070 */
[----:B-----5:R-:W-:Y:S02]  /*18910*/  ISETP.GE.AND P1, PT, R60, RZ, PT ;  /* 0x000000ff3c00720c */ /* 0x020fe40003f26270 */
[----:B0-----:R-:W-:Y:S02]  /*18920*/  IABS R2, R60 ;  /* 0x0000003c00027213 */ /* 0x001fe40000000000 */
[----:B------:R-:W5:Y:S04]  /*18930*/  LDL.LU R60, [R1+0x118] ;  /* 0x00011800013c7983 */ /* 0x000f680000300800 */
[----:B------:R-:W-:Y:S04]  /*18940*/  STL [R1+0x2b8], R13 ;  /* 0x0002b80d01007387 */ /* 0x000fe80000100800 */
[----:B------:R-:W-:Y:S04]  /*18950*/  STL [R1+0x2b4], R11 ;  /* 0x0002b40b01007387 */ /* 0x000fe80000100800 */
[----:B------:R0:W-:Y:S02]  /*18960*/  STL [R1+0x2b0], R10 ;  /* 0x0002b00a01007387 */ /* 0x0001e40000100800 */
[----:B0-----:R-:W-:-:S04]  /*18970*/  IMAD.MOV.U32 R10, RZ, RZ, R49 ;  /* 0x000000ffff0a7224 */ /* 0x001fc800078e0031 */
[----:B------:R-:W-:-:S05]  /*18980*/  @!P3 IMAD.MOV R10, RZ, RZ, -R10 ;  /* 0x000000ffff0ab224 */ /* 0x000fca00078e0a0a */
[----:B------:R0:W-:Y:S01]  /*18990*/  STL [R1+0x2ac], R10 ;  /* 0x0002ac0a01007387 */ /* 0x0001e20000100800 */
[----:B----4-:R-:W-:-:S03]  /*189a0*/  ISETP.GE.AND P0, PT, R57, RZ, PT ;  /* 0x000000ff3900720c */ /* 0x010fc60003f06270 */
[----:B------:R-:W4:Y:S01]  /*189b0*/  LDL.LU R57, [R1+0x11c] ;  /* 0x00011c0001397983 */ /* 0x000f220000300800 */
[----:B--2---:R-:W-:Y:S02]  /*189c0*/  ISETP.GE.AND P2, PT, R61, RZ, PT ;  /* 0x000000ff3d00720c */ /* 0x004fe40003f46270 */
[----:B0-----:R-:W-:Y:S02]  /*189d0*/  IABS R10, R61 ;  /* 0x0000003d000a7213 */ /* 0x001fe40000000000 */
[----:B------:R-:W2:Y:S01]  /*189e0*/  LDL.LU R61, [R1+0x140] ;  /* 0x00014000013d7983 */ /* 0x000ea20000300800 */
[----:B---3--:R-:W-:Y:S02]  /*189f0*/  ISETP.GE.AND P3, PT, R44, RZ, PT ;  /* 0x000000ff2c00720c */ /* 0x008fe40003f66270 */
[----:B------:R-:W-:Y:S01]  /*18a00*/  ISETP.GT.U32.AND P5, PT, R4, R36, PT ;  /* 0x000000240400720c */ /* 0x000fe20003fa4070 */
[----:B------:R-:W-:Y:S01]  /*18a10*/  @!P6 IMAD.IADD R47, R47, 0x1, -R4 ;  /* 0x000000012f2fe824 */ /* 0x000fe200078e0a04 */
[----:B------:R-:W-:Y:S01]  /*18a20*/  ISETP.GE.AND P6, PT, R56, RZ, PT ;  /* 0x000000ff3800720c */ /* 0x000fe20003fc6270 */
[----:B------:R-:W-:Y:S01]  /*18a30*/  IMAD.MOV.U32 R13, RZ, RZ, R48 ;  /* 0x000000ffff0d7224 */ /* 0x000fe200078e0030 */
[----:B------:R-:W3:Y:S01]  /*18a40*/  LDL.LU R56, [R1+0x144] ;  /* 0x0001440001387983 */ /* 0x000ee20000300800 */
[----:B------:R-:W-:-:S06]  /*18a50*/  IMAD.HI.U32 R5, R0, R6, RZ ;  /* 0x0000000600057227 */ /* 0x000fcc00078e00ff */
[----:B------:R-:W-:Y:S01]  /*18a60*/  @!P3 IMAD.MOV R13, RZ, RZ, -R13 ;  /* 0x000000ffff0db224 */ /* 0x000fe200078e0a0d */
[----:B------:R-:W-:Y:S01]  /*18a70*/  ISETP.GT.U32.AND P3, PT, R4, R24, PT ;  /* 0x000000180400720c */ /* 0x000fe20003f64070 */
[----:B------:R-:W-:-:S03]  /*18a80*/  @!P5 IMAD.IADD R36, R36, 0x1, -R4 ;  /* 0x000000012424d824 */ /* 0x000fc600078e0a04 */
[----:B------:R0:W-:Y:S01]  /*18a90*/  STL [R1+0x2a8], R13 ;  /* 0x0002a80d01007387 */ /* 0x0001e20000100800 */
[----:B------:R-:W-:Y:S02]  /*18aa0*/  IMAD.MOV R5, RZ, RZ, -R5 ;  /* 0x000000ffff057224 */ /* 0x000fe400078e0a05 */
[----:B------:R-:W-:Y:S02]  /*18ab0*/  IMAD.MOV.U32 R15, RZ, RZ, R47 ;  /* 0x000000ffff0f7224 */ /* 0x000fe400078e002f */
[----:B------:R-:W-:Y:S02]  /*18ac0*/  IMAD R6, R4, R5, R6 ;  /* 0x0000000504067224 */ /* 0x000fe400078e0206 */
[----:B0-----:R-:W-:-:S04]  /*18ad0*/  IMAD.MOV.U32 R13, RZ, RZ, R36 ;  /* 0x000000ffff0d7224 */ /* 0x001fc800078e0024 */
[----:B------:R-:W-:Y:S01]  /*18ae0*/  @!P6 IMAD.MOV R13, RZ, RZ, -R13 ;  /* 0x000000ffff0de224 */ /* 0x000fe200078e0a0d */
[----:B------:R-:W-:Y:S01]  /*18af0*/  ISETP.GE.AND P6, PT, R45, RZ, PT ;  /* 0x000000ff2d00720c */ /* 0x000fe20003fc6270 */
[----:B------:R-:W-:Y:S01]  /*18b00*/  @!P0 IMAD.MOV R15, RZ, RZ, -R15 ;  /* 0x000000ffff0f8224 */ /* 0x000fe200078e0a0f */
[----:B------:R-:W-:Y:S01]  /*18b10*/  IABS R18, R58 ;  /* 0x0000003a00127213 */ /* 0x000fe20000000000 */
[----:B------:R-:W-:Y:S01]  /*18b20*/  @!P3 IMAD.IADD R24, R24, 0x1, -R4 ;  /* 0x000000011818b824 */ /* 0x000fe200078e0a04 */
[----:B------:R-:W-:Y:S02]  /*18b30*/  ISETP.GT.U32.AND P3, PT, R4, R6, PT ;  /* 0x000000060400720c */ /* 0x000fe40003f64070 */
[----:B------:R0:W-:Y:S01]  /*18b40*/  STL [R1+0x2a4], R15 ;  /* 0x0002a40f01007387 */ /* 0x0001e20000100800 */
[----:B------:R-:W-:-:S04]  /*18b50*/  IMAD.HI.U32 R19, R0, R18, RZ ;  /* 0x0000001200137227 */ /* 0x000fc800078e00ff */
[----:B------:R-:W-:Y:S02]  /*18b60*/  IMAD.MOV R17, RZ, RZ, -R19 ;  /* 0x000000ffff117224 */ /* 0x000fe400078e0a13 */
[----:B0-----:R-:W-:-:S04]  /*18b70*/  IMAD.MOV.U32 R15, RZ, RZ, R24 ;  /* 0x000000ffff0f7224 */ /* 0x001fc800078e0018 */
[----:B------:R-:W-:Y:S01]  /*18b80*/  @!P6 IMAD.MOV R15, RZ, RZ, -R15 ;  /* 0x000000ffff0fe224 */ /* 0x000fe200078e0a0f */
[----:B------:R-:W-:Y:S01]  /*18b90*/  STL [R1+0x2a0], R13 ;  /* 0x0002a00d01007387 */ /* 0x000fe20000100800 */
[----:B------:R-:W-:Y:S01]  /*18ba0*/  IMAD R12, R4, R17, R18 ;  /* 0x00000011040c7224 */ /* 0x000fe200078e0212 */
[----:B------:R-:W-:Y:S01]  /*18bb0*/  ISETP.GE.AND P6, PT, R58, RZ, PT ;  /* 0x000000ff3a00720c */ /* 0x000fe20003fc6270 */
[----:B------:R-:W-:Y:S01]  /*18bc0*/  @!P3 IMAD.IADD R6, R6, 0x1, -R4 ;  /* 0x000000010606b824 */ /* 0x000fe200078e0a04 */
[----:B------:R0:W-:Y:S01]  /*18bd0*/  STL [R1+0x29c], R15 ;  /* 0x00029c0f01007387 */ /* 0x0001e20000100800 */
[----:B------:R-:W-:Y:S02]  /*18be0*/  IABS R8, R59 ;  /* 0x0000003b00087213 */ /* 0x000fe40000000000 */
[----:B------:R-:W-:Y:S01]  /*18bf0*/  ISETP.GE.AND P3, PT, R59, RZ, PT ;  /* 0x000000ff3b00720c */ /* 0x000fe20003f66270 */
[----:B------:R-:W3:Y:S01]  /*18c00*/  LDL R58, [R1+0x148] ;  /* 0x00014800013a7983 */ /* 0x000ee20000100800 */
[----:B------:R-:W-:-:S03]  /*18c10*/  ISETP.GT.U32.AND P5, PT, R4, R12, PT ;  /* 0x0000000c0400720c */ /* 0x000fc60003fa4070 */
[----:B------:R-:W3:Y:S01]  /*18c20*/  LDL.LU R59, [R1+0x14c] ;  /* 0x00014c00013b7983 */ /* 0x000ee20000300800 */
[----:B------:R-:W-:-:S04]  /*18c30*/  IMAD.HI.U32 R7, R0, R8, RZ ;  /* 0x0000000800077227 */ /* 0x000fc800078e00ff */
[----:B------:R-:W-:-:S04]  /*18c40*/  IMAD.MOV R7, RZ, RZ, -R7 ;  /* 0x000000ffff077224 */ /* 0x000fc800078e0a07 */
[----:B------:R-:W-:Y:S02]  /*18c50*/  IMAD R8, R4, R7, R8 ;  /* 0x0000000704087224 */ /* 0x000fe400078e0208 */
[----:B------:R-:W-:-:S03]  /*18c60*/  @!P5 IMAD.IADD R12, R12, 0x1, -R4 ;  /* 0x000000010c0cd824 */ /* 0x000fc600078e0a04 */
[----:B------:R-:W-:Y:S01]  /*18c70*/  ISETP.GT.U32.AND P0, PT, R4, R8, PT ;  /* 0x000000080400720c */ /* 0x000fe20003f04070 */
[----:B------:R-:W-:Y:S01]  /*18c80*/  IMAD.HI.U32 R9, R0, R2, RZ ;  /* 0x0000000200097227 */ /* 0x000fe200078e00ff */
[----:B------:R-:W-:-:S03]  /*18c90*/  ISETP.GT.U32.AND P5, PT, R4, R12, PT ;  /* 0x0000000c0400720c */ /* 0x000fc60003fa4070 */
[----:B------:R-:W-:-:S04]  /*18ca0*/  IMAD.MOV R9, RZ, RZ, -R9 ;  /* 0x000000ffff097224 */ /* 0x000fc800078e0a09 */
[----:B------:R-:W-:-:S04]  /*18cb0*/  IMAD R2, R4, R9, R2 ;  /* 0x0000000904027224 */ /* 0x000fc800078e0202 */
[--C-:B------:R-:W-:Y:S02]  /*18cc0*/  @!P0 IMAD.IADD R8, R8, 0x1, -R4.reuse ;  /* 0x0000000108088824 */ /* 0x100fe400078e0a04 */
[----:B------:R-:W-:Y:S01]  /*18cd0*/  @!P5 IMAD.IADD R12, R12, 0x1, -R4 ;  /* 0x000000010c0cd824 */ /* 0x000fe200078e0a04 */
[----:B------:R-:W-:Y:S01]  /*18ce0*/  ISETP.GT.U32.AND P5, PT, R4, R2, PT ;  /* 0x000000020400720c */ /* 0x000fe20003fa4070 */
[----:B------:R-:W-:Y:S01]  /*18cf0*/  IMAD.HI.U32 R11, R0, R10, RZ ;  /* 0x0000000a000b7227 */ /* 0x000fe200078e00ff */
[----:B------:R-:W-:-:S03]  /*18d00*/  ISETP.GT.U32.AND P0, PT, R4, R8, PT ;  /* 0x000000080400720c */ /* 0x000fc60003f04070 */
[----:B------:R-:W-:-:S04]  /*18d10*/  IMAD.MOV R11, RZ, RZ, -R11 ;  /* 0x000000ffff0b7224 */ /* 0x000fc800078e0a0b */
[----:B------:R-:W-:-:S04]  /*18d20*/  IMAD R10, R4, R11, R10 ;  /* 0x0000000b040a7224 */ /* 0x000fc800078e020a */
[--C-:B------:R-:W-:Y:S01]  /*18d30*/  @!P5 IMAD.IADD R2, R2, 0x1, -R4.reuse ;  /* 0x000000010202d824 */ /* 0x100fe200078e0a04 */
[----:B------:R-:W-:Y:S01]  /*18d40*/  ISETP.GT.U32.AND P5, PT, R4, R6, PT ;  /* 0x000000060400720c */ /* 0x000fe20003fa4070 */
[----:B------:R-:W-:Y:S01]  /*18d50*/  @!P0 IMAD.IADD R8, R8, 0x1, -R4 ;  /* 0x0000000108088824 */ /* 0x000fe200078e0a04 */
[----:B------:R-:W-:Y:S01]  /*18d60*/  ISETP.GT.U32.AND P0, PT, R4, R10, PT ;  /* 0x0000000a0400720c */ /* 0x000fe20003f04070 */
[----:B0-----:R-:W-:-:S04]  /*18d70*/  IMAD.MOV.U32 R15, RZ, RZ, R12 ;  /* 0x000000ffff0f7224 */ /* 0x001fc800078e000c */
[----:B------:R-:W-:Y:S01]  /*18d80*/  @!P6 IMAD.MOV R15, RZ, RZ, -R15 ;  /* 0x000000ffff0fe224 */ /* 0x000fe200078e0a0f */
[----:B------:R-:W-:Y:S01]  /*18d90*/  ISETP.GT.U32.AND P6, PT, R4, R2, PT ;  /* 0x000000020400720c */ /* 0x000fe20003fc4070 */
[----:B------:R-:W-:Y:S01]  /*18da0*/  IMAD.MOV.U32 R16, RZ, RZ, R8 ;  /* 0x000000ffff107224 */ /* 0x000fe200078e0008 */
[----:B------:R-:W-:-:S03]  /*18db0*/  IABS R9, R3 ;  /* 0x0000000300097213 */ /* 0x000fc60000000000 */
[--C-:B------:R-:W-:Y:S02]  /*18dc0*/  @!P5 IMAD.IADD R6, R6, 0x1, -R4.reuse ;  /* 0x000000010606d824 */ /* 0x100fe400078e0a04 */
[----:B------:R-:W-:Y:S01]  /*18dd0*/  @!P0 IMAD.IADD R10, R10, 0x1, -R4 ;  /* 0x000000010a0a8824 */ /* 0x000fe200078e0a04 */
[----:B------:R-:W-:Y:S01]  /*18de0*/  ISETP.GE.AND P0, PT, R3, RZ, PT ;  /* 0x000000ff0300720c */ /* 0x000fe20003f06270 */
[----:B------:R-:W-:Y:S02]  /*18df0*/  IMAD.MOV.U32 R3, RZ, RZ, R6 ;  /* 0x000000ffff037224 */ /* 0x000fe400078e0006 */
[----:B------:R-:W-:Y:S02]  /*18e00*/  @!P3 IMAD.MOV R16, RZ, RZ, -R16 ;  /* 0x000000ffff10b224 */ /* 0x000fe400078e0a10 */
[----:B------:R-:W-:Y:S01]  /*18e10*/  @!P4 IMAD.MOV R3, RZ, RZ, -R3 ;  /* 0x000000ffff03c224 */ /* 0x000fe200078e0a03 */
[----:B------:R-:W-:Y:S01]  /*18e20*/  STL [R1+0x298], R15 ;  /* 0x0002980f01007387 */ /* 0x000fe20000100800 */
[----:B------:R-:W-:-:S03]  /*18e30*/  @!P6 IMAD.IADD R2, R2, 0x1, -R4 ;  /* 0x000000010202e824 */ /* 0x000fc600078e0a04 */
[----:B------:R-:W-:Y:S04]  /*18e40*/  STL [R1+0x510], R16 ;  /* 0x0005101001007387 */ /* 0x000fe80000100800 */
[----:B------:R0:W-:Y:S02]  /*18e50*/  STL [R1+0x50c], R3 ;  /* 0x00050c0301007387 */ /* 0x0001e40000100800 */
[----:B0-----:R-:W-:-:S04]  /*18e60*/  IMAD.MOV.U32 R3, RZ, RZ, R2 ;  /* 0x000000ffff037224 */ /* 0x001fc800078e0002 */
[----:B------:R-:W-:-:S05]  /*18e70*/  @!P1 IMAD.MOV R3, RZ, RZ, -R3 ;  /* 0x000000ffff039224 */ /* 0x000fca00078e0a03 */
[----:B------:R0:W-:Y:S04]  /*18e80*/  STL [R1+0x508], R3 ;  /* 0x0005080301007387 */ /* 0x0001e80000100800 */
[----:B0-----:R-:W3:Y:S01]  /*18e90*/  LDL.LU R3, [R1+0x160] ;  /* 0x0001600001037983 */ /* 0x001ee20000300800 */
[----:B------:R-:W-:-:S04]  /*18ea0*/  IMAD.HI.U32 R14, R0, R9, RZ ;  /* 0x00000009000e7227 */ /* 0x000fc800078e00ff */
[----:B------:R-:W-:Y:S01]  /*18eb0*/  IMAD.MOV R14, RZ, RZ, -R14 ;  /* 0x000000ffff0e7224 */ /* 0x000fe200078e0a0e */
[----:B------:R-:W-:-:S03]  /*18ec0*/  IABS R7, R46 ;  /* 0x0000002e00077213 */ /* 0x000fc60000000000 */
[----:B------:R-:W-:Y:S02]  /*18ed0*/  IMAD R9, R4, R14, R9 ;  /* 0x0000000e04097224 */ /* 0x000fe400078e0209 */
[----:B------:R-:W-:-:S03]  /*18ee0*/  IMAD.HI.U32 R13, R0, R7, RZ ;  /* 0x00000007000d7227 */ /* 0x000fc600078e00ff */
[----:B------:R-:W-:Y:S01]  /*18ef0*/  ISETP.GT.U32.AND P3, PT, R4, R9, PT ;  /* 0x000000090400720c */ /* 0x000fe20003f64070 */
[----:B------:R-:W-:-:S04]  /*18f00*/  IMAD.MOV R13, RZ, RZ, -R13 ;  /* 0x000000ffff0d7224 */ /* 0x000fc800078e0a0d */
[----:B------:R-:W-:-:S08]  /*18f10*/  IMAD R7, R4, R13, R7 ;  /* 0x0000000d04077224 */ /* 0x000fd000078e0207 */
[----:B------:R-:W-:Y:S01]  /*18f20*/  @!P3 IMAD.IADD R9, R9, 0x1, -R4 ;  /* 0x000000010909b824 */ /* 0x000fe200078e0a04 */
[----:B------:R-:W-:Y:S02]  /*18f30*/  ISETP.GT.U32.AND P3, PT, R4, R10, PT ;  /* 0x0000000a0400720c */ /* 0x000fe40003f64070 */
[----:B-----5:R-:W-:-:S05]  /*18f40*/  IABS R5, R60 ;  /* 0x0000003c00057213 */ /* 0x020fca0000000000 */
[----:B------:R-:W-:-:S04]  /*18f50*/  IMAD.HI.U32 R11, R0, R5, RZ ;  /* 0x00000005000b7227 */ /* 0x000fc800078e00ff */
[----:B------:R-:W-:-:S04]  /*18f60*/  IMAD.MOV R11, RZ, RZ, -R11 ;  /* 0x000000ffff0b7224 */ /* 0x000fc800078e0a0b */
[----:B------:R-:W-:-:S05]  /*18f70*/  IMAD R5, R4, R11, R5 ;  /* 0x0000000b04057224 */ /* 0x000fca00078e0205 */
[----:B------:R-:W-:Y:S01]  /*18f80*/  ISETP.GT.U32.AND P6, PT, R4, R5, PT ;  /* 0x000000050400720c */ /* 0x000fe20003fc4070 */
[----:B------:R-:W-:-:S12]  /*18f90*/  @!P3 IMAD.IADD R10, R10, 0x1, -R4 ;  /* 0x000000010a0ab824 */ /* 0x000fd800078e0a04 */
[----:B------:R-:W-:-:S05]  /*18fa0*/  @!P6 IMAD.IADD R5, R5, 0x1, -R4 ;  /* 0x000000010505e824 */ /* 0x000fca00078e0a04 */
[----:B------:R-:W-:Y:S02]  /*18fb0*/  ISETP.GT.U32.AND P4, PT, R4, R5, PT ;  /* 0x000000050400720c */ /* 0x000fe40003f84070 */
[----:B--2---:R-:W-:-:S05]  /*18fc0*/  IABS R13, R61 ;  /* 0x0000003d000d7213 */ /* 0x004fca0000000000 */
[----:B------:R-:W-:-:S04]  /*18fd0*/  IMAD.HI.U32 R8, R0, R13, RZ ;  /* 0x0000000d00087227 */ /* 0x000fc800078e00ff */
[----:B------:R-:W-:-:S04]  /*18fe0*/  IMAD.MOV R8, RZ, RZ, -R8 ;  /* 0x000000ffff087224 */ /* 0x000fc800078e0a08 */
[----:B------:R-:W-:-:S05]  /*18ff0*/  IMAD R8, R4, R8, R13 ;  /* 0x0000000804087224 */ /* 0x000fca00078e020d */
[----:B------:R-:W-:Y:S01]  /*19000*/  ISETP.GT.U32.AND P3, PT, R4, R8, PT ;  /* 0x000000080400720c */ /* 0x000fe20003f64070 */
[--C-:B------:R-:W-:Y:S01]  /*19010*/  @!P4 IMAD.IADD R5, R5, 0x1, -R4.reuse ;  /* 0x000000010505c824 */ /* 0x100fe200078e0a04 */
[----:B------:R-:W-:Y:S02]  /*19020*/  ISETP.GE.AND P4, PT, R60, RZ, PT ;  /* 0x000000ff3c00720c */ /* 0x000fe40003f86270 */
[----:B------:R-:W2:Y:S09]  /*19030*/  LDL.LU R60, [R1+0x164] ;  /* 0x00016400013c7983 */ /* 0x000eb20000300800 */
[----:B------:R-:W-:Y:S01]  /*19040*/  @!P3 IMAD.IADD R8, R8, 0x1, -R4 ;  /* 0x000000010808b824 */ /* 0x000fe200078e0a04 */
[----:B------:R-:W-:-:S02]  /*19050*/  ISETP.GE.AND P3, PT, R61, RZ, PT ;  /* 0x000000ff3d00720c */ /* 0x000fc40003f66270 */
[----:B------:R-:W5:Y:S01]  /*19060*/  LDL.LU R61, [R1+0x168] ;  /* 0x00016800013d7983 */ /* 0x000f620000300800 */
[----:B------:R-:W-:Y:S02]  /*19070*/  ISETP.GT.U32.AND P5, PT, R4, R7, PT ;  /* 0x000000070400720c */ /* 0x000fe40003fa4070 */
[----:B----4-:R-:W-:Y:S02]  /*19080*/  IABS R14, R57 ;  /* 0x00000039000e7213 */ /* 0x010fe40000000000 */
[----:B---3--:R-:W-:-:S03]  /*19090*/  IABS R11, R56 ;  /* 0x00000038000b7213 */ /* 0x008fc60000000000 */
[----:B------:R-:W-:-:S06]  /*190a0*/  IMAD.MOV.U32 R12, RZ, RZ, R14 ;  /* 0x000000ffff0c7224 */ /* 0x000fcc00078e000e */
[----:B------:R-:W-:Y:S02]  /*190b0*/  @!P5 IMAD.IADD R7, R7, 0x1, -R4 ;  /* 0x000000010707d824 */ /* 0x000fe400078e0a04 */
[----:B------:R-:W-:-:S03]  /*190c0*/  IMAD.HI.U32 R14, R0, R11, RZ ;  /* 0x0000000b000e7227 */ /* 0x000fc600078e00ff */
[C---:B------:R-:W-:Y:S01]  /*190d0*/  ISETP.GT.U32.AND P6, PT, R4.reuse, R7, PT ;  /* 0x000000070400720c */ /* 0x040fe20003fc4070 */
[----:B------:R-:W-:Y:S01]  /*190e0*/  IMAD.MOV R14, RZ, RZ, -R14 ;  /* 0x000000ffff0e7224 */ /* 0x000fe200078e0a0e */
[----:B------:R-:W-:-:S03]  /*190f0*/  ISETP.GT.U32.AND P5, PT, R4, R9, PT ;  /* 0x000000090400720c */ /* 0x000fc60003fa4070 */
[----:B------:R-:W-:Y:S02]  /*19100*/  IMAD R11, R4, R14, R11 ;  /* 0x0000000e040b7224 */ /* 0x000fe400078e020b */
[----:B------:R-:W-:-:S06]  /*19110*/  IMAD.HI.U32 R15, R0, R12, RZ ;  /* 0x0000000c000f7227 */ /* 0x000fcc00078e00ff */
[--C-:B------:R-:W-:Y:S01]  /*19120*/  @!P6 IMAD.IADD R7, R7, 0x1, -R4.reuse ;  /* 0x000000010707e824 */ /* 0x100fe200078e0a04 */
[C---:B------:R-:W-:Y:S01]  /*19130*/  ISETP.GT.U32.AND P6, PT, R4.reuse, R11, PT ;  /* 0x0000000b0400720c */ /* 0x040fe20003fc4070 */
[----:B------:R-:W-:Y:S01]  /*19140*/  IMAD.MOV R15, RZ, RZ, -R15 ;  /* 0x000000ffff0f7224 */ /* 0x000fe200078e0a0f */
[----:B------:R-:W-:Y:S01]  /*19150*/  IABS R6, R59 ;  /* 0x0000003b00067213 */ /* 0x000fe20000000000 */
[----:B------:R-:W-:Y:S02]  /*19160*/  @!P5 IMAD.IADD R9, R9, 0x1, -R4 ;  /* 0x000000010909d824 */ /* 0x000fe400078e0a04 */
[----:B------:R-:W-:Y:S01]  /*19170*/  IMAD R12, R4, R15, R12 ;  /* 0x0000000f040c7224 */ /* 0x000fe200078e020c */
[----:B------:R-:W-:Y:S01]  /*19180*/  ISETP.GE.AND P5, PT, R46, RZ, PT ;  /* 0x000000ff2e00720c */ /* 0x000fe20003fa6270 */
[----:B------:R-:W-:Y:S02]  /*19190*/  IMAD.MOV.U32 R15, RZ, RZ, R10 ;  /* 0x000000ffff0f7224 */ /* 0x000fe400078e000a */
[----:B------:R-:W-:-:S04]  /*191a0*/  IMAD.HI.U32 R13, R0, R6, RZ ;  /* 0x00000006000d7227 */ /* 0x000fc800078e00ff */
[----:B------:R-:W-:Y:S02]  /*191b0*/  @!P6 IMAD.IADD R11, R11, 0x1, -R4 ;  /* 0x000000010b0be824 */ /* 0x000fe400078e0a04 */
[----:B------:R-:W-:Y:S02]  /*191c0*/  @!P2 IMAD.MOV R15, RZ, RZ, -R15 ;  /* 0x000000ffff0fa224 */ /* 0x000fe400078e0a0f */
[----:B------:R-:W-:Y:S01]  /*191d0*/  @!P0 IMAD.MOV R9, RZ, RZ, -R9 ;  /* 0x000000ffff098224 */ /* 0x000fe200078e0a09 */
[C---:B------:R-:W-:Y:S02]  /*191e0*/  ISETP.GT.U32.AND P0, PT, R4.reuse, R8, PT ;  /* 0x000000080400720c */ /* 0x040fe40003f04070 */
[----:B------:R-:W-:Y:S01]  /*191f0*/  ISETP.GT.U32.AND P6, PT, R4, R11, PT ;  /* 0x0000000b0400720c */ /* 0x000fe20003fc4070 */
[----:B------:R-:W-:Y:S01]  /*19200*/  IMAD.MOV R10, RZ, RZ, -R13 ;  /* 0x000000ffff0a7224 */ /* 0x000fe200078e0a0d */
[----:B------:R-:W-:Y:S01]  /*19210*/  STL [R1+0x294], R15 ;  /* 0x0002940f01007387 */ /* 0x000fe20000100800 */
[----:B------:R-:W-:-:S03]  /*19220*/  IMAD.MOV.U32 R13, RZ, RZ, R7 ;  /* 0x000000ffff0d7224 */ /* 0x000fc600078e0007 */
[----:B------:R0:W-:Y:S01]  /*19230*/  STL [R1+0x4e0], R9 ;  /* 0x0004e00901007387 */ /* 0x0001e20000100800 */
[----:B------:R-:W-:Y:S02]  /*19240*/  @!P5 IMAD.MOV R13, RZ, RZ, -R13 ;  /* 0x000000ffff0dd224 */ /* 0x000fe400078e0a0d */
[----:B0-----:R-:W-:-:S04]  /*19250*/  IMAD.MOV.U32 R9, RZ, RZ, R5 ;  /* 0x000000ffff097224 */ /* 0x001fc800078e0005 */
[----:B------:R-:W-:Y:S01]  /*19260*/  @!P4 IMAD.MOV R9, RZ, RZ, -R9 ;  /* 0x000000ffff09c224 */ /* 0x000fe200078e0a09 */
[----:B------:R-:W-:Y:S01]  /*19270*/  STL [R1+0x4ec], R13 ;  /* 0x0004ec0d01007387 */ /* 0x000fe20000100800 */
[--C-:B------:R-:W-:Y:S01]  /*19280*/  @!P0 IMAD.IADD R8, R8, 0x1, -R4.reuse ;  /* 0x0000000108088824 */ /* 0x100fe200078e0a04 */
[----:B------:R-:W-:Y:S01]  /*19290*/  IABS R2, R58 ;  /* 0x0000003a00027213 */ /* 0x000fe20000000000 */
[----:B------:R-:W-:Y:S01]  /*192a0*/  @!P6 IMAD.IADD R11, R11, 0x1, -R4 ;  /* 0x000000010b0be824 */ /* 0x000fe200078e0a04 */
[----:B------:R-:W-:Y:S01]  /*192b0*/  STL [R1+0x4f0], R9 ;  /* 0x0004f00901007387 */ /* 0x000fe20000100800 */
[----:B------:R-:W-:Y:S02]  /*192c0*/  ISETP.GE.AND P0, PT, R58, RZ, PT ;  /* 0x000000ff3a00720c */ /* 0x000fe40003f06270 */
[----:B------:R-:W-:Y:S01]  /*192d0*/  ISETP.GE.AND P6, PT, R59, RZ, PT ;  /* 0x000000ff3b00720c */ /* 0x000fe20003fc6270 */
[----:B------:R-:W3:Y:S04]  /*192e0*/  LDL.LU R58, [R1+0x16c] ;  /* 0x00016c00013a7983 */ /* 0x000ee80000300800 */
[----:B------:R-:W4:Y:S01]  /*192f0*/  LDL.LU R59, [R1+0x170] ;  /* 0x00017000013b7983 */ /* 0x000f220000300800 */
[----:B------:R-:W-:Y:S01]  /*19300*/  ISETP.GT.U32.AND P1, PT, R4, R12, PT ;  /* 0x0000000c0400720c */ /* 0x000fe20003f24070 */
[----:B------:R-:W-:-:S04]  /*19310*/  IMAD.HI.U32 R14, R0, R2, RZ ;  /* 0x00000002000e7227 */ /* 0x000fc800078e00ff */
[----:B------:R-:W-:-:S04]  /*19320*/  IMAD.MOV R14, RZ, RZ, -R14 ;  /* 0x000000ffff0e7224 */ /* 0x000fc800078e0a0e */
[----:B------:R-:W-:-:S04]  /*19330*/  IMAD R2, R4, R14, R2 ;  /* 0x0000000e04027224 */ /* 0x000fc800078e0202 */
[----:B------:R-:W-:Y:S01]  /*19340*/  @!P1 IMAD.IADD R12, R12, 0x1, -R4 ;  /* 0x000000010c0c9824 */ /* 0x000fe200078e0a04 */
[----:B------:R-:W-:-:S04]  /*19350*/  ISETP.GT.U32.AND P5, PT, R4, R2, PT ;  /* 0x000000020400720c */ /* 0x000fc80003fa4070 */
[----:B------:R-:W-:Y:S02]  /*19360*/  ISETP.GT.U32.AND P2, PT, R4, R12, PT ;  /* 0x0000000c0400720c */ /* 0x000fe40003f44070 */
[----:B------:R-:W-:-:S07]  /*19370*/  ISETP.GE.AND P1, PT, R57, RZ, PT ;  /* 0x000000ff3900720c */ /* 0x000fce0003f26270 */
[----:B------:R-:W-:-:S04]  /*19380*/  @!P5 IMAD.IADD R2, R2, 0x1, -R4 ;  /* 0x000000010202d824 */ /* 0x000fc800078e0a04 */
[----:B------:R-:W-:Y:S01]  /*19390*/  @!P2 IMAD.IADD R12, R12, 0x1, -R4 ;  /* 0x000000010c0ca824 */ /* 0x000fe200078e0a04 */
[----:B------:R-:W-:Y:S02]  /*193a0*/  IABS R7, R3 ;  /* 0x0000000300077213 */ /* 0x000fe40000000000 */
[----:B------:R-:W-:Y:S01]  /*193b0*/  ISETP.GE.AND P5, PT, R3, RZ, PT ;  /* 0x000000ff0300720c */ /* 0x000fe20003fa6270 */
[----:B------:R-:W-:-:S04]  /*193c0*/  IMAD.MOV.U32 R3, RZ, RZ, R12 ;  /* 0x000000ffff037224 */ /* 0x000fc800078e000c */
[----:B------:R-:W-:-:S05]  /*193d0*/  @!P1 IMAD.MOV R3, RZ, RZ, -R3 ;  /* 0x000000ffff039224 */ /* 0x000fca00078e0a03 */
[----:B------:R0:W-:Y:S04]  /*193e0*/  STL [R1+0x4f4], R3 ;  /* 0x0004f40301007387 */ /* 0x0001e80000100800 */
[----:B0-----:R-:W4:Y:S01]  /*193f0*/  LDL.LU R3, [R1+0x174] ;  /* 0x0001740001037983 */ /* 0x001f220000300800 */
[----:B------:R-:W-:Y:S02]  /*19400*/  ISETP.GE.AND P4, PT, R56, RZ, PT ;  /* 0x000000ff3800720c */ /* 0x000fe40003f86270 */
[----:B------:R-:W-:Y:S01]  /*19410*/  ISETP.GT.U32.AND P1, PT, R4, R2, PT ;  /* 0x000000020400720c */ /* 0x000fe20003f24070 */
[----:B------:R-:W-:Y:S01]  /*19420*/  IMAD.MOV.U32 R12, RZ, RZ, R8 ;  /* 0x000000ffff0c7224 */ /* 0x000fe200078e0008 */
[----:B------:R-:W4:Y:S04]  /*19430*/  LDL.LU R46, [R1+0x178] ;  /* 0x00017800012e7983 */ /* 0x000f280000300800 */
[----:B------:R-:W4:Y:S01]  /*19440*/  LDL.LU R56, [R1+0x17c] ;  /* 0x00017c0001387983 */ /* 0x000f220000300800 */
[----:B------:R-:W-:-:S04]  /*19450*/  @!P3 IMAD.MOV R12, RZ, RZ, -R12 ;  /* 0x000000ffff0cb224 */ /* 0x000fc800078e0a0c */
[----:B------:R-:W-:Y:S02]  /*19460*/  @!P4 IMAD.MOV R11, RZ, RZ, -R11 ;  /* 0x000000ffff0bc224 */ /* 0x000fe400078e0a0b */
[----:B------:R-:W-:Y:S01]  /*19470*/  @!P1 IMAD.IADD R2, R2, 0x1, -R4 ;  /* 0x0000000102029824 */ /* 0x000fe200078e0a04 */
[----:B------:R-:W-:Y:S04]  /*19480*/  STL [R1+0x504], R12 ;  /* 0x0005040c01007387 */ /* 0x000fe80000100800 */
[----:B------:R0:W-:Y:S01]  /*19490*/  STL [R1+0x4f8], R11 ;  /* 0x0004f80b01007387 */ /* 0x0001e20000100800 */
[----:B------:R-:W-:-:S03]  /*194a0*/  IMAD R5, R4, R10, R6 ;  /* 0x0000000a04057224 */ /* 0x000fc600078e0206 */
[----:B------:R-:W4:Y:S01]  /*194b0*/  LDL.LU R57, [R1+0x180] ;  /* 0x0001800001397983 */ /* 0x000f220000300800 */
[----:B0-----:R-:W-:-:S04]  /*194c0*/  IMAD.MOV.U32 R11, RZ, RZ, R2 ;  /* 0x000000ffff0b7224 */ /* 0x001fc800078e0002 */
[----:B------:R-:W-:-:S05]  /*194d0*/  @!P0 IMAD.MOV R11, RZ, RZ, -R11 ;  /* 0x000000ffff0b8224 */ /* 0x000fca00078e0a0b */
[----:B------:R0:W-:Y:S01]  /*194e0*/  STL [R1+0x500], R11 ;  /* 0x0005000b01007387 */ /* 0x0001e20000100800 */
[----:B-----5:R-:W-:Y:S02]  /*194f0*/  IABS R6, R61 ;  /* 0x0000003d00067213 */ /* 0x020fe40000000000 */
[----:B------:R-:W-:Y:S02]  /*19500*/  ISETP.GE.AND P1, PT, R61, RZ, PT ;  /* 0x000000ff3d00720c */ /* 0x000fe40003f26270 */
[----:B------:R-:W5:Y:S01]  /*19510*/  LDL.LU R61, [R1+0x184] ;  /* 0x00018400013d7983 */ /* 0x000f620000300800 */
[----:B--2---:R-:W-:Y:S02]  /*19520*/  IABS R9, R60 ;  /* 0x0000003c00097213 */ /* 0x004fe40000000000 */
[----:B------:R-:W-:Y:S02]  /*19530*/  ISETP.GE.AND P4, PT, R60, RZ, PT ;  /* 0x000000ff3c00720c */ /* 0x000fe40003f86270 */
[----:B------:R-:W2:Y:S01]  /*19540*/  LDL.LU R60, [R1+0x188] ;  /* 0x00018800013c7983 */ /* 0x000ea20000300800 */
[----:B------:R-:W-:Y:S01]  /*19550*/  ISETP.GT.U32.AND P2, PT, R4, R5, PT ;  /* 0x000000050400720c */ /* 0x000fe20003f44070 */
[----:B------:R-:W-:-:S12]  /*19560*/  IMAD.HI.U32 R10, R0, R7, RZ ;  /* 0x00000007000a7227 */ /* 0x000fd800078e00ff */
[----:B------:R-:W-:-:S05]  /*19570*/  @!P2 IMAD.IADD R5, R5, 0x1, -R4 ;  /* 0x000000010505a824 */ /* 0x000fca00078e0a04 */
[----:B------:R-:W-:Y:S01]  /*19580*/  ISETP.GT.U32.AND P2, PT, R4, R5, PT ;  /* 0x000000050400720c */ /* 0x000fe20003f44070 */
[----:B------:R-:W-:-:S04]  /*19590*/  IMAD.MOV R10, RZ, RZ, -R10 ;  /* 0x000000ffff0a7224 */ /* 0x000fc800078e0a0a */
[----:B------:R-:W-:-:S05]  /*195a0*/  IMAD R7, R4, R10, R7 ;  /* 0x0000000a04077224 */ /* 0x000fca00078e0207 */
[----:B------:R-:W-:-:S03]  /*195b0*/  ISETP.GT.U32.AND P3, PT, R4, R7, PT ;  /* 0x000000070400720c */ /* 0x000fc60003f64070 */
[----:B------:R-:W-:-:S04]  /*195c0*/  @!P2 IMAD.IADD R5, R5, 0x1, -R4 ;  /* 0x000000010505a824 */ /* 0x000fc800078e0a04 */
[----:B------:R-:W-:-:S04]  /*195d0*/  IMAD.MOV.U32 R14, RZ, RZ, R5 ;  /* 0x000000ffff0e7224 */ /* 0x000fc800078e0005 */
[----:B------:R-:W-:Y:S02]  /*195e0*/  @!P6 IMAD.MOV R14, RZ, RZ, -R14 ;  /* 0x000000ffff0ee224 */ /* 0x000fe400078e0a0e */
[----:B------:R-:W-:-:S03]  /*195f0*/  @!P3 IMAD.IADD R7, R7, 0x1, -R4 ;  /* 0x000000010707b824 */ /* 0x000fc600078e0a04 */
[----:B------:R-:W-:Y:S01]  /*19600*/  STL [R1+0x4fc], R14 ;  /* 0x0004fc0e01007387 */ /* 0x000fe20000100800 */
[----:B------:R-:W-:Y:S01]  /*19610*/  IMAD.HI.U32 R10, R0, R9, RZ ;  /* 0x00000009000a7227 */ /* 0x000fe200078e00ff */
[----:B------:R-:W-:-:S03]  /*19620*/  ISETP.GT.U32.AND P0, PT, R4, R7, PT ;  /* 0x000000070400720c */ /* 0x000fc60003f04070 */
[----:B------:R-:W-:-:S04]  /*19630*/  IMAD.HI.U32 R8, R0, R6, RZ ;  /* 0x0000000600087227 */ /* 0x000fc800078e00ff */
[----:B------:R-:W-:Y:S01]  /*19640*/  IMAD.MOV R10, RZ, RZ, -R10 ;  /* 0x000000ffff0a7224 */ /* 0x000fe200078e0a0a */
[----:B---3--:R-:W-:Y:S02]  /*19650*/  ISETP.GE.AND P2, PT, R58, RZ, PT ;  /* 0x000000ff3a00720c */ /* 0x008fe40003f46270 */
[----:B------:R-:W-:Y:S02]  /*19660*/  IABS R2, R58 ;  /* 0x0000003a00027213 */ /* 0x000fe40000000000 */
[----:B----4-:R-:W-:Y:S01]  /*19670*/  ISETP.GE.AND P3, PT, R59, RZ, PT ;  /* 0x000000ff3b00720c */ /* 0x010fe20003f66270 */
[----:B------:R-:W3:Y:S01]  /*19680*/  LDL.LU R58, [R1+0x18c] ;  /* 0x00018c00013a7983 */ /* 0x000ee20000300800 */
[----:B------:R-:W-:-:S03]  /*19690*/  IABS R13, R59 ;  /* 0x0000003b000d7213 */ /* 0x000fc60000000000 */
[----:B------:R-:W4:Y:S01]  /*196a0*/  LDL.LU R59, [R1+0x1a0] ;  /* 0x0001a000013b7983 */ /* 0x000f220000300800 */
[----:B------:R-:W-:Y:S02]  /*196b0*/  IMAD.MOV R8, RZ, RZ, -R8 ;  /* 0x000000ffff087224 */ /* 0x000fe400078e0a08 */
[C---:B------:R-:W-:Y:S02]  /*196c0*/  IMAD R9, R4.reuse, R10, R9 ;  /* 0x0000000a04097224 */ /* 0x040fe400078e0209 */
[----:B------:R-:W-:-:S03]  /*196d0*/  IMAD R6, R4, R8, R6 ;  /* 0x0000000804067224 */ /* 0x000fc600078e0206 */
[C---:B------:R-:W-:Y:S01]  /*196e0*/  ISETP.GT.U32.AND P6, PT, R4.reuse, R9, PT ;  /* 0x000000090400720c */ /* 0x040fe20003fc4070 */
[----:B------:R-:W-:Y:S01]  /*196f0*/  @!P0 IMAD.IADD R7, R7, 0x1, -R4 ;  /* 0x0000000107078824 */ /* 0x000fe200078e0a04 */
[----:B------:R-:W-:Y:S01]  /*19700*/  ISETP.GT.U32.AND P0, PT, R4, R6, PT ;  /* 0x000000060400720c */ /* 0x000fe20003f04070 */
[----:B0-----:R-:W-:-:S04]  /*19710*/  IMAD.HI.U32 R11, R0, R2, RZ ;  /* 0x00000002000b7227 */ /* 0x001fc800078e00ff */
[----:B------:R-:W-:-:S06]  /*19720*/  IMAD.MOV R11, RZ, RZ, -R11 ;  /* 0x000000ffff0b7224 */ /* 0x000fcc00078e0a0b */
[----:B------:R-:W-:Y:S02]  /*19730*/  @!P6 IMAD.IADD R9, R9, 0x1, -R4 ;  /* 0x000000010909e824 */ /* 0x000fe400078e0a04 */
[----:B------:R-:W-:Y:S02]  /*19740*/  IMAD R2, R4, R11, R2 ;  /* 0x0000000b04027224 */ /* 0x000fe400078e0202 */
[----:B------:R-:W-:Y:S01]  /*19750*/  @!P0 IMAD.IADD R6, R6, 0x1, -R4 ;  /* 0x0000000106068824 */ /* 0x000fe200078e0a04 */
[----:B------:R-:W-:Y:S01]  /*19760*/  ISETP.GT.U32.AND P0, PT, R4, R9, PT ;  /* 0x000000090400720c */ /* 0x000fe20003f04070 */
[----:B------:R-:W-:Y:S01]  /*19770*/  IMAD.HI.U32 R5, R0, R13, RZ ;  /* 0x0000000d00057227 */ /* 0x000fe200078e00ff */
[----:B------:R-:W-:-:S03]  /*19780*/  ISETP.GT.U32.AND P6, PT, R4, R2, PT ;  /* 0x000000020400720c */ /* 0x000fc60003fc4070 */
[----:B------:R-:W-:Y:S02]  /*19790*/  IMAD.MOV R5, RZ, RZ, -R5 ;  /* 0x000000ffff057224 */ /* 0x000fe400078e0a05 */
[----:B------:R-:W-:Y:S02]  /*197a0*/  IMAD.MOV.U32 R15, RZ, RZ, R7 ;  /* 0x000000ffff0f7224 */ /* 0x000fe400078e0007 */
[C---:B------:R-:W-:Y:S02]  /*197b0*/  IMAD R13, R4.reuse, R5, R13 ;  /* 0x00000005040d7224 */ /* 0x040fe400078e020d */
[----:B------:R-:W-:Y:S01]  /*197c0*/  @!P5 IMAD.MOV R15, RZ, RZ, -R15 ;  /* 0x000000ffff0fd224 */ /* 0x000fe200078e0a0f */
[C---:B------:R-:W-:Y:S01]  /*197d0*/  ISETP.GT.U32.AND P5, PT, R4.reuse, R6, PT ;  /* 0x000000060400720c */ /* 0x040fe20003fa4070 */
[--C-:B------:R-:W-:Y:S01]  /*197e0*/  @!P0 IMAD.IADD R9, R9, 0x1, -R4.reuse ;  /* 0x0000000109098824 */ /* 0x100fe200078e0a04 */
[----:B------:R-:W-:Y:S01]  /*197f0*/  ISETP.GT.U32.AND P0, PT, R4, R13, PT ;  /* 0x0000000d0400720c */ /* 0x000fe20003f04070 */
[----:B------:R-:W-:-:S05]  /*19800*/  @!P6 IMAD.IADD R2, R2, 0x1, -R4 ;  /* 0x000000010202e824 */ /* 0x000fca00078e0a04 */
[----:B------:R-:W-:Y:S01]  /*19810*/  ISETP.GT.U32.AND P6, PT, R4, R2, PT ;  /* 0x000000020400720c */ /* 0x000fe20003fc4070 */
[----:B------:R-:W-:-:S04]  /*19820*/  IMAD.MOV.U32 R16, RZ, RZ, R9 ;  /* 0x000000ffff107224 */ /* 0x000fc800078e0009 */
[--C-:B------:R-:W-:Y:S02]  /*19830*/  @!P5 IMAD.IADD R6, R6, 0x1, -R4.reuse ;  /* 0x000000010606d824 */ /* 0x100fe400078e0a04 */
[----:B------:R-:W-:Y:S02]  /*19840*/  @!P0 IMAD.IADD R13, R13, 0x1, -R4 ;  /* 0x000000010d0d8824 */ /* 0x000fe400078e0a04 */
[----:B------:R-:W-:Y:S01]  /*19850*/  @!P4 IMAD.MOV R16, RZ, RZ, -R16 ;  /* 0x000000ffff10c224 */ /* 0x000fe200078e0a10 */
[----:B------:R-:W-:Y:S03]  /*19860*/  STL [R1+0x4e4], R15 ;  /* 0x0004e40f01007387 */ /* 0x000fe60000100800 */
[----:B------:R-:W-:Y:S01]  /*19870*/  @!P6 IMAD.IADD R2, R2, 0x1, -R4 ;  /* 0x000000010202e824 */ /* 0x000fe200078e0a04 */
[----:B------:R-:W-:Y:S02]  /*19880*/  IABS R12, R3 ;  /* 0x00000003000c7213 */ /* 0x000fe40000000000 */
[----:B------:R-:W-:Y:S01]  /*19890*/  ISETP.GE.AND P0, PT, R3, RZ, PT ;  /* 0x000000ff0300720c */ /* 0x000fe20003f06270 */
[----:B------:R-:W-:-:S04]  /*198a0*/  IMAD.MOV.U32 R3, RZ, RZ, R6 ;  /* 0x000000ffff037224 */ /* 0x000fc800078e0006 */
[----:B------:R-:W-:Y:S01]  /*198b0*/  @!P1 IMAD.MOV R3, RZ, RZ, -R3 ;  /* 0x000000ffff039224 */ /* 0x000fe200078e0a03 */
[----:B------:R-:W-:Y:S04]  /*198c0*/  STL [R1+0x4e8], R16 ;  /* 0x0004e81001007387 */ /* 0x000fe80000100800 */
[----:B------:R0:W-:Y:S02]  /*198d0*/  STL [R1+0x444], R3 ;  /* 0x0004440301007387 */ /* 0x0001e40000100800 */
[----:B0-----:R-:W-:-:S04]  /*198e0*/  IMAD.MOV.U32 R3, RZ, RZ, R2 ;  /* 0x000000ffff037224 */ /* 0x001fc800078e0002 */
[----:B------:R-:W-:-:S05]  /*198f0*/  @!P2 IMAD.MOV R3, RZ, RZ, -R3 ;  /* 0x000000ffff03a224 */ /* 0x000fca00078e0a03 */
[----:B------:R0:W-:Y:S04]  /*19900*/  STL [R1+0x4dc], R3 ;  /* 0x0004dc0301007387 */ /* 0x0001e80000100800 */
[----:B0-----:R-:W4:Y:S01]  /*19910*/  LDL.LU R3, [R1+0x1a4] ;  /* 0x0001a40001037983 */ /* 0x001f220000300800 */
[----:B------:R-:W-:Y:S01]  /*19920*/  IMAD.HI.U32 R14, R0, R12, RZ ;  /* 0x0000000c000e7227 */ /* 0x000fe200078e00ff */
[----:B------:R-:W-:-:S03]  /*19930*/  IABS R10, R56 ;  /* 0x00000038000a7213 */ /* 0x000fc60000000000 */
[----:B------:R-:W-:Y:S02]  /*19940*/  IMAD.MOV R14, RZ, RZ, -R14 ;  /* 0x000000ffff0e7224 */ /* 0x000fe400078e0a0e */
[----:B------:R-:W-:-:S04]  /*19950*/  IMAD.HI.U32 R5, R0, R10, RZ ;  /* 0x0000000a00057227 */ /* 0x000fc800078e00ff */
[----:B------:R-:W-:Y:S02]  /*19960*/  IMAD R12, R4, R14, R12 ;  /* 0x0000000e040c7224 */ /* 0x000fe400078e020c */
[----:B------:R-:W-:-:S03]  /*19970*/  IMAD.MOV R5, RZ, RZ, -R5 ;  /* 0x000000ffff057224 */ /* 0x000fc600078e0a05 */
[C---:B------:R-:W-:Y:S01]  /*19980*/  ISETP.GT.U32.AND P4, PT, R4.reuse, R12, PT ;  /* 0x0000000c0400720c */ /* 0x040fe20003f84070 */
[----:B------:R-:W-:-:S05]  /*19990*/  IMAD R10, R4, R5, R10 ;  /* 0x00000005040a7224 */ /* 0x000fca00078e020a */
[----:B------:R-:W-:-:S07]  /*199a0*/  ISETP.GT.U32.AND P6, PT, R4, R10, PT ;  /* 0x0000000a0400720c */ /* 0x000fce0003fc4070 */
[----:B------:R-:W-:Y:S01]  /*199b0*/  @!P4 IMAD.IADD R12, R12, 0x1, -R4 ;  /* 0x000000010c0cc824 */ /* 0x000fe200078e0a04 */
[----:B------:R-:W-:-:S05]  /*199c0*/  ISETP.GT.U32.AND P4, PT, R4, R13, PT ;  /* 0x0000000d0400720c */ /* 0x000fca0003f84070 */
[----:B------:R-:W-:-:S05]  /*199d0*/  @!P6 IMAD.IADD R10, R10, 0x1, -R4 ;  /* 0x000000010a0ae824 */ /* 0x000fca00078e0a04 */
[----:B------:R-:W-:-:S03]  /*199e0*/  ISETP.GT.U32.AND P1, PT, R4, R10, PT ;  /* 0x0000000a0400720c */ /* 0x000fc60003f24070 */
[----:B------:R-:W-:-:S10]  /*199f0*/  @!P4 IMAD.IADD R13, R13, 0x1, -R4 ;  /* 0x000000010d0dc824 */ /* 0x000fd400078e0a04 */
[----:B------:R-:W-:Y:S01]  /*19a00*/  @!P1 IMAD.IADD R10, R10, 0x1, -R4 ;  /* 0x000000010a0a9824 */ /* 0x000fe200078e0a04 */
[----:B------:R-:W-:Y:S02]  /*19a10*/  ISETP.GE.AND P1, PT, R56, RZ, PT ;  /* 0x000000ff3800720c */ /* 0x000fe40003f26270 */
[----:B------:R-:W4:Y:S01]  /*19a20*/  LDL.LU R56, [R1+0x1a8] ;  /* 0x0001a80001387983 */ /* 0x000f220000300800 */
[----:B-----5:R-:W-:-:S05]  /*19a30*/  IABS R5, R61 ;  /* 0x0000003d00057213 */ /* 0x020fca0000000000 */
[----:B------:R-:W-:-:S04]  /*19a40*/  IMAD.HI.U32 R14, R0, R5, RZ ;  /* 0x00000005000e7227 */ /* 0x000fc800078e00ff */
[----:B------:R-:W-:-:S04]  /*19a50*/  IMAD.MOV R14, RZ, RZ, -R14 ;  /* 0x000000ffff0e7224 */ /* 0x000fc800078e0a0e */
[----:B------:R-:W-:-:S05]  /*19a60*/  IMAD R5, R4, R14, R5 ;  /* 0x0000000e04057224 */ /* 0x000fca00078e0205 */
[----:B------:R-:W-:-:S13]  /*19a70*/  ISETP.GT.U32.AND P4, PT, R4, R5, PT ;  /* 0x000000050400720c */ /* 0x000fda0003f84070 */
[----:B------:R-:W-:Y:S01]  /*19a80*/  @!P4 IMAD.IADD R5, R5, 0x1, -R4 ;  /* 0x000000010505c824 */ /* 0x000fe200078e0a04 */
[----:B------:R-:W-:Y:S02]  /*19a90*/  ISETP.GE.AND P4, PT, R61, RZ, PT ;  /* 0x000000ff3d00720c */ /* 0x000fe40003f86270 */
[----:B------:R-:W5:Y:S01]  /*19aa0*/  LDL.LU R61, [R1+0x1ac] ;  /* 0x0001ac00013d7983 */ /* 0x000f620000300800 */
[----:B------:R-:W-:-:S05]  /*19ab0*/  IABS R8, R46 ;  /* 0x0000002e00087213 */ /* 0x000fca0000000000 */
[----:B------:R-:W-:-:S04]  /*19ac0*/  IMAD.HI.U32 R11, R0, R8, RZ ;  /* 0x00000008000b7227 */ /* 0x000fc800078e00ff */
[----:B------:R-:W-:-:S04]  /*19ad0*/  IMAD.MOV R11, RZ, RZ, -R11 ;  /* 0x000000ffff0b7224 */ /* 0x000fc800078e0a0b */
[----:B------:R-:W-:-:S05]  /*19ae0*/  IMAD R8, R4, R11, R8 ;  /* 0x0000000b04087224 */ /* 0x000fca00078e0208 */
[----:B------:R-:W-:Y:S02]  /*19af0*/  ISETP.GT.U32.AND P5, PT, R4, R8, PT ;  /* 0x000000080400720c */ /* 0x000fe40003fa4070 */
[----:B--2---:R-:W-:-:S05]  /*19b00*/  IABS R7, R60 ;  /* 0x0000003c00077213 */ /* 0x004fca0000000000 */
[----:B------:R-:W-:-:S06]  /*19b10*/  IMAD.HI.U32 R9, R0, R7, RZ ;  /* 0x0000000700097227 */ /* 0x000fcc00078e00ff */
[----:B------:R-:W-:-:S05]  /*19b20*/  @!P5 IMAD.IADD R8, R8, 0x1, -R4 ;  /* 0x000000010808d824 */ /* 0x000fca00078e0a04 */
[C---:B------:R-:W-:Y:S01]  /*19b30*/  ISETP.GT.U32.AND P6, PT, R4.reuse, R8, PT ;  /* 0x000000080400720c */ /* 0x040fe20003fc4070 */
[----:B------:R-:W-:Y:S01]  /*19b40*/  IMAD.MOV R9, RZ, RZ, -R9 ;  /* 0x000000ffff097224 */ /* 0x000fe200078e0a09 */
[----:B------:R-:W-:-:S03]  /*19b50*/  ISETP.GT.U32.AND P5, PT, R4, R12, PT ;  /* 0x0000000c0400720c */ /* 0x000fc60003fa4070 */
[----:B------:R-:W-:-:S08]  /*19b60*/  IMAD R7, R4, R9, R7 ;  /* 0x0000000904077224 */ /* 0x000fd000078e0207 */
[--C-:B------:R-:W-:Y:S01]  /*19b70*/  @!P6 IMAD.IADD R8, R8, 0x1, -R4.reuse ;  /* 0x000000010808e824 */ /* 0x100fe200078e0a04 */
[----:B------:R-:W-:Y:S01]  /*19b80*/  ISETP.GT.U32.AND P6, PT, R4, R7, PT ;  /* 0x000000070400720c */ /* 0x000fe20003fc4070 */
[----:B------:R-:W-:Y:S01]  /*19b90*/  @!P5 IMAD.IADD R12, R12, 0x1, -R4 ;  /* 0x000000010c0cd824 */ /* 0x000fe200078e0a04 */
[----:B------:R-:W-:Y:S01]  /*19ba0*/  ISETP.GE.AND P5, PT, R46, RZ, PT ;  /* 0x000000ff2e00720c */ /* 0x000fe20003fa6270 */
[----:B------:R-:W-:Y:S02]  /*19bb0*/  @!P3 IMAD.MOV R13, RZ, RZ, -R13 ;  /* 0x000000ffff0db224 */ /* 0x000fe400078e0a0d */
[----:B------:R-:W-:Y:S01]  /*19bc0*/  @!P0 IMAD.MOV R12, RZ, RZ, -R12 ;  /* 0x000000ffff0c8224 */ /* 0x000fe200078e0a0c */
[----:B------:R-:W-:-:S07]  /*19bd0*/  ISETP.GT.U32.AND P0, PT, R4, R5, PT ;  /* 0x000000050400720c */ /* 0x000fce0003f04070 */
[----:B------:R-:W-:Y:S01]  /*19be0*/  @!P6 IMAD.IADD R7, R7, 0x1, -R4 ;  /* 0x000000010707e824 */ /* 0x000fe200078e0a04 */
[----:B------:R-:W-:Y:S04]  /*19bf0*/  STL [R1+0x4b8], R13 ;  /* 0x0004b80d01007387 */ /* 0x000fe80000100800 */
[----:B------:R-:W-:Y:S01]  /*19c00*/  ISETP.GT.U32.AND P6, PT, R4, R7, PT ;  /* 0x000000070400720c */ /* 0x000fe20003fc4070 */
[----:B------:R0:W-:Y:S01]  /*19c10*/  STL [R1+0x4bc], R12 ;  /* 0x0004bc0c01007387 */ /* 0x0001e20000100800 */
[----:B------:R-:W-:Y:S02]  /*19c20*/  @!P1 IMAD.MOV R10, RZ, RZ, -R10 ;  /* 0x000000ffff0a9224 */ /* 0x000fe400078e0a0a */
[----:B0-----:R-:W-:-:S04]  /*19c30*/  IMAD.MOV.U32 R12, RZ, RZ, R8 ;  /* 0x000000ffff0c7224 */ /* 0x001fc800078e0008 */
[----:B------:R-:W-:Y:S01]  /*19c40*/  @!P5 IMAD.MOV R12, RZ, RZ, -R12 ;  /* 0x000000ffff0cd224 */ /* 0x000fe200078e0a0c */
[----:B---3--:R-:W-:Y:S01]  /*19c50*/  IABS R2, R58 ;  /* 0x0000003a00027213 */ /* 0x008fe20000000000 */
[--C-:B------:R-:W-:Y:S01]  /*19c60*/  @!P0 IMAD.IADD R5, R5, 0x1, -R4.reuse ;  /* 0x0000000105058824 */ /* 0x100fe200078e0a04 */
[----:B------:R-:W-:Y:S02]  /*19c70*/  ISETP.GE.AND P0, PT, R58, RZ, PT ;  /* 0x000000ff3a00720c */ /* 0x000fe40003f06270 */
[----:B------:R-:W-:Y:S01]  /*19c80*/  @!P6 IMAD.IADD R7, R7, 0x1, -R4 ;  /* 0x000000010707e824 */ /* 0x000fe200078e0a04 */
[----:B------:R-:W-:Y:S01]  /*19c90*/  STL [R1+0x4d4], R12 ;  /* 0x0004d40c01007387 */ /* 0x000fe20000100800 */
[----:B----4-:R-:W-:Y:S02]  /*19ca0*/  IABS R9, R59 ;  /* 0x0000003b00097213 */ /* 0x010fe40000000000 */
[----:B------:R-:W-:Y:S01]  /*19cb0*/  ISETP.GE.AND P6, PT, R59, RZ, PT ;  /* 0x000000ff3b00720c */ /* 0x000fe20003fc6270 */
[----:B------:R-:W-:Y:S04]  /*19cc0*/  STL [R1+0x4d8], R10 ;  /* 0x0004d80a01007387 */ /* 0x000fe80000100800 */
[----:B------:R-:W2:Y:S04]  /*19cd0*/  LDL.LU R58, [R1+0x1b0] ;  /* 0x0001b000013a7983 */ /* 0x000ea80000300800 */
[----:B------:R-:W3:Y:S01]  /*19ce0*/  LDL.LU R59, [R1+0x1b4] ;  /* 0x0001b400013b7983 */ /* 0x000ee20000300800 */
[----:B------:R-:W-:-:S05]  /*19cf0*/  IABS R11, R57 ;  /* 0x00000039000b7213 */ /* 0x000fca0000000000 */
[----:B------:R-:W-:-:S04]  /*19d00*/  IMAD.HI.U32 R15, R0, R11, RZ ;  /* 0x0000000b000f7227 */ /* 0x000fc800078e00ff */
[----:B------:R-:W-:-:S04]  /*19d10*/  IMAD.MOV R15, RZ, RZ, -R15 ;  /* 0x000000ffff0f7224 */ /* 0x000fc800078e0a0f */
[----:B------:R-:W-:-:S05]  /*19d20*/  IMAD R11, R4, R15, R11 ;  /* 0x0000000f040b7224 */ /* 0x000fca00078e020b */
        /* <DEDUP_REMOVED lines=16> */
[----:B------:R-:W-:Y:S01]  /*19e30*/  IMAD.HI.U32 R6, R0, R9, RZ ;  /* 0x0000000900067227 */ /* 0x000fe200078e00ff */
[----:B------:R-:W-:Y:S02]  /*19e40*/  ISETP.GE.AND P1, PT, R60, RZ, PT ;  /* 0x000000ff3c00720c */ /* 0x000fe40003f26270 */
[----:B------:R-:W4:Y:S01]  /*19e50*/  LDL.LU R46, [R1+0x1bc] ;  /* 0x0001bc00012e7983 */ /* 0x000f220000300800 */
[----:B------:R-:W-:-:S03]  /*19e60*/  IMAD.MOV R6, RZ, RZ, -R6 ;  /* 0x000000ffff067224 */ /* 0x000fc600078e0a06 */
[----:B------:R-:W4:Y:S01]  /*19e70*/  LDL.LU R60, [R1+0x1d0] ;  /* 0x0001d000013c7983 */ /* 0x000f220000300800 */
[----:B------:R-:W-:-:S05]  /*19e80*/  IMAD R9, R4, R6, R9 ;  /* 0x0000000604097224 */ /* 0x000fca00078e0209 */
[----:B------:R-:W-:Y:S01]  /*19e90*/  ISETP.GT.U32.AND P3, PT, R4, R9, PT ;  /* 0x000000090400720c */ /* 0x000fe20003f64070 */
[----:B------:R-:W-:-:S12]  /*19ea0*/  IMAD.MOV.U32 R11, RZ, RZ, R5 ;  /* 0x000000ffff0b7224 */ /* 0x000fd800078e0005 */
[----:B------:R-:W-:Y:S01]  /*19eb0*/  @!P3 IMAD.IADD R9, R9, 0x1, -R4 ;  /* 0x000000010909b824 */ /* 0x000fe200078e0a04 */
[----:B------:R-:W-:Y:S01]  /*19ec0*/  ISETP.GT.U32.AND P3, PT, R4, R2, PT ;  /* 0x000000020400720c */ /* 0x000fe20003f64070 */
[----:B------:R-:W-:Y:S02]  /*19ed0*/  @!P4 IMAD.MOV R11, RZ, RZ, -R11 ;  /* 0x000000ffff0bc224 */ /* 0x000fe400078e0a0b */
[----:B------:R-:W-:-:S03]  /*19ee0*/  @!P1 IMAD.MOV R7, RZ, RZ, -R7 ;  /* 0x000000ffff079224 */ /* 0x000fc600078e0a07 */
[----:B------:R-:W-:Y:S07]  /*19ef0*/  STL [R1+0x4d0], R11 ;  /* 0x0004d00b01007387 */ /* 0x000fee0000100800 */
[----:B------:R-:W-:-:S04]  /*19f00*/  @!P3 IMAD.IADD R2, R2, 0x1, -R4 ;  /* 0x000000010202b824 */ /* 0x000fc800078e0a04 */
[----:B------:R-:W-:Y:S01]  /*19f10*/  @!P0 IMAD.MOV R2, RZ, RZ, -R2 ;  /* 0x000000ffff028224 */ /* 0x000fe200078e0a02 */
[----:B------:R-:W-:Y:S04]  /*19f20*/  STL [R1+0x4c4], R7 ;  /* 0x0004c40701007387 */ /* 0x000fe80000100800 */
[----:B------:R0:W-:Y:S04]  /*19f30*/  STL [R1+0x4cc], R2 ;  /* 0x0004cc0201007387 */ /* 0x0001e80000100800 */
[----:B------:R-:W4:Y:S01]  /*19f40*/  LDL.LU R57, [R1+0x1d4] ;  /* 0x0001d40001397983 */ /* 0x000f220000300800 */
[----:B-----5:R-:W-:-:S02]  /*19f50*/  IABS R10, R61 ;  /* 0x0000003d000a7213 */ /* 0x020fc40000000000 */
[----:B------:R-:W-:Y:S02]  /*19f60*/  ISETP.GE.AND P3, PT, R61, RZ, PT ;  /* 0x000000ff3d00720c */ /* 0x000fe40003f66270 */
[----:B------:R-:W5:Y:S01]  /*19f70*/  LDL.LU R61, [R1+0x1d8] ;  /* 0x0001d800013d7983 */ /* 0x000f620000300800 */
[----:B------:R-:W-:Y:S02]  /*19f80*/  IABS R12, R56 ;  /* 0x00000038000c7213 */ /* 0x000fe40000000000 */
[----:B------:R-:W-:Y:S02]  /*19f90*/  ISETP.GE.AND P1, PT, R56, RZ, PT ;  /* 0x000000ff3800720c */ /* 0x000fe40003f26270 */
[----:B------:R-:W5:Y:S01]  /*19fa0*/  LDL.LU R56, [R1+0x1dc] ;  /* 0x0001dc0001387983 */ /* 0x000f620000300800 */
[----:B------:R-:W-:Y:S01]  /*19fb0*/  IMAD.HI.U32 R6, R0, R8, RZ ;  /* 0x0000000800067227 */ /* 0x000fe200078e00ff */
[----:B------:R-:W-:-:S03]  /*19fc0*/  ISETP.GT.U32.AND P2, PT, R4, R9, PT ;  /* 0x000000090400720c */ /* 0x000fc60003f44070 */
[----:B------:R-:W-:-:S04]  /*19fd0*/  IMAD.MOV R6, RZ, RZ, -R6 ;  /* 0x000000ffff067224 */ /* 0x000fc800078e0a06 */
[----:B------:R-:W-:-:S05]  /*19fe0*/  IMAD R8, R4, R6, R8 ;  /* 0x0000000604087224 */ /* 0x000fca00078e0208 */
[----:B------:R-:W-:Y:S01]  /*19ff0*/  ISETP.GT.U32.AND P4, PT, R4, R8, PT ;  /* 0x000000080400720c */ /* 0x000fe20003f84070 */
[----:B------:R-:W-:Y:S02]  /*1a000*/  @!P2 IMAD.IADD R9, R9, 0x1, -R4 ;  /* 0x000000010909a824 */ /* 0x000fe400078e0a04 */
[----:B------:R-:W-:-:S04]  /*1a010*/  IMAD.HI.U32 R5, R0, R10, RZ ;  /* 0x0000000a00057227 */ /* 0x000fc800078e00ff */
[----:B------:R-:W-:Y:S02]  /*1a020*/  IMAD.MOV.U32 R14, RZ, RZ, R9 ;  /* 0x000000ffff0e7224 */ /* 0x000fe400078e0009 */
[----:B------:R-:W-:Y:S02]  /*1a030*/  IMAD.MOV R5, RZ, RZ, -R5 ;  /* 0x000000ffff057224 */ /* 0x000fe400078e0a05 */
[----:B------:R-:W-:Y:S02]  /*1a040*/  @!P6 IMAD.MOV R14, RZ, RZ, -R14 ;  /* 0x000000ffff0ee224 */ /* 0x000fe400078e0a0e */
[----:B------:R-:W-:Y:S02]  /*1a050*/  IMAD R10, R4, R5, R10 ;  /* 0x00000005040a7224 */ /* 0x000fe400078e020a */
[----:B------:R-:W-:Y:S01]  /*1a060*/  @!P4 IMAD.IADD R8, R8, 0x1, -R4 ;  /* 0x000000010808c824 */ /* 0x000fe200078e0a04 */
[----:B------:R-:W-:Y:S01]  /*1a070*/  STL [R1+0x4c8], R14 ;  /* 0x0004c80e01007387 */ /* 0x000fe20000100800 */
[----:B------:R-:W-:-:S03]  /*1a080*/  IMAD.HI.U32 R6, R0, R12, RZ ;  /* 0x0000000c00067227 */ /* 0x000fc600078e00ff */
[----:B------:R-:W-:Y:S01]  /*1a090*/  ISETP.GT.U32.AND P0, PT, R4, R8, PT ;  /* 0x000000080400720c */ /* 0x000fe20003f04070 */
[----:B------:R-:W-:Y:S01]  /*1a0a0*/  IMAD.MOV R6, RZ, RZ, -R6 ;  /* 0x000000ffff067224 */ /* 0x000fe200078e0a06 */
[----:B--2---:R-:W-:Y:S02]  /*1a0b0*/  ISETP.GE.AND P2, PT, R58, RZ, PT ;  /* 0x000000ff3a00720c */ /* 0x004fe40003f46270 */
[----:B------:R-:W-:Y:S02]  /*1a0c0*/  IABS R5, R58 ;  /* 0x0000003a00057213 */ /* 0x000fe40000000000 */
[----:B---3--:R-:W-:Y:S01]  /*1a0d0*/  ISETP.GE.AND P4, PT, R59, RZ, PT ;  /* 0x000000ff3b00720c */ /* 0x008fe20003f86270 */
[----:B------:R-:W2:Y:S01]  /*1a0e0*/  LDL.LU R58, [R1+0x1f0] ;  /* 0x0001f000013a7983 */ /* 0x000ea20000300800 */
[----:B0-----:R-:W-:-:S03]  /*1a0f0*/  IABS R2, R59 ;  /* 0x0000003b00027213 */ /* 0x001fc60000000000 */
[----:B------:R-:W3:Y:S01]  /*1a100*/  LDL.LU R59, [R1+0x1f4] ;  /* 0x0001f400013b7983 */ /* 0x000ee20000300800 */
[----:B------:R-:W-:Y:S02]  /*1a110*/  IMAD R12, R4, R6, R12 ;  /* 0x00000006040c7224 */ /* 0x000fe400078e020c */
[----:B------:R-:W-:-:S03]  /*1a120*/  @!P0 IMAD.IADD R8, R8, 0x1, -R4 ;  /* 0x0000000108088824 */ /* 0x000fc600078e0a04 */
[C---:B------:R-:W-:Y:S02]  /*1a130*/  ISETP.GT.U32.AND P6, PT, R4.reuse, R12, PT ;  /* 0x0000000c0400720c */ /* 0x040fe40003fc4070 */
[----:B------:R-:W-:Y:S01]  /*1a140*/  ISETP.GT.U32.AND P0, PT, R4, R10, PT ;  /* 0x0000000a0400720c */ /* 0x000fe20003f04070 */
[----:B------:R-:W-:-:S04]  /*1a150*/  IMAD.HI.U32 R13, R0, R5, RZ ;  /* 0x00000005000d7227 */ /* 0x000fc800078e00ff */
[----:B------:R-:W-:-:S06]  /*1a160*/  IMAD.MOV R13, RZ, RZ, -R13 ;  /* 0x000000ffff0d7224 */ /* 0x000fcc00078e0a0d */
[--C-:B------:R-:W-:Y:S02]  /*1a170*/  @!P6 IMAD.IADD R12, R12, 0x1, -R4.reuse ;  /* 0x000000010c0ce824 */ /* 0x100fe400078e0a04 */
        /* <DEDUP_REMOVED lines=9> */
[----:B------:R-:W-:Y:S01]  /*1a210*/  ISETP.GT.U32.AND P5, PT, R4, R10, PT ;  /* 0x0000000a0400720c */ /* 0x000fe20003fa4070 */
        /* <DEDUP_REMOVED lines=10> */
[----:B------:R-:W-:Y:S01]  /*1a2c0*/  STL [R1+0x4b4], R16 ;  /* 0x0004b41001007387 */ /* 0x000fe20000100800 */
[----:B----4-:R-:W-:-:S02]  /*1a2d0*/  IABS R7, R3 ;  /* 0x0000000300077213 */ /* 0x010fc40000000000 */
[----:B------:R-:W-:Y:S01]  /*1a2e0*/  ISETP.GE.AND P0, PT, R3, RZ, PT ;  /* 0x000000ff0300720c */ /* 0x000fe20003f06270 */
[----:B------:R-:W-:-:S04]  /*1a2f0*/  IMAD.MOV.U32 R3, RZ, RZ, R10 ;  /* 0x000000ffff037224 */ /* 0x000fc800078e000a */
[----:B------:R-:W-:-:S05]  /*1a300*/  @!P3 IMAD.MOV R3, RZ, RZ, -R3 ;  /* 0x000000ffff03b224 */ /* 0x000fca00078e0a03 */
        /* <DEDUP_REMOVED lines=18> */
[----:B------:R-:W-:Y:S01]  /*1a430*/  @!P1 IMAD.IADD R2, R2, 0x1, -R4 ;  /* 0x0000000102029824 */ /* 0x000fe200078e0a04 */
[----:B-----5:R-:W-:-:S05]  /*1a440*/  IABS R9, R61 ;  /* 0x0000003d00097213 */ /* 0x020fca0000000000 */
[----:B------:R-:W-:-:S04]  /*1a450*/  IMAD.HI.U32 R15, R0, R9, RZ ;  /* 0x00000009000f7227 */ /* 0x000fc800078e00ff */
[----:B------:R-:W-:-:S04]  /*1a460*/  IMAD.MOV R15, RZ, RZ, -R15 ;  /* 0x000000ffff0f7224 */ /* 0x000fc800078e0a0f */
[----:B------:R-:W-:-:S05]  /*1a470*/  IMAD R9, R4, R15, R9 ;  /* 0x0000000f04097224 */ /* 0x000fca00078e0209 */
[----:B------:R-:W-:Y:S01]  /*1a480*/  ISETP.GT.U32.AND P1, PT, R4, R9, PT ;  /* 0x000000090400720c */ /* 0x000fe20003f24070 */
[--C-:B------:R-:W-:Y:S01]  /*1a490*/  @!P3 IMAD.IADD R11, R11, 0x1, -R4.reuse ;  /* 0x000000010b0bb824 */ /* 0x100fe200078e0a04 */
[----:B------:R-:W-:Y:S02]  /*1a4a0*/  ISETP.GE.AND P3, PT, R60, RZ, PT ;  /* 0x000000ff3c00720c */ /* 0x000fe40003f66270 */
[----:B------:R-:W5:Y:S09]  /*1a4b0*/  LDL.LU R60, [R1+0x1fc] ;  /* 0x0001fc00013c7983 */ /* 0x000f720000300800 */
[----:B------:R-:W-:Y:S01]  /*1a4c0*/  @!P1 IMAD.IADD R9, R9, 0x1, -R4 ;  /* 0x0000000109099824 */ /* 0x000fe200078e0a04 */
[----:B------:R-:W-:-:S02]  /*1a4d0*/  ISETP.GE.AND P1, PT, R61, RZ, PT ;  /* 0x000000ff3d00720c */ /* 0x000fc40003f26270 */
[----:B------:R-:W5:Y:S01]  /*1a4e0*/  LDL.LU R61, [R1+0x210] ;  /* 0x00021000013d7983 */ /* 0x000f620000300800 */
[----:B------:R-:W-:-:S05]  /*1a4f0*/  IABS R6, R46 ;  /* 0x0000002e00067213 */ /* 0x000fca0000000000 */
[----:B------:R-:W-:-:S04]  /*1a500*/  IMAD.HI.U32 R13, R0, R6, RZ ;  /* 0x00000006000d7227 */ /* 0x000fc800078e00ff */
[----:B------:R-:W-:-:S04]  /*1a510*/  IMAD.MOV R13, RZ, RZ, -R13 ;  /* 0x000000ffff0d7224 */ /* 0x000fc800078e0a0d */
[----:B------:R-:W-:-:S05]  /*1a520*/  IMAD R6, R4, R13, R6 ;  /* 0x0000000d04067224 */ /* 0x000fca00078e0206 */
[----:B------:R-:W-:Y:S02]  /*1a530*/  ISETP.GT.U32.AND P5, PT, R4, R6, PT ;  /* 0x000000060400720c */ /* 0x000fe40003fa4070 */
[----:B------:R-:W-:-:S05]  /*1a540*/  IABS R8, R56 ;  /* 0x0000003800087213 */ /* 0x000fca0000000000 */
[----:B------:R-:W-:-:S06]  /*1a550*/  IMAD.HI.U32 R14, R0, R8, RZ ;  /* 0x00000008000e7227 */ /* 0x000fcc00078e00ff */
[----:B------:R-:W-:-:S05]  /*1a560*/  @!P5 IMAD.IADD R6, R6, 0x1, -R4 ;  /* 0x000000010606d824 */ /* 0x000fca00078e0a04 */
[C---:B------:R-:W-:Y:S01]  /*1a570*/  ISETP.GT.U32.AND P6, PT, R4.reuse, R6, PT ;  /* 0x000000060400720c */ /* 0x040fe20003fc4070 */
[----:B------:R-:W-:Y:S01]  /*1a580*/  IMAD.MOV R14, RZ, RZ, -R14 ;  /* 0x000000ffff0e7224 */ /* 0x000fe200078e0a0e */
[----:B------:R-:W-:-:S03]  /*1a590*/  ISETP.GT.U32.AND P5, PT, R4, R7, PT ;  /* 0x000000070400720c */ /* 0x000fc60003fa4070 */
[----:B------:R-:W-:-:S08]  /*1a5a0*/  IMAD R14, R4, R14, R8 ;  /* 0x0000000e040e7224 */ /* 0x000fd000078e0208 */
[----:B------:R-:W-:Y:S01]  /*1a5b0*/  @!P6 IMAD.IADD R6, R6, 0x1, -R4 ;  /* 0x000000010606e824 */ /* 0x000fe200078e0a04 */
[----:B------:R-:W-:Y:S01]  /*1a5c0*/  ISETP.GT.U32.AND P6, PT, R4, R14, PT ;  /* 0x0000000e0400720c */ /* 0x000fe20003fc4070 */
[----:B------:R-:W-:Y:S02]  /*1a5d0*/  IMAD.MOV.U32 R15, RZ, RZ, R2 ;  /* 0x000000ffff0f7224 */ /* 0x000fe400078e0002 */
[----:B------:R-:W-:Y:S01]  /*1a5e0*/  @!P5 IMAD.IADD R7, R7, 0x1, -R4 ;  /* 0x000000010707d824 */ /* 0x000fe200078e0a04 */
[----:B------:R-:W-:Y:S01]  /*1a5f0*/  ISETP.GE.AND P5, PT, R46, RZ, PT ;  /* 0x000000ff2e00720c */ /* 0x000fe20003fa6270 */
[----:B------:R-:W-:Y:S02]  /*1a600*/  @!P4 IMAD.MOV R15, RZ, RZ, -R15 ;  /* 0x000000ffff0fc224 */ /* 0x000fe400078e0a0f */
[----:B------:R-:W-:Y:S01]  /*1a610*/  @!P0 IMAD.MOV R7, RZ, RZ, -R7 ;  /* 0x000000ffff078224 */ /* 0x000fe200078e0a07 */
[----:B------:R-:W-:-:S05]  /*1a620*/  ISETP.GT.U32.AND P0, PT, R4, R9, PT ;  /* 0x000000090400720c */ /* 0x000fca0003f04070 */
[----:B------:R-:W-:Y:S01]  /*1a630*/  @!P6 IMAD.IADD R14, R14, 0x1, -R4 ;  /* 0x000000010e0ee824 */ /* 0x000fe200078e0a04 */
[----:B---3--:R-:W-:Y:S01]  /*1a640*/  IABS R8, R59 ;  /* 0x0000003b00087213 */ /* 0x008fe20000000000 */
[----:B------:R-:W-:Y:S03]  /*1a650*/  STL [R1+0x4a4], R15 ;  /* 0x0004a40f01007387 */ /* 0x000fe60000100800 */
[----:B------:R-:W-:Y:S01]  /*1a660*/  ISETP.GT.U32.AND P6, PT, R4, R14, PT ;  /* 0x0000000e0400720c */ /* 0x000fe20003fc4070 */
[----:B------:R-:W-:Y:S01]  /*1a670*/  IMAD.HI.U32 R10, R0, R8, RZ ;  /* 0x00000008000a7227 */ /* 0x000fe200078e00ff */
[----:B------:R0:W-:Y:S03]  /*1a680*/  STL [R1+0x4a0], R7 ;  /* 0x0004a00701007387 */ /* 0x0001e60000100800 */
[----:B------:R-:W-:-:S02]  /*1a690*/  IMAD.MOV R2, RZ, RZ, -R10 ;  /* 0x000000ffff027224 */ /* 0x000fc400078e0a0a */
[----:B------:R-:W-:Y:S02]  /*1a6a0*/  IMAD.MOV.U32 R10, RZ, RZ, R11 ;  /* 0x000000ffff0a7224 */ /* 0x000fe400078e000b */
[----:B0-----:R-:W-:Y:S02]  /*1a6b0*/  IMAD.MOV.U32 R7, RZ, RZ, R6 ;  /* 0x000000ffff077224 */ /* 0x001fe400078e0006 */
[----:B------:R-:W-:Y:S02]  /*1a6c0*/  @!P3 IMAD.MOV R10, RZ, RZ, -R10 ;  /* 0x000000ffff0ab224 */ /* 0x000fe400078e0a0a */
[----:B------:R-:W-:Y:S01]  /*1a6d0*/  @!P5 IMAD.MOV R7, RZ, RZ, -R7 ;  /* 0x000000ffff07d224 */ /* 0x000fe200078e0a07 */
[----:B--2---:R-:W-:Y:S01]  /*1a6e0*/  IABS R5, R58 ;  /* 0x0000003a00057213 */ /* 0x004fe20000000000 */
[--C-:B------:R-:W-:Y:S01]  /*1a6f0*/  @!P0 IMAD.IADD R9, R9, 0x1, -R4.reuse ;  /* 0x0000000109098824 */ /* 0x100fe200078e0a04 */
[----:B------:R-:W-:Y:S01]  /*1a700*/  ISETP.GE.AND P0, PT, R58, RZ, PT ;  /* 0x000000ff3a00720c */ /* 0x000fe20003f06270 */
[----:B------:R-:W-:Y:S01]  /*1a710*/  @!P6 IMAD.IADD R14, R14, 0x1, -R4 ;  /* 0x000000010e0ee824 */ /* 0x000fe200078e0a04 */
[----:B------:R-:W-:Y:S01]  /*1a720*/  STL [R1+0x49c], R7 ;  /* 0x00049c0701007387 */ /* 0x000fe20000100800 */
[----:B------:R-:W-:-:S03]  /*1a730*/  ISETP.GE.AND P6, PT, R59, RZ, PT ;  /* 0x000000ff3b00720c */ /* 0x000fc60003fc6270 */
        /* <DEDUP_REMOVED lines=17> */
[----:B----4-:R-:W-:Y:S02]  /*1a850*/  IABS R6, R3 ;  /* 0x0000000300067213 */ /* 0x010fe40000000000 */
        /* <DEDUP_REMOVED lines=8> */
[----:B------:R-:W4:Y:S01]  /*1a8e0*/  LDL.LU R46, [R1+0x250] ;  /* 0x00025000012e7983 */ /* 0x000f220000300800 */
[----:B------:R-:W-:-:S03]  /*1a8f0*/  IMAD.MOV.U32 R11, RZ, RZ, R14 ;  /* 0x000000ffff0b7224 */ /* 0x000fc600078e000e */
[----:B------:R-:W4:Y:S01]  /*1a900*/  LDL.LU R56, [R1+0x254] ;  /* 0x0002540001387983 */ /* 0x000f220000300800 */
[----:B------:R-:W-:-:S04]  /*1a910*/  @!P1 IMAD.MOV R12, RZ, RZ, -R12 ;  /* 0x000000ffff0c9224 */ /* 0x000fc800078e0a0c */
[----:B------:R-:W-:Y:S02]  /*1a920*/  @!P3 IMAD.MOV R11, RZ, RZ, -R11 ;  /* 0x000000ffff0bb224 */ /* 0x000fe400078e0a0b */
[----:B------:R-:W-:Y:S01]  /*1a930*/  @!P2 IMAD.IADD R5, R5, 0x1, -R4 ;  /* 0x000000010505a824 */ /* 0x000fe200078e0a04 */
[----:B------:R-:W-:Y:S04]  /*1a940*/  STL [R1+0x490], R12 ;  /* 0x0004900c01007387 */ /* 0x000fe80000100800 */
[----:B------:R0:W-:Y:S04]  /*1a950*/  STL [R1+0x48c], R11 ;  /* 0x00048c0b01007387 */ /* 0x0001e80000100800 */
[----:B------:R-:W4:Y:S01]  /*1a960*/  LDL.LU R57, [R1+0x258] ;  /* 0x0002580001397983 */ /* 0x000f220000300800 */
[----:B0-----:R-:W-:-:S04]  /*1a970*/  IMAD.MOV.U32 R11, RZ, RZ, R5 ;  /* 0x000000ffff0b7224 */ /* 0x001fc800078e0005 */
[----:B------:R-:W-:-:S05]  /*1a980*/  @!P0 IMAD.MOV R11, RZ, RZ, -R11 ;  /* 0x000000ffff0b8224 */ /* 0x000fca00078e0a0b */
[----:B------:R-:W-:Y:S01]  /*1a990*/  STL [R1+0x488], R11 ;  /* 0x0004880b01007387 */ /* 0x000fe20000100800 */
[----:B-----5:R-:W-:Y:S02]  /*1a9a0*/  IABS R10, R61 ;  /* 0x0000003d000a7213 */ /* 0x020fe40000000000 */
[----:B------:R-:W-:Y:S02]  /*1a9b0*/  ISETP.GE.AND P2, PT, R61, RZ, PT ;  /* 0x000000ff3d00720c */ /* 0x000fe40003f46270 */
[----:B------:R-:W5:Y:S01]  /*1a9c0*/  LDL.LU R61, [R1+0x25c] ;  /* 0x00025c00013d7983 */ /* 0x000f620000300800 */
[----:B------:R-:W-:Y:S01]  /*1a9d0*/  IMAD R7, R4, R2, R8 ;  /* 0x0000000204077224 */ /* 0x000fe200078e0208 */
[----:B------:R-:W-:Y:S02]  /*1a9e0*/  IABS R2, R60 ;  /* 0x0000003c00027213 */ /* 0x000fe40000000000 */
[----:B------:R-:W-:Y:S02]  /*1a9f0*/  ISETP.GE.AND P3, PT, R60, RZ, PT ;  /* 0x000000ff3c00720c */ /* 0x000fe40003f66270 */
[----:B------:R-:W5:Y:S01]  /*1aa00*/  LDL.LU R60, [R1+0x268] ;  /* 0x00026800013c7983 */ /* 0x000f620000300800 */
[----:B------:R-:W-:Y:S01]  /*1aa10*/  ISETP.GT.U32.AND P4, PT, R4, R7, PT ;  /* 0x000000070400720c */ /* 0x000fe20003f84070 */
[----:B------:R-:W-:-:S04]  /*1aa20*/  IMAD.MOV.U32 R8, RZ, RZ, R6 ;  /* 0x000000ffff087224 */ /* 0x000fc800078e0006 */
[----:B------:R-:W-:-:S08]  /*1aa30*/  IMAD.HI.U32 R6, R0, R8, RZ ;  /* 0x0000000800067227 */ /* 0x000fd000078e00ff */
[----:B------:R-:W-:Y:S02]  /*1aa40*/  @!P4 IMAD.IADD R7, R7, 0x1, -R4 ;  /* 0x000000010707c824 */ /* 0x000fe400078e0a04 */
[----:B------:R-:W-:-:S03]  /*1aa50*/  IMAD.MOV R6, RZ, RZ, -R6 ;  /* 0x000000ffff067224 */ /* 0x000fc600078e0a06 */
[C---:B------:R-:W-:Y:S01]  /*1aa60*/  ISETP.GT.U32.AND P4, PT, R4.reuse, R7, PT ;  /* 0x000000070400720c */ /* 0x040fe20003f84070 */
[----:B------:R-:W-:-:S05]  /*1aa70*/  IMAD R8, R4, R6, R8 ;  /* 0x0000000604087224 */ /* 0x000fca00078e0208 */
[----:B------:R-:W-:Y:S01]  /*1aa80*/  ISETP.GT.U32.AND P1, PT, R4, R8, PT ;  /* 0x000000080400720c */ /* 0x000fe20003f24070 */
[----:B------:R-:W-:-:S06]  /*1aa90*/  IMAD.HI.U32 R6, R0, R2, RZ ;  /* 0x0000000200067227 */ /* 0x000fcc00078e00ff */
[----:B------:R-:W-:Y:S02]  /*1aaa0*/  @!P4 IMAD.IADD R7, R7, 0x1, -R4 ;  /* 0x000000010707c824 */ /* 0x000fe400078e0a04 */
[----:B------:R-:W-:Y:S02]  /*1aab0*/  IMAD.MOV R6, RZ, RZ, -R6 ;  /* 0x000000ffff067224 */ /* 0x000fe400078e0a06 */
[----:B------:R-:W-:Y:S02]  /*1aac0*/  @!P6 IMAD.MOV R7, RZ, RZ, -R7 ;  /* 0x000000ffff07e224 */ /* 0x000fe400078e0a07 */
[----:B------:R-:W-:Y:S02]  /*1aad0*/  IMAD R12, R4, R6, R2 ;  /* 0x00000006040c7224 */ /* 0x000fe400078e0202 */
[----:B------:R-:W-:Y:S01]  /*1aae0*/  @!P1 IMAD.IADD R8, R8, 0x1, -R4 ;  /* 0x0000000108089824 */ /* 0x000fe200078e0a04 */
[----:B------:R0:W-:Y:S01]  /*1aaf0*/  STL [R1+0x484], R7 ;  /* 0x0004840701007387 */ /* 0x0001e20000100800 */
[----:B--2---:R-:W-:-:S02]  /*1ab00*/  ISETP.GE.AND P4, PT, R58, RZ, PT ;  /* 0x000000ff3a00720c */ /* 0x004fc40003f86270 */
[----:B------:R-:W-:Y:S02]  /*1ab10*/  IABS R5, R58 ;  /* 0x0000003a00057213 */ /* 0x000fe40000000000 */
[----:B---3--:R-:W-:Y:S01]  /*1ab20*/  ISETP.GE.AND P1, PT, R59, RZ, PT ;  /* 0x000000ff3b00720c */ /* 0x008fe20003f26270 */
[----:B------:R-:W2:Y:S01]  /*1ab30*/  LDL.LU R58, [R1+0x26c] ;  /* 0x00026c00013a7983 */ /* 0x000ea20000300800 */
[----:B------:R-:W-:-:S03]  /*1ab40*/  IABS R2, R59 ;  /* 0x0000003b00027213 */ /* 0x000fc60000000000 */
[----:B------:R-:W3:Y:S01]  /*1ab50*/  LDL.LU R59, [R1+0x290] ;  /* 0x00029000013b7983 */ /* 0x000ee20000300800 */
[----:B------:R-:W-:Y:S01]  /*1ab60*/  ISETP.GT.U32.AND P0, PT, R4, R8, PT ;  /* 0x000000080400720c */ /* 0x000fe20003f04070 */
[----:B------:R-:W-:-:S04]  /*1ab70*/  IMAD.HI.U32 R9, R0, R10, RZ ;  /* 0x0000000a00097227 */ /* 0x000fc800078e00ff */
[----:B------:R-:W-:Y:S01]  /*1ab80*/  IMAD.MOV R9, RZ, RZ, -R9 ;  /* 0x000000ffff097224 */ /* 0x000fe200078e0a09 */
[----:B------:R-:W-:-:S03]  /*1ab90*/  ISETP.GT.U32.AND P6, PT, R4, R12, PT ;  /* 0x0000000c0400720c */ /* 0x000fc60003fc4070 */
[----:B------:R-:W-:Y:S02]  /*1aba0*/  IMAD R10, R4, R9, R10 ;  /* 0x00000009040a7224 */ /* 0x000fe400078e020a */
[----:B------:R-:W-:-:S04]  /*1abb0*/  IMAD.HI.U32 R14, R0, R5, RZ ;  /* 0x00000005000e7227 */ /* 0x000fc800078e00ff */
[----:B------:R-:W-:Y:S01]  /*1abc0*/  @!P0 IMAD.IADD R8, R8, 0x1, -R4 ;  /* 0x0000000108088824 */ /* 0x000fe200078e0a04 */
[----:B------:R-:W-:-:S03]  /*1abd0*/  ISETP.GT.U32.AND P0, PT, R4, R10, PT ;  /* 0x0000000a0400720c */ /* 0x000fc60003f04070 */
[----:B------:R-:W-:Y:S02]  /*1abe0*/  @!P6 IMAD.IADD R12, R12, 0x1, -R4 ;  /* 0x000000010c0ce824 */ /* 0x000fe400078e0a04 */
[----:B------:R-:W-:-:S08]  /*1abf0*/  IMAD.HI.U32 R9, R0, R2, RZ ;  /* 0x0000000200097227 */ /* 0x000fd000078e00ff */
[----:B------:R-:W-:Y:S01]  /*1ac00*/  @!P0 IMAD.IADD R10, R10, 0x1, -R4 ;  /* 0x000000010a0a8824 */ /* 0x000fe200078e0a04 */
[----:B------:R-:W-:Y:S01]  /*1ac10*/  ISETP.GT.U32.AND P0, PT, R4, R12, PT ;  /* 0x0000000c0400720c */ /* 0x000fe20003f04070 */
[----:B------:R-:W-:-:S04]  /*1ac20*/  IMAD.MOV R9, RZ, RZ, -R9 ;  /* 0x000000ffff097224 */ /* 0x000fc800078e0a09 */
[----:B------:R-:W-:Y:S02]  /*1ac30*/  IMAD R2, R4, R9, R2 ;  /* 0x0000000904027224 */ /* 0x000fe400078e0202 */
[----:B------:R-:W-:-:S06]  /*1ac40*/  IMAD.MOV.U32 R15, RZ, RZ, R8 ;  /* 0x000000ffff0f7224 */ /* 0x000fcc00078e0008 */
[----:B------:R-:W-:Y:S01]  /*1ac50*/  @!P0 IMAD.IADD R12, R12, 0x1, -R4 ;  /* 0x000000010c0c8824 */ /* 0x000fe200078e0a04 */
[----:B------:R-:W-:Y:S01]  /*1ac60*/  ISETP.GT.U32.AND P0, PT, R4, R2, PT ;  /* 0x000000020400720c */ /* 0x000fe20003f04070 */
[----:B------:R-:W-:Y:S02]  /*1ac70*/  @!P5 IMAD.MOV R15, RZ, RZ, -R15 ;  /* 0x000000ffff0fd224 */ /* 0x000fe400078e0a0f */
[----:B------:R-:W-:Y:S01]  /*1ac80*/  IMAD.MOV.U32 R16, RZ, RZ, R12 ;  /* 0x000000ffff107224 */ /* 0x000fe200078e000c */
[----:B----4-:R-:W-:-:S05]  /*1ac90*/  IABS R13, R3 ;  /* 0x00000003000d7213 */ /* 0x010fca0000000000 */
[----:B0-----:R-:W-:Y:S02]  /*1aca0*/  IMAD.MOV.U32 R7, RZ, RZ, R13 ;  /* 0x000000ffff077224 */ /* 0x001fe400078e000d */
[----:B------:R-:W-:-:S04]  /*1acb0*/  IMAD.MOV R13, RZ, RZ, -R14 ;  /* 0x000000ffff0d7224 */ /* 0x000fc800078e0a0e */
[----:B------:R-:W-:-:S05]  /*1acc0*/  IMAD R5, R4, R13, R5 ;  /* 0x0000000d04057224 */ /* 0x000fca00078e0205 */
[----:B------:R-:W-:-:S13]  /*1acd0*/  ISETP.GT.U32.AND P6, PT, R4, R5, PT ;  /* 0x000000050400720c */ /* 0x000fda0003fc4070 */
[----:B------:R-:W-:Y:S01]  /*1ace0*/  @!P6 IMAD.IADD R5, R5, 0x1, -R4 ;  /* 0x000000010505e824 */ /* 0x000fe200078e0a04 */
[----:B------:R-:W-:-:S04]  /*1acf0*/  ISETP.GT.U32.AND P6, PT, R4, R10, PT ;  /* 0x0000000a0400720c */ /* 0x000fc80003fc4070 */
[----:B------:R-:W-:Y:S01]  /*1ad00*/  ISETP.GT.U32.AND P5, PT, R4, R5, PT ;  /* 0x000000050400720c */ /* 0x000fe20003fa4070 */
[----:B------:R-:W-:Y:S01]  /*1ad10*/  @!P0 IMAD.IADD R2, R2, 0x1, -R4 ;  /* 0x0000000102028824 */ /* 0x000fe200078e0a04 */
[----:B------:R-:W-:-:S07]  /*1ad20*/  ISETP.GE.AND P0, PT, R3, RZ, PT ;  /* 0x000000ff0300720c */ /* 0x000fce0003f06270 */
[----:B------:R-:W-:-:S04]  /*1ad30*/  @!P6 IMAD.IADD R10, R10, 0x1, -R4 ;  /* 0x000000010a0ae824 */ /* 0x000fc800078e0a04 */
[----:B------:R-:W-:Y:S02]  /*1ad40*/  IMAD.MOV.U32 R3, RZ, RZ, R10 ;  /* 0x000000ffff037224 */ /* 0x000fe400078e000a */
[----:B------:R-:W-:Y:S02]  /*1ad50*/  @!P3 IMAD.MOV R16, RZ, RZ, -R16 ;  /* 0x000000ffff10b224 */ /* 0x000fe400078e0a10 */
[----:B------:R-:W-:Y:S02]  /*1ad60*/  @!P2 IMAD.MOV R3, RZ, RZ, -R3 ;  /* 0x000000ffff03a224 */ /* 0x000fe400078e0a03 */
[----:B------:R-:W-:Y:S01]  /*1ad70*/  IMAD.HI.U32 R14, R0, R7, RZ ;  /* 0x00000007000e7227 */ /* 0x000fe200078e00ff */
[----:B------:R-:W-:Y:S03]  /*1ad80*/  STL [R1+0x47c], R15 ;  /* 0x00047c0f01007387 */ /* 0x000fe60000100800 */
[----:B------:R-:W-:Y:S01]  /*1ad90*/  @!P5 IMAD.IADD R5, R5, 0x1, -R4 ;  /* 0x000000010505d824 */ /* 0x000fe200078e0a04 */
[----:B------:R-:W-:Y:S01]  /*1ada0*/  STL [R1+0x480], R16 ;  /* 0x0004801001007387 */ /* 0x000fe20000100800 */
[----:B------:R-:W-:Y:S01]  /*1adb0*/  IABS R11, R56 ;  /* 0x00000038000b7213 */ /* 0x000fe20000000000 */
[----:B------:R-:W-:-:S02]  /*1adc0*/  IMAD.MOV R14, RZ, RZ, -R14 ;  /* 0x000000ffff0e7224 */ /* 0x000fc400078e0a0e */
[----:B------:R0:W-:Y:S02]  /*1add0*/  STL [R1+0x478], R3 ;  /* 0x0004780301007387 */ /* 0x0001e40000100800 */
[----:B------:R-:W-:Y:S02]  /*1ade0*/  IMAD R7, R4, R14, R7 ;  /* 0x0000000e04077224 */ /* 0x000fe400078e0207 */
[----:B------:R-:W-:-:S04]  /*1adf0*/  IMAD.HI.U32 R9, R0, R11, RZ ;  /* 0x0000000b00097227 */ /* 0x000fc800078e00ff */
[----:B0-----:R-:W-:-:S04]  /*1ae00*/  IMAD.MOV.U32 R3, RZ, RZ, R5 ;  /* 0x000000ffff037224 */ /* 0x001fc800078e0005 */
[----:B------:R-:W-:Y:S01]  /*1ae10*/  @!P4 IMAD.MOV R3, RZ, RZ, -R3 ;  /* 0x000000ffff03c224 */ /* 0x000fe200078e0a03 */
[----:B------:R-:W-:Y:S01]  /*1ae20*/  ISETP.GT.U32.AND P3, PT, R4, R7, PT ;  /* 0x000000070400720c */ /* 0x000fe20003f64070 */
[----:B------:R-:W-:-:S03]  /*1ae30*/  IMAD.MOV R9, RZ, RZ, -R9 ;  /* 0x000000ffff097224 */ /* 0x000fc600078e0a09 */
[----:B------:R0:W-:Y:S01]  /*1ae40*/  STL [R1+0x474], R3 ;  /* 0x0004740301007387 */ /* 0x0001e20000100800 */
[----:B------:R-:W-:-:S03]  /*1ae50*/  IMAD R11, R4, R9, R11 ;  /* 0x00000009040b7224 */ /* 0x000fc600078e020b */
[----:B0-----:R-:W4:Y:S02]  /*1ae60*/  LDL.LU R3, [R1+0x340] ;  /* 0x0003400001037983 */ /* 0x001f240000300800 */
[----:B------:R-:W-:-:S03]  /*1ae70*/  ISETP.GT.U32.AND P5, PT, R4, R11, PT ;  /* 0x0000000b0400720c */ /* 0x000fc60003fa4070 */
[----:B------:R-:W-:Y:S01]  /*1ae80*/  @!P3 IMAD.IADD R7, R7, 0x1, -R4 ;  /* 0x000000010707b824 */ /* 0x000fe200078e0a04 */
[----:B-----5:R-:W-:Y:S02]  /*1ae90*/  IABS R9, R61 ;  /* 0x0000003d00097213 */ /* 0x020fe40000000000 */
[----:B------:R-:W-:-:S03]  /*1aea0*/  ISETP.GT.U32.AND P3, PT, R4, R2, PT ;  /* 0x000000020400720c */ /* 0x000fc60003f64070 */
[----:B------:R-:W-:-:S04]  /*1aeb0*/  IMAD.HI.U32 R15, R0, R9, RZ ;  /* 0x00000009000f7227 */ /* 0x000fc800078e00ff */
[----:B------:R-:W-:Y:S02]  /*1aec0*/  IMAD.MOV R15, RZ, RZ, -R15 ;  /* 0x000000ffff0f7224 */ /* 0x000fe400078e0a0f */
[--C-:B------:R-:W-:Y:S02]  /*1aed0*/  @!P5 IMAD.IADD R11, R11, 0x1, -R4.reuse ;  /* 0x000000010b0bd824 */ /* 0x100fe400078e0a04 */
[----:B------:R-:W-:Y:S02]  /*1aee0*/  IMAD R9, R4, R15, R9 ;  /* 0x0000000f04097224 */ /* 0x000fe400078e0209 */
[----:B------:R-:W-:Y:S01]  /*1aef0*/  @!P3 IMAD.IADD R2, R2, 0x1, -R4 ;  /* 0x000000010202b824 */ /* 0x000fe200078e0a04 */
[C---:B------:R-:W-:Y:S02]  /*1af00*/  ISETP.GT.U32.AND P5, PT, R4.reuse, R11, PT ;  /* 0x0000000b0400720c */ /* 0x040fe40003fa4070 */
[----:B------:R-:W-:Y:S02]  /*1af10*/  ISETP.GT.U32.AND P3, PT, R4, R9, PT ;  /* 0x000000090400720c */ /* 0x000fe40003f64070 */
[----:B------:R-:W-:-:S09]  /*1af20*/  IABS R6, R46 ;  /* 0x0000002e00067213 */ /* 0x000fd20000000000 */
[--C-:B------:R-:W-:Y:S01]  /*1af30*/  @!P5 IMAD.IADD R11, R11, 0x1, -R4.reuse ;  /* 0x000000010b0bd824 */ /* 0x100fe200078e0a04 */
[----:B------:R-:W-:Y:S01]  /*1af40*/  ISETP.GE.AND P5, PT, R56, RZ, PT ;  /* 0x000000ff3800720c */ /* 0x000fe20003fa6270 */
[----:B------:R-:W-:Y:S01]  /*1af50*/  @!P3 IMAD.IADD R9, R9, 0x1, -R4 ;  /* 0x000000010909b824 */ /* 0x000fe200078e0a04 */
[----:B------:R-:W5:Y:S01]  /*1af60*/  LDL.LU R56, [R1+0x344] ;  /* 0x0003440001387983 */ /* 0x000f620000300800 */
[----:B------:R-:W-:-:S03]  /*1af70*/  ISETP.GE.AND P3, PT, R61, RZ, PT ;  /* 0x000000ff3d00720c */ /* 0x000fc60003f66270 */
[----:B------:R-:W5:Y:S01]  /*1af80*/  LDL.LU R61, [R1+0x348] ;  /* 0x00034800013d7983 */ /* 0x000f620000300800 */
        /* <DEDUP_REMOVED lines=15> */
[----:B------:R-:W-:Y:S02]  /*1b080*/  IMAD.MOV.U32 R15, RZ, RZ, R2 ;  /* 0x000000ffff0f7224 */ /* 0x000fe400078e0002 */
[----:B------:R-:W-:Y:S01]  /*1b090*/  @!P0 IMAD.MOV R7, RZ, RZ, -R7 ;  /* 0x000000ffff078224 */ /* 0x000fe200078e0a07 */
[----:B------:R-:W-:Y:S01]  /*1b0a0*/  ISETP.GT.U32.AND P0, PT, R4, R9, PT ;  /* 0x000000090400720c */ /* 0x000fe20003f04070 */
[----:B------:R-:W-:-:S06]  /*1b0b0*/  @!P1 IMAD.MOV R15, RZ, RZ, -R15 ;  /* 0x000000ffff0f9224 */ /* 0x000fcc00078e0a0f */
[----:B------:R-:W-:-:S05]  /*1b0c0*/  @!P2 IMAD.IADD R8, R8, 0x1, -R4 ;  /* 0x000000010808a824 */ /* 0x000fca00078e0a04 */
[----:B------:R-:W-:Y:S01]  /*1b0d0*/  ISETP.GT.U32.AND P1, PT, R4, R8, PT ;  /* 0x000000080400720c */ /* 0x000fe20003f24070 */
[----:B------:R-:W-:Y:S02]  /*1b0e0*/  @!P6 IMAD.MOV R6, RZ, RZ, -R6 ;  /* 0x000000ffff06e224 */ /* 0x000fe400078e0a06 */
[----:B------:R-:W-:Y:S01]  /*1b0f0*/  @!P5 IMAD.MOV R11, RZ, RZ, -R11 ;  /* 0x000000ffff0bd224 */ /* 0x000fe200078e0a0b */
[----:B------:R-:W-:Y:S01]  /*1b100*/  STL [R1+0x470], R15 ;  /* 0x0004700f01007387 */ /* 0x000fe20000100800 */
[----:B------:R-:W-:Y:S01]  /*1b110*/  @!P0 IMAD.IADD R9, R9, 0x1, -R4 ;  /* 0x0000000109098824 */ /* 0x000fe200078e0a04 */
[----:B--2---:R-:W-:Y:S02]  /*1b120*/  IABS R5, R58 ;  /* 0x0000003a00057213 */ /* 0x004fe40000000000 */
[----:B------:R4:W-:Y:S01]  /*1b130*/  STL [R1+0x46c], R7 ;  /* 0x00046c0701007387 */ /* 0x0009e20000100800 */
[----:B------:R-:W-:-:S03]  /*1b140*/  ISETP.GE.AND P0, PT, R58, RZ, PT ;  /* 0x000000ff3a00720c */ /* 0x000fc60003f06270 */
[----:B------:R-:W-:Y:S01]  /*1b150*/  STL [R1+0x468], R6 ;  /* 0x0004680601007387 */ /* 0x000fe20000100800 */
[----:B------:R-:W-:Y:S01]  /*1b160*/  @!P1 IMAD.IADD R8, R8, 0x1, -R4 ;  /* 0x0000000108089824 */ /* 0x000fe200078e0a04 */
[----:B---3--:R-:W-:Y:S02]  /*1b170*/  IABS R10, R59 ;  /* 0x0000003b000a7213 */ /* 0x008fe40000000000 */
[----:B------:R-:W-:Y:S01]  /*1b180*/  STL [R1+0x464], R11 ;  /* 0x0004640b01007387 */ /* 0x000fe20000100800 */
[----:B------:R-:W-:-:S03]  /*1b190*/  ISETP.GE.AND P1, PT, R59, RZ, PT ;  /* 0x000000ff3b00720c */ /* 0x000fc60003f26270 */
        /* <DEDUP_REMOVED lines=12> */
[----:B------:R-:W-:Y:S01]  /*1b260*/  ISETP.GT.U32.AND P2, PT, R4, R12, PT ;  /* 0x0000000c0400720c */ /* 0x000fe20003f44070 */
[----:B------:R-:W-:Y:S01]  /*1b270*/  IMAD.HI.U32 R13, R0, R10, RZ ;  /* 0x0000000a000d7227 */ /* 0x000fe200078e00ff */
[----:B------:R-:W-:-:S03]  /*1b280*/  ISETP.GE.AND P4, PT, R57, RZ, PT ;  /* 0x000000ff3900720c */ /* 0x000fc60003f86270 */
[----:B------:R-:W-:-:S04]  /*1b290*/  IMAD.MOV R2, RZ, RZ, -R13 ;  /* 0x000000ffff027224 */ /* 0x000fc800078e0a0d */
[----:B------:R-:W-:-:S04]  /*1b2a0*/  @!P6 IMAD.IADD R5, R5, 0x1, -R4 ;  /* 0x000000010505e824 */ /* 0x000fc800078e0a04 */
[----:B------:R-:W-:Y:S02]  /*1b2b0*/  @!P2 IMAD.IADD R12, R12, 0x1, -R4 ;  /* 0x000000010c0ca824 */ /* 0x000fe400078e0a04 */
[----:B------:R-:W-:-:S05]  /*1b2c0*/  IMAD R10, R4, R2, R10 ;  /* 0x00000002040a7224 */ /* 0x000fca00078e020a */
[----:B------:R-:W-:Y:S02]  /*1b2d0*/  ISETP.GT.U32.AND P2, PT, R4, R10, PT ;  /* 0x0000000a0400720c */ /* 0x000fe40003f44070 */
[----:B------:R-:W-:-:S11]  /*1b2e0*/  ISETP.GE.AND P5, PT, R60, RZ, PT ;  /* 0x000000ff3c00720c */ /* 0x000fd60003fa6270 */
[----:B------:R-:W-:Y:S01]  /*1b2f0*/  @!P2 IMAD.IADD R10, R10, 0x1, -R4 ;  /* 0x000000010a0aa824 */ /* 0x000fe200078e0a04 */
[----:B------:R-:W-:Y:S01]  /*1b300*/  ISETP.GT.U32.AND P2, PT, R4, R5, PT ;  /* 0x000000050400720c */ /* 0x000fe20003f44070 */
[----:B------:R-:W-:-:S04]  /*1b310*/  IMAD.MOV.U32 R13, RZ, RZ, R9 ;  /* 0x000000ffff0d7224 */ /* 0x000fc800078e0009 */
[----:B------:R-:W-:-:S08]  /*1b320*/  @!P3 IMAD.MOV R13, RZ, RZ, -R13 ;  /* 0x000000ffff0db224 */ /* 0x000fd000078e0a0d */
[----:B------:R-:W-:-:S04]  /*1b330*/  @!P2 IMAD.IADD R5, R5, 0x1, -R4 ;  /* 0x000000010505a824 */ /* 0x000fc800078e0a04 */
[----:B------:R-:W-:Y:S01]  /*1b340*/  @!P0 IMAD.MOV R5, RZ, RZ, -R5 ;  /* 0x000000ffff058224 */ /* 0x000fe200078e0a05 */
[----:B----4-:R-:W-:Y:S02]  /*1b350*/  IABS R7, R3 ;  /* 0x0000000300077213 */ /* 0x010fe40000000000 */
[----:B------:R-:W-:Y:S01]  /*1b360*/  ISETP.GE.AND P6, PT, R3, RZ, PT ;  /* 0x000000ff0300720c */ /* 0x000fe20003fc6270 */
[----:B------:R-:W-:-:S04]  /*1b370*/  IMAD.MOV.U32 R3, RZ, RZ, R12 ;  /* 0x000000ffff037224 */ /* 0x000fc800078e000c */
[----:B------:R-:W-:-:S05]  /*1b380*/  @!P4 IMAD.MOV R3, RZ, RZ, -R3 ;  /* 0x000000ffff03c224 */ /* 0x000fca00078e0a03 */
[----:B------:R0:W-:Y:S04]  /*1b390*/  STL [R1+0x460], R3 ;  /* 0x0004600301007387 */ /* 0x0001e80000100800 */
[----:B0-----:R-:W4:Y:S04]  /*1b3a0*/  LDL.LU R3, [R1+0x368] ;  /* 0x0003680001037983 */ /* 0x001f280000300800 */
[----:B------:R-:W4:Y:S04]  /*1b3b0*/  LDL.LU R46, [R1+0x380] ;  /* 0x00038000012e7983 */ /* 0x000f280000300800 */
[----:B------:R-:W4:Y:S01]  /*1b3c0*/  LDL.LU R60, [R1+0x384] ;  /* 0x00038400013c7983 */ /* 0x000f220000300800 */
[----:B------:R-:W-:-:S04]  /*1b3d0*/  IMAD.MOV.U32 R12, RZ, RZ, R8 ;  /* 0x000000ffff0c7224 */ /* 0x000fc800078e0008 */
[----:B------:R-:W-:Y:S01]  /*1b3e0*/  @!P5 IMAD.MOV R12, RZ, RZ, -R12 ;  /* 0x000000ffff0cd224 */ /* 0x000fe200078e0a0c */
[----:B------:R0:W-:Y:S04]  /*1b3f0*/  STL [R1+0x45c], R13 ;  /* 0x00045c0d01007387 */ /* 0x0001e80000100800 */
[----:B------:R-:W-:Y:S01]  /*1b400*/  STL [R1+0x458], R12 ;  /* 0x0004580c01007387 */ /* 0x000fe20000100800 */
[----:B-----5:R-:W-:Y:S02]  /*1b410*/  IABS R6, R61 ;  /* 0x0000003d00067213 */ /* 0x020fe40000000000 */
[----:B------:R-:W-:Y:S01]  /*1b420*/  ISETP.GE.AND P2, PT, R61, RZ, PT ;  /* 0x000000ff3d00720c */ /* 0x000fe20003f46270 */
[----:B------:R-:W5:Y:S04]  /*1b430*/  LDL.LU R57, [R1+0x38c] ;  /* 0x00038c0001397983 */ /* 0x000f680000300800 */
[----:B------:R1:W-:Y:S04]  /*1b440*/  STL [R1+0x454], R5 ;  /* 0x0004540501007387 */ /* 0x0003e80000100800 */
[----:B------:R-:W5:Y:S01]  /*1b450*/  LDL.LU R61, [R1+0x3b0] ;  /* 0x0003b000013d7983 */ /* 0x000f620000300800 */
[----:B------:R-:W-:-:S02]  /*1b460*/  IABS R2, R56 ;  /* 0x0000003800027213 */ /* 0x000fc40000000000 */
[----:B------:R-:W-:Y:S02]  /*1b470*/  ISETP.GE.AND P5, PT, R56, RZ, PT ;  /* 0x000000ff3800720c */ /* 0x000fe40003fa6270 */
[----:B------:R-:W5:Y:S01]  /*1b480*/  LDL.LU R56, [R1+0x3b8] ;  /* 0x0003b80001387983 */ /* 0x000f620000300800 */
[----:B------:R-:W-:Y:S01]  /*1b490*/  ISETP.GT.U32.AND P4, PT, R4, R10, PT ;  /* 0x0000000a0400720c */ /* 0x000fe20003f84070 */
[----:B------:R-:W-:-:S04]  /*1b4a0*/  IMAD.HI.U32 R11, R0, R7, RZ ;  /* 0x00000007000b7227 */ /* 0x000fc800078e00ff */
[----:B------:R-:W-:-:S04]  /*1b4b0*/  IMAD.MOV R11, RZ, RZ, -R11 ;  /* 0x000000ffff0b7224 */ /* 0x000fc800078e0a0b */
[----:B------:R-:W-:-:S04]  /*1b4c0*/  IMAD R7, R4, R11, R7 ;  /* 0x0000000b04077224 */ /* 0x000fc800078e0207 */
[----:B------:R-:W-:Y:S02]  /*1b4d0*/  @!P4 IMAD.IADD R10, R10, 0x1, -R4 ;  /* 0x000000010a0ac824 */ /* 0x000fe400078e0a04 */
[----:B------:R-:W-:-:S04]  /*1b4e0*/  IMAD.HI.U32 R11, R0, R2, RZ ;  /* 0x00000002000b7227 */ /* 0x000fc800078e00ff */
[----:B------:R-:W-:Y:S02]  /*1b4f0*/  IMAD.MOV.U32 R14, RZ, RZ, R10 ;  /* 0x000000ffff0e7224 */ /* 0x000fe400078e000a */
[----:B------:R-:W-:-:S04]  /*1b500*/  IMAD.HI.U32 R9, R0, R6, RZ ;  /* 0x0000000600097227 */ /* 0x000fc800078e00ff */
[----:B------:R-:W-:Y:S02]  /*1b510*/  IMAD.MOV R11, RZ, RZ, -R11 ;  /* 0x000000ffff0b7224 */ /* 0x000fe400078e0a0b */
[----:B------:R-:W-:Y:S02]  /*1b520*/  @!P1 IMAD.MOV R14, RZ, RZ, -R14 ;  /* 0x000000ffff0e9224 */ /* 0x000fe400078e0a0e */
[----:B------:R-:W-:Y:S02]  /*1b530*/  IMAD.MOV R8, RZ, RZ, -R9 ;  /* 0x000000ffff087224 */ /* 0x000fe400078e0a09 */
[----:B------:R-:W-:Y:S01]  /*1b540*/  IMAD R9, R4, R11, R2 ;  /* 0x0000000b04097224 */ /* 0x000fe200078e0202 */
[----:B------:R0:W-:Y:S01]  /*1b550*/  STL [R1+0x450], R14 ;  /* 0x0004500e01007387 */ /* 0x0001e20000100800 */
[----:B--2---:R-:W-:Y:S02]  /*1b560*/  ISETP.GE.AND P4, PT, R58, RZ, PT ;  /* 0x000000ff3a00720c */ /* 0x004fe40003f86270 */
[----:B------:R-:W-:-:S02]  /*1b570*/  IABS R2, R58 ;  /* 0x0000003a00027213 */ /* 0x000fc40000000000 */
[----:B---3--:R-:W-:Y:S01]  /*1b580*/  ISETP.GE.AND P0, PT, R59, RZ, PT ;  /* 0x000000ff3b00720c */ /* 0x008fe20003f06270 */
[----:B------:R-:W2:Y:S01]  /*1b590*/  LDL.LU R58, [R1+0x3d0] ;  /* 0x0003d000013a7983 */ /* 0x000ea20000300800 */
[----:B0-----:R-:W-:-:S03]  /*1b5a0*/  IABS R13, R59 ;  /* 0x0000003b000d7213 */ /* 0x001fc60000000000 */
[----:B------:R-:W3:Y:S01]  /*1b5b0*/  LDL.LU R59, [R1+0x3d8] ;  /* 0x0003d800013b7983 */ /* 0x000ee20000300800 */
[----:B------:R-:W-:-:S13]  /*1b5c0*/  ISETP.GT.U32.AND P3, PT, R4, R7, PT ;  /* 0x000000070400720c */ /* 0x000fda0003f64070 */
[----:B------:R-:W-:-:S05]  /*1b5d0*/  @!P3 IMAD.IADD R7, R7, 0x1, -R4 ;  /* 0x000000010707b824 */ /* 0x000fca00078e0a04 */
[C---:B------:R-:W-:Y:S01]  /*1b5e0*/  ISETP.GT.U32.AND P3, PT, R4.reuse, R7, PT ;  /* 0x000000070400720c */ /* 0x040fe20003f64070 */
[C---:B------:R-:W-:Y:S01]  /*1b5f0*/  IMAD R6, R4.reuse, R8, R6 ;  /* 0x0000000804067224 */ /* 0x040fe200078e0206 */
[----:B------:R-:W-:Y:S01]  /*1b600*/  ISETP.GT.U32.AND P1, PT, R4, R9, PT ;  /* 0x000000090400720c */ /* 0x000fe20003f24070 */
[----:B------:R-:W-:-:S10]  /*1b610*/  IMAD.HI.U32 R11, R0, R2, RZ ;  /* 0x00000002000b7227 */ /* 0x000fd400078e00ff */
[--C-:B------:R-:W-:Y:S01]  /*1b620*/  @!P3 IMAD.IADD R7, R7, 0x1, -R4.reuse ;  /* 0x000000010707b824 */ /* 0x100fe200078e0a04 */
[C---:B------:R-:W-:Y:S01]  /*1b630*/  ISETP.GT.U32.AND P3, PT, R4.reuse, R6, PT ;  /* 0x000000060400720c */ /* 0x040fe20003f64070 */
[----:B------:R-:W-:Y:S02]  /*1b640*/  IMAD.MOV R11, RZ, RZ, -R11 ;  /* 0x000000ffff0b7224 */ /* 0x000fe400078e0a0b */
[----:B------:R-:W-:Y:S02]  /*1b650*/  @!P1 IMAD.IADD R9, R9, 0x1, -R4 ;  /* 0x0000000109099824 */ /* 0x000fe400078e0a04 */
[----:B------:R-:W-:Y:S02]  /*1b660*/  IMAD R2, R4, R11, R2 ;  /* 0x0000000b04027224 */ /* 0x000fe400078e0202 */
[----:B-1----:R-:W-:-:S06]  /*1b670*/  IMAD.HI.U32 R5, R0, R13, RZ ;  /* 0x0000000d00057227 */ /* 0x002fcc00078e00ff */
[----:B------:R-:W-:Y:S01]  /*1b680*/  @!P3 IMAD.IADD R6, R6, 0x1, -R4 ;  /* 0x000000010606b824 */ /* 0x000fe200078e0a04 */
[C---:B------:R-:W-:Y:S01]  /*1b690*/  ISETP.GT.U32.AND P3, PT, R4.reuse, R9, PT ;  /* 0x000000090400720c */ /* 0x040fe20003f64070 */
[----:B------:R-:W-:Y:S01]  /*1b6a0*/  IMAD.MOV R5, RZ, RZ, -R5 ;  /* 0x000000ffff057224 */ /* 0x000fe200078e0a05 */
[C---:B------:R-:W-:Y:S01]  /*1b6b0*/  ISETP.GT.U32.AND P1, PT, R4.reuse, R2, PT ;  /* 0x000000020400720c */ /* 0x040fe20003f24070 */
[----:B------:R-:W-:Y:S02]  /*1b6c0*/  IMAD.MOV.U32 R15, RZ, RZ, R7 ;  /* 0x000000ffff0f7224 */ /* 0x000fe400078e0007 */
[C---:B------:R-:W-:Y:S02]  /*1b6d0*/  IMAD R13, R4.reuse, R5, R13 ;  /* 0x00000005040d7224 */ /* 0x040fe400078e020d */
[----:B------:R-:W-:Y:S01]  /*1b6e0*/  @!P6 IMAD.MOV R15, RZ, RZ, -R15 ;  /* 0x000000ffff0fe224 */ /* 0x000fe200078e0a0f */
[----:B------:R-:W-:-:S05]  /*1b6f0*/  ISETP.GT.U32.AND P6, PT, R4, R6, PT ;  /* 0x000000060400720c */ /* 0x000fca0003fc4070 */
[--C-:B------:R-:W-:Y:S01]  /*1b700*/  @!P3 IMAD.IADD R9, R9, 0x1, -R4.reuse ;  /* 0x000000010909b824 */ /* 0x100fe200078e0a04 */
[----:B------:R-:W-:Y:S01]  /*1b710*/  ISETP.GT.U32.AND P3, PT, R4, R13, PT ;  /* 0x0000000d0400720c */ /* 0x000fe20003f64070 */
[----:B------:R-:W-:-:S05]  /*1b720*/  @!P1 IMAD.IADD R2, R2, 0x1, -R4 ;  /* 0x0000000102029824 */ /* 0x000fca00078e0a04 */
[----:B------:R-:W-:Y:S01]  /*1b730*/  ISETP.GT.U32.AND P1, PT, R4, R2, PT ;  /* 0x000000020400720c */ /* 0x000fe20003f24070 */
[----:B------:R-:W-:Y:S02]  /*1b740*/  @!P6 IMAD.IADD R6, R6, 0x1, -R4 ;  /* 0x000000010606e824 */ /* 0x000fe400078e0a04 */
[----:B------:R-:W-:-:S04]  /*1b750*/  IMAD.MOV.U32 R16, RZ, RZ, R9 ;  /* 0x000000ffff107224 */ /* 0x000fc800078e0009 */
[----:B------:R-:W-:Y:S02]  /*1b760*/  @!P3 IMAD.IADD R13, R13, 0x1, -R4 ;  /* 0x000000010d0db824 */ /* 0x000fe400078e0a04 */
[----:B------:R-:W-:Y:S01]  /*1b770*/  @!P5 IMAD.MOV R16, RZ, RZ, -R16 ;  /* 0x000000ffff10d224 */ /* 0x000fe200078e0a10 */
[----:B------:R-:W-:Y:S03]  /*1b780*/  STL [R1+0x448], R15 ;  /* 0x0004480f01007387 */ /* 0x000fe60000100800 */
[----:B------:R-:W-:Y:S01]  /*1b790*/  @!P1 IMAD.IADD R2, R2, 0x1, -R4 ;  /* 0x0000000102029824 */ /* 0x000fe200078e0a04 */
[----:B------:R-:W-:Y:S01]  /*1b7a0*/  STL [R1+0x44c], R16 ;  /* 0x00044c1001007387 */ /* 0x000fe20000100800 */
[----:B----4-:R-:W-:Y:S02]  /*1b7b0*/  IABS R12, R3 ;  /* 0x00000003000c7213 */ /* 0x010fe40000000000 */
[----:B------:R-:W-:Y:S01]  /*1b7c0*/  ISETP.GE.AND P3, PT, R3, RZ, PT ;  /* 0x000000ff0300720c */ /* 0x000fe20003f66270 */
[----:B------:R-:W-:-:S04]  /*1b7d0*/  IMAD.MOV.U32 R3, RZ, RZ, R6 ;  /* 0x000000ffff037224 */ /* 0x000fc800078e0006 */
[----:B------:R-:W-:Y:S02]  /*1b7e0*/  @!P2 IMAD.MOV R3, RZ, RZ, -R3 ;  /* 0x000000ffff03a224 */ /* 0x000fe400078e0a03 */
[C---:B------:R-:W-:Y:S01]  /*1b7f0*/  IMAD.HI.U32 R14, R0.reuse, R12, RZ ;  /* 0x0000000c000e7227 */ /* 0x040fe200078e00ff */
[----:B------:R-:W-:Y:S02]  /*1b800*/  IABS R10, R60 ;  /* 0x0000003c000a7213 */ /* 0x000fe40000000000 */
[----:B------:R0:W-:Y:S01]  /*1b810*/  STL [R1+0x334], R3 ;  /* 0x0003340301007387 */ /* 0x0001e20000100800 */
[----:B------:R-:W-:Y:S02]  /*1b820*/  IMAD.MOV R14, RZ, RZ, -R14 ;  /* 0x000000ffff0e7224 */ /* 0x000fe400078e0a0e */
[----:B------:R-:W-:-:S04]  /*1b830*/  IMAD.HI.U32 R5, R0, R10, RZ ;  /* 0x0000000a00057227 */ /* 0x000fc800078e00ff */
[----:B0-----:R-:W-:Y:S02]  /*1b840*/  IMAD.MOV.U32 R3, RZ, RZ, R2 ;  /* 0x000000ffff037224 */ /* 0x001fe400078e0002 */
[C---:B------:R-:W-:Y:S02]  /*1b850*/  IMAD R12, R4.reuse, R14, R12 ;  /* 0x0000000e040c7224 */ /* 0x040fe400078e020c */
[----:B------:R-:W-:Y:S02]  /*1b860*/  @!P4 IMAD.MOV R3, RZ, RZ, -R3 ;  /* 0x000000ffff03c224 */ /* 0x000fe400078e0a03 */
[----:B------:R-:W-:Y:S01]  /*1b870*/  IMAD.MOV R5, RZ, RZ, -R5 ;  /* 0x000000ffff057224 */ /* 0x000fe200078e0a05 */
[C---:B------:R-:W-:Y:S02]  /*1b880*/  ISETP.GT.U32.AND P5, PT, R4.reuse, R12, PT ;  /* 0x0000000c0400720c */ /* 0x040fe40003fa4070 */
[----:B------:R0:W-:Y:S01]  /*1b890*/  STL [R1+0x440], R3 ;  /* 0x0004400301007387 */ /* 0x0001e20000100800 */
[----:B------:R-:W-:-:S03]  /*1b8a0*/  IMAD R10, R4, R5, R10 ;  /* 0x00000005040a7224 */ /* 0x000fc600078e020a */
[----:B0-----:R-:W4:Y:S02]  /*1b8b0*/  LDL.LU R3, [R1+0x3dc] ;  /* 0x0003dc0001037983 */ /* 0x001f240000300800 */
[----:B------:R-:W-:Y:S02]  /*1b8c0*/  ISETP.GT.U32.AND P1, PT, R4, R10, PT ;  /* 0x0000000a0400720c */ /* 0x000fe40003f24070 */
[----:B------:R-:W-:Y:S02]  /*1b8d0*/  IABS R8, R46 ;  /* 0x0000002e00087213 */ /* 0x000fe40000000000 */
[----:B-----5:R-:W-:Y:S01]  /*1b8e0*/  IABS R5, R61 ;  /* 0x0000003d00057213 */ /* 0x020fe20000000000 */
[----:B------:R-:W-:Y:S01]  /*1b8f0*/  @!P5 IMAD.IADD R12, R12, 0x1, -R4 ;  /* 0x000000010c0cd824 */ /* 0x000fe200078e0a04 */
[----:B------:R-:W-:Y:S01]  /*1b900*/  ISETP.GT.U32.AND P5, PT, R4, R13, PT ;  /* 0x0000000d0400720c */ /* 0x000fe20003fa4070 */
[----:B------:R-:W-:-:S04]  /*1b910*/  IMAD.HI.U32 R11, R0, R8, RZ ;  /* 0x00000008000b7227 */ /* 0x000fc800078e00ff */
[----:B------:R-:W-:-:S04]  /*1b920*/  IMAD.HI.U32 R14, R0, R5, RZ ;  /* 0x00000005000e7227 */ /* 0x000fc800078e00ff */
[----:B------:R-:W-:Y:S02]  /*1b930*/  IMAD.MOV R11, RZ, RZ, -R11 ;  /* 0x000000ffff0b7224 */ /* 0x000fe400078e0a0b */
[----:B------:R-:W-:Y:S02]  /*1b940*/  IMAD.MOV R14, RZ, RZ, -R14 ;  /* 0x000000ffff0e7224 */ /* 0x000fe400078e0a0e */
[----:B------:R-:W-:Y:S02]  /*1b950*/  @!P1 IMAD.IADD R10, R10, 0x1, -R4 ;  /* 0x000000010a0a9824 */ /* 0x000fe400078e0a04 */
[C---:B------:R-:W-:Y:S02]  /*1b960*/  IMAD R8, R4.reuse, R11, R8 ;  /* 0x0000000b04087224 */ /* 0x040fe400078e0208 */
[C---:B------:R-:W-:Y:S01]  /*1b970*/  IMAD R5, R4.reuse, R14, R5 ;  /* 0x0000000e04057224 */ /* 0x040fe200078e0205 */
[C---:B------:R-:W-:Y:S01]  /*1b980*/  ISETP.GT.U32.AND P2, PT, R4.reuse, R10, PT ;  /* 0x0000000a0400720c */ /* 0x040fe20003f44070 */
[----:B------:R-:W-:Y:S01]  /*1b990*/  @!P5 IMAD.IADD R13, R13, 0x1, -R4 ;  /* 0x000000010d0dd824 */ /* 0x000fe200078e0a04 */
[----:B------:R-:W-:-:S02]  /*1b9a0*/  ISETP.GT.U32.AND P6, PT, R4, R8, PT ;  /* 0x000000080400720c */ /* 0x000fc40003fc4070 */
[----:B------:R-:W-:Y:S02]  /*1b9b0*/  ISETP.GT.U32.AND P5, PT, R4, R5, PT ;  /* 0x000000050400720c */ /* 0x000fe40003fa4070 */
[----:B------:R-:W-:-:S07]  /*1b9c0*/  IABS R7, R56 ;  /* 0x0000003800077213 */ /* 0x000fce0000000000 */
[--C-:B------:R-:W-:Y:S01]  /*1b9d0*/  @!P2 IMAD.IADD R10, R10, 0x1, -R4.reuse ;  /* 0x000000010a0aa824 */ /* 0x100fe200078e0a04 */
[----:B------:R-:W-:Y:S01]  /*1b9e0*/  ISETP.GE.AND P2, PT, R60, RZ, PT ;  /* 0x000000ff3c00720c */ /* 0x000fe20003f46270 */
[--C-:B------:R-:W-:Y:S01]  /*1b9f0*/  @!P6 IMAD.IADD R8, R8, 0x1, -R4.reuse ;  /* 0x000000010808e824 */ /* 0x100fe200078e0a04 */
[----:B------:R-:W5:Y:S01]  /*1ba00*/  LDL.LU R60, [R1+0x3f0] ;  /* 0x0003f000013c7983 */ /* 0x000f620000300800 */
[----:B------:R-:W-:Y:S01]  /*1ba10*/  @!P5 IMAD.IADD R5, R5, 0x1, -R4 ;  /* 0x000000010505d824 */ /* 0x000fe200078e0a04 */
[----:B------:R-:W-:Y:S02]  /*1ba20*/  ISETP.GE.AND P5, PT, R61, RZ, PT ;  /* 0x000000ff3d00720c */ /* 0x000fe40003fa6270 */
[----:B------:R-:W5:Y:S01]  /*1ba30*/  LDL.LU R61, [R1+0x3f4] ;  /* 0x0003f400013d7983 */ /* 0x000f620000300800 */
[----:B------:R-:W-:Y:S01]  /*1ba40*/  ISETP.GT.U32.AND P1, PT, R4, R8, PT ;  /* 0x000000080400720c */ /* 0x000fe20003f24070 */
[----:B------:R-:W-:-:S04]  /*1ba50*/  IMAD.HI.U32 R9, R0, R7, RZ ;  /* 0x0000000700097227 */ /* 0x000fc800078e00ff */
[----:B------:R-:W-:Y:S01]  /*1ba60*/  IMAD.MOV R9, RZ, RZ, -R9 ;  /* 0x000000ffff097224 */ /* 0x000fe200078e0a09 */
[----:B------:R-:W-:-:S03]  /*1ba70*/  ISETP.GT.U32.AND P6, PT, R4, R12, PT ;  /* 0x0000000c0400720c */ /* 0x000fc60003fc4070 */
[----:B------:R-:W-:-:S04]  /*1ba80*/  IMAD R7, R4, R9, R7 ;  /* 0x0000000904077224 */ /* 0x000fc800078e0207 */
[----:B------:R-:W-:Y:S01]  /*1ba90*/  @!P1 IMAD.IADD R8, R8, 0x1, -R4 ;  /* 0x0000000108089824 */ /* 0x000fe200078e0a04 */
[----:B------:R-:W-:Y:S01]  /*1baa0*/  ISETP.GT.U32.AND P1, PT, R4, R7, PT ;  /* 0x000000070400720c */ /* 0x000fe20003f24070 */
[----:B------:R-:W-:-:S04]  /*1bab0*/  @!P0 IMAD.MOV R13, RZ, RZ, -R13 ;  /* 0x000000ffff0d8224 */ /* 0x000fc800078e0a0d */
[----:B------:R-:W-:Y:S01]  /*1bac0*/  @!P6 IMAD.IADD R12, R12, 0x1, -R4 ;  /* 0x000000010c0ce824 */ /* 0x000fe200078e0a04 */
[----:B------:R-:W-:-:S03]  /*1bad0*/  ISETP.GE.AND P6, PT, R46, RZ, PT ;  /* 0x000000ff2e00720c */ /* 0x000fc60003fc6270 */
[----:B------:R-:W-:-:S04]  /*1bae0*/  @!P3 IMAD.MOV R12, RZ, RZ, -R12 ;  /* 0x000000ffff0cb224 */ /* 0x000fc800078e0a0c */
[----:B------:R-:W-:Y:S01]  /*1baf0*/  @!P1 IMAD.IADD R7, R7, 0x1, -R4 ;  /* 0x0000000107079824 */ /* 0x000fe200078e0a04 */
[C---:B------:R-:W-:Y:S01]  /*1bb00*/  ISETP.GT.U32.AND P3, PT, R4.reuse, R5, PT ;  /* 0x000000050400720c */ /* 0x040fe20003f64070 */
[----:B------:R-:W-:Y:S03]  /*1bb10*/  STL [R1+0x41c], R13 ;  /* 0x00041c0d01007387 */ /* 0x000fe60000100800 */
[----:B------:R-:W-:Y:S01]  /*1bb20*/  ISETP.GT.U32.AND P1, PT, R4, R7, PT ;  /* 0x000000070400720c */ /* 0x000fe20003f24070 */
[----:B------:R0:W-:Y:S01]  /*1bb30*/  STL [R1+0x420], R12 ;  /* 0x0004200c01007387 */ /* 0x0001e20000100800 */
[----:B------:R-:W-:Y:S02]  /*1bb40*/  @!P2 IMAD.MOV R10, RZ, RZ, -R10 ;  /* 0x000000ffff0aa224 */ /* 0x000fe400078e0a0a */
[----:B0-----:R-:W-:-:S04]  /*1bb50*/  IMAD.MOV.U32 R12, RZ, RZ, R8 ;  /* 0x000000ffff0c7224 */ /* 0x001fc800078e0008 */
[----:B------:R-:W-:Y:S01]  /*1bb60*/  @!P6 IMAD.MOV R12, RZ, RZ, -R12 ;  /* 0x000000ffff0ce224 */ /* 0x000fe200078e0a0c */
[----:B--2---:R-:W-:Y:S01]  /*1bb70*/  IABS R2, R58 ;  /* 0x0000003a00027213 */ /* 0x004fe20000000000 */
[--C-:B------:R-:W-:Y:S01]  /*1bb80*/  @!P3 IMAD.IADD R5, R5, 0x1, -R4.reuse ;  /* 0x000000010505b824 */ /* 0x100fe200078e0a04 */
[----:B------:R-:W-:Y:S02]  /*1bb90*/  ISETP.GE.AND P3, PT, R58, RZ, PT ;  /* 0x000000ff3a00720c */ /* 0x000fe40003f66270 */
[----:B------:R-:W-:Y:S01]  /*1bba0*/  @!P1 IMAD.IADD R7, R7, 0x1, -R4 ;  /* 0x0000000107079824 */ /* 0x000fe200078e0a04 */
[----:B------:R-:W-:Y:S01]  /*1bbb0*/  STL [R1+0x438], R12 ;  /* 0x0004380c01007387 */ /* 0x000fe20000100800 */
[----:B---3--:R-:W-:Y:S02]  /*1bbc0*/  IABS R9, R59 ;  /* 0x0000003b00097213 */ /* 0x008fe40000000000 */
        /* <DEDUP_REMOVED lines=25> */
[----:B------:R-:W-:-:S12]  /*1bd60*/  @!P2 IMAD.MOV R7, RZ, RZ, -R7 ;  /* 0x000000ffff07a224 */ /* 0x000fd800078e0a07 */
        /* <DEDUP_REMOVED lines=11> */
[----:B------:R-:W-:-:S05]  /*1be20*/  @!P5 IMAD.MOV R11, RZ, RZ, -R11 ;  /* 0x000000ffff0bd224 */ /* 0x000fca00078e0a0b */
[----:B------:R-:W-:Y:S01]  /*1be30*/  STL [R1+0x434], R11 ;  /* 0x0004340b01007387 */ /* 0x000fe20000100800 */
[----:B-----5:R-:W-:-:S03]  /*1be40*/  IABS R12, R60 ;  /* 0x0000003c000c7213 */ /* 0x020fc60000000000 */
[----:B------:R-:W-:Y:S01]  /*1be50*/  STL [R1+0x428], R7 ;  /* 0x0004280701007387 */ /* 0x000fe20000100800 */
[----:B------:R-:W-:-:S03]  /*1be60*/  ISETP.GE.AND P2, PT, R60, RZ, PT ;  /* 0x000000ff3c00720c */ /* 0x000fc60003f46270 */
[----:B------:R0:W-:Y:S01]  /*1be70*/  STL [R1+0x430], R2 ;  /* 0x0004300201007387 */ /* 0x0001e20000100800 */
[----:B------:R-:W-:Y:S02]  /*1be80*/  IABS R10, R61 ;  /* 0x0000003d000a7213 */ /* 0x000fe40000000000 */
[----:B------:R-:W-:Y:S01]  /*1be90*/  ISETP.GE.AND P0, PT, R61, RZ, PT ;  /* 0x000000ff3d00720c */ /* 0x000fe20003f06270 */
[----:B------:R-:W5:Y:S04]  /*1bea0*/  LDL.LU R57, [R1+0x788] ;  /* 0x0007880001397983 */ /* 0x000f680000300800 */
[----:B------:R-:W5:Y:S04]  /*1beb0*/  LDL.LU R60, [R1+0x78c] ;  /* 0x00078c00013c7983 */ /* 0x000f680000300800 */
[----:B------:R-:W5:Y:S01]  /*1bec0*/  LDL.LU R61, [R1+0x7a0] ;  /* 0x0007a000013d7983 */ /* 0x000f620000300800 */
[----:B------:R-:W-:Y:S01]  /*1bed0*/  ISETP.GT.U32.AND P4, PT, R4, R9, PT ;  /* 0x000000090400720c */ /* 0x000fe20003f84070 */
[----:B------:R-:W-:-:S04]  /*1bee0*/  IMAD.HI.U32 R5, R0, R10, RZ ;  /* 0x0000000a00057227 */ /* 0x000fc800078e00ff */
[----:B------:R-:W-:-:S08]  /*1bef0*/  IMAD.MOV R5, RZ, RZ, -R5 ;  /* 0x000000ffff057224 */ /* 0x000fd000078e0a05 */
[----:B------:R-:W-:-:S04]  /*1bf00*/  @!P4 IMAD.IADD R9, R9, 0x1, -R4 ;  /* 0x000000010909c824 */ /* 0x000fc800078e0a04 */
[----:B------:R-:W-:-:S04]  /*1bf10*/  IMAD.MOV.U32 R14, RZ, RZ, R9 ;  /* 0x000000ffff0e7224 */ /* 0x000fc800078e0009 */
[----:B------:R-:W-:Y:S02]  /*1bf20*/  @!P1 IMAD.MOV R14, RZ, RZ, -R14 ;  /* 0x000000ffff0e9224 */ /* 0x000fe400078e0a0e */
[----:B------:R-:W-:-:S03]  /*1bf30*/  IMAD R10, R4, R5, R10 ;  /* 0x00000005040a7224 */ /* 0x000fc600078e020a */
[----:B------:R-:W-:Y:S01]  /*1bf40*/  STL [R1+0x42c], R14 ;  /* 0x00042c0e01007387 */ /* 0x000fe20000100800 */
[----:B--2---:R-:W-:Y:S02]  /*1bf50*/  ISETP.GE.AND P4, PT, R58, RZ, PT ;  /* 0x000000ff3a00720c */ /* 0x004fe40003f86270 */
[----:B------:R-:W-:Y:S02]  /*1bf60*/  IABS R5, R58 ;  /* 0x0000003a00057213 */ /* 0x000fe40000000000 */
[----:B---3--:R-:W-:Y:S01]  /*1bf70*/  ISETP.GE.AND P3, PT, R59, RZ, PT ;  /* 0x000000ff3b00720c */ /* 0x008fe20003f66270 */
[----:B------:R-:W2:Y:S01]  /*1bf80*/  LDL.LU R58, [R1+0x7a4] ;  /* 0x0007a400013a7983 */ /* 0x000ea20000300800 */
[----:B0-----:R-:W-:-:S03]  /*1bf90*/  IABS R2, R59 ;  /* 0x0000003b00027213 */ /* 0x001fc60000000000 */
[----:B------:R-:W3:Y:S01]  /*1bfa0*/  LDL.LU R59, [R1+0x7a8] ;  /* 0x0007a800013b7983 */ /* 0x000ee20000300800 */
[----:B------:R-:W-:-:S04]  /*1bfb0*/  IMAD.HI.U32 R6, R0, R8, RZ ;  /* 0x0000000800067227 */ /* 0x000fc800078e00ff */
[----:B------:R-:W-:-:S04]  /*1bfc0*/  IMAD.MOV R6, RZ, RZ, -R6 ;  /* 0x000000ffff067224 */ /* 0x000fc800078e0a06 */
[----:B------:R-:W-:-:S05]  /*1bfd0*/  IMAD R8, R4, R6, R8 ;  /* 0x0000000604087224 */ /* 0x000fca00078e0208 */
[----:B------:R-:W-:Y:S01]  /*1bfe0*/  ISETP.GT.U32.AND P5, PT, R4, R8, PT ;  /* 0x000000080400720c */ /* 0x000fe20003fa4070 */
[----:B------:R-:W-:-:S04]  /*1bff0*/  IMAD.HI.U32 R6, R0, R12, RZ ;  /* 0x0000000c00067227 */ /* 0x000fc800078e00ff */
[----:B------:R-:W-:-:S08]  /*1c000*/  IMAD.MOV R6, RZ, RZ, -R6 ;  /* 0x000000ffff067224 */ /* 0x000fd000078e0a06 */
[----:B------:R-:W-:-:S05]  /*1c010*/  @!P5 IMAD.IADD R8, R8, 0x1, -R4 ;  /* 0x000000010808d824 */ /* 0x000fca00078e0a04 */
[C---:B------:R-:W-:Y:S01]  /*1c020*/  ISETP.GT.U32.AND P5, PT, R4.reuse, R8, PT ;  /* 0x000000080400720c */ /* 0x040fe20003fa4070 */
[----:B------:R-:W-:-:S05]  /*1c030*/  IMAD R12, R4, R6, R12 ;  /* 0x00000006040c7224 */ /* 0x000fca00078e020c */
[----:B------:R-:W-:Y:S01]  /*1c040*/  ISETP.GT.U32.AND P1, PT, R4, R12, PT ;  /* 0x0000000c0400720c */ /* 0x000fe20003f24070 */
[----:B------:R-:W-:-:S06]  /*1c050*/  IMAD.HI.U32 R13, R0, R5, RZ ;  /* 0x00000005000d7227 */ /* 0x000fcc00078e00ff */
[----:B------:R-:W-:Y:S01]  /*1c060*/  @!P5 IMAD.IADD R8, R8, 0x1, -R4 ;  /* 0x000000010808d824 */ /* 0x000fe200078e0a04 */
[----:B------:R-:W-:Y:S01]  /*1c070*/  ISETP.GT.U32.AND P5, PT, R4, R10, PT ;  /* 0x0000000a0400720c */ /* 0x000fe20003fa4070 */
[----:B------:R-:W-:-:S04]  /*1c080*/  IMAD.MOV R13, RZ, RZ, -R13 ;  /* 0x000000ffff0d7224 */ /* 0x000fc800078e0a0d */
[----:B------:R-:W-:Y:S02]  /*1c090*/  @!P1 IMAD.IADD R12, R12, 0x1, -R4 ;  /* 0x000000010c0c9824 */ /* 0x000fe400078e0a04 */
[----:B------:R-:W-:Y:S02]  /*1c0a0*/  IMAD R5, R4, R13, R5 ;  /* 0x0000000d04057224 */ /* 0x000fe400078e0205 */
[----:B------:R-:W-:-:S04]  /*1c0b0*/  IMAD.HI.U32 R9, R0, R2, RZ ;  /* 0x0000000200097227 */ /* 0x000fc800078e00ff */
        /* <DEDUP_REMOVED lines=21> */
[----:B------:R-:W-:Y:S01]  /*1c210*/  IMAD.MOV.U32 R3, RZ, RZ, R10 ;  /* 0x000000ffff037224 */ /* 0x000fe200078e000a */
[----:B------:R-:W-:-:S03]  /*1c220*/  IABS R6, R46 ;  /* 0x0000002e00067213 */ /* 0x000fc60000000000 */
[----:B------:R-:W-:Y:S02]  /*1c230*/  @!P0 IMAD.MOV R3, RZ, RZ, -R3 ;  /* 0x000000ffff038224 */ /* 0x000fe400078e0a03 */
[----:B------:R-:W-:-:S03]  /*1c240*/  IMAD.HI.U32 R13, R0, R6, RZ ;  /* 0x00000006000d7227 */ /* 0x000fc600078e00ff */
[----:B------:R0:W-:Y:S01]  /*1c250*/  STL [R1+0x410], R3 ;  /* 0x0004100301007387 */ /* 0x0001e20000100800 */
[----:B------:R-:W-:Y:S01]  /*1c260*/  IMAD.MOV R13, RZ, RZ, -R13 ;  /* 0x000000ffff0d7224 */ /* 0x000fe200078e0a0d */
[----:B------:R-:W-:-:S03]  /*1c270*/  IABS R11, R56 ;  /* 0x00000038000b7213 */ /* 0x000fc60000000000 */
[----:B------:R-:W-:Y:S02]  /*1c280*/  IMAD R6, R4, R13, R6 ;  /* 0x0000000d04067224 */ /* 0x000fe400078e0206 */
[----:B0-----:R-:W-:-:S03]  /*1c290*/  IMAD.MOV.U32 R3, RZ, RZ, R5 ;  /* 0x000000ffff037224 */ /* 0x001fc600078e0005 */
[----:B------:R-:W-:Y:S01]  /*1c2a0*/  ISETP.GT.U32.AND P6, PT, R4, R6, PT ;  /* 0x000000060400720c */ /* 0x000fe20003fc4070 */
[----:B------:R-:W-:Y:S02]  /*1c2b0*/  @!P4 IMAD.MOV R3, RZ, RZ, -R3 ;  /* 0x000000ffff03c224 */ /* 0x000fe400078e0a03 */
[----:B------:R-:W-:-:S03]  /*1c2c0*/  IMAD.HI.U32 R14, R0, R7, RZ ;  /* 0x00000007000e7227 */ /* 0x000fc600078e00ff */
[----:B------:R0:W-:Y:S01]  /*1c2d0*/  STL [R1+0x40c], R3 ;  /* 0x00040c0301007387 */ /* 0x0001e20000100800 */
[----:B------:R-:W-:-:S04]  /*1c2e0*/  IMAD.HI.U32 R9, R0, R11, RZ ;  /* 0x0000000b00097227 */ /* 0x000fc800078e00ff */
[----:B------:R-:W-:Y:S02]  /*1c2f0*/  IMAD.MOV R14, RZ, RZ, -R14 ;  /* 0x000000ffff0e7224 */ /* 0x000fe400078e0a0e */
[----:B------:R-:W-:Y:S01]  /*1c300*/  IMAD.MOV R9, RZ, RZ, -R9 ;  /* 0x000000ffff097224 */ /* 0x000fe200078e0a09 */
[----:B0-----:R-:W4:Y:S01]  /*1c310*/  LDL.LU R3, [R1+0x7ac] ;  /* 0x0007ac0001037983 */ /* 0x001f220000300800 */
[C---:B------:R-:W-:Y:S02]  /*1c320*/  IMAD R7, R4.reuse, R14, R7 ;  /* 0x0000000e04077224 */ /* 0x040fe400078e0207 */
[----:B------:R-:W-:Y:S01]  /*1c330*/  IMAD R11, R4, R9, R11 ;  /* 0x00000009040b7224 */ /* 0x000fe200078e020b */
[----:B-----5:R-:W-:Y:S01]  /*1c340*/  IABS R8, R61 ;  /* 0x0000003d00087213 */ /* 0x020fe20000000000 */
[----:B------:R-:W-:Y:S01]  /*1c350*/  @!P6 IMAD.IADD R6, R6, 0x1, -R4 ;  /* 0x000000010606e824 */ /* 0x000fe200078e0a04 */
[C---:B------:R-:W-:Y:S02]  /*1c360*/  ISETP.GT.U32.AND P2, PT, R4.reuse, R7, PT ;  /* 0x000000070400720c */ /* 0x040fe40003f44070 */
[----:B------:R-:W-:Y:S01]  /*1c370*/  ISETP.GT.U32.AND P1, PT, R4, R11, PT ;  /* 0x0000000b0400720c */ /* 0x000fe20003f24070 */
[----:B------:R-:W-:Y:S01]  /*1c380*/  IMAD.HI.U32 R14, R0, R8, RZ ;  /* 0x00000008000e7227 */ /* 0x000fe200078e00ff */
[----:B------:R-:W-:-:S03]  /*1c390*/  ISETP.GT.U32.AND P0, PT, R4, R6, PT ;  /* 0x000000060400720c */ /* 0x000fc60003f04070 */
[----:B------:R-:W-:Y:S01]  /*1c3a0*/  IMAD.MOV R14, RZ, RZ, -R14 ;  /* 0x000000ffff0e7224 */ /* 0x000fe200078e0a0e */
[----:B------:R-:W-:-:S03]  /*1c3b0*/  IABS R9, R60 ;  /* 0x0000003c00097213 */ /* 0x000fc60000000000 */
[C---:B------:R-:W-:Y:S02]  /*1c3c0*/  IMAD R14, R4.reuse, R14, R8 ;  /* 0x0000000e040e7224 */ /* 0x040fe400078e0208 */
[--C-:B------:R-:W-:Y:S02]  /*1c3d0*/  @!P2 IMAD.IADD R7, R7, 0x1, -R4.reuse ;  /* 0x000000010707a824 */ /* 0x100fe400078e0a04 */
[--C-:B------:R-:W-:Y:S01]  /*1c3e0*/  @!P1 IMAD.IADD R11, R11, 0x1, -R4.reuse ;  /* 0x000000010b0b9824 */ /* 0x100fe200078e0a04 */
[----:B------:R-:W-:Y:S01]  /*1c3f0*/  ISETP.GT.U32.AND P2, PT, R4, R2, PT ;  /* 0x000000020400720c */ /* 0x000fe20003f44070 */
[----:B------:R-:W-:Y:S01]  /*1c400*/  @!P0 IMAD.IADD R6, R6, 0x1, -R4 ;  /* 0x0000000106068824 */ /* 0x000fe200078e0a04 */
[----:B------:R-:W-:Y:S01]  /*1c410*/  ISETP.GT.U32.AND P6, PT, R4, R7, PT ;  /* 0x000000070400720c */ /* 0x000fe20003fc4070 */
[----:B------:R-:W-:Y:S01]  /*1c420*/  IMAD.HI.U32 R15, R0, R9, RZ ;  /* 0x00000009000f7227 */ /* 0x000fe200078e00ff */
[C---:B------:R-:W-:Y:S02]  /*1c430*/  ISETP.GT.U32.AND P1, PT, R4.reuse, R11, PT ;  /* 0x0000000b0400720c */ /* 0x040fe40003f24070 */
[----:B------:R-:W-:Y:S01]  /*1c440*/  ISETP.GT.U32.AND P0, PT, R4, R14, PT ;  /* 0x0000000e0400720c */ /* 0x000fe20003f04070 */
[----:B------:R-:W-:-:S04]  /*1c450*/  IMAD.MOV R15, RZ, RZ, -R15 ;  /* 0x000000ffff0f7224 */ /* 0x000fc800078e0a0f */
[----:B------:R-:W-:Y:S02]  /*1c460*/  IMAD R9, R4, R15, R9 ;  /* 0x0000000f04097224 */ /* 0x000fe400078e0209 */
[--C-:B------:R-:W-:Y:S02]  /*1c470*/  @!P2 IMAD.IADD R2, R2, 0x1, -R4.reuse ;  /* 0x000000010202a824 */ /* 0x100fe400078e0a04 */
[--C-:B------:R-:W-:Y:S01]  /*1c480*/  @!P6 IMAD.IADD R7, R7, 0x1, -R4.reuse ;  /* 0x000000010707e824 */ /* 0x100fe200078e0a04 */
[----:B------:R-:W-:Y:S01]  /*1c490*/  ISETP.GT.U32.AND P2, PT, R4, R9, PT ;  /* 0x000000090400720c */ /* 0x000fe20003f44070 */
[--C-:B------:R-:W-:Y:S01]  /*1c4a0*/  @!P1 IMAD.IADD R11, R11, 0x1, -R4.reuse ;  /* 0x000000010b0b9824 */ /* 0x100fe200078e0a04 */
[----:B------:R-:W-:Y:S01]  /*1c4b0*/  ISETP.GE.AND P6, PT, R46, RZ, PT ;  /* 0x000000ff2e00720c */ /* 0x000fe20003fc6270 */
[----:B------:R-:W-:Y:S01]  /*1c4c0*/  @!P0 IMAD.IADD R14, R14, 0x1, -R4 ;  /* 0x000000010e0e8824 */ /* 0x000fe200078e0a04 */
[----:B------:R-:W-:Y:S01]  /*1c4d0*/  ISETP.GE.AND P1, PT, R56, RZ, PT ;  /* 0x000000ff3800720c */ /* 0x000fe20003f26270 */
[----:B------:R-:W-:Y:S01]  /*1c4e0*/  @!P5 IMAD.MOV R7, RZ, RZ, -R7 ;  /* 0x000000ffff07d224 */ /* 0x000fe200078e0a07 */
[----:B------:R-:W5:Y:S02]  /*1c4f0*/  LDL.LU R56, [R1+0x7d0] ;  /* 0x0007d00001387983 */ /* 0x000f640000300800 */
[----:B------:R-:W-:Y:S01]  /*1c500*/  ISETP.GT.U32.AND P5, PT, R4, R14, PT ;  /* 0x0000000e0400720c */ /* 0x000fe20003fa4070 */
[----:B------:R-:W-:-:S04]  /*1c510*/  IMAD.MOV.U32 R15, RZ, RZ, R2 ;  /* 0x000000ffff0f7224 */ /* 0x000fc800078e0002 */
[----:B------:R-:W-:Y:S02]  /*1c520*/  @!P3 IMAD.MOV R15, RZ, RZ, -R15 ;  /* 0x000000ffff0fb224 */ /* 0x000fe400078e0a0f */
[----:B------:R-:W-:Y:S01]  /*1c530*/  @!P2 IMAD.IADD R9, R9, 0x1, -R4 ;  /* 0x000000010909a824 */ /* 0x000fe200078e0a04 */
[----:B------:R-:W-:Y:S01]  /*1c540*/  ISETP.GE.AND P2, PT, R60, RZ, PT ;  /* 0x000000ff3c00720c */ /* 0x000fe20003f46270 */
[----:B------:R-:W-:Y:S01]  /*1c550*/  @!P6 IMAD.MOV R6, RZ, RZ, -R6 ;  /* 0x000000ffff06e224 */ /* 0x000fe200078e0a06 */
[----:B------:R-:W5:Y:S01]  /*1c560*/  LDL.LU R60, [R1+0x7d4] ;  /* 0x0007d400013c7983 */ /* 0x000f620000300800 */
[----:B------:R-:W-:-:S03]  /*1c570*/  @!P1 IMAD.MOV R11, RZ, RZ, -R11 ;  /* 0x000000ffff0b9224 */ /* 0x000fc600078e0a0b */
[----:B------:R-:W-:Y:S01]  /*1c580*/  STL [R1+0x408], R15 ;  /* 0x0004080f01007387 */ /* 0x000fe20000100800 */
[----:B------:R-:W-:Y:S01]  /*1c590*/  @!P5 IMAD.IADD R14, R14, 0x1, -R4 ;  /* 0x000000010e0ed824 */ /* 0x000fe200078e0a04 */
[----:B---3--:R-:W-:Y:S02]  /*1c5a0*/  IABS R5, R59 ;  /* 0x0000003b00057213 */ /* 0x008fe40000000000 */
[----:B------:R0:W-:Y:S01]  /*1c5b0*/  STL [R1+0x404], R7 ;  /* 0x0004040701007387 */ /* 0x0001e20000100800 */
[----:B------:R-:W-:-:S03]  /*1c5c0*/  ISETP.GE.AND P5, PT, R59, RZ, PT ;  /* 0x000000ff3b00720c */ /* 0x000fc60003fa6270 */
[----:B------:R-:W-:Y:S04]  /*1c5d0*/  STL [R1+0x400], R6 ;  /* 0x0004000601007387 */ /* 0x000fe80000100800 */
[----:B------:R1:W-:Y:S04]  /*1c5e0*/  STL [R1+0x3fc], R11 ;  /* 0x0003fc0b01007387 */ /* 0x0003e80000100800 */
[----:B------:R-:W3:Y:S01]  /*1c5f0*/  LDL.LU R59, [R1+0x7d8] ;  /* 0x0007d800013b7983 */ /* 0x000ee20000300800 */
[----:B------:R-:W-:-:S05]  /*1c600*/  IABS R13, R57 ;  /* 0x00000039000d7213 */ /* 0x000fca0000000000 */
[----:B------:R-:W-:Y:S01]  /*1c610*/  IMAD.HI.U32 R12, R0, R13, RZ ;  /* 0x0000000d000c7227 */ /* 0x000fe200078e00ff */
[----:B--2---:R-:W-:-:S03]  /*1c620*/  IABS R10, R58 ;  /* 0x0000003a000a7213 */ /* 0x004fc60000000000 */
[----:B------:R-:W-:-:S04]  /*1c630*/  IMAD.MOV R12, RZ, RZ, -R12 ;  /* 0x000000ffff0c7224 */ /* 0x000fc800078e0a0c */
[----:B------:R-:W-:Y:S02]  /*1c640*/  IMAD R12, R4, R12, R13 ;  /* 0x0000000c040c7224 */ /* 0x000fe400078e020d */
[----:B------:R-:W-:-:S04]  /*1c650*/  IMAD.HI.U32 R13, R0, R10, RZ ;  /* 0x0000000a000d7227 */ /* 0x000fc800078e00ff */
[----:B------:R-:W-:-:S04]  /*1c660*/  IMAD.MOV R13, RZ, RZ, -R13 ;  /* 0x000000ffff0d7224 */ /* 0x000fc800078e0a0d */
[----:B------:R-:W-:-:S05]  /*1c670*/  IMAD R10, R4, R13, R10 ;  /* 0x0000000d040a7224 */ /* 0x000fca00078e020a */
[----:B------:R-:W-:Y:S01]  /*1c680*/  ISETP.GT.U32.AND P6, PT, R4, R10, PT ;  /* 0x0000000a0400720c */ /* 0x000fe20003fc4070 */
[----:B------:R-:W-:Y:S01]  /*1c690*/  IMAD.HI.U32 R8, R0, R5, RZ ;  /* 0x0000000500087227 */ /* 0x000fe200078e00ff */
[----:B------:R-:W-:-:S03]  /*1c6a0*/  ISETP.GT.U32.AND P4, PT, R4, R12, PT ;  /* 0x0000000c0400720c */ /* 0x000fc60003f84070 */
[----:B------:R-:W-:-:S08]  /*1c6b0*/  IMAD.MOV R2, RZ, RZ, -R8 ;  /* 0x000000ffff027224 */ /* 0x000fd000078e0a08 */
[--C-:B------:R-:W-:Y:S02]  /*1c6c0*/  @!P6 IMAD.IADD R10, R10, 0x1, -R4.reuse ;  /* 0x000000010a0ae824 */ /* 0x100fe400078e0a04 */
[----:B------:R-:W-:-:S05]  /*1c6d0*/  @!P4 IMAD.IADD R12, R12, 0x1, -R4 ;  /* 0x000000010c0cc824 */ /* 0x000fca00078e0a04 */
[C---:B------:R-:W-:Y:S02]  /*1c6e0*/  ISETP.GT.U32.AND P0, PT, R4.reuse, R12, PT ;  /* 0x0000000c0400720c */ /* 0x040fe40003f04070 */
[C---:B------:R-:W-:Y:S01]  /*1c6f0*/  ISETP.GT.U32.AND P3, PT, R4.reuse, R9, PT ;  /* 0x000000090400720c */ /* 0x040fe20003f64070 */
[----:B0-----:R-:W-:Y:S01]  /*1c700*/  IMAD R7, R4, R2, R5 ;  /* 0x0000000204077224 */ /* 0x001fe200078e0205 */
[----:B------:R-:W-:-:S09]  /*1c710*/  ISETP.GE.AND P4, PT, R57, RZ, PT ;  /* 0x000000ff3900720c */ /* 0x000fd20003f86270 */
[--C-:B------:R-:W-:Y:S01]  /*1c720*/  @!P0 IMAD.IADD R12, R12, 0x1, -R4.reuse ;  /* 0x000000010c0c8824 */ /* 0x100fe200078e0a04 */
[----:B------:R-:W-:Y:S01]  /*1c730*/  ISETP.GT.U32.AND P0, PT, R4, R7, PT ;  /* 0x000000070400720c */ /* 0x000fe20003f04070 */
[----:B------:R-:W-:Y:S01]  /*1c740*/  @!P3 IMAD.IADD R9, R9, 0x1, -R4 ;  /* 0x000000010909b824 */ /* 0x000fe200078e0a04 */
[----:B------:R-:W-:Y:S02]  /*1c750*/  ISETP.GE.AND P3, PT, R58, RZ, PT ;  /* 0x000000ff3a00720c */ /* 0x000fe40003f66270 */
[----:B------:R-:W-:Y:S01]  /*1c760*/  ISETP.GE.AND P1, PT, R61, RZ, PT ;  /* 0x000000ff3d00720c */ /* 0x000fe20003f26270 */
[----:B-1----:R-:W-:-:S08]  /*1c770*/  IMAD.MOV.U32 R11, RZ, RZ, R12 ;  /* 0x000000ffff0b7224 */ /* 0x002fd000078e000c */
[----:B------:R-:W-:Y:S01]  /*1c780*/  @!P0 IMAD.IADD R7, R7, 0x1, -R4 ;  /* 0x0000000107078824 */ /* 0x000fe200078e0a04 */
[----:B------:R-:W-:Y:S01]  /*1c790*/  ISETP.GT.U32.AND P0, PT, R4, R10, PT ;  /* 0x0000000a0400720c */ /* 0x000fe20003f04070 */
[----:B------:R-:W-:-:S03]  /*1c7a0*/  @!P4 IMAD.MOV R11, RZ, RZ, -R11 ;  /* 0x000000ffff0bc224 */ /* 0x000fc600078e0a0b */
[----:B------:R-:W-:Y:S01]  /*1c7b0*/  ISETP.GT.U32.AND P4, PT, R4, R7, PT ;  /* 0x000000070400720c */ /* 0x000fe20003f84070 */
[----:B------:R-:W-:-:S04]  /*1c7c0*/  IMAD.MOV.U32 R12, RZ, RZ, R9 ;  /* 0x000000ffff0c7224 */ /* 0x000fc800078e0009 */
[----:B------:R-:W-:-:S04]  /*1c7d0*/  @!P2 IMAD.MOV R12, RZ, RZ, -R12 ;  /* 0x000000ffff0ca224 */ /* 0x000fc800078e0a0c */
[----:B------:R-:W-:-:S04]  /*1c7e0*/  @!P0 IMAD.IADD R10, R10, 0x1, -R4 ;  /* 0x000000010a0a8824 */ /* 0x000fc800078e0a04 */
[----:B------:R-:W-:Y:S02]  /*1c7f0*/  @!P3 IMAD.MOV R10, RZ, RZ, -R10 ;  /* 0x000000ffff0ab224 */ /* 0x000fe400078e0a0a */
[----:B------:R-:W-:Y:S01]  /*1c800*/  @!P4 IMAD.IADD R7, R7, 0x1, -R4 ;  /* 0x000000010707c824 */ /* 0x000fe200078e0a04 */
[----:B----4-:R-:W-:Y:S02]  /*1c810*/  IABS R8, R3 ;  /* 0x0000000300087213 */ /* 0x010fe40000000000 */
[----:B------:R-:W-:Y:S02]  /*1c820*/  ISETP.GE.AND P6, PT, R3, RZ, PT ;  /* 0x000000ff0300720c */ /* 0x000fe40003fc6270 */
[----:B------:R-:W2:Y:S04]  /*1c830*/  LDL.LU R3, [R1+0x7dc] ;  /* 0x0007dc0001037983 */ /* 0x000ea80000300800 */
[----:B------:R-:W4:Y:S04]  /*1c840*/  LDL.LU R58, [R1+0x7f0] ;  /* 0x0007f000013a7983 */ /* 0x000f280000300800 */
[----:B------:R-:W4:Y:S04]  /*1c850*/  LDL.LU R46, [R1+0x7f4] ;  /* 0x0007f400012e7983 */ /* 0x000f280000300800 */
[----:B------:R-:W4:Y:S01]  /*1c860*/  LDL.LU R61, [R1+0x7f8] ;  /* 0x0007f800013d7983 */ /* 0x000f220000300800 */
[----:B------:R-:W-:-:S04]  /*1c870*/  IMAD.HI.U32 R6, R0, R8, RZ ;  /* 0x0000000800067227 */ /* 0x000fc800078e00ff */
[----:B------:R-:W-:Y:S01]  /*1c880*/  IMAD.MOV R6, RZ, RZ, -R6 ;  /* 0x000000ffff067224 */ /* 0x000fe200078e0a06 */
[----:B------:R0:W-:Y:S03]  /*1c890*/  STL [R1+0x3f8], R11 ;  /* 0x0003f80b01007387 */ /* 0x0001e60000100800 */
[----:B------:R-:W-:Y:S02]  /*1c8a0*/  IMAD R8, R4, R6, R8 ;  /* 0x0000000604087224 */ /* 0x000fe400078e0208 */
[----:B0-----:R-:W-:-:S04]  /*1c8b0*/  IMAD.MOV.U32 R11, RZ, RZ, R14 ;  /* 0x000000ffff0b7224 */ /* 0x001fc800078e000e */
[----:B------:R-:W-:Y:S01]  /*1c8c0*/  @!P1 IMAD.MOV R11, RZ, RZ, -R11 ;  /* 0x000000ffff0b9224 */ /* 0x000fe200078e0a0b */
[----:B-----5:R-:W-:-:S05]  /*1c8d0*/  IABS R2, R56 ;  /* 0x0000003800027213 */ /* 0x020fca0000000000 */
[----:B------:R-:W-:Y:S01]  /*1c8e0*/  IMAD.HI.U32 R6, R0, R2, RZ ;  /* 0x0000000200067227 */ /* 0x000fe200078e00ff */
[----:B------:R0:W-:Y:S03]  /*1c8f0*/  STL [R1+0x3f4], R12 ;  /* 0x0003f40c01007387 */ /* 0x0001e60000100800 */
[----:B------:R-:W-:Y:S01]  /*1c900*/  IMAD.MOV R6, RZ, RZ, -R6 ;  /* 0x000000ffff067224 */ /* 0x000fe200078e0a06 */
[----:B------:R-:W-:Y:S04]  /*1c910*/  STL [R1+0x3f0], R11 ;  /* 0x0003f00b01007387 */ /* 0x000fe80000100800 */
[----:B------:R-:W5:Y:S01]  /*1c920*/  LDL.LU R57, [R1+0x7fc] ;  /* 0x0007fc0001397983 */ /* 0x000f620000300800 */
[----:B0-----:R-:W-:-:S03]  /*1c930*/  IMAD R12, R4, R6, R2 ;  /* 0x00000006040c7224 */ /* 0x001fc600078e0202 */
[----:B------:R0:W-:Y:S01]  /*1c940*/  STL [R1+0x3ec], R10 ;  /* 0x0003ec0a01007387 */ /* 0x0001e20000100800 */
[----:B---3--:R-:W-:Y:S02]  /*1c950*/  ISETP.GE.AND P4, PT, R59, RZ, PT ;  /* 0x000000ff3b00720c */ /* 0x008fe40003f86270 */
[----:B------:R-:W-:Y:S02]  /*1c960*/  IABS R6, R59 ;  /* 0x0000003b00067213 */ /* 0x000fe40000000000 */
[----:B------:R-:W3:Y:S01]  /*1c970*/  LDL.LU R59, [R1+0x820] ;  /* 0x00082000013b7983 */ /* 0x000ee20000300800 */
[----:B------:R-:W-:Y:S02]  /*1c980*/  ISETP.GT.U32.AND P2, PT, R4, R8, PT ;  /* 0x000000080400720c */ /* 0x000fe40003f44070 */
[----:B------:R-:W-:Y:S01]  /*1c990*/  IABS R5, R60 ;  /* 0x0000003c00057213 */ /* 0x000fe20000000000 */
[----:B------:R-:W-:-:S04]  /*1c9a0*/  IMAD.HI.U32 R13, R0, R6, RZ ;  /* 0x00000006000d7227 */ /* 0x000fc800078e00ff */
[----:B------:R-:W-:-:S06]  /*1c9b0*/  IMAD.HI.U32 R9, R0, R5, RZ ;  /* 0x0000000500097227 */ /* 0x000fcc00078e00ff */
[----:B------:R-:W-:-:S05]  /*1c9c0*/  @!P2 IMAD.IADD R8, R8, 0x1, -R4 ;  /* 0x000000010808a824 */ /* 0x000fca00078e0a04 */
[----:B------:R-:W-:Y:S01]  /*1c9d0*/  ISETP.GT.U32.AND P3, PT, R4, R8, PT ;  /* 0x000000080400720c */ /* 0x000fe20003f64070 */
[----:B------:R-:W-:Y:S01]  /*1c9e0*/  IMAD.MOV R9, RZ, RZ, -R9 ;  /* 0x000000ffff097224 */ /* 0x000fe200078e0a09 */
[----:B------:R-:W-:Y:S01]  /*1c9f0*/  ISETP.GE.AND P1, PT, R56, RZ, PT ;  /* 0x000000ff3800720c */ /* 0x000fe20003f26270 */
[----:B------:R-:W-:Y:S01]  /*1ca00*/  IMAD.MOV R13, RZ, RZ, -R13 ;  /* 0x000000ffff0d7224 */ /* 0x000fe200078e0a0d */
[----:B------:R-:W3:Y:S01]  /*1ca10*/  LDL.LU R56, [R1+0x824] ;  /* 0x0008240001387983 */ /* 0x000ee20000300800 */
[C---:B------:R-:W-:Y:S02]  /*1ca20*/  IMAD R5, R4.reuse, R9, R5 ;  /* 0x0000000904057224 */ /* 0x040fe400078e0205 */
[----:B------:R-:W-:-:S06]  /*1ca30*/  IMAD R6, R4, R13, R6 ;  /* 0x0000000d04067224 */ /* 0x000fcc00078e0206 */
[----:B------:R-:W-:Y:S01]  /*1ca40*/  @!P3 IMAD.IADD R8, R8, 0x1, -R4 ;  /* 0x000000010808b824 */ /* 0x000fe200078e0a04 */
[----:B------:R-:W-:-:S13]  /*1ca50*/  ISETP.GT.U32.AND P3, PT, R4, R5, PT ;  /* 0x000000050400720c */ /* 0x000fda0003f64070 */
[----:B------:R-:W-:Y:S01]  /*1ca60*/  @!P3 IMAD.IADD R5, R5, 0x1, -R4 ;  /* 0x000000010505b824 */ /* 0x000fe200078e0a04 */
[----:B------:R-:W-:Y:S02]  /*1ca70*/  ISETP.GE.AND P0, PT, R60, RZ, PT ;  /* 0x000000ff3c00720c */ /* 0x000fe40003f06270 */
[----:B--2---:R-:W-:Y:S02]  /*1ca80*/  ISETP.GE.AND P2, PT, R3, RZ, PT ;  /* 0x000000ff0300720c */ /* 0x004fe40003f46270 */
[----:B------:R-:W-:Y:S01]  /*1ca90*/  IABS R2, R3 ;  /* 0x0000000300027213 */ /* 0x000fe20000000000 */
[----:B------:R-:W-:-:S04]  /*1caa0*/  IMAD.MOV.U32 R3, RZ, RZ, R7 ;  /* 0x000000ffff037224 */ /* 0x000fc800078e0007 */
[----:B------:R-:W-:Y:S01]  /*1cab0*/  @!P5 IMAD.MOV R3, RZ, RZ, -R3 ;  /* 0x000000ffff03d224 */ /* 0x000fe200078e0a03 */
[----:B------:R-:W-:Y:S01]  /*1cac0*/  ISETP.GT.U32.AND P5, PT, R4, R12, PT ;  /* 0x0000000c0400720c */ /* 0x000fe20003fa4070 */
[----:B0-----:R-:W-:-:S12]  /*1cad0*/  IMAD.HI.U32 R10, R0, R2, RZ ;  /* 0x00000002000a7227 */ /* 0x001fd800078e00ff */
[----:B------:R-:W-:Y:S01]  /*1cae0*/  @!P5 IMAD.IADD R12, R12, 0x1, -R4 ;  /* 0x000000010c0cd824 */ /* 0x000fe200078e0a04 */
[----:B------:R-:W-:-:S04]  /*1caf0*/  ISETP.GT.U32.AND P5, PT, R4, R6, PT ;  /* 0x000000060400720c */ /* 0x000fc80003fa4070 */
[----:B------:R-:W-:Y:S01]  /*1cb00*/  ISETP.GT.U32.AND P3, PT, R4, R12, PT ;  /* 0x0000000c0400720c */ /* 0x000fe20003f64070 */
[----:B------:R0:W-:Y:S01]  /*1cb10*/  STL [R1+0x3e4], R3 ;  /* 0x0003e40301007387 */ /* 0x0001e20000100800 */
[----:B----4-:R-:W-:Y:S01]  /*1cb20*/  IABS R11, R58 ;  /* 0x0000003a000b7213 */ /* 0x010fe20000000000 */
[----:B------:R-:W-:Y:S01]  /*1cb30*/  IMAD.MOV R10, RZ, RZ, -R10 ;  /* 0x000000ffff0a7224 */ /* 0x000fe200078e0a0a */
[----:B------:R-:W-:Y:S01]  /*1cb40*/  IABS R7, R61 ;  /* 0x0000003d00077213 */ /* 0x000fe20000000000 */
[----:B------:R-:W2:Y:S04]  /*1cb50*/  LDL.LU R60, [R1+0x828] ;  /* 0x00082800013c7983 */ /* 0x000ea80000300800 */
[----:B------:R-:W-:Y:S02]  /*1cb60*/  @!P5 IMAD.IADD R6, R6, 0x1, -R4 ;  /* 0x000000010606d824 */ /* 0x000fe400078e0a04 */
[----:B0-----:R-:W-:-:S02]  /*1cb70*/  IMAD.MOV.U32 R3, RZ, RZ, R8 ;  /* 0x000000ffff037224 */ /* 0x001fc400078e0008 */
[C---:B------:R-:W-:Y:S01]  /*1cb80*/  IMAD R2, R4.reuse, R10, R2 ;  /* 0x0000000a04027224 */ /* 0x040fe200078e0202 */
[----:B------:R-:W-:Y:S01]  /*1cb90*/  ISETP.GT.U32.AND P5, PT, R4, R6, PT ;  /* 0x000000060400720c */ /* 0x000fe20003fa4070 */
[----:B------:R-:W-:-:S04]  /*1cba0*/  IMAD.HI.U32 R14, R0, R11, RZ ;  /* 0x0000000b000e7227 */ /* 0x000fc800078e00ff */
[----:B------:R-:W-:-:S04]  /*1cbb0*/  IMAD.HI.U32 R10, R0, R7, RZ ;  /* 0x00000007000a7227 */ /* 0x000fc800078e00ff */
[----:B------:R-:W-:Y:S02]  /*1cbc0*/  @!P6 IMAD.MOV R3, RZ, RZ, -R3 ;  /* 0x000000ffff03e224 */ /* 0x000fe400078e0a03 */
[----:B------:R-:W-:Y:S02]  /*1cbd0*/  IMAD.MOV R14, RZ, RZ, -R14 ;  /* 0x000000ffff0e7224 */ /* 0x000fe400078e0a0e */
[----:B------:R-:W-:Y:S01]  /*1cbe0*/  IMAD.MOV R10, RZ, RZ, -R10 ;  /* 0x000000ffff0a7224 */ /* 0x000fe200078e0a0a */
[----:B------:R0:W-:Y:S01]  /*1cbf0*/  STL [R1+0x3d8], R3 ;  /* 0x0003d80301007387 */ /* 0x0001e20000100800 */
[----:B------:R-:W-:Y:S01]  /*1cc00*/  @!P3 IMAD.IADD R12, R12, 0x1, -R4 ;  /* 0x000000010c0cb824 */ /* 0x000fe200078e0a04 */
[----:B------:R-:W-:Y:S01]  /*1cc10*/  IABS R9, R46 ;  /* 0x0000002e00097213 */ /* 0x000fe20000000000 */
[C---:B------:R-:W-:Y:S01]  /*1cc20*/  IMAD R11, R4.reuse, R14, R11 ;  /* 0x0000000e040b7224 */ /* 0x040fe200078e020b */
[C---:B------:R-:W-:Y:S01]  /*1cc30*/  ISETP.GT.U32.AND P3, PT, R4.reuse, R2, PT ;  /* 0x000000020400720c */ /* 0x040fe20003f64070 */
[----:B------:R-:W-:-:S02]  /*1cc40*/  IMAD R7, R4, R10, R7 ;  /* 0x0000000a04077224 */ /* 0x000fc400078e0207 */
[----:B------:R-:W-:Y:S01]  /*1cc50*/  IMAD.MOV.U32 R16, RZ, RZ, R12 ;  /* 0x000000ffff107224 */ /* 0x000fe200078e000c */
[----:B0-----:R-:W4:Y:S03]  /*1cc60*/  LDL.LU R3, [R1+0x82c] ;  /* 0x00082c0001037983 */ /* 0x001f260000300800 */
[----:B------:R-:W-:Y:S01]  /*1cc70*/  @!P1 IMAD.MOV R16, RZ, RZ, -R16 ;  /* 0x000000ffff109224 */ /* 0x000fe200078e0a10 */
[----:B------:R-:W-:Y:S01]  /*1cc80*/  ISETP.GT.U32.AND P1, PT, R4, R11, PT ;  /* 0x0000000b0400720c */ /* 0x000fe20003f24070 */
[----:B------:R-:W-:Y:S01]  /*1cc90*/  @!P5 IMAD.IADD R6, R6, 0x1, -R4 ;  /* 0x000000010606d824 */ /* 0x000fe200078e0a04 */
[----:B------:R-:W-:Y:S01]  /*1cca0*/  ISETP.GT.U32.AND P5, PT, R4, R7, PT ;  /* 0x000000070400720c */ /* 0x000fe20003fa4070 */
[----:B------:R-:W-:Y:S01]  /*1ccb0*/  IMAD.HI.U32 R13, R0, R9, RZ ;  /* 0x00000009000d7227 */ /* 0x000fe200078e00ff */
[----:B------:R-:W-:-:S03]  /*1ccc0*/  ISETP.GT.U32.AND P6, PT, R4, R5, PT ;  /* 0x000000050400720c */ /* 0x000fc60003fc4070 */
[----:B------:R-:W-:Y:S02]  /*1ccd0*/  IMAD.MOV R13, RZ, RZ, -R13 ;  /* 0x000000ffff0d7224 */ /* 0x000fe400078e0a0d */
[--C-:B------:R-:W-:Y:S02]  /*1cce0*/  @!P3 IMAD.IADD R2, R2, 0x1, -R4.reuse ;  /* 0x000000010202b824 */ /* 0x100fe400078e0a04 */
[C---:B------:R-:W-:Y:S01]  /*1ccf0*/  IMAD R9, R4.reuse, R13, R9 ;  /* 0x0000000d04097224 */ /* 0x040fe200078e0209 */
[----:B-----5:R-:W-:Y:S02]  /*1cd00*/  IABS R13, R57 ;  /* 0x00000039000d7213 */ /* 0x020fe40000000000 */
[----:B---3--:R-:W-:Y:S01]  /*1cd10*/  IABS R10, R59 ;  /* 0x0000003b000a7213 */ /* 0x008fe20000000000 */
[--C-:B------:R-:W-:Y:S01]  /*1cd20*/  @!P1 IMAD.IADD R11, R11, 0x1, -R4.reuse ;  /* 0x000000010b0b9824 */ /* 0x100fe200078e0a04 */
[----:B------:R-:W-:Y:S01]  /*1cd30*/  ISETP.GT.U32.AND P1, PT, R4, R2, PT ;  /* 0x000000020400720c */ /* 0x000fe20003f24070 */
[----:B------:R-:W-:-:S02]  /*1cd40*/  @!P5 IMAD.IADD R7, R7, 0x1, -R4 ;  /* 0x000000010707d824 */ /* 0x000fc400078e0a04 */
[----:B------:R-:W-:-:S04]  /*1cd50*/  IMAD.HI.U32 R12, R0, R13, RZ ;  /* 0x0000000d000c7227 */ /* 0x000fc800078e00ff */
[----:B------:R-:W-:Y:S01]  /*1cd60*/  IMAD.HI.U32 R15, R0, R10, RZ ;  /* 0x0000000a000f7227 */ /* 0x000fe200078e00ff */
[----:B------:R-:W-:-:S03]  /*1cd70*/  ISETP.GT.U32.AND P5, PT, R4, R7, PT ;  /* 0x000000070400720c */ /* 0x000fc60003fa4070 */
[----:B------:R-:W-:Y:S02]  /*1cd80*/  IMAD.MOV R12, RZ, RZ, -R12 ;  /* 0x000000ffff0c7224 */ /* 0x000fe400078e0a0c */
[----:B------:R-:W-:Y:S02]  /*1cd90*/  @!P6 IMAD.IADD R5, R5, 0x1, -R4 ;  /* 0x000000010505e824 */ /* 0x000fe400078e0a04 */
[----:B------:R-:W-:Y:S02]  /*1cda0*/  IMAD.MOV R15, RZ, RZ, -R15 ;  /* 0x000000ffff0f7224 */ /* 0x000fe400078e0a0f */
[C---:B------:R-:W-:Y:S02]  /*1cdb0*/  IMAD R12, R4.reuse, R12, R13 ;  /* 0x0000000c040c7224 */ /* 0x040fe400078e020d */
[----:B------:R-:W-:Y:S02]  /*1cdc0*/  @!P0 IMAD.MOV R5, RZ, RZ, -R5 ;  /* 0x000000ffff058224 */ /* 0x000fe400078e0a05 */
[----:B------:R-:W-:-:S02]  /*1cdd0*/  IMAD R10, R4, R15, R10 ;  /* 0x0000000f040a7224 */ /* 0x000fc400078e020a */
[----:B------:R-:W-:Y:S01]  /*1cde0*/  IMAD.MOV.U32 R13, RZ, RZ, R6 ;  /* 0x000000ffff0d7224 */ /* 0x000fe200078e0006 */
[----:B------:R-:W-:Y:S01]  /*1cdf0*/  STL [R1+0x3dc], R16 ;  /* 0x0003dc1001007387 */ /* 0x000fe20000100800 */
[----:B------:R-:W-:Y:S01]  /*1ce00*/  ISETP.GE.AND P3, PT, R58, RZ, PT ;  /* 0x000000ff3a00720c */ /* 0x000fe20003f66270 */
[----:B------:R-:W-:Y:S01]  /*1ce10*/  @!P1 IMAD.IADD R2, R2, 0x1, -R4 ;  /* 0x0000000102029824 */ /* 0x000fe200078e0a04 */
[----:B------:R-:W-:Y:S01]  /*1ce20*/  ISETP.GT.U32.AND P1, PT, R4, R10, PT ;  /* 0x0000000a0400720c */ /* 0x000fe20003f24070 */
[----:B------:R4:W-:Y:S01]  /*1ce30*/  STL [R1+0x3d0], R5 ;  /* 0x0003d00501007387 */ /* 0x0009e20000100800 */
[----:B------:R-:W-:-:S03]  /*1ce40*/  @!P4 IMAD.MOV R13, RZ, RZ, -R13 ;  /* 0x000000ffff0dc224 */ /* 0x000fc600078e0a0d */
[----:B------:R-:W3:Y:S01]  /*1ce50*/  LDL.LU R58, [R1+0x840] ;  /* 0x00084000013a7983 */ /* 0x000ee20000300800 */
[--C-:B------:R-:W-:Y:S01]  /*1ce60*/  @!P5 IMAD.IADD R7, R7, 0x1, -R4.reuse ;  /* 0x000000010707d824 */ /* 0x100fe200078e0a04 */
[----:B------:R-:W-:Y:S02]  /*1ce70*/  ISETP.GE.AND P5, PT, R61, RZ, PT ;  /* 0x000000ff3d00720c */ /* 0x000fe40003fa6270 */
[----:B------:R0:W-:Y:S04]  /*1ce80*/  STL [R1+0x3c8], R13 ;  /* 0x0003c80d01007387 */ /* 0x0001e80000100800 */
[----:B------:R-:W5:Y:S01]  /*1ce90*/  LDL.LU R61, [R1+0x844] ;  /* 0x00084400013d7983 */ /* 0x000f620000300800 */
[----:B------:R-:W-:Y:S01]  /*1cea0*/  @!P1 IMAD.IADD R10, R10, 0x1, -R4 ;  /* 0x000000010a0a9824 */ /* 0x000fe200078e0a04 */
[----:B------:R-:W-:-:S02]  /*1ceb0*/  ISETP.GE.AND P1, PT, R59, RZ, PT ;  /* 0x000000ff3b00720c */ /* 0x000fc40003f26270 */
[----:B------:R-:W5:Y:S01]  /*1cec0*/  LDL.LU R59, [R1+0x848] ;  /* 0x00084800013b7983 */ /* 0x000f620000300800 */
[----:B------:R-:W-:Y:S02]  /*1ced0*/  ISETP.GT.U32.AND P6, PT, R4, R9, PT ;  /* 0x000000090400720c */ /* 0x000fe40003fc4070 */
[----:B------:R-:W-:-:S05]  /*1cee0*/  IABS R8, R56 ;  /* 0x0000003800087213 */ /* 0x000fca0000000000 */
[----:B------:R-:W-:-:S06]  /*1cef0*/  IMAD.HI.U32 R14, R0, R8, RZ ;  /* 0x00000008000e7227 */ /* 0x000fcc00078e00ff */
[----:B------:R-:W-:-:S05]  /*1cf00*/  @!P6 IMAD.IADD R9, R9, 0x1, -R4 ;  /* 0x000000010909e824 */ /* 0x000fca00078e0a04 */
[----:B------:R-:W-:Y:S01]  /*1cf10*/  ISETP.GT.U32.AND P0, PT, R4, R9, PT ;  /* 0x000000090400720c */ /* 0x000fe20003f04070 */
[----:B------:R-:W-:-:S04]  /*1cf20*/  IMAD.MOV R14, RZ, RZ, -R14 ;  /* 0x000000ffff0e7224 */ /* 0x000fc800078e0a0e */
[C---:B------:R-:W-:Y:S01]  /*1cf30*/  IMAD R8, R4.reuse, R14, R8 ;  /* 0x0000000e04087224 */ /* 0x040fe200078e0208 */
[C---:B------:R-:W-:Y:S02]  /*1cf40*/  ISETP.GT.U32.AND P6, PT, R4.reuse, R11, PT ;  /* 0x0000000b0400720c */ /* 0x040fe40003fc4070 */
[----:B------:R-:W-:-:S05]  /*1cf50*/  ISETP.GT.U32.AND P4, PT, R4, R12, PT ;  /* 0x0000000c0400720c */ /* 0x000fca0003f84070 */
[----:B------:R-:W-:Y:S01]  /*1cf60*/  @!P0 IMAD.IADD R9, R9, 0x1, -R4 ;  /* 0x0000000109098824 */ /* 0x000fe200078e0a04 */
[----:B------:R-:W-:-:S05]  /*1cf70*/  ISETP.GT.U32.AND P0, PT, R4, R8, PT ;  /* 0x000000080400720c */ /* 0x000fca0003f04070 */
[--C-:B------:R-:W-:Y:S01]  /*1cf80*/  @!P6 IMAD.IADD R11, R11, 0x1, -R4.reuse ;  /* 0x000000010b0be824 */ /* 0x100fe200078e0a04 */
[----:B------:R-:W-:Y:S01]  /*1cf90*/  ISETP.GE.AND P6, PT, R46, RZ, PT ;  /* 0x000000ff2e00720c */ /* 0x000fe20003fc6270 */
[----:B------:R-:W-:Y:S02]  /*1cfa0*/  @!P4 IMAD.IADD R12, R12, 0x1, -R4 ;  /* 0x000000010c0cc824 */ /* 0x000fe400078e0a04 */
[----:B------:R-:W-:-:S04]  /*1cfb0*/  @!P2 IMAD.MOV R2, RZ, RZ, -R2 ;  /* 0x000000ffff02a224 */ /* 0x000fc800078e0a02 */
[----:B------:R-:W-:Y:S01]  /*1cfc0*/  @!P0 IMAD.IADD R8, R8, 0x1, -R4 ;  /* 0x0000000108088824 */ /* 0x000fe200078e0a04 */
[----:B------:R-:W-:-:S04]  /*1cfd0*/  ISETP.GT.U32.AND P0, PT, R4, R12, PT ;  /* 0x0000000c0400720c */ /* 0x000fc80003f04070 */
[----:B------:R-:W-:Y:S01]  /*1cfe0*/  ISETP.GT.U32.AND P2, PT, R4, R8, PT ;  /* 0x000000080400720c */ /* 0x000fe20003f44070 */
[----:B------:R-:W-:Y:S01]  /*1cff0*/  @!P3 IMAD.MOV R11, RZ, RZ, -R11 ;  /* 0x000000ffff0bb224 */ /* 0x000fe200078e0a0b */
[----:B------:R1:W-:Y:S01]  /*1d000*/  STL [R1+0x3c0], R2 ;  /* 0x0003c00201007387 */ /* 0x0003e20000100800 */
[----:B------:R-:W-:Y:S02]  /*1d010*/  @!P6 IMAD.MOV R9, RZ, RZ, -R9 ;  /* 0x000000ffff09e224 */ /* 0x000fe400078e0a09 */
[----:B------:R-:W-:Y:S01]  /*1d020*/  @!P5 IMAD.MOV R7, RZ, RZ, -R7 ;  /* 0x000000ffff07d224 */ /* 0x000fe200078e0a07 */
[----:B------:R-:W-:Y:S03]  /*1d030*/  STL [R1+0x3b8], R11 ;  /* 0x0003b80b01007387 */ /* 0x000fe60000100800 */
[--C-:B------:R-:W-:Y:S01]  /*1d040*/  @!P0 IMAD.IADD R12, R12, 0x1, -R4.reuse ;  /* 0x000000010c0c8824 */ /* 0x100fe200078e0a04 */
[----:B------:R-:W-:Y:S03]  /*1d050*/  STL [R1+0x3b0], R9 ;  /* 0x0003b00901007387 */ /* 0x000fe60000100800 */
[----:B------:R-:W-:Y:S01]  /*1d060*/  @!P2 IMAD.IADD R8, R8, 0x1, -R4 ;  /* 0x000000010808a824 */ /* 0x000fe200078e0a04 */
[----:B------:R0:W-:Y:S01]  /*1d070*/  STL [R1+0x3a8], R7 ;  /* 0x0003a80701007387 */ /* 0x0001e20000100800 */
[----:B------:R-:W-:-:S02]  /*1d080*/  ISETP.GE.AND P4, PT, R57, RZ, PT ;  /* 0x000000ff3900720c */ /* 0x000fc40003f86270 */
[----:B------:R-:W-:Y:S02]  /*1d090*/  ISETP.GT.U32.AND P3, PT, R4, R10, PT ;  /* 0x0000000a0400720c */ /* 0x000fe40003f64070 */
[----:B------:R-:W-:-:S09]  /*1d0a0*/  ISETP.GE.AND P5, PT, R56, RZ, PT ;  /* 0x000000ff3800720c */ /* 0x000fd20003fa6270 */
[----:B------:R-:W-:Y:S02]  /*1d0b0*/  @!P4 IMAD.MOV R12, RZ, RZ, -R12 ;  /* 0x000000ffff0cc224 */ /* 0x000fe400078e0a0c */
[----:B------:R-:W-:Y:S02]  /*1d0c0*/  @!P3 IMAD.IADD R10, R10, 0x1, -R4 ;  /* 0x000000010a0ab824 */ /* 0x000fe400078e0a04 */
[----:B------:R-:W-:Y:S01]  /*1d0d0*/  @!P5 IMAD.MOV R8, RZ, RZ, -R8 ;  /* 0x000000ffff08d224 */ /* 0x000fe200078e0a08 */
[----:B--2---:R-:W-:-:S05]  /*1d0e0*/  IABS R6, R60 ;  /* 0x0000003c00067213 */ /* 0x004fca0000000000 */
[----:B------:R-:W-:-:S04]  /*1d0f0*/  IMAD.HI.U32 R14, R0, R6, RZ ;  /* 0x00000006000e7227 */ /* 0x000fc800078e00ff */
[----:B------:R-:W-:-:S04]  /*1d100*/  IMAD.MOV R14, RZ, RZ, -R14 ;  /* 0x000000ffff0e7224 */ /* 0x000fc800078e0a0e */
[----:B------:R-:W-:Y:S01]  /*1d110*/  IMAD R6, R4, R14, R6 ;  /* 0x0000000e04067224 */ /* 0x000fe200078e0206 */
[----:B----4-:R-:W-:-:S05]  /*1d120*/  IABS R5, R3 ;  /* 0x0000000300057213 */ /* 0x010fca0000000000 */
[----:B0-----:R-:W-:-:S04]  /*1d130*/  IMAD.HI.U32 R13, R0, R5, RZ ;  /* 0x00000005000d7227 */ /* 0x001fc800078e00ff */
[----:B------:R-:W-:-:S04]  /*1d140*/  IMAD.MOV R13, RZ, RZ, -R13 ;  /* 0x000000ffff0d7224 */ /* 0x000fc800078e0a0d */
[C---:B-1----:R-:W-:Y:S01]  /*1d150*/  IMAD R2, R4.reuse, R13, R5 ;  /* 0x0000000d04027224 */ /* 0x042fe200078e0205 */
[----:B------:R-:W-:Y:S02]  /*1d160*/  ISETP.GE.AND P2, PT, R3, RZ, PT ;  /* 0x000000ff0300720c */ /* 0x000fe40003f46270 */
[----:B------:R-:W2:Y:S02]  /*1d170*/  LDL.LU R3, [R1+0x84c] ;  /* 0x00084c0001037983 */ /* 0x000ea40000300800 */
[C---:B------:R-:W-:Y:S02]  /*1d180*/  ISETP.GT.U32.AND P0, PT, R4.reuse, R2, PT ;  /* 0x000000020400720c */ /* 0x040fe40003f04070 */
[----:B------:R-:W-:Y:S02]  /*1d190*/  ISETP.GT.U32.AND P6, PT, R4, R6, PT ;  /* 0x000000060400720c */ /* 0x000fe40003fc4070 */
[----:B------:R-:W-:Y:S02]  /*1d1a0*/  ISETP.GE.AND P3, PT, R60, RZ, PT ;  /* 0x000000ff3c00720c */ /* 0x000fe40003f66270 */
[----:B------:R-:W4:Y:S07]  /*1d1b0*/  LDL.LU R60, [R1+0x870] ;  /* 0x00087000013c7983 */ /* 0x000f2e0000300800 */
[----:B------:R-:W-:-:S02]  /*1d1c0*/  @!P0 IMAD.IADD R2, R2, 0x1, -R4 ;  /* 0x0000000102028824 */ /* 0x000fc400078e0a04 */
[----:B------:R-:W-:-:S03]  /*1d1d0*/  @!P6 IMAD.IADD R6, R6, 0x1, -R4 ;  /* 0x000000010606e824 */ /* 0x000fc600078e0a04 */
[----:B------:R-:W-:Y:S02]  /*1d1e0*/  ISETP.GT.U32.AND P4, PT, R4, R2, PT ;  /* 0x000000020400720c */ /* 0x000fe40003f84070 */
[----:B---3--:R-:W-:Y:S02]  /*1d1f0*/  IABS R5, R58 ;  /* 0x0000003a00057213 */ /* 0x008fe40000000000 */
[----:B------:R-:W-:Y:S02]  /*1d200*/  ISETP.GE.AND P6, PT, R58, RZ, PT ;  /* 0x000000ff3a00720c */ /* 0x000fe40003fc6270 */
[----:B------:R-:W3:Y:S01]  /*1d210*/  LDL.LU R58, [R1+0x874] ;  /* 0x00087400013a7983 */ /* 0x000ee20000300800 */
[----:B------:R-:W-:-:S03]  /*1d220*/  IMAD.HI.U32 R7, R0, R5, RZ ;  /* 0x0000000500077227 */ /* 0x000fc600078e00ff */
[----:B------:R0:W-:Y:S01]  /*1d230*/  STL [R1+0x3a4], R12 ;  /* 0x0003a40c01007387 */ /* 0x0001e20000100800 */
[----:B-----5:R-:W-:Y:S01]  /*1d240*/  IABS R9, R61 ;  /* 0x0000003d00097213 */ /* 0x020fe20000000000 */
[----:B------:R-:W-:Y:S02]  /*1d250*/  IMAD.MOV R11, RZ, RZ, -R7 ;  /* 0x000000ffff0b7224 */ /* 0x000fe400078e0a07 */
[----:B0-----:R-:W-:Y:S02]  /*1d260*/  IMAD.MOV.U32 R12, RZ, RZ, R10 ;  /* 0x000000ffff0c7224 */ /* 0x001fe400078e000a */
[----:B------:R-:W-:-:S04]  /*1d270*/  IMAD.HI.U32 R7, R0, R9, RZ ;  /* 0x0000000900077227 */ /* 0x000fc800078e00ff */
[----:B------:R-:W-:Y:S02]  /*1d280*/  @!P1 IMAD.MOV R12, RZ, RZ, -R12 ;  /* 0x000000ffff0c9224 */ /* 0x000fe400078e0a0c */
[----:B------:R-:W-:Y:S01]  /*1d290*/  IMAD.MOV R10, RZ, RZ, -R7 ;  /* 0x000000ffff0a7224 */ /* 0x000fe200078e0a07 */
[----:B------:R-:W-:Y:S01]  /*1d2a0*/  IABS R7, R59 ;  /* 0x0000003b00077213 */ /* 0x000fe20000000000 */
[----:B------:R-:W-:Y:S01]  /*1d2b0*/  @!P4 IMAD.IADD R2, R2, 0x1, -R4 ;  /* 0x000000010202c824 */ /* 0x000fe200078e0a04 */
[----:B------:R-:W-:Y:S01]  /*1d2c0*/  STL [R1+0x39c], R12 ;  /* 0x00039c0c01007387 */ /* 0x000fe20000100800 */
[----:B------:R-:W-:-:S03]  /*1d2d0*/  ISETP.GE.AND P4, PT, R59, RZ, PT ;  /* 0x000000ff3b00720c */ /* 0x000fc60003f86270 */
[----:B------:R-:W-:Y:S04]  /*1d2e0*/  STL [R1+0x394], R8 ;  /* 0x0003940801007387 */ /* 0x000fe80000100800 */
[----:B------:R-:W5:Y:S01]  /*1d2f0*/  LDL.LU R59, [R1+0x878] ;  /* 0x00087800013b7983 */ /* 0x000f620000300800 */
[C---:B------:R-:W-:Y:S01]  /*1d300*/  ISETP.GT.U32.AND P0, PT, R4.reuse, R6, PT ;  /* 0x000000060400720c */ /* 0x040fe20003f04070 */
[----:B------:R-:W-:-:S05]  /*1d310*/  IMAD R5, R4, R11, R5 ;  /* 0x0000000b04057224 */ /* 0x000fca00078e0205 */
[C---:B------:R-:W-:Y:S01]  /*1d320*/  ISETP.GT.U32.AND P1, PT, R4.reuse, R5, PT ;  /* 0x000000050400720c */ /* 0x040fe20003f24070 */
[----:B------:R-:W-:Y:S01]  /*1d330*/  IMAD R9, R4, R10, R9 ;  /* 0x0000000a04097224 */ /* 0x000fe200078e0209 */
[----:B------:R-:W-:Y:S02]  /*1d340*/  ISETP.GE.AND P5, PT, R61, RZ, PT ;  /* 0x000000ff3d00720c */ /* 0x000fe40003fa6270 */
[----:B------:R-:W4:Y:S03]  /*1d350*/  LDL.LU R61, [R1+0x87c] ;  /* 0x00087c00013d7983 */ /* 0x000f260000300800 */
[----:B------:R-:W-:Y:S01]  /*1d360*/  @!P0 IMAD.IADD R6, R6, 0x1, -R4 ;  /* 0x0000000106068824 */ /* 0x000fe200078e0a04 */
[----:B------:R-:W-:-:S03]  /*1d370*/  ISETP.GT.U32.AND P0, PT, R4, R9, PT ;  /* 0x000000090400720c */ /* 0x000fc60003f04070 */
[----:B------:R-:W-:Y:S02]  /*1d380*/  IMAD.MOV.U32 R10, RZ, RZ, R6 ;  /* 0x000000ffff0a7224 */ /* 0x000fe400078e0006 */
[----:B------:R-:W-:Y:S02]  /*1d390*/  @!P1 IMAD.IADD R5, R5, 0x1, -R4 ;  /* 0x0000000105059824 */ /* 0x000fe400078e0a04 */
[----:B------:R-:W-:-:S03]  /*1d3a0*/  @!P3 IMAD.MOV R10, RZ, RZ, -R10 ;  /* 0x000000ffff0ab224 */ /* 0x000fc600078e0a0a */
[----:B------:R-:W-:Y:S02]  /*1d3b0*/  ISETP.GT.U32.AND P3, PT, R4, R5, PT ;  /* 0x000000050400720c */ /* 0x000fe40003f64070 */
[----:B------:R-:W-:Y:S01]  /*1d3c0*/  STL [R1+0x368], R10 ;  /* 0x0003680a01007387 */ /* 0x000fe20000100800 */
[----:B------:R-:W-:Y:S02]  /*1d3d0*/  @!P0 IMAD.IADD R9, R9, 0x1, -R4 ;  /* 0x0000000109098824 */ /* 0x000fe400078e0a04 */
[----:B------:R-:W-:-:S03]  /*1d3e0*/  IMAD.MOV.U32 R11, RZ, RZ, R2 ;  /* 0x000000ffff0b7224 */ /* 0x000fc600078e0002 */
[----:B------:R-:W-:Y:S01]  /*1d3f0*/  ISETP.GT.U32.AND P0, PT, R4, R9, PT ;  /* 0x000000090400720c */ /* 0x000fe20003f04070 */
[----:B------:R-:W-:-:S04]  /*1d400*/  @!P2 IMAD.MOV R11, RZ, RZ, -R11 ;  /* 0x000000ffff0ba224 */ /* 0x000fc800078e0a0b */
[----:B------:R-:W-:-:S08]  /*1d410*/  @!P3 IMAD.IADD R5, R5, 0x1, -R4 ;  /* 0x000000010505b824 */ /* 0x000fd000078e0a04 */
[----:B------:R-:W-:-:S04]  /*1d420*/  @!P0 IMAD.IADD R9, R9, 0x1, -R4 ;  /* 0x0000000109098824 */ /* 0x000fc800078e0a04 */
[----:B------:R-:W-:Y:S01]  /*1d430*/  @!P5 IMAD.MOV R9, RZ, RZ, -R9 ;  /* 0x000000ffff09d224 */ /* 0x000fe200078e0a09 */
[----:B--2---:R-:W-:Y:S02]  /*1d440*/  IABS R6, R3 ;  /* 0x0000000300067213 */ /* 0x004fe40000000000 */
[----:B------:R-:W-:Y:S02]  /*1d450*/  ISETP.GE.AND P1, PT, R3, RZ, PT ;  /* 0x000000ff0300720c */ /* 0x000fe40003f26270 */
[----:B------:R-:W2:Y:S04]  /*1d460*/  LDL.LU R3, [R1+0x890] ;  /* 0x0008900001037983 */ /* 0x000ea80000300800 */
[----:B------:R-:W2:Y:S04]  /*1d470*/  LDL.LU R46, [R1+0x894] ;  /* 0x00089400012e7983 */ /* 0x000ea80000300800 */
[----:B------:R0:W-:Y:S04]  /*1d480*/  STL [R1+0x378], R11 ;  /* 0x0003780b01007387 */ /* 0x0001e80000100800 */
[----:B------:R-:W2:Y:S01]  /*1d490*/  LDL.LU R57, [R1+0x898] ;  /* 0x0008980001397983 */ /* 0x000ea20000300800 */
[----:B0-----:R-:W-:-:S04]  /*1d4a0*/  IMAD.MOV.U32 R11, RZ, RZ, R5 ;  /* 0x000000ffff0b7224 */ /* 0x001fc800078e0005 */
[----:B------:R-:W-:-:S05]  /*1d4b0*/  @!P6 IMAD.MOV R11, RZ, RZ, -R11 ;  /* 0x000000ffff0be224 */ /* 0x000fca00078e0a0b */
[----:B------:R-:W-:Y:S01]  /*1d4c0*/  STL [R1+0x380], R11 ;  /* 0x0003800b01007387 */ /* 0x000fe20000100800 */
[----:B---3--:R-:W-:Y:S02]  /*1d4d0*/  IABS R13, R58 ;  /* 0x0000003a000d7213 */ /* 0x008fe40000000000 */
[----:B------:R-:W-:Y:S02]  /*1d4e0*/  ISETP.GE.AND P6, PT, R58, RZ, PT ;  /* 0x000000ff3a00720c */ /* 0x000fe40003fc6270 */
[----:B------:R-:W3:Y:S04]  /*1d4f0*/  LDL.LU R58, [R1+0x89c] ;  /* 0x00089c00013a7983 */ /* 0x000ee80000300800 */
[----:B------:R0:W-:Y:S01]  /*1d500*/  STL [R1+0x38c], R9 ;  /* 0x00038c0901007387 */ /* 0x0001e20000100800 */
[----:B-----5:R-:W-:-:S02]  /*1d510*/  ISETP.GE.AND P5, PT, R59, RZ, PT ;  /* 0x000000ff3b00720c */ /* 0x020fc40003fa6270 */
[----:B------:R-:W-:Y:S02]  /*1d520*/  IABS R12, R59 ;  /* 0x0000003b000c7213 */ /* 0x000fe40000000000 */
[----:B------:R-:W5:Y:S01]  /*1d530*/  LDL.LU R59, [R1+0x8c0] ;  /* 0x0008c000013b7983 */ /* 0x000f620000300800 */
[----:B------:R-:W-:-:S04]  /*1d540*/  IMAD.HI.U32 R8, R0, R7, RZ ;  /* 0x0000000700087227 */ /* 0x000fc800078e00ff */
[----:B------:R-:W-:-:S04]  /*1d550*/  IMAD.MOV R8, RZ, RZ, -R8 ;  /* 0x000000ffff087224 */ /* 0x000fc800078e0a08 */
[----:B------:R-:W-:-:S05]  /*1d560*/  IMAD R7, R4, R8, R7 ;  /* 0x0000000804077224 */ /* 0x000fca00078e0207 */
[----:B------:R-:W-:Y:S01]  /*1d570*/  ISETP.GT.U32.AND P2, PT, R4, R7, PT ;  /* 0x000000070400720c */ /* 0x000fe20003f44070 */
[----:B------:R-:W-:Y:S01]  /*1d580*/  IMAD.HI.U32 R10, R0, R6, RZ ;  /* 0x00000006000a7227 */ /* 0x000fe200078e00ff */
[----:B----4-:R-:W-:-:S03]  /*1d590*/  IABS R8, R60 ;  /* 0x0000003c00087213 */ /* 0x010fc60000000000 */
[----:B------:R-:W-:Y:S02]  /*1d5a0*/  IMAD.MOV R10, RZ, RZ, -R10 ;  /* 0x000000ffff0a7224 */ /* 0x000fe400078e0a0a */
[----:B------:R-:W-:-:S06]  /*1d5b0*/  IMAD.MOV.U32 R2, RZ, RZ, R8 ;  /* 0x000000ffff027224 */ /* 0x000fcc00078e0008 */
[----:B------:R-:W-:Y:S02]  /*1d5c0*/  @!P2 IMAD.IADD R7, R7, 0x1, -R4 ;  /* 0x000000010707a824 */ /* 0x000fe400078e0a04 */
[----:B------:R-:W-:-:S03]  /*1d5d0*/  IMAD R6, R4, R10, R6 ;  /* 0x0000000a04067224 */ /* 0x000fc600078e0206 */
[----:B------:R-:W-:Y:S01]  /*1d5e0*/  ISETP.GT.U32.AND P2, PT, R4, R7, PT ;  /* 0x000000070400720c */ /* 0x000fe20003f44070 */
[----:B------:R-:W-:Y:S01]  /*1d5f0*/  IMAD.HI.U32 R8, R0, R2, RZ ;  /* 0x0000000200087227 */ /* 0x000fe200078e00ff */
[----:B------:R-:W-:-:S03]  /*1d600*/  ISETP.GT.U32.AND P0, PT, R4, R6, PT ;  /* 0x000000060400720c */ /* 0x000fc60003f04070 */
[----:B------:R-:W-:-:S04]  /*1d610*/  IMAD.HI.U32 R10, R0, R13, RZ ;  /* 0x0000000d000a7227 */ /* 0x000fc800078e00ff */
[----:B------:R-:W-:Y:S02]  /*1d620*/  IMAD.MOV R8, RZ, RZ, -R8 ;  /* 0x000000ffff087224 */ /* 0x000fe400078e0a08 */
[----:B------:R-:W-:Y:S02]  /*1d630*/  IMAD.MOV R5, RZ, RZ, -R10 ;  /* 0x000000ffff057224 */ /* 0x000fe400078e0a0a */
[C---:B------:R-:W-:Y:S02]  /*1d640*/  IMAD R2, R4.reuse, R8, R2 ;  /* 0x0000000804027224 */ /* 0x040fe400078e0202 */
[----:B------:R-:W-:Y:S02]  /*1d650*/  @!P2 IMAD.IADD R7, R7, 0x1, -R4 ;  /* 0x000000010707a824 */ /* 0x000fe400078e0a04 */
[C---:B------:R-:W-:Y:S01]  /*1d660*/  IMAD R13, R4.reuse, R5, R13 ;  /* 0x00000005040d7224 */ /* 0x040fe200078e020d */
[----:B------:R-:W-:Y:S01]  /*1d670*/  ISETP.GT.U32.AND P2, PT, R4, R2, PT ;  /* 0x000000020400720c */ /* 0x000fe20003f44070 */
[----:B------:R-:W-:-:S02]  /*1d680*/  IMAD.MOV.U32 R14, RZ, RZ, R7 ;  /* 0x000000ffff0e7224 */ /* 0x000fc400078e0007 */
[----:B------:R-:W-:Y:S02]  /*1d690*/  @!P0 IMAD.IADD R6, R6, 0x1, -R4 ;  /* 0x0000000106068824 */ /* 0x000fe400078e0a04 */
[----:B------:R-:W-:-:S04]  /*1d6a0*/  IMAD.HI.U32 R5, R0, R12, RZ ;  /* 0x0000000c00057227 */ /* 0x000fc800078e00ff */
[----:B------:R-:W-:Y:S01]  /*1d6b0*/  @!P4 IMAD.MOV R14, RZ, RZ, -R14 ;  /* 0x000000ffff0ec224 */ /* 0x000fe200078e0a0e */
[C---:B------:R-:W-:Y:S01]  /*1d6c0*/  ISETP.GT.U32.AND P4, PT, R4.reuse, R13, PT ;  /* 0x0000000d0400720c */ /* 0x040fe20003f84070 */
[----:B------:R-:W-:Y:S01]  /*1d6d0*/  IMAD.MOV R5, RZ, RZ, -R5 ;  /* 0x000000ffff057224 */ /* 0x000fe200078e0a05 */
[----:B------:R-:W-:Y:S01]  /*1d6e0*/  ISETP.GT.U32.AND P0, PT, R4, R6, PT ;  /* 0x000000060400720c */ /* 0x000fe20003f04070 */
[----:B------:R-:W-:Y:S02]  /*1d6f0*/  @!P2 IMAD.IADD R2, R2, 0x1, -R4 ;  /* 0x000000010202a824 */ /* 0x000fe400078e0a04 */
[----:B------:R-:W-:Y:S01]  /*1d700*/  IMAD R12, R4, R5, R12 ;  /* 0x00000005040c7224 */ /* 0x000fe200078e020c */
[----:B0-----:R-:W-:-:S04]  /*1d710*/  IABS R9, R61 ;  /* 0x0000003d00097213 */ /* 0x001fc80000000000 */
[----:B------:R-:W-:Y:S01]  /*1d720*/  ISETP.GT.U32.AND P2, PT, R4, R12, PT ;  /* 0x0000000c0400720c */ /* 0x000fe20003f44070 */
[----:B------:R-:W-:-:S04]  /*1d730*/  IMAD.HI.U32 R8, R0, R9, RZ ;  /* 0x0000000900087227 */ /* 0x000fc800078e00ff */
[--C-:B------:R-:W-:Y:S01]  /*1d740*/  @!P4 IMAD.IADD R13, R13, 0x1, -R4.reuse ;  /* 0x000000010d0dc824 */ /* 0x100fe200078e0a04 */
[----:B------:R-:W-:Y:S01]  /*1d750*/  ISETP.GT.U32.AND P4, PT, R4, R2, PT ;  /* 0x000000020400720c */ /* 0x000fe20003f84070 */
[----:B------:R-:W-:Y:S02]  /*1d760*/  @!P0 IMAD.IADD R6, R6, 0x1, -R4 ;  /* 0x0000000106068824 */ /* 0x000fe400078e0a04 */
[----:B------:R-:W-:Y:S01]  /*1d770*/  IMAD.MOV R8, RZ, RZ, -R8 ;  /* 0x000000ffff087224 */ /* 0x000fe200078e0a08 */
[----:B------:R-:W-:Y:S01]  /*1d780*/  ISETP.GE.AND P3, PT, R60, RZ, PT ;  /* 0x000000ff3c00720c */ /* 0x000fe20003f66270 */
[----:B------:R-:W-:Y:S02]  /*1d790*/  IMAD.MOV.U32 R15, RZ, RZ, R6 ;  /* 0x000000ffff0f7224 */ /* 0x000fe400078e0006 */
[----:B------:R-:W-:Y:S02]  /*1d7a0*/  IMAD R9, R4, R8, R9 ;  /* 0x0000000804097224 */ /* 0x000fe400078e0209 */
[--C-:B------:R-:W-:Y:S01]  /*1d7b0*/  @!P2 IMAD.IADD R12, R12, 0x1, -R4.reuse ;  /* 0x000000010c0ca824 */ /* 0x100fe200078e0a04 */
[----:B------:R-:W-:Y:S01]  /*1d7c0*/  ISETP.GT.U32.AND P2, PT, R4, R13, PT ;  /* 0x0000000d0400720c */ /* 0x000fe20003f44070 */
[----:B------:R-:W-:Y:S01]  /*1d7d0*/  @!P1 IMAD.MOV R15, RZ, RZ, -R15 ;  /* 0x000000ffff0f9224 */ /* 0x000fe200078e0a0f */
[----:B------:R-:W-:Y:S01]  /*1d7e0*/  ISETP.GE.AND P0, PT, R61, RZ, PT ;  /* 0x000000ff3d00720c */ /* 0x000fe20003f06270 */
[----:B------:R-:W-:Y:S01]  /*1d7f0*/  STL [R1+0x384], R14 ;  /* 0x0003840e01007387 */ /* 0x000fe20000100800 */
[----:B------:R-:W-:-:S03]  /*1d800*/  @!P4 IMAD.IADD R2, R2, 0x1, -R4 ;  /* 0x000000010202c824 */ /* 0x000fc600078e0a04 */
[----:B------:R-:W4:Y:S04]  /*1d810*/  LDL.LU R61, [R1+0x8c4] ;  /* 0x0008c400013d7983 */ /* 0x000f280000300800 */
[----:B------:R-:W4:Y:S04]  /*1d820*/  LDL.LU R56, [R1+0x8c8] ;  /* 0x0008c80001387983 */ /* 0x000f280000300800 */
[----:B------:R0:W-:Y:S01]  /*1d830*/  STL [R1+0x370], R15 ;  /* 0x0003700f01007387 */ /* 0x0001e20000100800 */
[----:B------:R-:W-:Y:S01]  /*1d840*/  @!P2 IMAD.IADD R13, R13, 0x1, -R4 ;  /* 0x000000010d0da824 */ /* 0x000fe200078e0a04 */
[----:B------:R-:W-:-:S02]  /*1d850*/  ISETP.GT.U32.AND P1, PT, R4, R12, PT ;  /* 0x0000000c0400720c */ /* 0x000fc40003f24070 */
[----:B------:R-:W-:Y:S01]  /*1d860*/  ISETP.GT.U32.AND P4, PT, R4, R9, PT ;  /* 0x000000090400720c */ /* 0x000fe20003f84070 */
[----:B------:R-:W4:Y:S01]  /*1d870*/  LDL R60, [R1+0x67b4] ;  /* 0x0067b400013c7983 */ /* 0x000f220000100800 */
[----:B0-----:R-:W-:-:S04]  /*1d880*/  IMAD.MOV.U32 R15, RZ, RZ, R2 ;  /* 0x000000ffff0f7224 */ /* 0x001fc800078e0002 */
[----:B------:R-:W-:-:S05]  /*1d890*/  @!P3 IMAD.MOV R15, RZ, RZ, -R15 ;  /* 0x000000ffff0fb224 */ /* 0x000fca00078e0a0f */
[----:B------:R-:W-:-:S04]  /*1d8a0*/  @!P1 IMAD.IADD R12, R12, 0x1, -R4 ;  /* 0x000000010c0c9824 */ /* 0x000fc800078e0a04 */
[----:B------:R-:W-:Y:S02]  /*1d8b0*/  @!P5 IMAD.MOV R12, RZ, RZ, -R12 ;  /* 0x000000ffff0cd224 */ /* 0x000fe400078e0a0c */
[----:B------:R-:W-:Y:S01]  /*1d8c0*/  @!P6 IMAD.MOV R13, RZ, RZ, -R13 ;  /* 0x000000ffff0de224 */ /* 0x000fe200078e0a0d */
[----:B------:R-:W-:Y:S01]  /*1d8d0*/  STL [R1+0x364], R15 ;  /* 0x0003640f01007387 */ /* 0x000fe20000100800 */
[----:B------:R-:W-:Y:S01]  /*1d8e0*/  @!P4 IMAD.IADD R9, R9, 0x1, -R4 ;  /* 0x000000010909c824 */ /* 0x000fe200078e0a04 */
[----:B--2---:R-:W-:Y:S02]  /*1d8f0*/  IABS R11, R3 ;  /* 0x00000003000b7213 */ /* 0x004fe40000000000 */
[----:B------:R-:W-:-:S03]  /*1d900*/  IABS R10, R46 ;  /* 0x0000002e000a7213 */ /* 0x000fc60000000000 */
[----:B------:R-:W-:-:S04]  /*1d910*/  IMAD.HI.U32 R8, R0, R11, RZ ;  /* 0x0000000b00087227 */ /* 0x000fc800078e00ff */
[----:B------:R-:W-:Y:S02]  /*1d920*/  IMAD.MOV.U32 R7, RZ, RZ, R10 ;  /* 0x000000ffff077224 */ /* 0x000fe400078e000a */
[----:B------:R-:W-:Y:S02]  /*1d930*/  IMAD.MOV R8, RZ, RZ, -R8 ;  /* 0x000000ffff087224 */ /* 0x000fe400078e0a08 */
[----:B------:R-:W-:-:S04]  /*1d940*/  IMAD.HI.U32 R5, R0, R7, RZ ;  /* 0x0000000700057227 */ /* 0x000fc800078e00ff */
[----:B------:R-:W-:Y:S02]  /*1d950*/  IMAD.MOV R5, RZ, RZ, -R5 ;  /* 0x000000ffff057224 */ /* 0x000fe400078e0a05 */
[C---:B------:R-:W-:Y:S02]  /*1d960*/  IMAD R11, R4.reuse, R8, R11 ;  /* 0x00000008040b7224 */ /* 0x040fe400078e020b */
[----:B------:R-:W-:-:S03]  /*1d970*/  IMAD R7, R4, R5, R7 ;  /* 0x0000000504077224 */ /* 0x000fc600078e0207 */
[C---:B------:R-:W-:Y:S02]  /*1d980*/  ISETP.GT.U32.AND P3, PT, R4.reuse, R11, PT ;  /* 0x0000000b0400720c */ /* 0x040fe40003f64070 */
[----:B------:R-:W-:Y:S02]  /*1d990*/  ISETP.GT.U32.AND P2, PT, R4, R7, PT ;  /* 0x000000070400720c */ /* 0x000fe40003f44070 */
[----:B------:R-:W-:-:S05]  /*1d9a0*/  IABS R10, R57 ;  /* 0x00000039000a7213 */ /* 0x000fca0000000000 */
[----:B------:R-:W-:Y:S01]  /*1d9b0*/  IMAD.HI.U32 R8, R0, R10, RZ ;  /* 0x0000000a00087227 */ /* 0x000fe200078e00ff */
[----:B---3--:R-:W-:-:S03]  /*1d9c0*/  IABS R14, R58 ;  /* 0x0000003a000e7213 */ /* 0x008fc60000000000 */
[----:B------:R-:W-:Y:S02]  /*1d9d0*/  @!P3 IMAD.IADD R11, R11, 0x1, -R4 ;  /* 0x000000010b0bb824 */ /* 0x000fe400078e0a04 */
[----:B------:R-:W-:Y:S02]  /*1d9e0*/  IMAD.MOV R8, RZ, RZ, -R8 ;  /* 0x000000ffff087224 */ /* 0x000fe400078e0a08 */
[----:B------:R-:W-:Y:S02]  /*1d9f0*/  IMAD.MOV.U32 R6, RZ, RZ, R14 ;  /* 0x000000ffff067224 */ /* 0x000fe400078e000e */
[----:B------:R-:W-:Y:S01]  /*1da00*/  @!P2 IMAD.IADD R7, R7, 0x1, -R4 ;  /* 0x000000010707a824 */ /* 0x000fe200078e0a04 */
[C---:B------:R-:W-:Y:S01]  /*1da10*/  ISETP.GT.U32.AND P2, PT, R4.reuse, R11, PT ;  /* 0x0000000b0400720c */ /* 0x040fe20003f44070 */
[----:B------:R-:W-:Y:S02]  /*1da20*/  IMAD R10, R4, R8, R10 ;  /* 0x00000008040a7224 */ /* 0x000fe400078e020a */
[----:B------:R-:W-:-:S04]  /*1da30*/  IMAD.HI.U32 R14, R0, R6, RZ ;  /* 0x00000006000e7227 */ /* 0x000fc800078e00ff */
[----:B------:R-:W-:-:S04]  /*1da40*/  IMAD.MOV R14, RZ, RZ, -R14 ;  /* 0x000000ffff0e7224 */ /* 0x000fc800078e0a0e */
[----:B------:R-:W-:Y:S01]  /*1da50*/  IMAD R6, R4, R14, R6 ;  /* 0x0000000e04067224 */ /* 0x000fe200078e0206 */
[----:B-----5:R-:W-:-:S05]  /*1da60*/  IABS R5, R59 ;  /* 0x0000003b00057213 */ /* 0x020fca0000000000 */
[----:B------:R-:W-:-:S04]  /*1da70*/  IMAD.HI.U32 R8, R0, R5, RZ ;  /* 0x0000000500087227 */ /* 0x000fc800078e00ff */
[----:B------:R-:W-:-:S04]  /*1da80*/  IMAD.MOV R8, RZ, RZ, -R8 ;  /* 0x000000ffff087224 */ /* 0x000fc800078e0a08 */
[C---:B------:R-:W-:Y:S01]  /*1da90*/  IMAD R5, R4.reuse, R8, R5 ;  /* 0x0000000804057224 */ /* 0x040fe200078e0205 */
[----:B------:R-:W-:Y:S01]  /*1daa0*/  ISETP.GT.U32.AND P5, PT, R4, R6, PT ;  /* 0x000000060400720c */ /* 0x000fe20003fa4070 */
[----:B------:R-:W-:-:S03]  /*1dab0*/  @!P2 IMAD.IADD R11, R11, 0x1, -R4 ;  /* 0x000000010b0ba824 */ /* 0x000fc600078e0a04 */
[----:B------:R-:W-:Y:S02]  /*1dac0*/  ISETP.GT.U32.AND P2, PT, R4, R5, PT ;  /* 0x000000050400720c */ /* 0x000fe40003f44070 */
[----:B------:R-:W-:Y:S02]  /*1dad0*/  ISETP.GE.AND P4, PT, R3, RZ, PT ;  /* 0x000000ff0300720c */ /* 0x000fe40003f86270 */
[----:B------:R-:W2:Y:S04]  /*1dae0*/  LDL.LU R3, [R1+0x8cc] ;  /* 0x0008cc0001037983 */ /* 0x000ea80000300800 */
[----:B------:R0:W-:Y:S01]  /*1daf0*/  STL [R1+0x354], R13 ;  /* 0x0003540d01007387 */ /* 0x0001e20000100800 */
[----:B------:R-:W-:Y:S01]  /*1db00*/  @!P5 IMAD.IADD R6, R6, 0x1, -R4 ;  /* 0x000000010606d824 */ /* 0x000fe200078e0a04 */
[----:B------:R-:W-:-:S02]  /*1db10*/  ISETP.GE.AND P5, PT, R58, RZ, PT ;  /* 0x000000ff3a00720c */ /* 0x000fc40003fa6270 */
[----:B------:R-:W-:Y:S01]  /*1db20*/  STL [R1+0x35c], R12 ;  /* 0x00035c0c01007387 */ /* 0x000fe20000100800 */
[----:B------:R-:W-:Y:S01]  /*1db30*/  @!P2 IMAD.IADD R5, R5, 0x1, -R4 ;  /* 0x000000010505a824 */ /* 0x000fe200078e0a04 */
[----:B------:R-:W-:Y:S02]  /*1db40*/  ISETP.GE.AND P2, PT, R59, RZ, PT ;  /* 0x000000ff3b00720c */ /* 0x000fe40003f46270 */
[----:B------:R-:W3:Y:S04]  /*1db50*/  LDL.LU R58, [R1+0x8e0] ;  /* 0x0008e000013a7983 */ /* 0x000ee80000300800 */
[----:B------:R-:W5:Y:S01]  /*1db60*/  LDL.LU R59, [R1+0x8e4] ;  /* 0x0008e400013b7983 */ /* 0x000f620000300800 */
[C---:B------:R-:W-:Y:S02]  /*1db70*/  ISETP.GT.U32.AND P1, PT, R4.reuse, R10, PT ;  /* 0x0000000a0400720c */ /* 0x040fe40003f24070 */
[----:B------:R-:W-:-:S02]  /*1db80*/  ISETP.GT.U32.AND P3, PT, R4, R9, PT ;  /* 0x000000090400720c */ /* 0x000fc40003f64070 */
[----:B------:R-:W-:-:S09]  /*1db90*/  ISETP.GT.U32.AND P6, PT, R4, R7, PT ;  /* 0x000000070400720c */ /* 0x000fd20003fc4070 */
[--C-:B------:R-:W-:Y:S02]  /*1dba0*/  @!P1 IMAD.IADD R10, R10, 0x1, -R4.reuse ;  /* 0x000000010a0a9824 */ /* 0x100fe400078e0a04 */
[----:B------:R-:W-:-:S03]  /*1dbb0*/  @!P3 IMAD.IADD R9, R9, 0x1, -R4 ;  /* 0x000000010909b824 */ /* 0x000fc600078e0a04 */
[----:B------:R-:W-:Y:S01]  /*1dbc0*/  ISETP.GT.U32.AND P1, PT, R4, R10, PT ;  /* 0x0000000a0400720c */ /* 0x000fe20003f24070 */
[----:B0-----:R-:W-:Y:S01]  /*1dbd0*/  IMAD.MOV.U32 R13, RZ, RZ, R9 ;  /* 0x000000ffff0d7224 */ /* 0x001fe200078e0009 */
[----:B------:R-:W-:Y:S01]  /*1dbe0*/  ISETP.GE.AND P3, PT, R46, RZ, PT ;  /* 0x000000ff2e00720c */ /* 0x000fe20003f66270 */
[----:B------:R-:W-:Y:S02]  /*1dbf0*/  @!P6 IMAD.IADD R7, R7, 0x1, -R4 ;  /* 0x000000010707e824 */ /* 0x000fe400078e0a04 */
[----:B------:R-:W-:Y:S01]  /*1dc00*/  @!P0 IMAD.MOV R13, RZ, RZ, -R13 ;  /* 0x000000ffff0d8224 */ /* 0x000fe200078e0a0d */
[C---:B------:R-:W-:Y:S02]  /*1dc10*/  ISETP.GT.U32.AND P0, PT, R4.reuse, R6, PT ;  /* 0x000000060400720c */ /* 0x040fe40003f04070 */
[----:B------:R-:W-:Y:S01]  /*1dc20*/  ISETP.GE.AND P6, PT, R57, RZ, PT ;  /* 0x000000ff3900720c */ /* 0x000fe20003fc6270 */
[----:B------:R-:W-:Y:S01]  /*1dc30*/  @!P4 IMAD.MOV R11, RZ, RZ, -R11 ;  /* 0x000000ffff0bc224 */ /* 0x000fe200078e0a0b */
[----:B------:R-:W-:-:S03]  /*1dc40*/  ISETP.GT.U32.AND P4, PT, R4, R5, PT ;  /* 0x000000050400720c */ /* 0x000fc60003f84070 */
[----:B------:R-:W-:Y:S01]  /*1dc50*/  @!P1 IMAD.IADD R10, R10, 0x1, -R4 ;  /* 0x000000010a0a9824 */ /* 0x000fe200078e0a04 */
[----:B----4-:R-:W-:-:S05]  /*1dc60*/  IABS R2, R61 ;  /* 0x0000003d00027213 */ /* 0x010fca0000000000 */
[----:B------:R-:W-:-:S04]  /*1dc70*/  IMAD.HI.U32 R8, R0, R2, RZ ;  /* 0x0000000200087227 */ /* 0x000fc800078e00ff */
[----:B------:R-:W-:-:S04]  /*1dc80*/  IMAD.MOV R8, RZ, RZ, -R8 ;  /* 0x000000ffff087224 */ /* 0x000fc800078e0a08 */
[C---:B------:R-:W-:Y:S01]  /*1dc90*/  IMAD R2, R4.reuse, R8, R2 ;  /* 0x0000000804027224 */ /* 0x040fe200078e0202 */
[----:B------:R-:W-:Y:S02]  /*1dca0*/  IABS R8, R60 ;  /* 0x0000003c00087213 */ /* 0x000fe40000000000 */
[----:B------:R-:W4:Y:S02]  /*1dcb0*/  LDL.LU R60, [R1+0x8e8] ;  /* 0x0008e800013c7983 */ /* 0x000f240000300800 */
[----:B------:R-:W-:Y:S01]  /*1dcc0*/  ISETP.GT.U32.AND P1, PT, R4, R2, PT ;  /* 0x000000020400720c */ /* 0x000fe20003f24070 */
[----:B------:R-:W-:Y:S01]  /*1dcd0*/  IMAD.HI.U32 R9, R0, R8, RZ ;  /* 0x0000000800097227 */ /* 0x000fe200078e00ff */
[----:B------:R-:W-:Y:S04]  /*1dce0*/  STL [R1+0x338], R13 ;  /* 0x0003380d01007387 */ /* 0x000fe80000100800 */
[----:B------:R0:W-:Y:S01]  /*1dcf0*/  STL [R1+0x33c], R11 ;  /* 0x00033c0b01007387 */ /* 0x0001e20000100800 */
[----:B------:R-:W-:-:S02]  /*1dd00*/  IMAD.MOV R9, RZ, RZ, -R9 ;  /* 0x000000ffff097224 */ /* 0x000fc400078e0a09 */
[----:B------:R-:W-:Y:S02]  /*1dd10*/  @!P0 IMAD.IADD R6, R6, 0x1, -R4 ;  /* 0x0000000106068824 */ /* 0x000fe400078e0a04 */
[----:B------:R-:W-:Y:S02]  /*1dd20*/  @!P6 IMAD.MOV R10, RZ, RZ, -R10 ;  /* 0x000000ffff0ae224 */ /* 0x000fe400078e0a0a */
[----:B0-----:R-:W-:-:S04]  /*1dd30*/  IMAD.MOV.U32 R11, RZ, RZ, R7 ;  /* 0x000000ffff0b7224 */ /* 0x001fc800078e0007 */
[----:B------:R-:W-:Y:S01]  /*1dd40*/  @!P3 IMAD.MOV R11, RZ, RZ, -R11 ;  /* 0x000000ffff0bb224 */ /* 0x000fe200078e0a0b */
[----:B------:R-:W-:Y:S01]  /*1dd50*/  ISETP.GE.AND P3, PT, R61, RZ, PT ;  /* 0x000000ff3d00720c */ /* 0x000fe20003f66270 */
[----:B------:R-:W-:Y:S01]  /*1dd60*/  IMAD R8, R4, R9, R8 ;  /* 0x0000000904087224 */ /* 0x000fe200078e0208 */
[----:B------:R-:W4:Y:S01]  /*1dd70*/  LDL.LU R61, [R1+0x8ec] ;  /* 0x0008ec00013d7983 */ /* 0x000f220000300800 */
[----:B------:R-:W-:Y:S02]  /*1dd80*/  @!P5 IMAD.MOV R6, RZ, RZ, -R6 ;  /* 0x000000ffff06d224 */ /* 0x000fe400078e0a06 */
[--C-:B------:R-:W-:Y:S01]  /*1dd90*/  @!P4 IMAD.IADD R5, R5, 0x1, -R4.reuse ;  /* 0x000000010505c824 */ /* 0x100fe200078e0a04 */
[----:B------:R-:W-:Y:S01]  /*1dda0*/  STL [R1+0x350], R11 ;  /* 0x0003500b01007387 */ /* 0x000fe20000100800 */
[----:B------:R-:W-:-:S03]  /*1ddb0*/  @!P1 IMAD.IADD R2, R2, 0x1, -R4 ;  /* 0x0000000102029824 */ /* 0x000fc600078e0a04 */
[----:B------:R-:W-:Y:S02]  /*1ddc0*/  STL [R1+0x340], R10 ;  /* 0x0003400a01007387 */ /* 0x000fe40000100800 */
[----:B------:R-:W-:-:S13]  /*1ddd0*/  ISETP.GT.U32.AND P1, PT, R4, R2, PT ;  /* 0x000000020400720c */ /* 0x000fda0003f24070 */
[----:B------:R-:W-:Y:S01]  /*1dde0*/  @!P1 IMAD.IADD R2, R2, 0x1, -R4 ;  /* 0x0000000102029824 */ /* 0x000fe200078e0a04 */
[----:B--2---:R-:W-:Y:S02]  /*1ddf0*/  IABS R42, R3 ;  /* 0x00000003002a7213 */ /* 0x004fe40000000000 */
[----:B------:R-:W-:Y:S02]  /*1de00*/  ISETP.GE.AND P4, PT, R3, RZ, PT ;  /* 0x000000ff0300720c */ /* 0x000fe40003f86270 */
[----:B------:R-:W2:Y:S04]  /*1de10*/  LDL.LU R3, [R1+0x910] ;  /* 0x0009100001037983 */ /* 0x000ea80000300800 */
[----:B------:R-:W-:Y:S04]  /*1de20*/  STL [R1+0x10], R8 ;  /* 0x0000100801007387 */ /* 0x000fe80000100800 */
[----:B------:R0:W-:Y:S01]  /*1de30*/  STL [R1+0x344], R6 ;  /* 0x0003440601007387 */ /* 0x0001e20000100800 */
[----:B-----5:R-:W-:-:S02]  /*1de40*/  ISETP.GE.AND P5, PT, R59, RZ, PT ;  /* 0x000000ff3b00720c */ /* 0x020fc40003fa6270 */
[----:B------:R-:W-:Y:S02]  /*1de50*/  IABS R51, R59 ;  /* 0x0000003b00337213 */ /* 0x000fe40000000000 */
[----:B------:R-:W5:Y:S01]  /*1de60*/  LDL R59, [R1+0x67b8] ;  /* 0x0067b800013b7983 */ /* 0x000f620000100800 */
[----:B---3--:R-:W-:Y:S02]  /*1de70*/  ISETP.GE.AND P1, PT, R58, RZ, PT ;  /* 0x000000ff3a00720c */ /* 0x008fe40003f26270 */
[----:B------:R-:W-:Y:S02]  /*1de80*/  IABS R47, R58 ;  /* 0x0000003a002f7213 */ /* 0x000fe40000000000 */
[----:B------:R-:W3:Y:S01]  /*1de90*/  LDL R58, [R1+0x67bc] ;  /* 0x0067bc00013a7983 */ /* 0x000ee20000100800 */
[----:B------:R-:W-:Y:S01]  /*1dea0*/  @!P2 IMAD.MOV R5, RZ, RZ, -R5 ;  /* 0x000000ffff05a224 */ /* 0x000fe200078e0a05 */
[----:B------:R-:W-:-:S04]  /*1deb0*/  IABS R34, R56 ;  /* 0x0000003800227213 */ /* 0x000fc80000000000 */
[----:B------:R1:W-:Y:S01]  /*1dec0*/  STL [R1+0x34c], R5 ;  /* 0x00034c0501007387 */ /* 0x0003e20000100800 */
[----:B------:R-:W-:-:S03]  /*1ded0*/  IMAD.HI.U32 R12, R0, R34, RZ ;  /* 0x00000022000c7227 */ /* 0x000fc600078e00ff */
[----:B------:R-:W3:Y:S01]  /*1dee0*/  LDL R57, [R1+0x67c0] ;  /* 0x0067c00001397983 */ /* 0x000ee20000100800 */
[----:B------:R-:W-:-:S04]  /*1def0*/  IMAD.MOV R12, RZ, RZ, -R12 ;  /* 0x000000ffff0c7224 */ /* 0x000fc800078e0a0c */
[----:B------:R-:W-:Y:S01]  /*1df00*/  IMAD R34, R4, R12, R34 ;  /* 0x0000000c04227224 */ /* 0x000fe200078e0222 */
[----:B------:R-:W-:Y:S02]  /*1df10*/  ISETP.GE.AND P0, PT, R56, RZ, PT ;  /* 0x000000ff3800720c */ /* 0x000fe40003f06270 */
[----:B------:R-:W3:Y:S02]  /*1df20*/  LDL R56, [R1+0x67c4] ;  /* 0x0067c40001387983 */ /* 0x000ee40000100800 */
[----:B------:R-:W-:Y:S01]  /*1df30*/  ISETP.GT.U32.AND P6, PT, R4, R34, PT ;  /* 0x000000220400720c */ /* 0x000fe20003fc4070 */
[----:B------:R-:W-:-:S05]  /*1df40*/  @!P3 IMAD.MOV R2, RZ, RZ, -R2 ;  /* 0x000000ffff02b224 */ /* 0x000fca00078e0a02 */
[----:B------:R0:W-:Y:S04]  /*1df50*/  STL [R1+0x348], R2 ;  /* 0x0003480201007387 */ /* 0x0001e80000100800 */
[----:B------:R-:W3:Y:S03]  /*1df60*/  LDL R45, [R1+0x67d8] ;  /* 0x0067d800012d7983 */ /* 0x000ee60000100800 */
[----:B------:R-:W-:Y:S01]  /*1df70*/  @!P6 IMAD.IADD R34, R34, 0x1, -R4 ;  /* 0x000000012222e824 */ /* 0x000fe200078e0a04 */
[----:B------:R-:W3:Y:S04]  /*1df80*/  LDL R43, [R1+0x67dc] ;  /* 0x0067dc00012b7983 */ /* 0x000ee80000100800 */
[----:B------:R-:W-:-:S13]  /*1df90*/  ISETP.GT.U32.AND P6, PT, R4, R34, PT ;  /* 0x000000220400720c */ /* 0x000fda0003fc4070 */
[----:B------:R-:W-:Y:S01]  /*1dfa0*/  @!P6 IMAD.IADD R34, R34, 0x1, -R4 ;  /* 0x000000012222e824 */ /* 0x000fe200078e0a04 */
[----:B----4-:R-:W-:Y:S02]  /*1dfb0*/  ISETP.GE.AND P2, PT, R60, RZ, PT ;  /* 0x000000ff3c00720c */ /* 0x010fe40003f46270 */
[----:B0-----:R-:W-:Y:S02]  /*1dfc0*/  IABS R6, R60 ;  /* 0x0000003c00067213 */ /* 0x001fe40000000000 */
[----:B------:R-:W4:Y:S01]  /*1dfd0*/  LDL R60, [R1+0x67cc] ;  /* 0x0067cc00013c7983 */ /* 0x000f220000100800 */
[----:B------:R-:W-:Y:S02]  /*1dfe0*/  ISETP.GE.AND P3, PT, R61, RZ, PT ;  /* 0x000000ff3d00720c */ /* 0x000fe40003f66270 */
[----:B-1----:R-:W-:Y:S02]  /*1dff0*/  IABS R5, R61 ;  /* 0x0000003d00057213 */ /* 0x002fe40000000000 */
[----:B------:R-:W4:Y:S01]  /*1e000*/  LDL R61, [R1+0x67c8] ;  /* 0x0067c800013d7983 */ /* 0x000f220000100800 */
[----:B--2---:R-:W-:-:S02]  /*1e010*/  ISETP.GE.AND P6, PT, R3, RZ, PT ;  /* 0x000000ff0300720c */ /* 0x004fc40003fc6270 */
[----:B-----5:R-:W-:Y:S02]  /*1e020*/  IABS R12, R59 ;  /* 0x0000003b000c7213 */ /* 0x020fe40000000000 */
[----:B------:R-:W-:Y:S01]  /*1e030*/  IABS R2, R3 ;  /* 0x0000000300027213 */ /* 0x000fe20000000000 */
[----:B------:R-:W2:Y:S02]  /*1e040*/  LDL R59, [R1+0x67d0] ;  /* 0x0067d000013b7983 */ /* 0x000ea40000100800 */
[----:B------:R-:W-:Y:S01]  /*1e050*/  IMAD.HI.U32 R13, R0, R12, RZ ;  /* 0x0000000c000d7227 */ /* 0x000fe200078e00ff */
[----:B---3--:R-:W-:Y:S01]  /*1e060*/  IABS R10, R58 ;  /* 0x0000003a000a7213 */ /* 0x008fe20000000000 */
[----:B------:R-:W3:Y:S02]  /*1e070*/  LDL R3, [R1+0x6874] ;  /* 0x0068740001037983 */ /* 0x000ee40000100800 */
[----:B------:R-:W-:Y:S02]  /*1e080*/  IMAD.MOV R13, RZ, RZ, -R13 ;  /* 0x000000ffff0d7224 */ /* 0x000fe400078e0a0d */
[----:B------:R-:W5:Y:S02]  /*1e090*/  LDL R58, [R1+0x67d4] ;  /* 0x0067d400013a7983 */ /* 0x000f640000100800 */
[----:B------:R-:W-:-:S05]  /*1e0a0*/  IMAD R12, R4, R13, R12 ;  /* 0x0000000d040c7224 */ /* 0x000fca00078e020c */
[----:B------:R-:W-:Y:S04]  /*1e0b0*/  STL [R1+0xc], R12 ;  /* 0x00000c0c01007387 */ /* 0x000fe80000100800 */
[----:B------:R-:W2:Y:S01]  /*1e0c0*/  LDL R46, [R1+0x67e0] ;  /* 0x0067e000012e7983 */ /* 0x000ea20000100800 */
[----:B------:R-:W-:-:S04]  /*1e0d0*/  IMAD.HI.U32 R9, R0, R47, RZ ;  /* 0x0000002f00097227 */ /* 0x000fc800078e00ff */
[----:B------:R-:W-:-:S04]  /*1e0e0*/  IMAD.HI.U32 R7, R0, R42, RZ ;  /* 0x0000002a00077227 */ /* 0x000fc800078e00ff */
[----:B------:R-:W-:-:S04]  /*1e0f0*/  IMAD.HI.U32 R8, R0, R51, RZ ;  /* 0x0000003300087227 */ /* 0x000fc800078e00ff */
[----:B------:R-:W-:Y:S02]  /*1e100*/  IMAD.MOV R9, RZ, RZ, -R9 ;  /* 0x000000ffff097224 */ /* 0x000fe400078e0a09 */
[----:B------:R-:W-:Y:S02]  /*1e110*/  IMAD.MOV R7, RZ, RZ, -R7 ;  /* 0x000000ffff077224 */ /* 0x000fe400078e0a07 */
[----:B------:R-:W-:Y:S02]  /*1e120*/  IMAD.MOV R8, RZ, RZ, -R8 ;  /* 0x000000ffff087224 */ /* 0x000fe400078e0a08 */
[----:B------:R-:W-:Y:S02]  /*1e130*/  IMAD R47, R4, R9, R47 ;  /* 0x00000009042f7224 */ /* 0x000fe400078e022f */
[----:B------:R-:W-:-:S04]  /*1e140*/  IMAD.HI.U32 R9, R0, R5, RZ ;  /* 0x0000000500097227 */ /* 0x000fc800078e00ff */
[C---:B------:R-:W-:Y:S02]  /*1e150*/  IMAD R42, R4.reuse, R7, R42 ;  /* 0x00000007042a7224 */ /* 0x040fe400078e022a */
[----:B------:R-:W-:Y:S01]  /*1e160*/  IMAD R51, R4, R8, R51 ;  /* 0x0000000804337224 */ /* 0x000fe200078e0233 */
[----:B------:R-:W-:Y:S01]  /*1e170*/  IABS R8, R57 ;  /* 0x0000003900087213 */ /* 0x000fe20000000000 */
[----:B------:R-:W-:-:S04]  /*1e180*/  IMAD.HI.U32 R7, R0, R6, RZ ;  /* 0x0000000600077227 */ /* 0x000fc800078e00ff */
[----:B------:R-:W-:Y:S02]  /*1e190*/  IMAD.MOV R9, RZ, RZ, -R9 ;  /* 0x000000ffff097224 */ /* 0x000fe400078e0a09 */
[----:B------:R-:W-:Y:S02]  /*1e1a0*/  IMAD.MOV R7, RZ, RZ, -R7 ;  /* 0x000000ffff077224 */ /* 0x000fe400078e0a07 */
[----:B------:R-:W-:Y:S02]  /*1e1b0*/  IMAD R5, R4, R9, R5 ;  /* 0x0000000904057224 */ /* 0x000fe400078e0205 */
[----:B------:R-:W-:-:S04]  /*1e1c0*/  IMAD.HI.U32 R11, R0, R10, RZ ;  /* 0x0000000a000b7227 */ /* 0x000fc800078e00ff */
[----:B------:R-:W-:-:S04]  /*1e1d0*/  IMAD.HI.U32 R9, R0, R8, RZ ;  /* 0x0000000800097227 */ /* 0x000fc800078e00ff */
[----:B------:R-:W-:Y:S02]  /*1e1e0*/  IMAD R6, R4, R7, R6 ;  /* 0x0000000704067224 */ /* 0x000fe400078e0206 */
[----:B------:R-:W-:Y:S02]  /*1e1f0*/  IMAD.MOV R11, RZ, RZ, -R11 ;  /* 0x000000ffff0b7224 */ /* 0x000fe400078e0a0b */
[----:B------:R-:W-:-:S04]  /*1e200*/  IMAD.HI.U32 R7, R0, R2, RZ ;  /* 0x0000000200077227 */ /* 0x000fc800078e00ff */
[----:B------:R-:W-:Y:S02]  /*1e210*/  IMAD.MOV R9, RZ, RZ, -R9 ;  /* 0x000000ffff097224 */ /* 0x000fe400078e0a09 */
[C---:B------:R-:W-:Y:S02]  /*1e220*/  IMAD R10, R4.reuse, R11, R10 ;  /* 0x0000000b040a7224 */ /* 0x040fe400078e020a */
[----:B------:R-:W-:Y:S02]  /*1e230*/  IMAD.MOV R7, RZ, RZ, -R7 ;  /* 0x000000ffff077224 */ /* 0x000fe400078e0a07 */
[C---:B------:R-:W-:Y:S01]  /*1e240*/  IMAD R8, R4.reuse, R9, R8 ;  /* 0x0000000904087224 */ /* 0x040fe200078e0208 */
[----:B------:R0:W-:Y:S01]  /*1e250*/  STL [R1+0x8], R10 ;  /* 0x0000080a01007387 */ /* 0x0001e20000100800 */
[----:B------:R-:W-:Y:S01]  /*1e260*/  IMAD R2, R4, R7, R2 ;  /* 0x0000000704027224 */ /* 0x000fe200078e0202 */
[----:B------:R-:W-:Y:S02]  /*1e270*/  IABS R7, R56 ;  /* 0x0000003800077213 */ /* 0x000fe40000000000 */
[----:B------:R1:W-:Y:S04]  /*1e280*/  STL [R1+0x4], R8 ;  /* 0x0000040801007387 */ /* 0x0003e80000100800 */
[----:B------:R-:W3:Y:S01]  /*1e290*/  LDL R44, [R1+0x67e4] ;  /* 0x0067e400012c7983 */ /* 0x000ee20000100800 */
[----:B------:R-:W-:-:S03]  /*1e2a0*/  IMAD.HI.U32 R9, R0, R7, RZ ;  /* 0x0000000700097227 */ /* 0x000fc600078e00ff */
[----:B------:R-:W3:Y:S01]  /*1e2b0*/  LDL R56, [R1+0x67e8] ;  /* 0x0067e80001387983 */ /* 0x000ee20000100800 */
[----:B------:R-:W-:-:S03]  /*1e2c0*/  IMAD.MOV R9, RZ, RZ, -R9 ;  /* 0x000000ffff097224 */ /* 0x000fc600078e0a09 */
[----:B------:R-:W3:Y:S01]  /*1e2d0*/  LDL R57, [R1+0x67ec] ;  /* 0x0067ec0001397983 */ /* 0x000ee20000100800 */
[----:B------:R-:W-:Y:S01]  /*1e2e0*/  IMAD R7, R4, R9, R7 ;  /* 0x0000000904077224 */ /* 0x000fe200078e0207 */
[----:B0-----:R-:W-:-:S04]  /*1e2f0*/  IABS R10, R45 ;  /* 0x0000002d000a7213 */ /* 0x001fc80000000000 */
[----:B------:R0:W-:Y:S04]  /*1e300*/  STL [R1], R7 ;  /* 0x0000000701007387 */ /* 0x0001e80000100800 */
[----:B------:R-:W3:Y:S01]  /*1e310*/  LDL R45, [R1+0x67f0] ;  /* 0x0067f000012d7983 */ /* 0x000ee20000100800 */
[----:B--2---:R-:W-:Y:S02]  /*1e320*/  IABS R13, R46 ;  /* 0x0000002e000d7213 */ /* 0x004fe40000000000 */
[----:B----4-:R-:W-:Y:S01]  /*1e330*/  IABS R61, R61 ;  /* 0x0000003d003d7213 */ /* 0x010fe20000000000 */
[----:B------:R-:W2:Y:S01]  /*1e340*/  LDL R46, [R1+0x67f8] ;  /* 0x0067f800012e7983 */ /* 0x000ea20000100800 */
[----:B------:R-:W-:Y:S02]  /*1e350*/  IABS R60, R60 ;  /* 0x0000003c003c7213 */ /* 0x000fe40000000000 */
[----:B------:R-:W-:Y:S01]  /*1e360*/  IABS R59, R59 ;  /* 0x0000003b003b7213 */ /* 0x000fe20000000000 */
[C---:B-1----:R-:W-:Y:S01]  /*1e370*/  IMAD.HI.U32 R8, R0.reuse, R61, RZ ;  /* 0x0000003d00087227 */ /* 0x042fe200078e00ff */
[----:B-----5:R-:W-:Y:S01]  /*1e380*/  IABS R58, R58 ;  /* 0x0000003a003a7213 */ /* 0x020fe20000000000 */
[----:B------:R-:W4:Y:S02]  /*1e390*/  LDL R40, [R1+0x67f4] ;  /* 0x0067f40001287983 */ /* 0x000f240000100800 */
[----:B------:R-:W-:-:S04]  /*1e3a0*/  IMAD.HI.U32 R11, R0, R60, RZ ;  /* 0x0000003c000b7227 */ /* 0x000fc800078e00ff */
[----:B------:R-:W-:Y:S02]  /*1e3b0*/  IMAD.MOV R8, RZ, RZ, -R8 ;  /* 0x000000ffff087224 */ /* 0x000fe400078e0a08 */
[----:B------:R-:W-:Y:S02]  /*1e3c0*/  IMAD.MOV R11, RZ, RZ, -R11 ;  /* 0x000000ffff0b7224 */ /* 0x000fe400078e0a0b */
[----:B------:R-:W-:-:S04]  /*1e3d0*/  IMAD.HI.U32 R9, R0, R59, RZ ;  /* 0x0000003b00097227 */ /* 0x000fc800078e00ff */
[----:B------:R-:W-:-:S04]  /*1e3e0*/  IMAD.HI.U32 R12, R0, R10, RZ ;  /* 0x0000000a000c7227 */ /* 0x000fc800078e00ff */
[C---:B------:R-:W-:Y:S01]  /*1e3f0*/  IMAD R61, R4.reuse, R8, R61 ;  /* 0x00000008043d7224 */ /* 0x040fe200078e023d */
[----:B------:R-:W-:Y:S01]  /*1e400*/  IABS R8, R43 ;  /* 0x0000002b00087213 */ /* 0x000fe20000000000 */
[----:B------:R-:W-:Y:S02]  /*1e410*/  IMAD R60, R4, R11, R60 ;  /* 0x0000000b043c7224 */ /* 0x000fe400078e023c */
[----:B------:R-:W-:Y:S02]  /*1e420*/  IMAD.MOV R9, RZ, RZ, -R9 ;  /* 0x000000ffff097224 */ /* 0x000fe400078e0a09 */
[----:B------:R-:W-:Y:S02]  /*1e430*/  IMAD.MOV R12, RZ, RZ, -R12 ;  /* 0x000000ffff0c7224 */ /* 0x000fe400078e0a0c */
[----:B0-----:R-:W-:-:S04]  /*1e440*/  IMAD.HI.U32 R7, R0, R58, RZ ;  /* 0x0000003a00077227 */ /* 0x001fc800078e00ff */
[----:B------:R-:W-:-:S04]  /*1e450*/  IMAD.HI.U32 R14, R0, R13, RZ ;  /* 0x0000000d000e7227 */ /* 0x000fc800078e00ff */
[C---:B------:R-:W-:Y:S02]  /*1e460*/  IMAD R59, R4.reuse, R9, R59 ;  /* 0x00000009043b7224 */ /* 0x040fe400078e023b */
[----:B------:R-:W-:Y:S02]  /*1e470*/  IMAD R10, R4, R12, R10 ;  /* 0x0000000c040a7224 */ /* 0x000fe400078e020a */
[----:B------:R-:W-:-:S04]  /*1e480*/  IMAD.HI.U32 R9, R0, R8, RZ ;  /* 0x0000000800097227 */ /* 0x000fc800078e00ff */
[----:B------:R-:W-:Y:S02]  /*1e490*/  IMAD.MOV R7, RZ, RZ, -R7 ;  /* 0x000000ffff077224 */ /* 0x000fe400078e0a07 */
[----:B------:R-:W-:Y:S02]  /*1e4a0*/  IMAD.MOV R14, RZ, RZ, -R14 ;  /* 0x000000ffff0e7224 */ /* 0x000fe400078e0a0e */
[----:B------:R-:W-:Y:S02]  /*1e4b0*/  IMAD.MOV R9, RZ, RZ, -R9 ;  /* 0x000000ffff097224 */ /* 0x000fe400078e0a09 */
[C---:B------:R-:W-:Y:S02]  /*1e4c0*/  IMAD R58, R4.reuse, R7, R58 ;  /* 0x00000007043a7224 */ /* 0x040fe400078e023a */
[----:B------:R-:W-:Y:S01]  /*1e4d0*/  IMAD R13, R4, R14, R13 ;  /* 0x0000000e040d7224 */ /* 0x000fe200078e020d */
[----:B---3--:R-:W-:Y:S02]  /*1e4e0*/  IABS R11, R44 ;  /* 0x0000002c000b7213 */ /* 0x008fe40000000000 */
[----:B------:R-:W3:Y:S03]  /*1e4f0*/  LDL R44, [R1+0x67fc] ;  /* 0x0067fc00012c7983 */ /* 0x000ee60000100800 */
[----:B------:R-:W-:Y:S01]  /*1e500*/  IMAD.HI.U32 R12, R0, R11, RZ ;  /* 0x0000000b000c7227 */ /* 0x000fe200078e00ff */
[----:B------:R-:W-:-:S02]  /*1e510*/  IABS R7, R56 ;  /* 0x0000003800077213 */ /* 0x000fc40000000000 */
[----:B------:R-:W5:Y:S01]  /*1e520*/  LDL R56, [R1+0x6800] ;  /* 0x0068000001387983 */ /* 0x000f620000100800 */
[----:B------:R-:W-:Y:S02]  /*1e530*/  IMAD.MOV R12, RZ, RZ, -R12 ;  /* 0x000000ffff0c7224 */ /* 0x000fe400078e0a0c */
[C---:B------:R-:W-:Y:S01]  /*1e540*/  IMAD R55, R4.reuse, R9, R8 ;  /* 0x0000000904377224 */ /* 0x040fe200078e0208 */
[----:B------:R0:W-:Y:S01]  /*1e550*/  STL [R1+0x3c], R10 ;  /* 0x00003c0a01007387 */ /* 0x0001e20000100800 */
[----:B------:R-:W-:Y:S01]  /*1e560*/  IMAD R11, R4, R12, R11 ;  /* 0x0000000c040b7224 */ /* 0x000fe200078e020b */
[----:B------:R-:W-:Y:S02]  /*1e570*/  IABS R8, R57 ;  /* 0x0000003900087213 */ /* 0x000fe40000000000 */
[----:B------:R-:W5:Y:S01]  /*1e580*/  LDL R57, [R1+0x6804] ;  /* 0x0068040001397983 */ /* 0x000f620000100800 */
[----:B------:R-:W-:-:S03]  /*1e590*/  IABS R9, R45 ;  /* 0x0000002d00097213 */ /* 0x000fc60000000000 */
[----:B------:R-:W-:Y:S04]  /*1e5a0*/  STL [R1+0x34], R13 ;  /* 0x0000340d01007387 */ /* 0x000fe80000100800 */
[----:B------:R-:W5:Y:S01]  /*1e5b0*/  LDL R43, [R1+0x6808] ;  /* 0x00680800012b7983 */ /* 0x000f620000100800 */
[----:B0-----:R-:W-:-:S03]  /*1e5c0*/  IMAD.HI.U32 R10, R0, R7, RZ ;  /* 0x00000007000a7227 */ /* 0x001fc600078e00ff */
[----:B------:R0:W-:Y:S04]  /*1e5d0*/  STL [R1+0x30], R11 ;  /* 0x0000300b01007387 */ /* 0x0001e80000100800 */
[----:B------:R-:W5:Y:S01]  /*1e5e0*/  LDL R45, [R1+0x680c] ;  /* 0x00680c00012d7983 */ /* 0x000f620000100800 */
[----:B------:R-:W-:-:S04]  /*1e5f0*/  IMAD.MOV R10, RZ, RZ, -R10 ;  /* 0x000000ffff0a7224 */ /* 0x000fc800078e0a0a */
[----:B------:R-:W-:-:S05]  /*1e600*/  IMAD R7, R4, R10, R7 ;  /* 0x0000000a04077224 */ /* 0x000fca00078e0207 */
[----:B------:R3:W-:Y:S01]  /*1e610*/  STL [R1+0x2c], R7 ;  /* 0x00002c0701007387 */ /* 0x0007e20000100800 */
[----:B--2---:R-:W-:-:S03]  /*1e620*/  IABS R10, R46 ;  /* 0x0000002e000a7213 */ /* 0x004fc60000000000 */
[----:B------:R-:W2:Y:S01]  /*1e630*/  LDL R46, [R1+0x6810] ;  /* 0x00681000012e7983 */ /* 0x000ea20000100800 */
[----:B0-----:R-:W-:-:S04]  /*1e640*/  IMAD.HI.U32 R11, R0, R8, RZ ;  /* 0x00000008000b7227 */ /* 0x001fc800078e00ff */
[----:B------:R-:W-:Y:S01]  /*1e650*/  IMAD.MOV R11, RZ, RZ, -R11 ;  /* 0x000000ffff0b7224 */ /* 0x000fe200078e0a0b */
[----:B----4-:R-:W-:Y:S01]  /*1e660*/  IABS R12, R40 ;  /* 0x00000028000c7213 */ /* 0x010fe20000000000 */
[----:B------:R-:W-:-:S04]  /*1e670*/  IMAD.HI.U32 R14, R0, R9, RZ ;  /* 0x00000009000e7227 */ /* 0x000fc800078e00ff */
[----:B------:R-:W-:Y:S02]  /*1e680*/  IMAD R8, R4, R11, R8 ;  /* 0x0000000b04087224 */ /* 0x000fe400078e0208 */
[----:B------:R-:W-:-:S03]  /*1e690*/  IMAD.HI.U32 R13, R0, R12, RZ ;  /* 0x0000000c000d7227 */ /* 0x000fc600078e00ff */
[----:B------:R0:W-:Y:S01]  /*1e6a0*/  STL [R1+0x28], R8 ;  /* 0x0000280801007387 */ /* 0x0001e20000100800 */
[----:B------:R-:W-:Y:S02]  /*1e6b0*/  IMAD.MOV R14, RZ, RZ, -R14 ;  /* 0x000000ffff0e7224 */ /* 0x000fe400078e0a0e */
[----:B------:R-:W-:-:S04]  /*1e6c0*/  IMAD.HI.U32 R11, R0, R10, RZ ;  /* 0x0000000a000b7227 */ /* 0x000fc800078e00ff */
[----:B------:R-:W-:Y:S02]  /*1e6d0*/  IMAD.MOV R13, RZ, RZ, -R13 ;  /* 0x000000ffff0d7224 */ /* 0x000fe400078e0a0d */
[C---:B------:R-:W-:Y:S02]  /*1e6e0*/  IMAD R14, R4.reuse, R14, R9 ;  /* 0x0000000e040e7224 */ /* 0x040fe400078e0209 */
[----:B------:R-:W-:Y:S02]  /*1e6f0*/  IMAD.MOV R11, RZ, RZ, -R11 ;  /* 0x000000ffff0b7224 */ /* 0x000fe400078e0a0b */
[C---:B------:R-:W-:Y:S02]  /*1e700*/  IMAD R12, R4.reuse, R13, R12 ;  /* 0x0000000d040c7224 */ /* 0x040fe400078e020c */
[----:B------:R-:W-:Y:S01]  /*1e710*/  IMAD R10, R4, R11, R10 ;  /* 0x0000000b040a7224 */ /* 0x000fe200078e020a */
[----:B---3--:R-:W-:Y:S02]  /*1e720*/  IABS R7, R44 ;  /* 0x0000002c00077213 */ /* 0x008fe40000000000 */
[----:B------:R-:W3:Y:S03]  /*1e730*/  LDL R44, [R1+0x6814] ;  /* 0x00681400012c7983 */ /* 0x000ee60000100800 */
[----:B0-----:R-:W-:-:S04]  /*1e740*/  IMAD.HI.U32 R8, R0, R7, RZ ;  /* 0x0000000700087227 */ /* 0x001fc800078e00ff */
[----:B------:R-:W-:Y:S01]  /*1e750*/  IMAD.MOV R8, RZ, RZ, -R8 ;  /* 0x000000ffff087224 */ /* 0x000fe200078e0a08 */
[----:B-----5:R-:W-:Y:S01]  /*1e760*/  IABS R9, R56 ;  /* 0x0000003800097213 */ /* 0x020fe20000000000 */
[----:B------:R-:W-:Y:S02]  /*1e770*/  STL [R1+0x24], R14 ;  /* 0x0000240e01007387 */ /* 0x000fe40000100800 */
[----:B------:R-:W-:Y:S02]  /*1e780*/  IMAD R7, R4, R8, R7 ;  /* 0x0000000804077224 */ /* 0x000fe400078e0207 */
[----:B------:R-:W4:Y:S04]  /*1e790*/  LDL R56, [R1+0x6818] ;  /* 0x0068180001387983 */ /* 0x000f280000100800 */
[----:B------:R-:W-:Y:S04]  /*1e7a0*/  STL [R1+0x20], R12 ;  /* 0x0000200c01007387 */ /* 0x000fe80000100800 */
[----:B------:R0:W-:Y:S04]  /*1e7b0*/  STL [R1+0x1c], R10 ;  /* 0x00001c0a01007387 */ /* 0x0001e80000100800 */
[----:B------:R1:W-:Y:S01]  /*1e7c0*/  STL [R1+0x18], R7 ;  /* 0x0000180701007387 */ /* 0x0003e20000100800 */
[----:B------:R-:W-:-:S03]  /*1e7d0*/  IABS R11, R45 ;  /* 0x0000002d000b7213 */ /* 0x000fc60000000000 */
[----:B------:R-:W5:Y:S04]  /*1e7e0*/  LDL R38, [R1+0x681c] ;  /* 0x00681c0001267983 */ /* 0x000f680000100800 */
[----:B------:R-:W5:Y:S04]  /*1e7f0*/  LDL R45, [R1+0x6824] ;  /* 0x00682400012d7983 */ /* 0x000f680000100800 */
[----:B------:R-:W5:Y:S01]  /*1e800*/  LDL R39, [R1+0x6820] ;  /* 0x0068200001277983 */ /* 0x000f620000100800 */
[----:B--2---:R-:W-:-:S03]  /*1e810*/  IABS R8, R46 ;  /* 0x0000002e00087213 */ /* 0x004fc60000000000 */
[----:B------:R-:W2:Y:S01]  /*1e820*/  LDL R46, [R1+0x6828] ;  /* 0x00682800012e7983 */ /* 0x000ea20000100800 */
[----:B0-----:R-:W-:Y:S01]  /*1e830*/  IMAD.HI.U32 R10, R0, R9, RZ ;  /* 0x00000009000a7227 */ /* 0x001fe200078e00ff */
[----:B------:R-:W-:-:S03]  /*1e840*/  IABS R13, R43 ;  /* 0x0000002b000d7213 */ /* 0x000fc60000000000 */
[----:B------:R-:W-:Y:S02]  /*1e850*/  IMAD.MOV R10, RZ, RZ, -R10 ;  /* 0x000000ffff0a7224 */ /* 0x000fe400078e0a0a */
[----:B------:R-:W-:-:S04]  /*1e860*/  IMAD.HI.U32 R14, R0, R13, RZ ;  /* 0x0000000d000e7227 */ /* 0x000fc800078e00ff */
[----:B------:R-:W-:Y:S02]  /*1e870*/  IMAD R9, R4, R10, R9 ;  /* 0x0000000a04097224 */ /* 0x000fe400078e0209 */
[----:B------:R-:W-:Y:S01]  /*1e880*/  IMAD.MOV R14, RZ, RZ, -R14 ;  /* 0x000000ffff0e7224 */ /* 0x000fe200078e0a0e */
[----:B------:R-:W-:Y:S01]  /*1e890*/  IABS R57, R57 ;  /* 0x0000003900397213 */ /* 0x000fe20000000000 */
[----:B------:R-:W-:Y:S01]  /*1e8a0*/  IMAD.HI.U32 R12, R0, R11, RZ ;  /* 0x0000000b000c7227 */ /* 0x000fe200078e00ff */
[----:B------:R3:W-:Y:S03]  /*1e8b0*/  STL [R1+0x14], R9 ;  /* 0x0000140901007387 */ /* 0x0007e60000100800 */
[----:B------:R-:W-:Y:S01]  /*1e8c0*/  IMAD R13, R4, R14, R13 ;  /* 0x0000000e040d7224 */ /* 0x000fe200078e020d */
[----:B------:R-:W2:Y:S01]  /*1e8d0*/  LDL R40, [R1+0x682c] ;  /* 0x00682c0001287983 */ /* 0x000ea20000100800 */
[----:B------:R-:W-:-:S03]  /*1e8e0*/  IMAD.HI.U32 R10, R0, R8, RZ ;  /* 0x00000008000a7227 */ /* 0x000fc600078e00ff */
[----:B------:R-:W-:Y:S01]  /*1e8f0*/  STL [R1+0x68], R13 ;  /* 0x0000680d01007387 */ /* 0x000fe20000100800 */
[----:B-1----:R-:W-:-:S03]  /*1e900*/  IMAD.HI.U32 R7, R0, R57, RZ ;  /* 0x0000003900077227 */ /* 0x002fc600078e00ff */
[----:B------:R-:W2:Y:S01]  /*1e910*/  LDL R43, [R1+0x6830] ;  /* 0x00683000012b7983 */ /* 0x000ea20000100800 */
[----:B------:R-:W-:Y:S02]  /*1e920*/  IMAD.MOV R12, RZ, RZ, -R12 ;  /* 0x000000ffff0c7224 */ /* 0x000fe400078e0a0c */
[----:B------:R-:W-:Y:S02]  /*1e930*/  IMAD.MOV R10, RZ, RZ, -R10 ;  /* 0x000000ffff0a7224 */ /* 0x000fe400078e0a0a */
[----:B------:R-:W-:Y:S02]  /*1e940*/  IMAD.MOV R7, RZ, RZ, -R7 ;  /* 0x000000ffff077224 */ /* 0x000fe400078e0a07 */
[C---:B------:R-:W-:Y:S02]  /*1e950*/  IMAD R11, R4.reuse, R12, R11 ;  /* 0x0000000c040b7224 */ /* 0x040fe400078e020b */
[C---:B------:R-:W-:Y:S02]  /*1e960*/  IMAD R8, R4.reuse, R10, R8 ;  /* 0x0000000a04087224 */ /* 0x040fe400078e0208 */
[----:B------:R-:W-:Y:S01]  /*1e970*/  IMAD R57, R4, R7, R57 ;  /* 0x0000000704397224 */ /* 0x000fe200078e0239 */
[----:B------:R-:W-:Y:S01]  /*1e980*/  STL [R1+0x64], R11 ;  /* 0x0000640b01007387 */ /* 0x000fe20000100800 */
[----:B---3--:R-:W-:-:S05]  /*1e990*/  IABS R9, R44 ;  /* 0x0000002c00097213 */ /* 0x008fca0000000000 */
[C---:B------:R-:W-:Y:S01]  /*1e9a0*/  IMAD.HI.U32 R12, R0.reuse, R9, RZ ;  /* 0x00000009000c7227 */ /* 0x040fe200078e00ff */
[----:B----4-:R-:W-:Y:S02]  /*1e9b0*/  IABS R7, R56 ;  /* 0x0000003800077213 */ /* 0x010fe40000000000 */
[----:B------:R-:W3:Y:S04]  /*1e9c0*/  LDL R56, [R1+0x6834] ;  /* 0x0068340001387983 */ /* 0x000ee80000100800 */
[----:B------:R5:W-:Y:S04]  /*1e9d0*/  STL [R1+0x60], R8 ;  /* 0x0000600801007387 */ /* 0x000be80000100800 */
[----:B------:R-:W4:Y:S01]  /*1e9e0*/  LDL R44, [R1+0x6838] ;  /* 0x00683800012c7983 */ /* 0x000f220000100800 */
[----:B------:R-:W-:Y:S01]  /*1e9f0*/  IMAD.HI.U32 R10, R0, R7, RZ ;  /* 0x00000007000a7227 */ /* 0x000fe200078e00ff */
[----:B-----5:R-:W-:-:S02]  /*1ea00*/  IABS R8, R45 ;  /* 0x0000002d00087213 */ /* 0x020fc40000000000 */
[----:B------:R-:W5:Y:S01]  /*1ea10*/  LDL R45, [R1+0x683c] ;  /* 0x00683c00012d7983 */ /* 0x000f620000100800 */
[----:B------:R-:W-:Y:S02]  /*1ea20*/  IMAD.MOV R12, RZ, RZ, -R12 ;  /* 0x000000ffff0c7224 */ /* 0x000fe400078e0a0c */
[----:B------:R-:W-:Y:S02]  /*1ea30*/  IMAD.MOV R10, RZ, RZ, -R10 ;  /* 0x000000ffff0a7224 */ /* 0x000fe400078e0a0a */
[C---:B------:R-:W-:Y:S02]  /*1ea40*/  IMAD R9, R4.reuse, R12, R9 ;  /* 0x0000000c04097224 */ /* 0x040fe400078e0209 */
[----:B------:R-:W-:-:S03]  /*1ea50*/  IMAD R7, R4, R10, R7 ;  /* 0x0000000a04077224 */ /* 0x000fc600078e0207 */
[----:B------:R0:W-:Y:S01]  /*1ea60*/  STL [R1+0x5c], R9 ;  /* 0x00005c0901007387 */ /* 0x0001e20000100800 */
[----:B--2---:R-:W-:-:S03]  /*1ea70*/  IABS R10, R46 ;  /* 0x0000002e000a7213 */ /* 0x004fc60000000000 */
[----:B------:R-:W2:Y:S01]  /*1ea80*/  LDL R46, [R1+0x6840] ;  /* 0x00684000012e7983 */ /* 0x000ea20000100800 */
[----:B------:R-:W-:Y:S02]  /*1ea90*/  IABS R13, R38 ;  /* 0x00000026000d7213 */ /* 0x000fe40000000000 */
[----:B------:R-:W-:Y:S01]  /*1eaa0*/  IABS R11, R39 ;  /* 0x00000027000b7213 */ /* 0x000fe20000000000 */
[----:B0-----:R-:W-:-:S04]  /*1eab0*/  IMAD.HI.U32 R9, R0, R8, RZ ;  /* 0x0000000800097227 */ /* 0x001fc800078e00ff */
[----:B------:R-:W-:-:S04]  /*1eac0*/  IMAD.HI.U32 R14, R0, R13, RZ ;  /* 0x0000000d000e7227 */ /* 0x000fc800078e00ff */
[----:B------:R-:W-:-:S04]  /*1ead0*/  IMAD.HI.U32 R12, R0, R11, RZ ;  /* 0x0000000b000c7227 */ /* 0x000fc800078e00ff */
[----:B------:R-:W-:Y:S02]  /*1eae0*/  IMAD.MOV R14, RZ, RZ, -R14 ;  /* 0x000000ffff0e7224 */ /* 0x000fe400078e0a0e */
[----:B------:R-:W-:Y:S02]  /*1eaf0*/  IMAD.MOV R12, RZ, RZ, -R12 ;  /* 0x000000ffff0c7224 */ /* 0x000fe400078e0a0c */
[----:B------:R-:W-:Y:S02]  /*1eb00*/  IMAD.MOV R9, RZ, RZ, -R9 ;  /* 0x000000ffff097224 */ /* 0x000fe400078e0a09 */
[C---:B------:R-:W-:Y:S02]  /*1eb10*/  IMAD R13, R4.reuse, R14, R13 ;  /* 0x0000000e040d7224 */ /* 0x040fe400078e020d */
[C---:B------:R-:W-:Y:S02]  /*1eb20*/  IMAD R11, R4.reuse, R12, R11 ;  /* 0x0000000c040b7224 */ /* 0x040fe400078e020b */
[----:B------:R-:W-:Y:S01]  /*1eb30*/  IMAD R8, R4, R9, R8 ;  /* 0x0000000904087224 */ /* 0x000fe200078e0208 */
[----:B------:R0:W-:Y:S04]  /*1eb40*/  STL [R1+0x58], R7 ;  /* 0x0000580701007387 */ /* 0x0001e80000100800 */
[----:B------:R-:W-:Y:S04]  /*1eb50*/  STL [R1+0x54], R13 ;  /* 0x0000540d01007387 */ /* 0x000fe80000100800 */
[----:B------:R1:W-:Y:S01]  /*1eb60*/  STL [R1+0x50], R11 ;  /* 0x0000500b01007387 */ /* 0x0003e20000100800 */
[----:B0-----:R-:W-:-:S03]  /*1eb70*/  IABS R7, R40 ;  /* 0x0000002800077213 */ /* 0x001fc60000000000 */
[----:B------:R4:W-:Y:S04]  /*1eb80*/  STL [R1+0x4c], R8 ;  /* 0x00004c0801007387 */ /* 0x0009e80000100800 */
[----:B------:R-:W2:Y:S01]  /*1eb90*/  LDL R40, [R1+0x6844] ;  /* 0x0068440001287983 */ /* 0x000ea20000100800 */
[C---:B-1----:R-:W-:Y:S01]  /*1eba0*/  IMAD.HI.U32 R11, R0.reuse, R10, RZ ;  /* 0x0000000a000b7227 */ /* 0x042fe200078e00ff */
[----:B------:R-:W-:Y:S02]  /*1ebb0*/  IABS R12, R43 ;  /* 0x0000002b000c7213 */ /* 0x000fe40000000000 */
[----:B------:R-:W2:Y:S01]  /*1ebc0*/  LDL R38, [R1+0x6848] ;  /* 0x0068480001267983 */ /* 0x000ea20000100800 */
[----:B------:R-:W-:-:S03]  /*1ebd0*/  IMAD.HI.U32 R9, R0, R7, RZ ;  /* 0x0000000700097227 */ /* 0x000fc600078e00ff */
[----:B------:R-:W2:Y:S01]  /*1ebe0*/  LDL R43, [R1+0x684c] ;  /* 0x00684c00012b7983 */ /* 0x000ea20000100800 */
[----:B------:R-:W-:Y:S02]  /*1ebf0*/  IMAD.MOV R11, RZ, RZ, -R11 ;  /* 0x000000ffff0b7224 */ /* 0x000fe400078e0a0b */
[----:B------:R-:W-:Y:S02]  /*1ec00*/  IMAD.MOV R9, RZ, RZ, -R9 ;  /* 0x000000ffff097224 */ /* 0x000fe400078e0a09 */
[C---:B------:R-:W-:Y:S02]  /*1ec10*/  IMAD R10, R4.reuse, R11, R10 ;  /* 0x0000000b040a7224 */ /* 0x040fe400078e020a */
[----:B------:R-:W-:-:S03]  /*1ec20*/  IMAD R7, R4, R9, R7 ;  /* 0x0000000904077224 */ /* 0x000fc600078e0207 */
[----:B------:R-:W-:Y:S01]  /*1ec30*/  STL [R1+0x48], R10 ;  /* 0x0000480a01007387 */ /* 0x000fe20000100800 */
[----:B------:R-:W-:-:S04]  /*1ec40*/  IMAD.HI.U32 R13, R0, R12, RZ ;  /* 0x0000000c000d7227 */ /* 0x000fc800078e00ff */
[----:B------:R-:W-:Y:S01]  /*1ec50*/  IMAD.MOV R13, RZ, RZ, -R13 ;  /* 0x000000ffff0d7224 */ /* 0x000fe200078e0a0d */
[----:B---3--:R-:W-:Y:S02]  /*1ec60*/  IABS R56, R56 ;  /* 0x0000003800387213 */ /* 0x008fe40000000000 */
[----:B----4-:R-:W-:Y:S02]  /*1ec70*/  IABS R8, R44 ;  /* 0x0000002c00087213 */ /* 0x010fe40000000000 */
[----:B------:R-:W3:Y:S01]  /*1ec80*/  LDL R44, [R1+0x6850] ;  /* 0x00685000012c7983 */ /* 0x000ee20000100800 */
[----:B------:R-:W-:-:S03]  /*1ec90*/  IMAD.HI.U32 R11, R0, R56, RZ ;  /* 0x00000038000b7227 */ /* 0x000fc600078e00ff */
[----:B------:R2:W-:Y:S01]  /*1eca0*/  STL [R1+0x44], R7 ;  /* 0x0000440701007387 */ /* 0x0005e20000100800 */
[----:B------:R-:W-:Y:S01]  /*1ecb0*/  IMAD.MOV R11, RZ, RZ, -R11 ;  /* 0x000000ffff0b7224 */ /* 0x000fe200078e0a0b */
[----:B-----5:R-:W-:Y:S02]  /*1ecc0*/  IABS R9, R45 ;  /* 0x0000002d00097213 */ /* 0x020fe40000000000 */
[----:B------:R-:W4:Y:S01]  /*1ecd0*/  LDL R45, [R1+0x6854] ;  /* 0x00685400012d7983 */ /* 0x000f220000100800 */
[C---:B------:R-:W-:Y:S02]  /*1ece0*/  IMAD R56, R4.reuse, R11, R56 ;  /* 0x0000000b04387224 */ /* 0x040fe400078e0238 */
[----:B------:R-:W-:-:S03]  /*1ecf0*/  IMAD R12, R4, R13, R12 ;  /* 0x0000000d040c7224 */ /* 0x000fc600078e020c */
[----:B------:R-:W-:Y:S04]  /*1ed00*/  STL [R1+0x6b08], R56 ;  /* 0x006b083801007387 */ /* 0x000fe80000100800 */
[----:B------:R0:W-:Y:S01]  /*1ed10*/  STL [R1+0x40], R12 ;  /* 0x0000400c01007387 */ /* 0x0001e20000100800 */
[----:B--2---:R-:W-:-:S03]  /*1ed20*/  IABS R7, R46 ;  /* 0x0000002e00077213 */ /* 0x004fc60000000000 */
[----:B------:R-:W2:Y:S01]  /*1ed30*/  LDL R46, [R1+0x6858] ;  /* 0x00685800012e7983 */ /* 0x000ea20000100800 */
[----:B------:R-:W-:-:S04]  /*1ed40*/  IMAD.HI.U32 R10, R0, R8, RZ ;  /* 0x00000008000a7227 */ /* 0x000fc800078e00ff */
[----:B------:R-:W-:-:S04]  /*1ed50*/  IMAD.MOV R10, RZ, RZ, -R10 ;  /* 0x000000ffff0a7224 */ /* 0x000fc800078e0a0a */
[----:B------:R-:W-:-:S05]  /*1ed60*/  IMAD R8, R4, R10, R8 ;  /* 0x0000000a04087224 */ /* 0x000fca00078e0208 */
[----:B------:R1:W-:Y:S01]  /*1ed70*/  STL [R1+0x94], R8 ;  /* 0x0000940801007387 */ /* 0x0003e20000100800 */
[----:B------:R-:W-:-:S03]  /*1ed80*/  IMAD.HI.U32 R11, R0, R9, RZ ;  /* 0x00000009000b7227 */ /* 0x000fc600078e00ff */
[----:B------:R-:W5:Y:S01]  /*1ed90*/  LDL R39, [R1+0x685c] ;  /* 0x00685c0001277983 */ /* 0x000f620000100800 */
[----:B0-----:R-:W-:-:S04]  /*1eda0*/  IMAD.HI.U32 R12, R0, R7, RZ ;  /* 0x00000007000c7227 */ /* 0x001fc800078e00ff */
[----:B------:R-:W-:Y:S02]  /*1edb0*/  IMAD.MOV R11, RZ, RZ, -R11 ;  /* 0x000000ffff0b7224 */ /* 0x000fe400078e0a0b */
[----:B------:R-:W-:Y:S02]  /*1edc0*/  IMAD.MOV R12, RZ, RZ, -R12 ;  /* 0x000000ffff0c7224 */ /* 0x000fe400078e0a0c */
[----:B------:R-:W-:Y:S01]  /*1edd0*/  IMAD R9, R4, R11, R9 ;  /* 0x0000000b04097224 */ /* 0x000fe200078e0209 */
[----:B------:R-:W-:Y:S02]  /*1ede0*/  IABS R13, R40 ;  /* 0x00000028000d7213 */ /* 0x000fe40000000000 */
[----:B------:R-:W5:Y:S03]  /*1edf0*/  LDL R40, [R1+0x6860] ;  /* 0x0068600001287983 */ /* 0x000f660000100800 */
[----:B------:R-:W-:Y:S01]  /*1ee00*/  IMAD.HI.U32 R14, R0, R13, RZ ;  /* 0x0000000d000e7227 */ /* 0x000fe200078e00ff */
[----:B-1----:R-:W-:-:S02]  /*1ee10*/  IABS R8, R43 ;  /* 0x0000002b00087213 */ /* 0x002fc40000000000 */
[----:B------:R-:W5:Y:S01]  /*1ee20*/  LDL R43, [R1+0x6864] ;  /* 0x00686400012b7983 */ /* 0x000f620000100800 */
[----:B------:R-:W-:Y:S02]  /*1ee30*/  IMAD.MOV R14, RZ, RZ, -R14 ;  /* 0x000000ffff0e7224 */ /* 0x000fe400078e0a0e */
[C---:B------:R-:W-:Y:S01]  /*1ee40*/  IMAD R7, R4.reuse, R12, R7 ;  /* 0x0000000c04077224 */ /* 0x040fe200078e0207 */
[----:B------:R-:W-:Y:S01]  /*1ee50*/  IABS R10, R38 ;  /* 0x00000026000a7213 */ /* 0x000fe20000000000 */
[----:B------:R-:W-:Y:S01]  /*1ee60*/  IMAD R13, R4, R14, R13 ;  /* 0x0000000e040d7224 */ /* 0x000fe200078e020d */
[----:B------:R0:W-:Y:S03]  /*1ee70*/  STL [R1+0x90], R9 ;  /* 0x0000900901007387 */ /* 0x0001e60000100800 */
[----:B------:R-:W-:-:S04]  /*1ee80*/  IMAD.HI.U32 R11, R0, R10, RZ ;  /* 0x0000000a000b7227 */ /* 0x000fc800078e00ff */
[----:B------:R-:W-:Y:S02]  /*1ee90*/  IMAD.MOV R11, RZ, RZ, -R11 ;  /* 0x000000ffff0b7224 */ /* 0x000fe400078e0a0b */
[----:B0-----:R-:W-:-:S04]  /*1eea0*/  IMAD.HI.U32 R9, R0, R8, RZ ;  /* 0x0000000800097227 */ /* 0x001fc800078e00ff */
[----:B------:R-:W-:Y:S02]  /*1eeb0*/  IMAD.MOV R9, RZ, RZ, -R9 ;  /* 0x000000ffff097224 */ /* 0x000fe400078e0a09 */
[C---:B------:R-:W-:Y:S02]  /*1eec0*/  IMAD R10, R4.reuse, R11, R10 ;  /* 0x0000000b040a7224 */ /* 0x040fe400078e020a */
[----:B------:R-:W-:Y:S01]  /*1eed0*/  IMAD R8, R4, R9, R8 ;  /* 0x0000000904087224 */ /* 0x000fe200078e0208 */
[----:B---3--:R-:W-:Y:S02]  /*1eee0*/  IABS R12, R44 ;  /* 0x0000002c000c7213 */ /* 0x008fe40000000000 */
[----:B------:R-:W3:Y:S04]  /*1eef0*/  LDL R44, [R1+0x6868] ;  /* 0x00686800012c7983 */ /* 0x000ee80000100800 */
[----:B------:R4:W-:Y:S04]  /*1ef00*/  STL [R1+0x8c], R7 ;  /* 0x00008c0701007387 */ /* 0x0009e80000100800 */
[----:B------:R-:W-:Y:S01]  /*1ef10*/  STL [R1+0x88], R13 ;  /* 0x0000880d01007387 */ /* 0x000fe20000100800 */
[----:B----4-:R-:W-:-:S03]  /*1ef20*/  IABS R7, R45 ;  /* 0x0000002d00077213 */ /* 0x010fc60000000000 */
[----:B------:R-:W4:Y:S04]  /*1ef30*/  LDL R45, [R1+0x686c] ;  /* 0x00686c00012d7983 */ /* 0x000f280000100800 */
[----:B------:R2:W-:Y:S04]  /*1ef40*/  STL [R1+0x84], R10 ;  /* 0x0000840a01007387 */ /* 0x0005e80000100800 */
[----:B------:R0:W-:Y:S01]  /*1ef50*/  STL [R1+0x80], R8 ;  /* 0x0000800801007387 */ /* 0x0001e20000100800 */
[----:B--2---:R-:W-:-:S03]  /*1ef60*/  IABS R10, R46 ;  /* 0x0000002e000a7213 */ /* 0x004fc60000000000 */
[----:B------:R-:W2:Y:S01]  /*1ef70*/  LDL R46, [R1+0x6870] ;  /* 0x00687000012e7983 */ /* 0x000ea20000100800 */
[----:B------:R-:W-:-:S04]  /*1ef80*/  IMAD.HI.U32 R11, R0, R12, RZ ;  /* 0x0000000c000b7227 */ /* 0x000fc800078e00ff */
[----:B------:R-:W-:-:S04]  /*1ef90*/  IMAD.HI.U32 R13, R0, R7, RZ ;  /* 0x00000007000d7227 */ /* 0x000fc800078e00ff */
[----:B------:R-:W-:Y:S02]  /*1efa0*/  IMAD.MOV R11, RZ, RZ, -R11 ;  /* 0x000000ffff0b7224 */ /* 0x000fe400078e0a0b */
[----:B------:R-:W-:Y:S02]  /*1efb0*/  IMAD.MOV R13, RZ, RZ, -R13 ;  /* 0x000000ffff0d7224 */ /* 0x000fe400078e0a0d */
[----:B------:R-:W-:Y:S01]  /*1efc0*/  IMAD R14, R4, R11, R12 ;  /* 0x0000000b040e7224 */ /* 0x000fe200078e020c */
[----:B-----5:R-:W-:Y:S01]  /*1efd0*/  IABS R9, R39 ;  /* 0x0000002700097213 */ /* 0x020fe20000000000 */
[----:B------:R-:W-:-:S03]  /*1efe0*/  IMAD.HI.U32 R11, R0, R10, RZ ;  /* 0x0000000a000b7227 */ /* 0x000fc600078e00ff */
[----:B------:R1:W-:Y:S01]  /*1eff0*/  STL [R1+0x7c], R14 ;  /* 0x00007c0e01007387 */ /* 0x0003e20000100800 */
[----:B------:R-:W-:Y:S02]  /*1f000*/  IMAD R13, R4, R13, R7 ;  /* 0x0000000d040d7224 */ /* 0x000fe400078e0207 */
[----:B------:R-:W-:-:S04]  /*1f010*/  IMAD.HI.U32 R12, R0, R9, RZ ;  /* 0x00000009000c7227 */ /* 0x000fc800078e00ff */
[----:B------:R-:W-:Y:S02]  /*1f020*/  IMAD.MOV R11, RZ, RZ, -R11 ;  /* 0x000000ffff0b7224 */ /* 0x000fe400078e0a0b */
[----:B------:R-:W-:Y:S01]  /*1f030*/  IMAD.MOV R12, RZ, RZ, -R12 ;  /* 0x000000ffff0c7224 */ /* 0x000fe200078e0a0c */
[----:B0-----:R-:W-:-:S05]  /*1f040*/  IABS R8, R40 ;  /* 0x0000002800087213 */ /* 0x001fca0000000000 */
[----:B-1----:R-:W-:Y:S01]  /*1f050*/  IMAD.HI.U32 R14, R0, R8, RZ ;  /* 0x00000008000e7227 */ /* 0x002fe200078e00ff */
[----:B------:R-:W-:Y:S02]  /*1f060*/  IABS R7, R43 ;  /* 0x0000002b00077213 */ /* 0x000fe40000000000 */
[----:B------:R-:W5:Y:S01]  /*1f070*/  LDL R43, [R1+0x6878] ;  /* 0x00687800012b7983 */ /* 0x000f620000100800 */
[----:B------:R-:W-:-:S03]  /*1f080*/  IMAD R11, R4, R11, R10 ;  /* 0x0000000b040b7224 */ /* 0x000fc600078e020a */
[----:B------:R0:W-:Y:S01]  /*1f090*/  STL [R1+0x78], R13 ;  /* 0x0000780d01007387 */ /* 0x0001e20000100800 */
[----:B------:R-:W-:-:S03]  /*1f0a0*/  IMAD R10, R4, R12, R9 ;  /* 0x0000000c040a7224 */ /* 0x000fc600078e0209 */
[----:B------:R-:W5:Y:S01]  /*1f0b0*/  LDL R39, [R1+0x687c] ;  /* 0x00687c0001277983 */ /* 0x000f620000100800 */
[----:B0-----:R-:W-:-:S03]  /*1f0c0*/  IMAD.MOV R13, RZ, RZ, -R14 ;  /* 0x000000ffff0d7224 */ /* 0x001fc600078e0a0e */
[----:B------:R-:W-:Y:S01]  /*1f0d0*/  STL [R1+0x74], R11 ;  /* 0x0000740b01007387 */ /* 0x000fe20000100800 */
[----:B------:R-:W-:-:S03]  /*1f0e0*/  IMAD R9, R4, R13, R8 ;  /* 0x0000000d04097224 */ /* 0x000fc600078e0208 */
[----:B------:R0:W-:Y:S04]  /*1f0f0*/  STL [R1+0x70], R10 ;  /* 0x0000700a01007387 */ /* 0x0001e80000100800 */
[----:B------:R4:W-:Y:S04]  /*1f100*/  STL [R1+0x6c], R9 ;  /* 0x00006c0901007387 */ /* 0x0009e80000100800 */
[----:B------:R-:W5:Y:S01]  /*1f110*/  LDL R40, [R1+0x6880] ;  /* 0x0068800001287983 */ /* 0x000f620000100800 */
[----:B0-----:R-:W-:Y:S01]  /*1f120*/  IMAD.HI.U32 R10, R0, R7, RZ ;  /* 0x00000007000a7227 */ /* 0x001fe200078e00ff */
[----:B---3--:R-:W-:-:S02]  /*1f130*/  IABS R14, R44 ;  /* 0x0000002c000e7213 */ /* 0x008fc40000000000 */
[----:B------:R-:W3:Y:S01]  /*1f140*/  LDL R44, [R1+0x6884] ;  /* 0x00688400012c7983 */ /* 0x000ee20000100800 */
[----:B------:R-:W-:Y:S01]  /*1f150*/  IMAD.MOV R13, RZ, RZ, -R10 ;  /* 0x000000ffff0d7224 */ /* 0x000fe200078e0a0a */
[----:B----4-:R-:W-:Y:S02]  /*1f160*/  IABS R9, R45 ;  /* 0x0000002d00097213 */ /* 0x010fe40000000000 */
[----:B------:R-:W4:Y:S01]  /*1f170*/  LDL R45, [R1+0x6888] ;  /* 0x00688800012d7983 */ /* 0x000f220000100800 */
[----:B------:R-:W-:-:S03]  /*1f180*/  IMAD R7, R4, R13, R7 ;  /* 0x0000000d04077224 */ /* 0x000fc600078e0207 */
[----:B------:R0:W-:Y:S04]  /*1f190*/  STL [R1+0x6ad8], R3 ;  /* 0x006ad80301007387 */ /* 0x0001e80000100800 */
[----:B------:R1:W-:Y:S01]  /*1f1a0*/  STL [R1+0x6b04], R7 ;  /* 0x006b040701007387 */ /* 0x0003e20000100800 */
[----:B--2---:R-:W-:-:S03]  /*1f1b0*/  IABS R11, R46 ;  /* 0x0000002e000b7213 */ /* 0x004fc60000000000 */
[----:B------:R-:W2:Y:S01]  /*1f1c0*/  LDL R46, [R1+0x688c] ;  /* 0x00688c00012e7983 */ /* 0x000ea20000100800 */
[----:B------:R-:W-:Y:S01]  /*1f1d0*/  IMAD.MOV.U32 R8, RZ, RZ, R14 ;  /* 0x000000ffff087224 */ /* 0x000fe200078e000e */
[----:B------:R-:W-:Y:S01]  /*1f1e0*/  IABS R12, R3 ;  /* 0x00000003000c7213 */ /* 0x000fe20000000000 */
[----:B------:R-:W-:Y:S02]  /*1f1f0*/  IMAD.MOV.U32 R10, RZ, RZ, R11 ;  /* 0x000000ffff0a7224 */ /* 0x000fe400078e000b */
[----:B------:R-:W-:-:S04]  /*1f200*/  IMAD.HI.U32 R14, R0, R8, RZ ;  /* 0x00000008000e7227 */ /* 0x000fc800078e00ff */
[----:B------:R-:W-:Y:S02]  /*1f210*/  IMAD.MOV.U32 R11, RZ, RZ, R12 ;  /* 0x000000ffff0b7224 */ /* 0x000fe400078e000c */
[----:B------:R-:W-:Y:S02]  /*1f220*/  IMAD.MOV R12, RZ, RZ, -R14 ;  /* 0x000000ffff0c7224 */ /* 0x000fe400078e0a0e */
[----:B------:R-:W-:-:S04]  /*1f230*/  IMAD.HI.U32 R13, R0, R9, RZ ;  /* 0x00000009000d7227 */ /* 0x000fc800078e00ff */
[----:B------:R-:W-:-:S04]  /*1f240*/  IMAD.HI.U32 R14, R0, R10, RZ ;  /* 0x0000000a000e7227 */ /* 0x000fc800078e00ff */
[----:B------:R-:W-:-:S04]  /*1f250*/  IMAD.HI.U32 R15, R0, R11, RZ ;  /* 0x0000000b000f7227 */ /* 0x000fc800078e00ff */
[C---:B0-----:R-:W-:Y:S02]  /*1f260*/  IMAD R3, R4.reuse, R12, R8 ;  /* 0x0000000c04037224 */ /* 0x041fe400078e0208 */
[----:B------:R-:W-:Y:S02]  /*1f270*/  IMAD.MOV R8, RZ, RZ, -R13 ;  /* 0x000000ffff087224 */ /* 0x000fe400078e0a0d */
[----:B------:R-:W-:Y:S02]  /*1f280*/  IMAD.MOV R13, RZ, RZ, -R14 ;  /* 0x000000ffff0d7224 */ /* 0x000fe400078e0a0e */
[----:B------:R-:W-:Y:S01]  /*1f290*/  IMAD.MOV R14, RZ, RZ, -R15 ;  /* 0x000000ffff0e7224 */ /* 0x000fe200078e0a0f */
[----:B------:R0:W-:Y:S01]  /*1f2a0*/  STL [R1+0xa8], R3 ;  /* 0x0000a80301007387 */ /* 0x0001e20000100800 */
[C---:B------:R-:W-:Y:S02]  /*1f2b0*/  IMAD R8, R4.reuse, R8, R9 ;  /* 0x0000000804087224 */ /* 0x040fe400078e0209 */
[----:B-1----:R-:W-:-:S02]  /*1f2c0*/  IMAD R7, R4, R13, R10 ;  /* 0x0000000d04077224 */ /* 0x002fc400078e020a */
[----:B0-----:R-:W-:Y:S01]  /*1f2d0*/  IMAD R3, R4, R14, R11 ;  /* 0x0000000e04037224 */ /* 0x001fe200078e020b */
[----:B-----5:R-:W-:Y:S02]  /*1f2e0*/  IABS R12, R43 ;  /* 0x0000002b000c7213 */ /* 0x020fe40000000000 */
[----:B------:R-:W5:Y:S01]  /*1f2f0*/  LDL R43, [R1+0x6890] ;  /* 0x00689000012b7983 */ /* 0x000f620000100800 */
[----:B------:R-:W-:-:S03]  /*1f300*/  IABS R15, R39 ;  /* 0x00000027000f7213 */ /* 0x000fc60000000000 */
[----:B------:R0:W-:Y:S01]  /*1f310*/  STL [R1+0xa4], R8 ;  /* 0x0000a40801007387 */ /* 0x0001e20000100800 */
[----:B------:R-:W-:-:S03]  /*1f320*/  IMAD.HI.U32 R10, R0, R12, RZ ;  /* 0x0000000c000a7227 */ /* 0x000fc600078e00ff */
[----:B------:R-:W-:Y:S04]  /*1f330*/  STL [R1+0xa0], R7 ;  /* 0x0000a00701007387 */ /* 0x000fe80000100800 */
[----:B------:R1:W-:Y:S01]  /*1f340*/  STL [R1+0x9c], R3 ;  /* 0x00009c0301007387 */ /* 0x0003e20000100800 */
[----:B0-----:R-:W-:Y:S02]  /*1f350*/  IMAD.MOV.U32 R8, RZ, RZ, R15 ;  /* 0x000000ffff087224 */ /* 0x001fe400078e000f */
[----:B------:R-:W-:Y:S02]  /*1f360*/  IMAD.MOV R14, RZ, RZ, -R10 ;  /* 0x000000ffff0e7224 */ /* 0x000fe400078e0a0a */
[----:B------:R-:W-:-:S04]  /*1f370*/  IMAD.HI.U32 R15, R0, R8, RZ ;  /* 0x00000008000f7227 */ /* 0x000fc800078e00ff */
[----:B-1----:R-:W-:Y:S01]  /*1f380*/  IMAD R3, R4, R14, R12 ;  /* 0x0000000e04037224 */ /* 0x002fe200078e020c */
[----:B---3--:R-:W-:Y:S02]  /*1f390*/  IABS R11, R44 ;  /* 0x0000002c000b7213 */ /* 0x008fe40000000000 */
[----:B------:R-:W3:Y:S03]  /*1f3a0*/  LDL R44, [R1+0x6898] ;  /* 0x00689800012c7983 */ /* 0x000ee60000100800 */
[----:B------:R-:W-:Y:S01]  /*1f3b0*/  IMAD.MOV.U32 R10, RZ, RZ, R11 ;  /* 0x000000ffff0a7224 */ /* 0x000fe200078e000b */
[----:B----4-:R-:W-:Y:S02]  /*1f3c0*/  IABS R13, R45 ;  /* 0x0000002d000d7213 */ /* 0x010fe40000000000 */
[----:B------:R-:W4:Y:S03]  /*1f3d0*/  LDL R45, [R1+0x689c] ;  /* 0x00689c00012d7983 */ /* 0x000f260000100800 */
[----:B------:R-:W-:-:S02]  /*1f3e0*/  IMAD.MOV.U32 R11, RZ, RZ, R13 ;  /* 0x000000ffff0b7224 */ /* 0x000fc400078e000d */
[----:B------:R-:W-:Y:S01]  /*1f3f0*/  IMAD.MOV R13, RZ, RZ, -R15 ;  /* 0x000000ffff0d7224 */ /* 0x000fe200078e0a0f */
[----:B------:R-:W-:Y:S02]  /*1f400*/  IABS R9, R40 ;  /* 0x0000002800097213 */ /* 0x000fe40000000000 */
[----:B------:R-:W4:Y:S01]  /*1f410*/  LDL R40, [R1+0x6894] ;  /* 0x0068940001287983 */ /* 0x000f220000100800 */
[----:B------:R-:W-:-:S03]  /*1f420*/  IMAD R8, R4, R13, R8 ;  /* 0x0000000d04087224 */ /* 0x000fc600078e0208 */
[----:B------:R0:W-:Y:S04]  /*1f430*/  STL [R1+0x98], R3 ;  /* 0x0000980301007387 */ /* 0x0001e80000100800 */
[----:B------:R-:W-:Y:S01]  /*1f440*/  STL [R1+0x6af4], R8 ;  /* 0x006af40801007387 */ /* 0x000fe20000100800 */
[----:B--2---:R-:W-:-:S03]  /*1f450*/  IABS R12, R46 ;  /* 0x0000002e000c7213 */ /* 0x004fc60000000000 */
[----:B------:R-:W2:Y:S01]  /*1f460*/  LDL R46, [R1+0x68a0] ;  /* 0x0068a000012e7983 */ /* 0x000ea20000100800 */
[----:B------:R-:W-:-:S04]  /*1f470*/  IMAD.HI.U32 R14, R0, R9, RZ ;  /* 0x00000009000e7227 */ /* 0x000fc800078e00ff */
[----:B------:R-:W-:-:S04]  /*1f480*/  IMAD.HI.U32 R15, R0, R10, RZ ;  /* 0x0000000a000f7227 */ /* 0x000fc800078e00ff */
[----:B------:R-:W-:-:S04]  /*1f490*/  IMAD.HI.U32 R16, R0, R11, RZ ;  /* 0x0000000b00107227 */ /* 0x000fc800078e00ff */
[----:B------:R-:W-:Y:S02]  /*1f4a0*/  IMAD.MOV R13, RZ, RZ, -R14 ;  /* 0x000000ffff0d7224 */ /* 0x000fe400078e0a0e */
[----:B------:R-:W-:Y:S02]  /*1f4b0*/  IMAD.MOV R14, RZ, RZ, -R15 ;  /* 0x000000ffff0e7224 */ /* 0x000fe400078e0a0f */
[----:B------:R-:W-:Y:S02]  /*1f4c0*/  IMAD.MOV R15, RZ, RZ, -R16 ;  /* 0x000000ffff0f7224 */ /* 0x000fe400078e0a10 */
[C---:B------:R-:W-:Y:S02]  /*1f4d0*/  IMAD R9, R4.reuse, R13, R9 ;  /* 0x0000000d04097224 */ /* 0x040fe400078e0209 */
[C---:B------:R-:W-:Y:S02]  /*1f4e0*/  IMAD R10, R4.reuse, R14, R10 ;  /* 0x0000000e040a7224 */ /* 0x040fe400078e020a */
[----:B------:R-:W-:-:S02]  /*1f4f0*/  IMAD R11, R4, R15, R11 ;  /* 0x0000000f040b7224 */ /* 0x000fc400078e020b */
[----:B------:R-:W-:-:S04]  /*1f500*/  IMAD.HI.U32 R15, R0, R12, RZ ;  /* 0x0000000c000f7227 */ /* 0x000fc800078e00ff */
[----:B------:R-:W-:-:S04]  /*1f510*/  IMAD.MOV R18, RZ, RZ, -R15 ;  /* 0x000000ffff127224 */ /* 0x000fc800078e0a0f */
[----:B------:R-:W-:Y:S01]  /*1f520*/  IMAD R12, R4, R18, R12 ;  /* 0x00000012040c7224 */ /* 0x000fe200078e020c */
[----:B-----5:R-:W-:Y:S02]  /*1f530*/  IABS R16, R43 ;  /* 0x0000002b00107213 */ /* 0x020fe40000000000 */
[----:B------:R-:W5:Y:S03]  /*1f540*/  LDL R43, [R1+0x68a4] ;  /* 0x0068a400012b7983 */ /* 0x000f660000100800 */
[----:B------:R-:W-:Y:S01]  /*1f550*/  IMAD.MOV.U32 R13, RZ, RZ, R16 ;  /* 0x000000ffff0d7224 */ /* 0x000fe200078e0010 */
[----:B------:R-:W-:Y:S04]  /*1f560*/  STL [R1+0x6ae0], R9 ;  /* 0x006ae00901007387 */ /* 0x000fe80000100800 */
[----:B------:R-:W-:Y:S01]  /*1f570*/  STL [R1+0x6ae4], R10 ;  /* 0x006ae40a01007387 */ /* 0x000fe20000100800 */
[----:B------:R-:W-:-:S03]  /*1f580*/  IMAD.HI.U32 R19, R0, R13, RZ ;  /* 0x0000000d00137227 */ /* 0x000fc600078e00ff */
[----:B------:R-:W-:Y:S01]  /*1f590*/  STL [R1+0x6ae8], R11 ;  /* 0x006ae80b01007387 */ /* 0x000fe20000100800 */
[----:B---3--:R-:W-:-:S03]  /*1f5a0*/  IABS R16, R44 ;  /* 0x0000002c00107213 */ /* 0x008fc60000000000 */
[----:B------:R-:W3:Y:S02]  /*1f5b0*/  LDL R44, [R1+0x68ac] ;  /* 0x0068ac00012c7983 */ /* 0x000ee40000100800 */
[----:B------:R-:W-:Y:S01]  /*1f5c0*/  IMAD.MOV.U32 R15, RZ, RZ, R16 ;  /* 0x000000ffff0f7224 */ /* 0x000fe200078e0010 */
[----:B----4-:R-:W-:Y:S02]  /*1f5d0*/  IABS R17, R45 ;  /* 0x0000002d00117213 */ /* 0x010fe40000000000 */
[----:B------:R-:W4:Y:S03]  /*1f5e0*/  LDL R45, [R1+0x68b0] ;  /* 0x0068b000012d7983 */ /* 0x000f260000100800 */
[----:B------:R-:W-:Y:S02]  /*1f5f0*/  IMAD.MOV.U32 R16, RZ, RZ, R17 ;  /* 0x000000ffff107224 */ /* 0x000fe400078e0011 */
[----:B------:R-:W-:Y:S01]  /*1f600*/  IMAD.MOV R17, RZ, RZ, -R19 ;  /* 0x000000ffff117224 */ /* 0x000fe200078e0a13 */
[----:B------:R-:W-:-:S02]  /*1f610*/  IABS R14, R40 ;  /* 0x00000028000e7213 */ /* 0x000fc40000000000 */
[----:B------:R-:W4:Y:S01]  /*1f620*/  LDL R40, [R1+0x68a8] ;  /* 0x0068a80001287983 */ /* 0x000f220000100800 */
[----:B------:R-:W-:-:S03]  /*1f630*/  IMAD R13, R4, R17, R13 ;  /* 0x00000011040d7224 */ /* 0x000fc600078e020d */
[----:B------:R-:W-:Y:S04]  /*1f640*/  STL [R1+0x6aec], R12 ;  /* 0x006aec0c01007387 */ /* 0x000fe80000100800 */
        /* <DEDUP_REMOVED lines=18> */
[----:B------:R-:W-:Y:S03]  /*1f770*/  STL [R1+0x6af8], R14 ;  /* 0x006af80e01007387 */ /* 0x000fe60000100800 */
[----:B------:R-:W-:Y:S01]  /*1f780*/  IMAD.HI.U32 R24, R0, R18, RZ ;  /* 0x0000001200187227 */ /* 0x000fe200078e00ff */
[----:B------:R-:W-:Y:S04]  /*1f790*/  STL [R1+0x6ad0], R15 ;  /* 0x006ad00f01007387 */ /* 0x000fe80000100800 */
[----:B------:R-:W-:Y:S04]  /*1f7a0*/  STL [R1+0x6ad4], R16 ;  /* 0x006ad41001007387 */ /* 0x000fe80000100800 */
[----:B------:R-:W5:Y:S01]  /*1f7b0*/  LDL R38, [R1+0x68bc] ;  /* 0x0068bc0001267983 */ /* 0x000f620000100800 */
[----:B---3--:R-:W-:-:S03]  /*1f7c0*/  IABS R21, R44 ;  /* 0x0000002c00157213 */ /* 0x008fc60000000000 */
[----:B------:R-:W3:Y:S02]  /*1f7d0*/  LDL R44, [R1+0x68c0] ;  /* 0x0068c000012c7983 */ /* 0x000ee40000100800 */
[----:B------:R-:W-:Y:S01]  /*1f7e0*/  IMAD.MOV.U32 R20, RZ, RZ, R21 ;  /* 0x000000ffff147224 */ /* 0x000fe200078e0015 */
[----:B----4-:R-:W-:Y:S02]  /*1f7f0*/  IABS R22, R45 ;  /* 0x0000002d00167213 */ /* 0x010fe40000000000 */
[----:B------:R-:W4:Y:S03]  /*1f800*/  LDL R45, [R1+0x68c4] ;  /* 0x0068c400012d7983 */ /* 0x000f260000100800 */
[----:B------:R-:W-:Y:S02]  /*1f810*/  IMAD.MOV.U32 R21, RZ, RZ, R22 ;  /* 0x000000ffff157224 */ /* 0x000fe400078e0016 */
[----:B------:R-:W-:-:S04]  /*1f820*/  IMAD.MOV R22, RZ, RZ, -R24 ;  /* 0x000000ffff167224 */ /* 0x000fc800078e0a18 */
[----:B------:R-:W-:Y:S01]  /*1f830*/  IMAD R18, R4, R22, R18 ;  /* 0x0000001604127224 */ /* 0x000fe200078e0212 */
[----:B------:R-:W-:Y:S04]  /*1f840*/  STL [R1+0x6adc], R17 ;  /* 0x006adc1101007387 */ /* 0x000fe80000100800 */
[----:B------:R-:W-:Y:S01]  /*1f850*/  STL [R1+0x6afc], R18 ;  /* 0x006afc1201007387 */ /* 0x000fe20000100800 */
[----:B------:R-:W-:Y:S01]  /*1f860*/  IABS R19, R40 ;  /* 0x0000002800137213 */ /* 0x000fe20000000000 */
[----:B------:R-:W-:Y:S02]  /*1f870*/  IMAD.HI.U32 R25, R0, R21, RZ ;  /* 0x0000001500197227 */ /* 0x000fe400078e00ff */
[----:B------:R-:W4:Y:S01]  /*1f880*/  LDL R39, [R1+0x68cc] ;  /* 0x0068cc0001277983 */ /* 0x000f220000100800 */
[----:B--2---:R-:W-:-:S03]  /*1f890*/  IABS R22, R46 ;  /* 0x0000002e00167213 */ /* 0x004fc60000000000 */
[----:B------:R-:W2:Y:S04]  /*1f8a0*/  LDL R40, [R1+0x68d0] ;  /* 0x0068d00001287983 */ /* 0x000ea80000100800 */
[----:B------:R-:W2:Y:S01]  /*1f8b0*/  LDL R46, [R1+0x68c8] ;  /* 0x0068c800012e7983 */ /* 0x000ea20000100800 */
[----:B------:R-:W-:-:S04]  /*1f8c0*/  IMAD.HI.U32 R23, R0, R19, RZ ;  /* 0x0000001300177227 */ /* 0x000fc800078e00ff */
[----:B------:R-:W-:Y:S02]  /*1f8d0*/  IMAD.MOV R23, RZ, RZ, -R23 ;  /* 0x000000ffff177224 */ /* 0x000fe400078e0a17 */
[----:B------:R-:W-:Y:S02]  /*1f8e0*/  IMAD.MOV R25, RZ, RZ, -R25 ;  /* 0x000000ffff197224 */ /* 0x000fe400078e0a19 */
[C---:B------:R-:W-:Y:S02]  /*1f8f0*/  IMAD R19, R4.reuse, R23, R19 ;  /* 0x0000001704137224 */ /* 0x040fe400078e0213 */
[----:B------:R-:W-:Y:S02]  /*1f900*/  IMAD R21, R4, R25, R21 ;  /* 0x0000001904157224 */ /* 0x000fe400078e0215 */
[----:B------:R-:W-:-:S04]  /*1f910*/  IMAD.HI.U32 R25, R0, R22, RZ ;  /* 0x0000001600197227 */ /* 0x000fc800078e00ff */
[----:B------:R-:W-:Y:S01]  /*1f920*/  IMAD.MOV R28, RZ, RZ, -R25 ;  /* 0x000000ffff1c7224 */ /* 0x000fe200078e0a19 */
[----:B-----5:R-:W-:Y:S02]  /*1f930*/  IABS R26, R43 ;  /* 0x0000002b001a7213 */ /* 0x020fe40000000000 */
[----:B------:R-:W5:Y:S03]  /*1f940*/  LDL R43, [R1+0x68d4] ;  /* 0x0068d400012b7983 */ /* 0x000f660000100800 */
[----:B------:R-:W-:Y:S01]  /*1f950*/  IMAD.MOV.U32 R23, RZ, RZ, R26 ;  /* 0x000000ffff177224 */ /* 0x000fe200078e001a */
[----:B------:R-:W-:Y:S03]  /*1f960*/  STL [R1+0x6b00], R19 ;  /* 0x006b001301007387 */ /* 0x000fe60000100800 */
[----:B------:R-:W-:Y:S01]  /*1f970*/  IMAD.HI.U32 R29, R0, R23, RZ ;  /* 0x00000017001d7227 */ /* 0x000fe200078e00ff */
        /* <DEDUP_REMOVED lines=9> */
[----:B--2---:R-:W-:Y:S02]  /*1fa10*/  IABS R27, R46 ;  /* 0x0000002e001b7213 */ /* 0x004fe40000000000 */
[----:B------:R-:W2:Y:S01]  /*1fa20*/  LDL R46, [R1+0x68e0] ;  /* 0x0068e000012e7983 */ /* 0x000ea20000100800 */
[----:B------:R-:W-:-:S04]  /*1fa30*/  IMAD.HI.U32 R24, R0, R20, RZ ;  /* 0x0000001400187227 */ /* 0x000fc800078e00ff */
[----:B------:R-:W-:-:S04]  /*1fa40*/  IMAD.HI.U32 R29, R0, R25, RZ ;  /* 0x00000019001d7227 */ /* 0x000fc800078e00ff */
[----:B------:R-:W-:Y:S02]  /*1fa50*/  IMAD.MOV R24, RZ, RZ, -R24 ;  /* 0x000000ffff187224 */ /* 0x000fe400078e0a18 */
[----:B------:R-:W-:Y:S02]  /*1fa60*/  IMAD.MOV R29, RZ, RZ, -R29 ;  /* 0x000000ffff1d7224 */ /* 0x000fe400078e0a1d */
[C---:B------:R-:W-:Y:S01]  /*1fa70*/  IMAD R20, R4.reuse, R24, R20 ;  /* 0x0000001804147224 */ /* 0x040fe200078e0214 */
[----:B------:R-:W-:Y:S01]  /*1fa80*/  IABS R24, R38 ;  /* 0x0000002600187213 */ /* 0x000fe20000000000 */
[C---:B------:R-:W-:Y:S01]  /*1fa90*/  IMAD R25, R4.reuse, R29, R25 ;  /* 0x0000001d04197224 */ /* 0x040fe200078e0219 */
[----:B------:R-:W-:Y:S01]  /*1faa0*/  IABS R31, R39 ;  /* 0x00000027001f7213 */ /* 0x000fe20000000000 */
[----:B------:R-:W2:Y:S01]  /*1fab0*/  LDL R38, [R1+0x68e4] ;  /* 0x0068e40001267983 */ /* 0x000ea20000100800 */
[----:B------:R-:W-:Y:S01]  /*1fac0*/  IABS R29, R40 ;  /* 0x00000028001d7213 */ /* 0x000fe20000000000 */
[----:B------:R-:W-:-:S02]  /*1fad0*/  IMAD R22, R4, R28, R22 ;  /* 0x0000001c04167224 */ /* 0x000fc400078e0216 */
[----:B------:R-:W2:Y:S01]  /*1fae0*/  LDL R39, [R1+0x68e8] ;  /* 0x0068e80001277983 */ /* 0x000ea20000100800 */
[----:B------:R-:W-:-:S03]  /*1faf0*/  IMAD.HI.U32 R28, R0, R24, RZ ;  /* 0x00000018001c7227 */ /* 0x000fc600078e00ff */
[----:B------:R-:W2:Y:S01]  /*1fb00*/  LDL R40, [R1+0x68ec] ;  /* 0x0068ec0001287983 */ /* 0x000ea20000100800 */
[----:B------:R-:W-:-:S04]  /*1fb10*/  IMAD.HI.U32 R30, R0, R26, RZ ;  /* 0x0000001a001e7227 */ /* 0x000fc800078e00ff */
[----:B------:R-:W-:Y:S02]  /*1fb20*/  IMAD.MOV R28, RZ, RZ, -R28 ;  /* 0x000000ffff1c7224 */ /* 0x000fe400078e0a1c */
[----:B------:R-:W-:Y:S02]  /*1fb30*/  IMAD.MOV R30, RZ, RZ, -R30 ;  /* 0x000000ffff1e7224 */ /* 0x000fe400078e0a1e */
[C---:B------:R-:W-:Y:S02]  /*1fb40*/  IMAD R24, R4.reuse, R28, R24 ;  /* 0x0000001c04187224 */ /* 0x040fe400078e0218 */
[----:B------:R-:W-:Y:S02]  /*1fb50*/  IMAD R26, R4, R30, R26 ;  /* 0x0000001e041a7224 */ /* 0x000fe400078e021a */
[----:B------:R-:W-:Y:S02]  /*1fb60*/  IMAD.MOV.U32 R28, RZ, RZ, R31 ;  /* 0x000000ffff1c7224 */ /* 0x000fe400078e001f */
[----:B------:R-:W-:Y:S01]  /*1fb70*/  IMAD.HI.U32 R30, R0, R27, RZ ;  /* 0x0000001b001e7227 */ /* 0x000fe200078e00ff */
[----:B-----5:R-:W-:-:S03]  /*1fb80*/  IABS R31, R43 ;  /* 0x0000002b001f7213 */ /* 0x020fc60000000000 */
[----:B------:R-:W-:Y:S01]  /*1fb90*/  IMAD.HI.U32 R35, R0, R28, RZ ;  /* 0x0000001c00237227 */ /* 0x000fe200078e00ff */
[----:B------:R-:W5:Y:S03]  /*1fba0*/  LDL R43, [R1+0x68f4] ;  /* 0x0068f400012b7983 */ /* 0x000f660000100800 */
[----:B------:R-:W-:Y:S02]  /*1fbb0*/  IMAD.MOV R33, RZ, RZ, -R30 ;  /* 0x000000ffff217224 */ /* 0x000fe400078e0a1e */
[----:B------:R-:W-:Y:S02]  /*1fbc0*/  IMAD.MOV.U32 R30, RZ, RZ, R31 ;  /* 0x000000ffff1e7224 */ /* 0x000fe400078e001f */
[----:B0-----:R-:W-:-:S04]  /*1fbd0*/  IMAD.MOV.U32 R3, RZ, RZ, R34 ;  /* 0x000000ffff037224 */ /* 0x001fc800078e0022 */
[----:B------:R-:W-:Y:S01]  /*1fbe0*/  @!P0 IMAD.MOV R3, RZ, RZ, -R3 ;  /* 0x000000ffff038224 */ /* 0x000fe200078e0a03 */
[----:B---3--:R-:W-:Y:S02]  /*1fbf0*/  IABS R32, R44 ;  /* 0x0000002c00207213 */ /* 0x008fe40000000000 */
[----:B------:R-:W3:Y:S03]  /*1fc00*/  LDL R44, [R1+0x68f8] ;  /* 0x0068f800012c7983 */ /* 0x000ee60000100800 */
[----:B------:R-:W-:Y:S02]  /*1fc10*/  IMAD.MOV.U32 R31, RZ, RZ, R32 ;  /* 0x000000ffff1f7224 */ /* 0x000fe400078e0020 */
[----:B------:R-:W-:-:S04]  /*1fc20*/  IMAD.MOV R32, RZ, RZ, -R35 ;  /* 0x000000ffff207224 */ /* 0x000fc800078e0a23 */
[----:B------:R-:W-:Y:S01]  /*1fc30*/  IMAD R28, R4, R32, R28 ;  /* 0x00000020041c7224 */ /* 0x000fe200078e021c */
[----:B----4-:R-:W-:Y:S02]  /*1fc40*/  IABS R32, R45 ;  /* 0x0000002d00207213 */ /* 0x010fe40000000000 */
[----:B------:R-:W4:Y:S01]  /*1fc50*/  LDL R45, [R1+0x68fc] ;  /* 0x0068fc00012d7983 */ /* 0x000f220000100800 */
[----:B--2---:R-:W-:-:S03]  /*1fc60*/  IABS R37, R46 ;  /* 0x0000002e00257213 */ /* 0x004fc60000000000 */
[----:B------:R-:W2:Y:S04]  /*1fc70*/  LDL R46, [R1+0x6900] ;  /* 0x00690000012e7983 */ /* 0x000ea80000100800 */
[----:B------:R0:W-:Y:S04]  /*1fc80*/  STL [R1+0x290], R3 ;  /* 0x0002900301007387 */ /* 0x0001e80000100800 */
[----:B------:R-:W2:Y:S04]  /*1fc90*/  LDL R49, [R1+0x6904] ;  /* 0x0069040001317983 */ /* 0x000ea80000100800 */
[----:B------:R-:W2:Y:S04]  /*1fca0*/  LDL R50, [R1+0x6908] ;  /* 0x0069080001327983 */ /* 0x000ea80000100800 */
[----:B------:R-:W2:Y:S04]  /*1fcb0*/  LDL R52, [R1+0x690c] ;  /* 0x00690c0001347983 */ /* 0x000ea80000100800 */
[----:B------:R-:W2:Y:S04]  /*1fcc0*/  LDL R54, [R1+0x6910] ;  /* 0x0069100001367983 */ /* 0x000ea80000100800 */
[----:B------:R-:W2:Y:S01]  /*1fcd0*/  LDL R7, [R1+0x6918] ;  /* 0x0069180001077983 */ /* 0x000ea20000100800 */
[----:B------:R-:W-:-:S02]  /*1fce0*/  IMAD R27, R4, R33, R27 ;  /* 0x00000021041b7224 */ /* 0x000fc400078e021b */
[----:B------:R-:W-:Y:S01]  /*1fcf0*/  IMAD.HI.U32 R33, R0, R29, RZ ;  /* 0x0000001d00217227 */ /* 0x000fe200078e00ff */
[----:B------:R-:W-:Y:S01]  /*1fd00*/  ISETP.GT.U32.AND P0, PT, R4, R42, PT ;  /* 0x0000002a0400720c */ /* 0x000fe20003f04070 */
[----:B0-----:R-:W2:Y:S02]  /*1fd10*/  LDL R3, [R1+0x691c] ;  /* 0x00691c0001037983 */ /* 0x001ea40000100800 */
[C---:B------:R-:W-:Y:S02]  /*1fd20*/  IMAD.HI.U32 R36, R0.reuse, R31, RZ ;  /* 0x0000001f00247227 */ /* 0x040fe400078e00ff */
[----:B------:R-:W2:Y:S02]  /*1fd30*/  LDL R56, [R1+0x6920] ;  /* 0x0069200001387983 */ /* 0x000ea40000100800 */
[----:B------:R-:W-:-:S04]  /*1fd40*/  IMAD.HI.U32 R35, R0, R30, RZ ;  /* 0x0000001e00237227 */ /* 0x000fc800078e00ff */
[----:B------:R-:W-:Y:S02]  /*1fd50*/  IMAD.MOV R33, RZ, RZ, -R33 ;  /* 0x000000ffff217224 */ /* 0x000fe400078e0a21 */
[----:B------:R-:W-:Y:S02]  /*1fd60*/  IMAD.MOV R36, RZ, RZ, -R36 ;  /* 0x000000ffff247224 */ /* 0x000fe400078e0a24 */
[----:B------:R-:W-:Y:S02]  /*1fd70*/  IMAD.MOV R35, RZ, RZ, -R35 ;  /* 0x000000ffff237224 */ /* 0x000fe400078e0a23 */
[C---:B------:R-:W-:Y:S02]  /*1fd80*/  IMAD R29, R4.reuse, R33, R29 ;  /* 0x00000021041d7224 */ /* 0x040fe400078e021d */
[C---:B------:R-:W-:Y:S02]  /*1fd90*/  IMAD R31, R4.reuse, R36, R31 ;  /* 0x00000024041f7224 */ /* 0x040fe400078e021f */
[----:B------:R-:W-:Y:S01]  /*1fda0*/  IMAD R30, R4, R35, R30 ;  /* 0x00000023041e7224 */ /* 0x000fe200078e021e */
[----:B------:R-:W-:Y:S01]  /*1fdb0*/  IABS R35, R38 ;  /* 0x0000002600237213 */ /* 0x000fe20000000000 */
[----:B------:R-:W-:Y:S01]  /*1fdc0*/  IMAD.MOV.U32 R33, RZ, RZ, R37 ;  /* 0x000000ffff217224 */ /* 0x000fe200078e0025 */
[----:B------:R-:W-:Y:S01]  /*1fdd0*/  IABS R37, R39 ;  /* 0x0000002700257213 */ /* 0x000fe20000000000 */
[----:B------:R-:W-:Y:S01]  /*1fde0*/  IMAD.HI.U32 R36, R0, R32, RZ ;  /* 0x0000002000247227 */ /* 0x000fe200078e00ff */
[----:B------:R-:W-:-:S03]  /*1fdf0*/  IABS R38, R40 ;  /* 0x0000002800267213 */ /* 0x000fc60000000000 */
[----:B------:R-:W-:Y:S02]  /*1fe00*/  IMAD.MOV R39, RZ, RZ, -R36 ;  /* 0x000000ffff277224 */ /* 0x000fe400078e0a24 */
[----:B------:R-:W-:-:S04]  /*1fe10*/  IMAD.HI.U32 R40, R0, R33, RZ ;  /* 0x0000002100287227 */ /* 0x000fc800078e00ff */
[----:B------:R-:W-:Y:S02]  /*1fe20*/  IMAD.MOV.U32 R36, RZ, RZ, R37 ;  /* 0x000000ffff247224 */ /* 0x000fe400078e0025 */
[----:B------:R-:W-:Y:S02]  /*1fe30*/  IMAD.MOV.U32 R37, RZ, RZ, R38 ;  /* 0x000000ffff257224 */ /* 0x000fe400078e0026 */
[----:B------:R-:W-:Y:S02]  /*1fe40*/  IMAD R32, R4, R39, R32 ;  /* 0x0000002704207224 */ /* 0x000fe400078e0220 */
[----:B------:R-:W-:Y:S02]  /*1fe50*/  IMAD.MOV R38, RZ, RZ, -R40 ;  /* 0x000000ffff267224 */ /* 0x000fe400078e0a28 */
[----:B------:R-:W-:-:S04]  /*1fe60*/  IMAD.HI.U32 R39, R0, R35, RZ ;  /* 0x0000002300277227 */ /* 0x000fc800078e00ff */
[----:B------:R-:W-:-:S04]  /*1fe70*/  IMAD.HI.U32 R40, R0, R36, RZ ;  /* 0x0000002400287227 */ /* 0x000fc800078e00ff */
[----:B------:R-:W-:-:S04]  /*1fe80*/  IMAD.HI.U32 R41, R0, R37, RZ ;  /* 0x0000002500297227 */ /* 0x000fc800078e00ff */
[C---:B------:R-:W-:Y:S02]  /*1fe90*/  IMAD R33, R4.reuse, R38, R33 ;  /* 0x0000002604217224 */ /* 0x040fe400078e0221 */
[----:B------:R-:W-:Y:S02]  /*1fea0*/  IMAD.MOV R34, RZ, RZ, -R39 ;  /* 0x000000ffff227224 */ /* 0x000fe400078e0a27 */
[----:B------:R-:W-:Y:S02]  /*1feb0*/  IMAD.MOV R38, RZ, RZ, -R40 ;  /* 0x000000ffff267224 */ /* 0x000fe400078e0a28 */
[----:B------:R-:W-:Y:S02]  /*1fec0*/  IMAD.MOV R39, RZ, RZ, -R41 ;  /* 0x000000ffff277224 */ /* 0x000fe400078e0a29 */
[C---:B------:R-:W-:Y:S02]  /*1fed0*/  IMAD R34, R4.reuse, R34, R35 ;  /* 0x0000002204227224 */ /* 0x040fe400078e0223 */
[----:B------:R-:W-:-:S02]  /*1fee0*/  IMAD R35, R4, R38, R36 ;  /* 0x0000002604237224 */ /* 0x000fc400078e0224 */
[----:B------:R-:W-:Y:S01]  /*1fef0*/  IMAD R36, R4, R39, R37 ;  /* 0x0000002704247224 */ /* 0x000fe200078e0225 */
[----:B------:R-:W-:Y:S01]  /*1ff00*/  IABS R37, R53 ;  /* 0x0000003500257213 */ /* 0x000fe20000000000 */
[----:B------:R-:W-:Y:S01]  /*1ff10*/  @!P0 IMAD.IADD R42, R42, 0x1, -R4 ;  /* 0x000000012a2a8824 */ /* 0x000fe200078e0a04 */
[----:B-----5:R-:W-:Y:S01]  /*1ff20*/  IABS R38, R43 ;  /* 0x0000002b00267213 */ /* 0x020fe20000000000 */
[----:B------:R-:W5:Y:S02]  /*1ff30*/  LDL R53, [R1+0x6914] ;  /* 0x0069140001357983 */ /* 0x000f640000100800 */
[----:B------:R-:W-:Y:S01]  /*1ff40*/  IMAD.HI.U32 R43, R0, R37, RZ ;  /* 0x00000025002b7227 */ /* 0x000fe200078e00ff */
[----:B----4-:R-:W-:Y:S02]  /*1ff50*/  IABS R40, R45 ;  /* 0x0000002d00287213 */ /* 0x010fe40000000000 */
[----:B---3--:R-:W-:Y:S01]  /*1ff60*/  IABS R39, R44 ;  /* 0x0000002c00277213 */ /* 0x008fe20000000000 */
[----:B------:R-:W-:Y:S01]  /*1ff70*/  IMAD.MOV R43, RZ, RZ, -R43 ;  /* 0x000000ffff2b7224 */ /* 0x000fe200078e0a2b */
[----:B------:R-:W-:Y:S01]  /*1ff80*/  ISETP.GT.U32.AND P0, PT, R4, R42, PT ;  /* 0x0000002a0400720c */ /* 0x000fe20003f04070 */
[----:B------:R-:W-:-:S04]  /*1ff90*/  IMAD.HI.U32 R44, R0, R38, RZ ;  /* 0x00000026002c7227 */ /* 0x000fc800078e00ff */
[----:B------:R-:W-:-:S04]  /*1ffa0*/  IMAD.HI.U32 R45, R0, R40, RZ ;  /* 0x00000028002d7227 */ /* 0x000fc800078e00ff */
[C---:B------:R-:W-:Y:S02]  /*1ffb0*/  IMAD R37, R4.reuse, R43, R37 ;  /* 0x0000002b04257224 */ /* 0x040fe400078e0225 */
[----:B------:R-:W-:Y:S02]  /*1ffc0*/  IMAD.MOV R44, RZ, RZ, -R44 ;  /* 0x000000ffff2c7224 */ /* 0x000fe400078e0a2c */
[----:B------:R-:W-:Y:S02]  /*1ffd0*/  IMAD.MOV R45, RZ, RZ, -R45 ;  /* 0x000000ffff2d7224 */ /* 0x000fe400078e0a2d */
[C---:B------:R-:W-:Y:S02]  /*1ffe0*/  IMAD R38, R4.reuse, R44, R38 ;  /* 0x0000002c04267224 */ /* 0x040fe400078e0226 */
[----:B------:R-:W-:Y:S02]  /*1fff0*/  IMAD R40, R4, R45, R40 ;  /* 0x0000002d04287224 */ /* 0x000fe400078e0228 */
[----:B------:R-:W-:-:S04]  /*20000*/  @!P0 IMAD.IADD R42, R42, 0x1, -R4 ;  /* 0x000000012a2a8824 */ /* 0x000fc800078e0a04 */
[----:B------:R-:W-:-:S04]  /*20010*/  IMAD.MOV.U32 R8, RZ, RZ, R42 ;  /* 0x000000ffff087224 */ /* 0x000fc800078e002a */
[----:B------:R-:W-:Y:S01]  /*20020*/  @!P4 IMAD.MOV R8, RZ, RZ, -R8 ;  /* 0x000000ffff08c224 */ /* 0x000fe200078e0a08 */
[----:B--2---:R-:W-:-:S05]  /*20030*/  IABS R41, R46 ;  /* 0x0000002e00297213 */ /* 0x004fca0000000000 */
[----:B------:R-:W-:-:S04]  /*20040*/  IMAD.HI.U32 R48, R0, R41, RZ ;  /* 0x0000002900307227 */ /* 0x000fc800078e00ff */
[----:B------:R-:W-:Y:S02]  /*20050*/  IMAD.MOV R43, RZ, RZ, -R48 ;  /* 0x000000ffff2b7224 */ /* 0x000fe400078e0a30 */
[----:B------:R-:W-:Y:S01]  /*20060*/  IMAD.HI.U32 R46, R0, R39, RZ ;  /* 0x00000027002e7227 */ /* 0x000fe200078e00ff */
[----:B------:R-:W-:-:S03]  /*20070*/  IABS R44, R50 ;  /* 0x00000032002c7213 */ /* 0x000fc60000000000 */
[C---:B------:R-:W-:Y:S01]  /*20080*/  IMAD R41, R4.reuse, R43, R41 ;  /* 0x0000002b04297224 */ /* 0x040fe200078e0229 */
[----:B------:R-:W-:Y:S01]  /*20090*/  IABS R43, R49 ;  /* 0x00000031002b7213 */ /* 0x000fe20000000000 */
[----:B------:R-:W-:Y:S01]  /*200a0*/  IMAD.MOV R46, RZ, RZ, -R46 ;  /* 0x000000ffff2e7224 */ /* 0x000fe200078e0a2e */
[----:B------:R-:W-:Y:S02]  /*200b0*/  IABS R45, R52 ;  /* 0x00000034002d7213 */ /* 0x000fe40000000000 */
[----:B------:R-:W-:Y:S01]  /*200c0*/  IABS R48, R54 ;  /* 0x0000003600307213 */ /* 0x000fe20000000000 */
[----:B------:R-:W-:Y:S01]  /*200d0*/  IMAD R39, R4, R46, R39 ;  /* 0x0000002e04277224 */ /* 0x000fe200078e0227 */
[----:B------:R-:W2:Y:S01]  /*200e0*/  LDL R54, [R1+0x6924] ;  /* 0x0069240001367983 */ /* 0x000ea20000100800 */
        /* <DEDUP_REMOVED lines=8> */
[C---:B------:R-:W-:Y:S02]  /*20170*/  IMAD R42, R4.reuse, R46, R43 ;  /* 0x0000002e042a7224 */ /* 0x040fe400078e022b */
[----:B------:R-:W-:-:S02]  /*20180*/  IMAD R43, R4, R49, R44 ;  /* 0x00000031042b7224 */ /* 0x000fc400078e022c */
[C---:B------:R-:W-:Y:S01]  /*20190*/  IMAD R44, R4.reuse, R50, R45 ;  /* 0x00000032042c7224 */ /* 0x040fe200078e022d */
[----:B------:R0:W-:Y:S01]  /*201a0*/  STL [R1+0x28c], R8 ;  /* 0x00028c0801007387 */ /* 0x0001e20000100800 */
[C---:B------:R-:W-:Y:S01]  /*201b0*/  IMAD R45, R4.reuse, R52, R48 ;  /* 0x00000034042d7224 */ /* 0x040fe200078e0230 */
[----:B------:R-:W-:Y:S02]  /*201c0*/  IABS R48, R7 ;  /* 0x0000000700307213 */ /* 0x000fe40000000000 */
[----:B------:R-:W3:Y:S04]  /*201d0*/  LDL R7, [R1+0x6938] ;  /* 0x0069380001077983 */ /* 0x000ee80000100800 */
[----:B------:R-:W4:Y:S04]  /*201e0*/  LDL R13, [R1+0x692c] ;  /* 0x00692c00010d7983 */ /* 0x000f280000100800 */
[----:B------:R-:W4:Y:S01]  /*201f0*/  LDL R11, [R1+0x6930] ;  /* 0x00693000010b7983 */ /* 0x000f220000100800 */
[----:B------:R-:W-:-:S03]  /*20200*/  ISETP.GT.U32.AND P0, PT, R4, R47, PT ;  /* 0x0000002f0400720c */ /* 0x000fc60003f04070 */
[----:B------:R-:W4:Y:S04]  /*20210*/  LDL R14, [R1+0x6928] ;  /* 0x00692800010e7983 */ /* 0x000f280000100800 */
[----:B------:R-:W4:Y:S04]  /*20220*/  LDL R10, [R1+0x6934] ;  /* 0x00693400010a7983 */ /* 0x000f280000100800 */
[----:B------:R-:W4:Y:S02]  /*20230*/  LDL.LU R12, [R1+0x10] ;  /* 0x00001000010c7983 */ /* 0x000f240000300800 */
[----:B------:R-:W-:-:S02]  /*20240*/  @!P0 IMAD.IADD R47, R47, 0x1, -R4 ;  /* 0x000000012f2f8824 */ /* 0x000fc400078e0a04 */
[----:B------:R-:W4:Y:S03]  /*20250*/  LDL.LU R16, [R1+0xc] ;  /* 0x00000c0001107983 */ /* 0x000f260000300800 */
[C---:B------:R-:W-:Y:S01]  /*20260*/  ISETP.GT.U32.AND P0, PT, R4.reuse, R47, PT ;  /* 0x0000002f0400720c */ /* 0x040fe20003f04070 */
[----:B0-----:R-:W4:Y:S01]  /*20270*/  LDL.LU R8, [R1+0x8] ;  /* 0x0000080001087983 */ /* 0x001f220000300800 */
[----:B------:R-:W-:Y:S02]  /*20280*/  ISETP.GT.U32.AND P4, PT, R4, R51, PT ;  /* 0x000000330400720c */ /* 0x000fe40003f84070 */
[----:B-----5:R-:W-:-:S09]  /*20290*/  IABS R53, R53 ;  /* 0x0000003500357213 */ /* 0x020fd20000000000 */
[--C-:B------:R-:W-:Y:S01]  /*202a0*/  @!P0 IMAD.IADD R47, R47, 0x1, -R4.reuse ;  /* 0x000000012f2f8824 */ /* 0x100fe200078e0a04 */
[----:B------:R-:W-:Y:S01]  /*202b0*/  ISETP.GT.U32.AND P0, PT, R4, R6, PT ;  /* 0x000000060400720c */ /* 0x000fe20003f04070 */
[----:B------:R-:W5:Y:S01]  /*202c0*/  LDL.LU R9, [R1+0x4] ;  /* 0x0000040001097983 */ /* 0x000f620000300800 */
[----:B------:R-:W-:Y:S02]  /*202d0*/  IMAD.MOV.U32 R46, RZ, RZ, R53 ;  /* 0x000000ffff2e7224 */ /* 0x000fe400078e0035 */
[----:B------:R-:W-:Y:S02]  /*202e0*/  @!P4 IMAD.IADD R51, R51, 0x1, -R4 ;  /* 0x000000013333c824 */ /* 0x000fe400078e0a04 */
[----:B------:R-:W-:Y:S01]  /*202f0*/  IMAD.HI.U32 R49, R0, R46, RZ ;  /* 0x0000002e00317227 */ /* 0x000fe200078e00ff */
[----:B------:R-:W-:Y:S02]  /*20300*/  IABS R50, R3 ;  /* 0x0000000300327213 */ /* 0x000fe40000000000 */
[----:B------:R-:W-:Y:S01]  /*20310*/  IABS R53, R56 ;  /* 0x0000003800357213 */ /* 0x000fe20000000000 */
[----:B------:R-:W-:-:S03]  /*20320*/  IMAD.MOV R49, RZ, RZ, -R49 ;  /* 0x000000ffff317224 */ /* 0x000fc600078e0a31 */
[----:B------:R-:W-:Y:S01]  /*20330*/  @!P0 IMAD.IADD R6, R6, 0x1, -R4 ;  /* 0x0000000106068824 */ /* 0x000fe200078e0a04 */
[C---:B------:R-:W-:Y:S01]  /*20340*/  ISETP.GT.U32.AND P0, PT, R4.reuse, R51, PT ;  /* 0x000000330400720c */ /* 0x040fe20003f04070 */
[----:B------:R-:W-:Y:S02]  /*20350*/  IMAD R46, R4, R49, R46 ;  /* 0x00000031042e7224 */ /* 0x000fe400078e022e */
[----:B------:R-:W-:Y:S02]  /*20360*/  IMAD.MOV.U32 R49, RZ, RZ, R50 ;  /* 0x000000ffff317224 */ /* 0x000fe400078e0032 */
[----:B------:R-:W-:Y:S02]  /*20370*/  IMAD.MOV.U32 R50, RZ, RZ, R53 ;  /* 0x000000ffff327224 */ /* 0x000fe400078e0035 */
[----:B------:R-:W-:-:S04]  /*20380*/  IMAD.HI.U32 R53, R0, R48, RZ ;  /* 0x0000003000357227 */ /* 0x000fc800078e00ff */
[----:B------:R-:W-:Y:S02]  /*20390*/  IMAD.MOV.U32 R3, RZ, RZ, R47 ;  /* 0x000000ffff037224 */ /* 0x000fe400078e002f */
[----:B------:R-:W-:Y:S02]  /*203a0*/  IMAD.MOV R47, RZ, RZ, -R53 ;  /* 0x000000ffff2f7224 */ /* 0x000fe400078e0a35 */
[----:B------:R-:W-:-:S04]  /*203b0*/  IMAD.HI.U32 R53, R0, R50, RZ ;  /* 0x0000003200357227 */ /* 0x000fc800078e00ff */
[----:B------:R-:W-:Y:S02]  /*203c0*/  IMAD R47, R4, R47, R48 ;  /* 0x0000002f042f7224 */ /* 0x000fe400078e0230 */
[----:B------:R-:W-:Y:S02]  /*203d0*/  @!P0 IMAD.IADD R51, R51, 0x1, -R4 ;  /* 0x0000000133338824 */ /* 0x000fe400078e0a04 */
[----:B------:R-:W-:Y:S02]  /*203e0*/  @!P1 IMAD.MOV R3, RZ, RZ, -R3 ;  /* 0x000000ffff039224 */ /* 0x000fe400078e0a03 */
[----:B------:R-:W-:Y:S02]  /*203f0*/  IMAD.MOV R53, RZ, RZ, -R53 ;  /* 0x000000ffff357224 */ /* 0x000fe400078e0a35 */
[----:B------:R-:W-:Y:S01]  /*20400*/  IMAD.MOV.U32 R56, RZ, RZ, R55 ;  /* 0x000000ffff387224 */ /* 0x000fe200078e0037 */
[----:B------:R0:W-:Y:S04]  /*20410*/  STL [R1+0x288], R3 ;  /* 0x0002880301007387 */ /* 0x0001e80000100800 */
[----:B0-----:R-:W5:Y:S01]  /*20420*/  LDL.LU R3, [R1] ;  /* 0x0000000001037983 */ /* 0x001f620000300800 */
[----:B--2---:R-:W-:Y:S01]  /*20430*/  IABS R52, R54 ;  /* 0x0000003600347213 */ /* 0x004fe20000000000 */
[----:B------:R-:W-:-:S04]  /*20440*/  IMAD.HI.U32 R54, R0, R49, RZ ;  /* 0x0000003100367227 */ /* 0x000fc800078e00ff */
[----:B------:R-:W-:Y:S02]  /*20450*/  IMAD.MOV R48, RZ, RZ, -R54 ;  /* 0x000000ffff307224 */ /* 0x000fe400078e0a36 */
[----:B------:R-:W-:-:S04]  /*20460*/  IMAD.HI.U32 R55, R0, R52, RZ ;  /* 0x0000003400377227 */ /* 0x000fc800078e00ff */
[C---:B------:R-:W-:Y:S02]  /*20470*/  IMAD R48, R4.reuse, R48, R49 ;  /* 0x0000003004307224 */ /* 0x040fe400078e0231 */
[----:B------:R-:W-:Y:S02]  /*20480*/  IMAD R49, R4, R53, R50 ;  /* 0x0000003504317224 */ /* 0x000fe400078e0232 */
[----:B------:R-:W-:-:S04]  /*20490*/  IMAD.MOV R54, RZ, RZ, -R55 ;  /* 0x000000ffff367224 */ /* 0x000fc800078e0a37 */
[----:B------:R-:W-:Y:S01]  /*204a0*/  IMAD R50, R4, R54, R52 ;  /* 0x0000003604327224 */ /* 0x000fe200078e0234 */
[----:B---3--:R-:W-:-:S05]  /*204b0*/  IABS R7, R7 ;  /* 0x0000000700077213 */ /* 0x008fca0000000000 */
[----:B------:R-:W-:Y:S02]  /*204c0*/  IMAD.MOV.U32 R15, RZ, RZ, R7 ;  /* 0x000000ffff0f7224 */ /* 0x000fe400078e0007 */
[----:B------:R-:W-:Y:S01]  /*204d0*/  IMAD.MOV.U32 R7, RZ, RZ, R51 ;  /* 0x000000ffff077224 */ /* 0x000fe200078e0033 */
[----:B----4-:R-:W-:Y:S02]  /*204e0*/  IABS R53, R13 ;  /* 0x0000000d00357213 */ /* 0x010fe40000000000 */
[----:B------:R-:W2:Y:S01]  /*204f0*/  LDL R13, [R1+0x67b4] ;  /* 0x0067b400010d7983 */ /* 0x000ea20000100800 */
[----:B------:R-:W-:Y:S01]  /*20500*/  @!P5 IMAD.MOV R7, RZ, RZ, -R7 ;  /* 0x000000ffff07d224 */ /* 0x000fe200078e0a07 */
[----:B------:R-:W-:Y:S01]  /*20510*/  IABS R54, R11 ;  /* 0x0000000b00367213 */ /* 0x000fe20000000000 */
[----:B------:R-:W-:-:S03]  /*20520*/  IMAD.MOV.U32 R11, RZ, RZ, R56 ;  /* 0x000000ffff0b7224 */ /* 0x000fc600078e0038 */
[----:B------:R0:W-:Y:S04]  /*20530*/  STL [R1+0x284], R7 ;  /* 0x0002840701007387 */ /* 0x0001e80000100800 */
[----:B------:R-:W3:Y:S04]  /*20540*/  LDL R56, [R1+0x67bc] ;  /* 0x0067bc0001387983 */ /* 0x000ee80000100800 */
[----:B0-----:R-:W4:Y:S01]  /*20550*/  LDL R7, [R1+0x67b8] ;  /* 0x0067b80001077983 */ /* 0x001f220000100800 */
[C---:B------:R-:W-:Y:S02]  /*20560*/  ISETP.GT.U32.AND P4, PT, R4.reuse, R5, PT ;  /* 0x000000050400720c */ /* 0x040fe40003f84070 */
[----:B------:R-:W-:-:S11]  /*20570*/  ISETP.GT.U32.AND P0, PT, R4, R2, PT ;  /* 0x000000020400720c */ /* 0x000fd60003f04070 */
[----:B------:R-:W-:Y:S01]  /*20580*/  @!P4 IMAD.IADD R5, R5, 0x1, -R4 ;  /* 0x000000010505c824 */ /* 0x000fe200078e0a04 */
[----:B------:R-:W-:-:S04]  /*20590*/  ISETP.GT.U32.AND P4, PT, R4, R6, PT ;  /* 0x000000060400720c */ /* 0x000fc80003f84070 */
[----:B------:R-:W-:Y:S01]  /*205a0*/  ISETP.GT.U32.AND P1, PT, R4, R5, PT ;  /* 0x000000050400720c */ /* 0x000fe20003f24070 */
[----:B------:R-:W-:-:S08]  /*205b0*/  @!P0 IMAD.IADD R2, R2, 0x1, -R4 ;  /* 0x0000000102028824 */ /* 0x000fd000078e0a04 */
[----:B------:R-:W-:Y:S01]  /*205c0*/  @!P4 IMAD.IADD R6, R6, 0x1, -R4 ;  /* 0x000000010606c824 */ /* 0x000fe200078e0a04 */
[----:B------:R-:W-:-:S03]  /*205d0*/  ISETP.GT.U32.AND P4, PT, R4, R12, PT ;  /* 0x0000000c0400720c */ /* 0x000fc60003f84070 */
[----:B------:R-:W-:Y:S01]  /*205e0*/  @!P1 IMAD.IADD R5, R5, 0x1, -R4 ;  /* 0x0000000105059824 */ /* 0x000fe200078e0a04 */
[C---:B------:R-:W-:Y:S02]  /*205f0*/  ISETP.GT.U32.AND P1, PT, R4.reuse, R16, PT ;  /* 0x000000100400720c */ /* 0x040fe40003f24070 */
[----:B------:R-:W-:-:S07]  /*20600*/  ISETP.GT.U32.AND P0, PT, R4, R8, PT ;  /* 0x000000080400720c */ /* 0x000fce0003f04070 */
[----:B------:R-:W-:Y:S01]  /*20610*/  @!P4 IMAD.IADD R12, R12, 0x1, -R4 ;  /* 0x000000010c0cc824 */ /* 0x000fe200078e0a04 */
[----:B------:R-:W-:-:S03]  /*20620*/  ISETP.GT.U32.AND P4, PT, R4, R2, PT ;  /* 0x000000020400720c */ /* 0x000fc60003f84070 */
[--C-:B------:R-:W-:Y:S02]  /*20630*/  @!P1 IMAD.IADD R16, R16, 0x1, -R4.reuse ;  /* 0x0000000110109824 */ /* 0x100fe400078e0a04 */
[----:B------:R-:W-:-:S03]  /*20640*/  @!P0 IMAD.IADD R8, R8, 0x1, -R4 ;  /* 0x0000000108088824 */ /* 0x000fc600078e0a04 */
[C---:B------:R-:W-:Y:S02]  /*20650*/  ISETP.GT.U32.AND P5, PT, R4.reuse, R16, PT ;  /* 0x000000100400720c */ /* 0x040fe40003fa4070 */
[----:B------:R-:W-:-:S03]  /*20660*/  ISETP.GT.U32.AND P0, PT, R4, R8, PT ;  /* 0x000000080400720c */ /* 0x000fc60003f04070 */
[----:B------:R-:W-:Y:S01]  /*20670*/  @!P4 IMAD.IADD R2, R2, 0x1, -R4 ;  /* 0x000000010202c824 */ /* 0x000fe200078e0a04 */
[----:B-----5:R-:W-:Y:S02]  /*20680*/  ISETP.GT.U32.AND P4, PT, R4, R9, PT ;  /* 0x000000090400720c */ /* 0x020fe40003f84070 */
[----:B------:R-:W-:Y:S02]  /*20690*/  IABS R52, R14 ;  /* 0x0000000e00347213 */ /* 0x000fe40000000000 */
[----:B------:R-:W-:-:S03]  /*206a0*/  IABS R55, R10 ;  /* 0x0000000a00377213 */ /* 0x000fc60000000000 */
[----:B------:R-:W-:Y:S01]  /*206b0*/  @!P5 IMAD.IADD R16, R16, 0x1, -R4 ;  /* 0x000000011010d824 */ /* 0x000fe200078e0a04 */
[----:B------:R-:W-:Y:S01]  /*206c0*/  ISETP.GT.U32.AND P5, PT, R4, R61, PT ;  /* 0x0000003d0400720c */ /* 0x000fe20003fa4070 */
[----:B------:R-:W-:Y:S01]  /*206d0*/  IMAD.HI.U32 R51, R0, R52, RZ ;  /* 0x0000003400337227 */ /* 0x000fe200078e00ff */
[----:B------:R-:W-:-:S03]  /*206e0*/  ISETP.GT.U32.AND P1, PT, R4, R12, PT ;  /* 0x0000000c0400720c */ /* 0x000fc60003f24070 */
[----:B------:R-:W-:-:S04]  /*206f0*/  IMAD.HI.U32 R18, R0, R53, RZ ;  /* 0x0000003500127227 */ /* 0x000fc800078e00ff */
[----:B------:R-:W-:Y:S01]  /*20700*/  @!P0 IMAD.IADD R8, R8, 0x1, -R4 ;  /* 0x0000000108088824 */ /* 0x000fe200078e0a04 */
[----:B------:R-:W-:Y:S01]  /*20710*/  ISETP.GT.U32.AND P0, PT, R4, R60, PT ;  /* 0x0000003c0400720c */ /* 0x000fe20003f04070 */
[----:B------:R-:W-:-:S04]  /*20720*/  IMAD.HI.U32 R17, R0, R54, RZ ;  /* 0x0000003600117227 */ /* 0x000fc800078e00ff */
[----:B------:R-:W-:-:S04]  /*20730*/  IMAD.HI.U32 R10, R0, R55, RZ ;  /* 0x00000037000a7227 */ /* 0x000fc800078e00ff */
[----:B------:R-:W-:Y:S01]  /*20740*/  @!P4 IMAD.IADD R9, R9, 0x1, -R4 ;  /* 0x000000010909c824 */ /* 0x000fe200078e0a04 */
[----:B------:R-:W-:Y:S01]  /*20750*/  ISETP.GT.U32.AND P4, PT, R4, R59, PT ;  /* 0x0000003b0400720c */ /* 0x000fe20003f84070 */
        /* <DEDUP_REMOVED lines=8> */
[----:B------:R-:W-:Y:S02]  /*207e0*/  @!P5 IMAD.IADD R61, R61, 0x1, -R4 ;  /* 0x000000013d3dd824 */ /* 0x000fe400078e0a04 */
[C---:B------:R-:W-:Y:S02]  /*207f0*/  IMAD R53, R4.reuse, R17, R54 ;  /* 0x0000001104357224 */ /* 0x040fe400078e0236 */
[C---:B------:R-:W-:Y:S02]  /*20800*/  IMAD R54, R4.reuse, R10, R55 ;  /* 0x0000000a04367224 */ /* 0x040fe400078e0237 */
[----:B------:R-:W5:Y:S01]  /*20810*/  LDL.LU R10, [R1+0x3c] ;  /* 0x00003c00010a7983 */ /* 0x000f620000300800 */
[----:B------:R-:W-:-:S03]  /*20820*/  IMAD R55, R4, R14, R15 ;  /* 0x0000000e04377224 */ /* 0x000fc600078e020f */
[----:B------:R-:W5:Y:S01]  /*20830*/  LDL R19, [R1+0x67c0] ;  /* 0x0067c00001137983 */ /* 0x000f620000100800 */
[----:B------:R-:W-:-:S03]  /*20840*/  @!P0 IMAD.IADD R60, R60, 0x1, -R4 ;  /* 0x000000013c3c8824 */ /* 0x000fc600078e0a04 */
[----:B------:R-:W5:Y:S01]  /*20850*/  LDL.LU R14, [R1+0x34] ;  /* 0x00003400010e7983 */ /* 0x000f620000300800 */
[----:B------:R-:W-:-:S03]  /*20860*/  @!P1 IMAD.IADD R12, R12, 0x1, -R4 ;  /* 0x000000010c0c9824 */ /* 0x000fc600078e0a04 */
[----:B------:R-:W5:Y:S01]  /*20870*/  LDL.LU R15, [R1+0x30] ;  /* 0x00003000010f7983 */ /* 0x000f620000300800 */
[----:B------:R-:W-:-:S03]  /*20880*/  @!P4 IMAD.IADD R59, R59, 0x1, -R4 ;  /* 0x000000013b3bc824 */ /* 0x000fc600078e0a04 */
[----:B------:R-:W5:Y:S01]  /*20890*/  LDL R18, [R1+0x693c] ;  /* 0x00693c0001127983 */ /* 0x000f620000100800 */
[----:B--2---:R-:W-:Y:S01]  /*208a0*/  ISETP.GE.AND P5, PT, R13, RZ, PT ;  /* 0x000000ff0d00720c */ /* 0x004fe20003fa6270 */
[----:B------:R-:W-:Y:S02]  /*208b0*/  IMAD.MOV.U32 R13, RZ, RZ, R6 ;  /* 0x000000ffff0d7224 */ /* 0x000fe400078e0006 */
[----:B------:R-:W-:Y:S02]  /*208c0*/  IMAD.MOV.U32 R6, RZ, RZ, R5 ;  /* 0x000000ffff067224 */ /* 0x000fe400078e0005 */
[----:B------:R-:W-:Y:S02]  /*208d0*/  @!P2 IMAD.MOV R13, RZ, RZ, -R13 ;  /* 0x000000ffff0da224 */ /* 0x000fe400078e0a0d */
[----:B------:R-:W-:Y:S02]  /*208e0*/  @!P3 IMAD.MOV R6, RZ, RZ, -R6 ;  /* 0x000000ffff06b224 */ /* 0x000fe400078e0a06 */
[----:B------:R-:W-:Y:S01]  /*208f0*/  IMAD.MOV.U32 R5, RZ, RZ, R2 ;  /* 0x000000ffff057224 */ /* 0x000fe200078e0002 */
[----:B---3--:R-:W-:Y:S01]  /*20900*/  ISETP.GE.AND P4, PT, R56, RZ, PT ;  /* 0x000000ff3800720c */ /* 0x008fe20003f86270 */
[----:B------:R-:W-:Y:S01]  /*20910*/  IMAD.MOV.U32 R2, RZ, RZ, R12 ;  /* 0x000000ffff027224 */ /* 0x000fe200078e000c */
[----:B----4-:R-:W-:-:S02]  /*20920*/  ISETP.GE.AND P0, PT, R7, RZ, PT ;  /* 0x000000ff0700720c */ /* 0x010fc40003f06270 */
[----:B------:R-:W2:Y:S04]  /*20930*/  LDL.LU R7, [R1+0x2c] ;  /* 0x00002c0001077983 */ /* 0x000ea80000300800 */
[----:B------:R-:W3:Y:S01]  /*20940*/  LDL R17, [R1+0x67c4] ;  /* 0x0067c40001117983 */ /* 0x000ee20000100800 */
[----:B------:R-:W-:-:S03]  /*20950*/  @!P6 IMAD.MOV R5, RZ, RZ, -R5 ;  /* 0x000000ffff05e224 */ /* 0x000fc600078e0a05 */
[----:B------:R-:W4:Y:S04]  /*20960*/  LDL.LU R56, [R1+0x28] ;  /* 0x0000280001387983 */ /* 0x000f280000300800 */
[----:B------:R0:W-:Y:S01]  /*20970*/  STL [R1+0x280], R13 ;  /* 0x0002800d01007387 */ /* 0x0001e20000100800 */
[----:B------:R-:W-:-:S03]  /*20980*/  @!P5 IMAD.MOV R2, RZ, RZ, -R2 ;  /* 0x000000ffff02d224 */ /* 0x000fc600078e0a02 */
[----:B------:R-:W-:Y:S04]  /*20990*/  STL [R1+0x27c], R6 ;  /* 0x00027c0601007387 */ /* 0x000fe80000100800 */
[----:B------:R-:W4:Y:S04]  /*209a0*/  LDL R12, [R1+0x67cc] ;  /* 0x0067cc00010c7983 */ /* 0x000f280000100800 */
[----:B0-----:R-:W4:Y:S04]  /*209b0*/  LDL R13, [R1+0x67c8] ;  /* 0x0067c800010d7983 */ /* 0x001f280000100800 */
[----:B------:R0:W-:Y:S04]  /*209c0*/  STL [R1+0x278], R5 ;  /* 0x0002780501007387 */ /* 0x0001e80000100800 */
[----:B------:R1:W-:Y:S01]  /*209d0*/  STL [R1+0x274], R2 ;  /* 0x0002740201007387 */ /* 0x0003e20000100800 */
[----:B0-----:R-:W-:-:S02]  /*209e0*/  IMAD.MOV.U32 R5, RZ, RZ, R16 ;  /* 0x000000ffff057224 */ /* 0x001fc400078e0010 */
[----:B-1----:R-:W-:Y:S02]  /*209f0*/  IMAD.MOV.U32 R2, RZ, RZ, R8 ;  /* 0x000000ffff027224 */ /* 0x002fe400078e0008 */
[----:B------:R-:W4:Y:S01]  /*20a00*/  LDL R8, [R1+0x67d0] ;  /* 0x0067d00001087983 */ /* 0x000f220000100800 */
[----:B------:R-:W-:-:S05]  /*20a10*/  @!P0 IMAD.MOV R5, RZ, RZ, -R5 ;  /* 0x000000ffff058224 */ /* 0x000fca00078e0a05 */
[----:B------:R-:W-:Y:S04]  /*20a20*/  STL [R1+0x270], R5 ;  /* 0x0002700501007387 */ /* 0x000fe80000100800 */
[----:B------:R-:W4:Y:S01]  /*20a30*/  LDL R16, [R1+0x67d4] ;  /* 0x0067d40001107983 */ /* 0x000f220000100800 */
[----:B------:R-:W-:-:S13]  /*20a40*/  ISETP.GT.U32.AND P1, PT, R4, R3, PT ;  /* 0x000000030400720c */ /* 0x000fda0003f24070 */
[----:B------:R-:W-:Y:S01]  /*20a50*/  @!P1 IMAD.IADD R3, R3, 0x1, -R4 ;  /* 0x0000000103039824 */ /* 0x000fe200078e0a04 */
[----:B------:R-:W-:-:S04]  /*20a60*/  ISETP.GT.U32.AND P1, PT, R4, R58, PT ;  /* 0x0000003a0400720c */ /* 0x000fc80003f24070 */
[C---:B------:R-:W-:Y:S02]  /*20a70*/  ISETP.GT.U32.AND P2, PT, R4.reuse, R3, PT ;  /* 0x000000030400720c */ /* 0x040fe40003f44070 */
[C---:B------:R-:W-:Y:S02]  /*20a80*/  ISETP.GT.U32.AND P3, PT, R4.reuse, R61, PT ;  /* 0x0000003d0400720c */ /* 0x040fe40003f64070 */
[----:B------:R-:W-:-:S05]  /*20a90*/  ISETP.GT.U32.AND P5, PT, R4, R60, PT ;  /* 0x0000003c0400720c */ /* 0x000fca0003fa4070 */
[----:B------:R-:W-:Y:S01]  /*20aa0*/  @!P1 IMAD.IADD R58, R58, 0x1, -R4 ;  /* 0x000000013a3a9824 */ /* 0x000fe200078e0a04 */
[----:B------:R-:W-:-:S04]  /*20ab0*/  ISETP.GT.U32.AND P1, PT, R4, R9, PT ;  /* 0x000000090400720c */ /* 0x000fc80003f24070 */
[C---:B------:R-:W-:Y:S01]  /*20ac0*/  ISETP.GT.U32.AND P0, PT, R4.reuse, R58, PT ;  /* 0x0000003a0400720c */ /* 0x040fe20003f04070 */
[--C-:B------:R-:W-:Y:S01]  /*20ad0*/  @!P2 IMAD.IADD R3, R3, 0x1, -R4.reuse ;  /* 0x000000010303a824 */ /* 0x100fe200078e0a04 */
[C---:B------:R-:W-:Y:S02]  /*20ae0*/  ISETP.GT.U32.AND P2, PT, R4.reuse, R11, PT ;  /* 0x0000000b0400720c */ /* 0x040fe40003f44070 */
[----:B------:R-:W-:Y:S01]  /*20af0*/  ISETP.GT.U32.AND P6, PT, R4, R59, PT ;  /* 0x0000003b0400720c */ /* 0x000fe20003fc4070 */
[--C-:B------:R-:W-:Y:S02]  /*20b00*/  @!P3 IMAD.IADD R61, R61, 0x1, -R4.reuse ;  /* 0x000000013d3db824 */ /* 0x100fe400078e0a04 */
[--C-:B------:R-:W-:Y:S02]  /*20b10*/  @!P5 IMAD.IADD R60, R60, 0x1, -R4.reuse ;  /* 0x000000013c3cd824 */ /* 0x100fe400078e0a04 */
[----:B------:R-:W-:Y:S02]  /*20b20*/  @!P1 IMAD.IADD R9, R9, 0x1, -R4 ;  /* 0x0000000109099824 */ /* 0x000fe400078e0a04 */
[----:B------:R-:W-:-:S02]  /*20b30*/  @!P4 IMAD.MOV R2, RZ, RZ, -R2 ;  /* 0x000000ffff02c224 */ /* 0x000fc400078e0a02 */
[--C-:B------:R-:W-:Y:S02]  /*20b40*/  @!P0 IMAD.IADD R58, R58, 0x1, -R4.reuse ;  /* 0x000000013a3a8824 */ /* 0x100fe400078e0a04 */
[--C-:B------:R-:W-:Y:S01]  /*20b50*/  @!P2 IMAD.IADD R11, R11, 0x1, -R4.reuse ;  /* 0x000000010b0ba824 */ /* 0x100fe200078e0a04 */
[----:B------:R0:W-:Y:S01]  /*20b60*/  STL [R1+0x26c], R2 ;  /* 0x00026c0201007387 */ /* 0x0001e20000100800 */
[----:B------:R-:W-:Y:S01]  /*20b70*/  @!P6 IMAD.IADD R59, R59, 0x1, -R4 ;  /* 0x000000013b3be824 */ /* 0x000fe200078e0a04 */
[----:B-----5:R-:W-:Y:S02]  /*20b80*/  ISETP.GE.AND P1, PT, R19, RZ, PT ;  /* 0x000000ff1300720c */ /* 0x020fe40003f26270 */
[C---:B------:R-:W-:Y:S01]  /*20b90*/  ISETP.GT.U32.AND P3, PT, R4.reuse, R14, PT ;  /* 0x0000000e0400720c */ /* 0x040fe20003f64070 */
[----:B------:R-:W5:Y:S01]  /*20ba0*/  LDL.LU R19, [R1+0x24] ;  /* 0x0000240001137983 */ /* 0x000f620000300800 */
[----:B------:R-:W-:Y:S01]  /*20bb0*/  ISETP.GT.U32.AND P5, PT, R4, R15, PT ;  /* 0x0000000f0400720c */ /* 0x000fe20003fa4070 */
[----:B------:R-:W-:-:S02]  /*20bc0*/  IMAD.MOV.U32 R6, RZ, RZ, R9 ;  /* 0x000000ffff067224 */ /* 0x000fc400078e0009 */
[----:B------:R-:W-:-:S06]  /*20bd0*/  IMAD.MOV.U32 R9, RZ, RZ, R61 ;  /* 0x000000ffff097224 */ /* 0x000fcc00078e003d */
[----:B------:R-:W-:Y:S02]  /*20be0*/  @!P1 IMAD.MOV R6, RZ, RZ, -R6 ;  /* 0x000000ffff069224 */ /* 0x000fe400078e0a06 */
[--C-:B------:R-:W-:Y:S02]  /*20bf0*/  @!P3 IMAD.IADD R14, R14, 0x1, -R4.reuse ;  /* 0x000000010e0eb824 */ /* 0x100fe400078e0a04 */
[----:B------:R-:W-:Y:S01]  /*20c00*/  @!P5 IMAD.IADD R15, R15, 0x1, -R4 ;  /* 0x000000010f0fd824 */ /* 0x000fe200078e0a04 */
[----:B0-----:R-:W-:Y:S02]  /*20c10*/  IABS R2, R18 ;  /* 0x0000001200027213 */ /* 0x001fe40000000000 */
[----:B---3--:R-:W-:Y:S02]  /*20c20*/  ISETP.GE.AND P0, PT, R17, RZ, PT ;  /* 0x000000ff1100720c */ /* 0x008fe40003f06270 */
[----:B--2---:R-:W-:Y:S02]  /*20c30*/  ISETP.GT.U32.AND P6, PT, R4, R7, PT ;  /* 0x000000070400720c */ /* 0x004fe40003fc4070 */
[----:B----4-:R-:W-:-:S02]  /*20c40*/  ISETP.GE.AND P2, PT, R13, RZ, PT ;  /* 0x000000ff0d00720c */ /* 0x010fc40003f46270 */
[----:B------:R-:W-:Y:S01]  /*20c50*/  ISETP.GE.AND P3, PT, R12, RZ, PT ;  /* 0x000000ff0c00720c */ /* 0x000fe20003f66270 */
[----:B------:R-:W2:Y:S06]  /*20c60*/  LDL.LU R13, [R1+0x20] ;  /* 0x00002000010d7983 */ /* 0x000eac0000300800 */
[----:B------:R-:W-:Y:S01]  /*20c70*/  @!P0 IMAD.MOV R3, RZ, RZ, -R3 ;  /* 0x000000ffff038224 */ /* 0x000fe200078e0a03 */
[----:B------:R-:W3:Y:S01]  /*20c80*/  LDL.LU R17, [R1+0x1c] ;  /* 0x00001c0001117983 */ /* 0x000ee20000300800 */
[----:B------:R-:W-:Y:S01]  /*20c90*/  @!P6 IMAD.IADD R7, R7, 0x1, -R4 ;  /* 0x000000010707e824 */ /* 0x000fe200078e0a04 */
[----:B------:R-:W-:Y:S01]  /*20ca0*/  ISETP.GT.U32.AND P0, PT, R4, R11, PT ;  /* 0x0000000b0400720c */ /* 0x000fe20003f04070 */
[----:B------:R-:W-:Y:S01]  /*20cb0*/  @!P2 IMAD.MOV R9, RZ, RZ, -R9 ;  /* 0x000000ffff09a224 */ /* 0x000fe200078e0a09 */
[----:B------:R-:W-:-:S02]  /*20cc0*/  ISETP.GE.AND P5, PT, R8, RZ, PT ;  /* 0x000000ff0800720c */ /* 0x000fc40003fa6270 */
[----:B------:R-:W4:Y:S04]  /*20cd0*/  LDL.LU R8, [R1+0x18] ;  /* 0x0000180001087983 */ /* 0x000f280000300800 */
[----:B------:R-:W4:Y:S04]  /*20ce0*/  LDL.LU R12, [R1+0x14] ;  /* 0x00001400010c7983 */ /* 0x000f280000300800 */
[----:B------:R0:W-:Y:S01]  /*20cf0*/  STL [R1+0x268], R6 ;  /* 0x0002680601007387 */ /* 0x0001e20000100800 */
[----:B------:R-:W-:-:S03]  /*20d00*/  ISETP.GE.AND P6, PT, R16, RZ, PT ;  /* 0x000000ff1000720c */ /* 0x000fc60003fc6270 */
[----:B------:R-:W4:Y:S04]  /*20d10*/  LDL R18, [R1+0x67dc] ;  /* 0x0067dc0001127983 */ /* 0x000f280000100800 */
[----:B0-----:R-:W4:Y:S04]  /*20d20*/  LDL R6, [R1+0x67d8] ;  /* 0x0067d80001067983 */ /* 0x001f280000100800 */
[----:B------:R0:W-:Y:S04]  /*20d30*/  STL [R1+0x25c], R3 ;  /* 0x00025c0301007387 */ /* 0x0001e80000100800 */
[----:B------:R-:W4:Y:S01]  /*20d40*/  LDL R16, [R1+0x67e4] ;  /* 0x0067e40001107983 */ /* 0x000f220000100800 */
[----:B0-----:R-:W-:-:S02]  /*20d50*/  IMAD.MOV.U32 R3, RZ, RZ, R60 ;  /* 0x000000ffff037224 */ /* 0x001fc400078e003c */
[----:B------:R-:W-:Y:S02]  /*20d60*/  IMAD.MOV.U32 R60, RZ, RZ, R11 ;  /* 0x000000ffff3c7224 */ /* 0x000fe400078e000b */
[----:B------:R-:W4:Y:S01]  /*20d70*/  LDL R11, [R1+0x67e0] ;  /* 0x0067e000010b7983 */ /* 0x000f220000100800 */
[----:B------:R-:W-:-:S03]  /*20d80*/  @!P3 IMAD.MOV R3, RZ, RZ, -R3 ;  /* 0x000000ffff03b224 */ /* 0x000fc600078e0a03 */
[----:B------:R0:W-:Y:S04]  /*20d90*/  STL [R1+0x258], R9 ;  /* 0x0002580901007387 */ /* 0x0001e80000100800 */
[----:B------:R1:W-:Y:S01]  /*20da0*/  STL [R1+0x254], R3 ;  /* 0x0002540301007387 */ /* 0x0003e20000100800 */
[----:B0-----:R-:W-:-:S04]  /*20db0*/  IMAD.MOV.U32 R9, RZ, RZ, R59 ;  /* 0x000000ffff097224 */ /* 0x001fc800078e003b */
[----:B------:R-:W-:Y:S01]  /*20dc0*/  @!P5 IMAD.MOV R9, RZ, RZ, -R9 ;  /* 0x000000ffff09d224 */ /* 0x000fe200078e0a09 */
[----:B-1----:R-:W4:Y:S04]  /*20dd0*/  LDL R3, [R1+0x67e8] ;  /* 0x0067e80001037983 */ /* 0x002f280000100800 */
[----:B------:R0:W-:Y:S04]  /*20de0*/  STL [R1+0x250], R9 ;  /* 0x0002500901007387 */ /* 0x0001e80000100800 */
[----:B0-----:R-:W4:Y:S01]  /*20df0*/  LDL R9, [R1+0x67ec] ;  /* 0x0067ec0001097983 */ /* 0x001f220000100800 */
[----:B------:R-:W-:-:S13]  /*20e00*/  ISETP.GT.U32.AND P4, PT, R4, R10, PT ;  /* 0x0000000a0400720c */ /* 0x000fda0003f84070 */
[----:B------:R-:W-:Y:S01]  /*20e10*/  @!P4 IMAD.IADD R10, R10, 0x1, -R4 ;  /* 0x000000010a0ac824 */ /* 0x000fe200078e0a04 */
[C---:B------:R-:W-:Y:S02]  /*20e20*/  ISETP.GT.U32.AND P4, PT, R4.reuse, R56, PT ;  /* 0x000000380400720c */ /* 0x040fe40003f84070 */
[C---:B------:R-:W-:Y:S02]  /*20e30*/  ISETP.GT.U32.AND P2, PT, R4.reuse, R14, PT ;  /* 0x0000000e0400720c */ /* 0x040fe40003f44070 */
[C---:B------:R-:W-:Y:S01]  /*20e40*/  ISETP.GT.U32.AND P1, PT, R4.reuse, R10, PT ;  /* 0x0000000a0400720c */ /* 0x040fe20003f24070 */
[----:B------:R-:W-:Y:S01]  /*20e50*/  @!P6 IMAD.MOV R58, RZ, RZ, -R58 ;  /* 0x000000ffff3ae224 */ /* 0x000fe200078e0a3a */
[----:B------:R-:W-:-:S07]  /*20e60*/  ISETP.GT.U32.AND P3, PT, R4, R15, PT ;  /* 0x0000000f0400720c */ /* 0x000fce0003f64070 */
[----:B------:R-:W-:Y:S01]  /*20e70*/  @!P4 IMAD.IADD R56, R56, 0x1, -R4 ;  /* 0x000000013838c824 */ /* 0x000fe200078e0a04 */
[----:B-----5:R-:W-:-:S04]  /*20e80*/  ISETP.GT.U32.AND P6, PT, R4, R19, PT ;  /* 0x000000130400720c */ /* 0x020fc80003fc4070 */
[----:B------:R-:W-:Y:S01]  /*20e90*/  ISETP.GT.U32.AND P4, PT, R4, R56, PT ;  /* 0x000000380400720c */ /* 0x000fe20003f84070 */
[--C-:B------:R-:W-:Y:S02]  /*20ea0*/  @!P0 IMAD.IADD R60, R60, 0x1, -R4.reuse ;  /* 0x000000013c3c8824 */ /* 0x100fe400078e0a04 */
[--C-:B------:R-:W-:Y:S02]  /*20eb0*/  @!P1 IMAD.IADD R10, R10, 0x1, -R4.reuse ;  /* 0x000000010a0a9824 */ /* 0x100fe400078e0a04 */
[--C-:B------:R-:W-:Y:S02]  /*20ec0*/  @!P2 IMAD.IADD R14, R14, 0x1, -R4.reuse ;  /* 0x000000010e0ea824 */ /* 0x100fe400078e0a04 */
[--C-:B------:R-:W-:Y:S02]  /*20ed0*/  @!P3 IMAD.IADD R15, R15, 0x1, -R4.reuse ;  /* 0x000000010f0fb824 */ /* 0x100fe400078e0a04 */
[----:B------:R-:W-:-:S04]  /*20ee0*/  @!P6 IMAD.IADD R19, R19, 0x1, -R4 ;  /* 0x000000011313e824 */ /* 0x000fc800078e0a04 */
[----:B------:R-:W-:Y:S02]  /*20ef0*/  @!P4 IMAD.IADD R56, R56, 0x1, -R4 ;  /* 0x000000013838c824 */ /* 0x000fe400078e0a04 */
[----:B------:R-:W-:Y:S01]  /*20f00*/  IMAD.HI.U32 R5, R0, R2, RZ ;  /* 0x0000000200057227 */ /* 0x000fe200078e00ff */
[----:B------:R-:W-:Y:S03]  /*20f10*/  STL [R1+0x24c], R58 ;  /* 0x00024c3a01007387 */ /* 0x000fe60000100800 */
[----:B------:R-:W-:Y:S01]  /*20f20*/  IMAD.MOV R5, RZ, RZ, -R5 ;  /* 0x000000ffff057224 */ /* 0x000fe200078e0a05 */
[----:B------:R-:W-:-:S03]  /*20f30*/  ISETP.GT.U32.AND P5, PT, R4, R7, PT ;  /* 0x000000070400720c */ /* 0x000fc60003fa4070 */
[----:B------:R-:W-:Y:S02]  /*20f40*/  IMAD R2, R4, R5, R2 ;  /* 0x0000000504027224 */ /* 0x000fe400078e0202 */
[----:B------:R-:W-:-:S08]  /*20f50*/  IMAD.MOV.U32 R5, RZ, RZ, R60 ;  /* 0x000000ffff057224 */ /* 0x000fd000078e003c */
[----:B------:R-:W-:Y:S01]  /*20f60*/  @!P5 IMAD.IADD R7, R7, 0x1, -R4 ;  /* 0x000000010707d824 */ /* 0x000fe200078e0a04 */
[C---:B--2---:R-:W-:Y:S02]  /*20f70*/  ISETP.GT.U32.AND P1, PT, R4.reuse, R13, PT ;  /* 0x0000000d0400720c */ /* 0x044fe40003f24070 */
[C---:B---3--:R-:W-:Y:S02]  /*20f80*/  ISETP.GT.U32.AND P0, PT, R4.reuse, R17, PT ;  /* 0x000000110400720c */ /* 0x048fe40003f04070 */
[C---:B----4-:R-:W-:Y:S02]  /*20f90*/  ISETP.GT.U32.AND P2, PT, R4.reuse, R8, PT ;  /* 0x000000080400720c */ /* 0x050fe40003f44070 */
[----:B------:R-:W-:-:S09]  /*20fa0*/  ISETP.GT.U32.AND P3, PT, R4, R12, PT ;  /* 0x0000000c0400720c */ /* 0x000fd20003f64070 */
[--C-:B------:R-:W-:Y:S01]  /*20fb0*/  @!P0 IMAD.IADD R17, R17, 0x1, -R4.reuse ;  /* 0x0000000111118824 */ /* 0x100fe200078e0a04 */
[----:B------:R-:W-:Y:S02]  /*20fc0*/  ISETP.GE.AND P6, PT, R18, RZ, PT ;  /* 0x000000ff1200720c */ /* 0x000fe40003fc6270 */
[----:B------:R-:W-:Y:S01]  /*20fd0*/  ISETP.GE.AND P4, PT, R6, RZ, PT ;  /* 0x000000ff0600720c */ /* 0x000fe20003f86270 */
[--C-:B------:R-:W-:Y:S02]  /*20fe0*/  @!P1 IMAD.IADD R13, R13, 0x1, -R4.reuse ;  /* 0x000000010d0d9824 */ /* 0x100fe400078e0a04 */
[----:B------:R-:W-:Y:S01]  /*20ff0*/  @!P2 IMAD.IADD R8, R8, 0x1, -R4 ;  /* 0x000000010808a824 */ /* 0x000fe200078e0a04 */
[----:B------:R-:W-:Y:S01]  /*21000*/  ISETP.GE.AND P0, PT, R16, RZ, PT ;  /* 0x000000ff1000720c */ /* 0x000fe20003f06270 */
[----:B------:R-:W-:Y:S02]  /*21010*/  IMAD.MOV.U32 R16, RZ, RZ, R10 ;  /* 0x000000ffff107224 */ /* 0x000fe400078e000a */
[----:B------:R-:W-:-:S06]  /*21020*/  @!P3 IMAD.IADD R12, R12, 0x1, -R4 ;  /* 0x000000010c0cb824 */ /* 0x000fcc00078e0a04 */
[----:B------:R-:W-:Y:S01]  /*21030*/  @!P4 IMAD.MOV R16, RZ, RZ, -R16 ;  /* 0x000000ffff10c224 */ /* 0x000fe200078e0a10 */
[----:B------:R-:W-:Y:S02]  /*21040*/  ISETP.GE.AND P1, PT, R11, RZ, PT ;  /* 0x000000ff0b00720c */ /* 0x000fe40003f26270 */
[----:B------:R-:W2:Y:S04]  /*21050*/  LDL.LU R11, [R1+0x68] ;  /* 0x00006800010b7983 */ /* 0x000ea80000300800 */
[----:B------:R-:W3:Y:S01]  /*21060*/  LDL.LU R18, [R1+0x64] ;  /* 0x0000640001127983 */ /* 0x000ee20000300800 */
        /* <DEDUP_REMOVED lines=10> */
[----:B------:R-:W-:-:S03]  /*21110*/  @!P1 IMAD.MOV R14, RZ, RZ, -R14 ;  /* 0x000000ffff0e9224 */ /* 0x000fc600078e0a0e */
[----:B0-----:R-:W2:Y:S04]  /*21120*/  LDL R16, [R1+0x67f4] ;  /* 0x0067f40001107983 */ /* 0x001ea80000100800 */
[----:B------:R0:W-:Y:S01]  /*21130*/  STL [R1+0x244], R5 ;  /* 0x0002440501007387 */ /* 0x0001e20000100800 */
[----:B------:R-:W-:Y:S02]  /*21140*/  @!P2 IMAD.MOV R7, RZ, RZ, -R7 ;  /* 0x000000ffff07a224 */ /* 0x000fe400078e0a07 */
[----:B0-----:R-:W-:Y:S02]  /*21150*/  IMAD.MOV.U32 R5, RZ, RZ, R15 ;  /* 0x000000ffff057224 */ /* 0x001fe400078e000f */
[----:B------:R-:W2:Y:S02]  /*21160*/  LDL R15, [R1+0x67f8] ;  /* 0x0067f800010f7983 */ /* 0x000ea40000100800 */
[----:B------:R-:W-:-:S02]  /*21170*/  @!P0 IMAD.MOV R5, RZ, RZ, -R5 ;  /* 0x000000ffff058224 */ /* 0x000fc400078e0a05 */
[----:B------:R0:W-:Y:S04]  /*21180*/  STL [R1+0x240], R14 ;  /* 0x0002400e01007387 */ /* 0x0001e80000100800 */
[----:B0-----:R-:W2:Y:S04]  /*21190*/  LDL R14, [R1+0x67fc] ;  /* 0x0067fc00010e7983 */ /* 0x001ea80000100800 */
[----:B------:R0:W-:Y:S02]  /*211a0*/  STL [R1+0x23c], R5 ;  /* 0x00023c0501007387 */ /* 0x0001e40000100800 */
[----:B0-----:R-:W-:-:S02]  /*211b0*/  IMAD.MOV.U32 R5, RZ, RZ, R56 ;  /* 0x000000ffff057224 */ /* 0x001fc400078e0038 */
[----:B------:R-:W2:Y:S04]  /*211c0*/  LDL.LU R56, [R1+0x6b08] ;  /* 0x006b080001387983 */ /* 0x000ea80000300800 */
[----:B------:R0:W-:Y:S04]  /*211d0*/  STL [R1+0x238], R7 ;  /* 0x0002380701007387 */ /* 0x0001e80000100800 */
[----:B------:R-:W2:Y:S04]  /*211e0*/  LDL R59, [R1+0x6804] ;  /* 0x00680400013b7983 */ /* 0x000ea80000100800 */
[----:B0-----:R-:W2:Y:S01]  /*211f0*/  LDL R7, [R1+0x6800] ;  /* 0x0068000001077983 */ /* 0x001ea20000100800 */
[----:B------:R-:W-:-:S02]  /*21200*/  ISETP.GT.U32.AND P5, PT, R4, R57, PT ;  /* 0x000000390400720c */ /* 0x000fc40003fa4070 */
[C---:B------:R-:W-:Y:S02]  /*21210*/  ISETP.GT.U32.AND P1, PT, R4.reuse, R17, PT ;  /* 0x000000110400720c */ /* 0x040fe40003f24070 */
[----:B------:R-:W-:-:S09]  /*21220*/  ISETP.GT.U32.AND P4, PT, R4, R19, PT ;  /* 0x000000130400720c */ /* 0x000fd20003f84070 */
[--C-:B------:R-:W-:Y:S01]  /*21230*/  @!P5 IMAD.IADD R57, R57, 0x1, -R4.reuse ;  /* 0x000000013939d824 */ /* 0x100fe200078e0a04 */
[C---:B------:R-:W-:Y:S02]  /*21240*/  ISETP.GT.U32.AND P5, PT, R4.reuse, R13, PT ;  /* 0x0000000d0400720c */ /* 0x040fe40003fa4070 */
[C---:B------:R-:W-:Y:S02]  /*21250*/  ISETP.GT.U32.AND P0, PT, R4.reuse, R8, PT ;  /* 0x000000080400720c */ /* 0x040fe40003f04070 */
[C---:B------:R-:W-:Y:S02]  /*21260*/  ISETP.GT.U32.AND P6, PT, R4.reuse, R12, PT ;  /* 0x0000000c0400720c */ /* 0x040fe40003fc4070 */
[----:B------:R-:W-:Y:S01]  /*21270*/  ISETP.GT.U32.AND P2, PT, R4, R57, PT ;  /* 0x000000390400720c */ /* 0x000fe20003f44070 */
[----:B------:R-:W-:-:S06]  /*21280*/  @!P1 IMAD.IADD R17, R17, 0x1, -R4 ;  /* 0x0000000111119824 */ /* 0x000fcc00078e0a04 */
[--C-:B------:R-:W-:Y:S02]  /*21290*/  @!P5 IMAD.IADD R13, R13, 0x1, -R4.reuse ;  /* 0x000000010d0dd824 */ /* 0x100fe400078e0a04 */
[--C-:B------:R-:W-:Y:S02]  /*212a0*/  @!P4 IMAD.IADD R19, R19, 0x1, -R4.reuse ;  /* 0x000000011313c824 */ /* 0x100fe400078e0a04 */
[--C-:B------:R-:W-:Y:S02]  /*212b0*/  @!P0 IMAD.IADD R8, R8, 0x1, -R4.reuse ;  /* 0x0000000108088824 */ /* 0x100fe400078e0a04 */
[----:B------:R-:W-:Y:S02]  /*212c0*/  @!P3 IMAD.MOV R5, RZ, RZ, -R5 ;  /* 0x000000ffff05b224 */ /* 0x000fe400078e0a05 */
[--C-:B------:R-:W-:Y:S02]  /*212d0*/  @!P6 IMAD.IADD R12, R12, 0x1, -R4.reuse ;  /* 0x000000010c0ce824 */ /* 0x100fe400078e0a04 */
[----:B------:R-:W-:Y:S01]  /*212e0*/  @!P2 IMAD.IADD R57, R57, 0x1, -R4 ;  /* 0x000000013939a824 */ /* 0x000fe200078e0a04 */
[----:B------:R-:W-:Y:S01]  /*212f0*/  STL [R1+0x234], R5 ;  /* 0x0002340501007387 */ /* 0x000fe20000100800 */
[----:B---3--:R-:W-:-:S02]  /*21300*/  ISETP.GT.U32.AND P5, PT, R4, R18, PT ;  /* 0x000000120400720c */ /* 0x008fc40003fa4070 */
[C---:B----4-:R-:W-:Y:S02]  /*21310*/  ISETP.GT.U32.AND P1, PT, R4.reuse, R3, PT ;  /* 0x000000030400720c */ /* 0x050fe40003f24070 */
[----:B-----5:R-:W-:Y:S02]  /*21320*/  ISETP.GE.AND P4, PT, R61, RZ, PT ;  /* 0x000000ff3d00720c */ /* 0x020fe40003f86270 */
[----:B--2---:R-:W-:-:S07]  /*21330*/  ISETP.GT.U32.AND P0, PT, R4, R10, PT ;  /* 0x0000000a0400720c */ /* 0x004fce0003f04070 */
[--C-:B------:R-:W-:Y:S01]  /*21340*/  @!P5 IMAD.IADD R18, R18, 0x1, -R4.reuse ;  /* 0x000000011212d824 */ /* 0x100fe200078e0a04 */
[----:B------:R-:W2:Y:S01]  /*21350*/  LDL.LU R61, [R1+0x50] ;  /* 0x00005000013d7983 */ /* 0x000ea20000300800 */
[----:B------:R-:W-:Y:S01]  /*21360*/  ISETP.GT.U32.AND P6, PT, R4, R9, PT ;  /* 0x000000090400720c */ /* 0x000fe20003fc4070 */
[--C-:B------:R-:W-:Y:S02]  /*21370*/  @!P1 IMAD.IADD R3, R3, 0x1, -R4.reuse ;  /* 0x0000000103039824 */ /* 0x100fe400078e0a04 */
[----:B------:R-:W-:Y:S02]  /*21380*/  @!P4 IMAD.MOV R19, RZ, RZ, -R19 ;  /* 0x000000ffff13c224 */ /* 0x000fe400078e0a13 */
[--C-:B------:R-:W-:Y:S01]  /*21390*/  @!P0 IMAD.IADD R10, R10, 0x1, -R4.reuse ;  /* 0x000000010a0a8824 */ /* 0x100fe200078e0a04 */
[----:B------:R-:W-:Y:S02]  /*213a0*/  ISETP.GE.AND P2, PT, R16, RZ, PT ;  /* 0x000000ff1000720c */ /* 0x000fe40003f46270 */
[----:B------:R-:W3:Y:S05]  /*213b0*/  LDL.LU R16, [R1+0x4c] ;  /* 0x00004c0001107983 */ /* 0x000eea0000300800 */
[----:B------:R-:W-:Y:S01]  /*213c0*/  @!P6 IMAD.IADD R9, R9, 0x1, -R4 ;  /* 0x000000010909e824 */ /* 0x000fe200078e0a04 */
[----:B------:R-:W-:-:S02]  /*213d0*/  ISETP.GE.AND P5, PT, R15, RZ, PT ;  /* 0x000000ff0f00720c */ /* 0x000fc40003fa6270 */
[----:B------:R-:W4:Y:S03]  /*213e0*/  LDL.LU R15, [R1+0x48] ;  /* 0x00004800010f7983 */ /* 0x000f260000300800 */
[----:B------:R-:W-:Y:S01]  /*213f0*/  @!P2 IMAD.MOV R13, RZ, RZ, -R13 ;  /* 0x000000ffff0da224 */ /* 0x000fe200078e0a0d */
[----:B------:R-:W-:Y:S02]  /*21400*/  ISETP.GE.AND P1, PT, R14, RZ, PT ;  /* 0x000000ff0e00720c */ /* 0x000fe40003f26270 */
[----:B------:R-:W5:Y:S05]  /*21410*/  LDL.LU R14, [R1+0x44] ;  /* 0x00004400010e7983 */ /* 0x000f6a0000300800 */
[----:B------:R-:W-:-:S06]  /*21420*/  @!P5 IMAD.MOV R17, RZ, RZ, -R17 ;  /* 0x000000ffff11d224 */ /* 0x000fcc00078e0a11 */
[----:B------:R-:W-:Y:S01]  /*21430*/  @!P1 IMAD.MOV R8, RZ, RZ, -R8 ;  /* 0x000000ffff089224 */ /* 0x000fe200078e0a08 */
[----:B------:R-:W-:Y:S02]  /*21440*/  ISETP.GE.AND P6, PT, R59, RZ, PT ;  /* 0x000000ff3b00720c */ /* 0x000fe40003fc6270 */
[----:B------:R-:W-:Y:S02]  /*21450*/  ISETP.GE.AND P0, PT, R7, RZ, PT ;  /* 0x000000ff0700720c */ /* 0x000fe40003f06270 */
[----:B------:R-:W5:Y:S04]  /*21460*/  LDL.LU R7, [R1+0x40] ;  /* 0x0000400001077983 */ /* 0x000f680000300800 */
[----:B------:R0:W-:Y:S04]  /*21470*/  STL [R1+0x230], R19 ;  /* 0x0002301301007387 */ /* 0x0001e80000100800 */
[----:B------:R-:W5:Y:S04]  /*21480*/  LDL R59, [R1+0x6808] ;  /* 0x00680800013b7983 */ /* 0x000f680000100800 */
[----:B0-----:R-:W5:Y:S04]  /*21490*/  LDL R19, [R1+0x680c] ;  /* 0x00680c0001137983 */ /* 0x001f680000100800 */
[----:B------:R0:W-:Y:S01]  /*214a0*/  STL [R1+0x22c], R13 ;  /* 0x00022c0d01007387 */ /* 0x0001e20000100800 */
[----:B------:R-:W-:-:S03]  /*214b0*/  @!P0 IMAD.MOV R12, RZ, RZ, -R12 ;  /* 0x000000ffff0c8224 */ /* 0x000fc600078e0a0c */
[----:B0-----:R-:W5:Y:S04]  /*214c0*/  LDL R13, [R1+0x6810] ;  /* 0x00681000010d7983 */ /* 0x001f680000100800 */
        /* <DEDUP_REMOVED lines=14> */
[----:B------:R-:W-:-:S04]  /*215b0*/  ISETP.GT.U32.AND P3, PT, R4, R11, PT ;  /* 0x0000000b0400720c */ /* 0x000fc80003f64070 */
[----:B------:R-:W-:Y:S01]  /*215c0*/  ISETP.GT.U32.AND P0, PT, R4, R60, PT ;  /* 0x0000003c0400720c */ /* 0x000fe20003f04070 */
[--C-:B------:R-:W-:Y:S01]  /*215d0*/  @!P2 IMAD.IADD R18, R18, 0x1, -R4.reuse ;  /* 0x000000011212a824 */ /* 0x100fe200078e0a04 */
[----:B------:R-:W-:Y:S01]  /*215e0*/  IABS R5, R6 ;  /* 0x0000000600057213 */ /* 0x000fe20000000000 */
[----:B------:R-:W-:-:S06]  /*215f0*/  @!P4 IMAD.IADD R3, R3, 0x1, -R4 ;  /* 0x000000010303c824 */ /* 0x000fcc00078e0a04 */
[--C-:B------:R-:W-:Y:S02]  /*21600*/  @!P3 IMAD.IADD R11, R11, 0x1, -R4.reuse ;  /* 0x000000010b0bb824 */ /* 0x100fe400078e0a04 */
[--C-:B------:R-:W-:Y:S02]  /*21610*/  @!P1 IMAD.IADD R10, R10, 0x1, -R4.reuse ;  /* 0x000000010a0a9824 */ /* 0x100fe400078e0a04 */
[----:B------:R-:W-:Y:S02]  /*21620*/  @!P0 IMAD.IADD R60, R60, 0x1, -R4 ;  /* 0x000000013c3c8824 */ /* 0x000fe400078e0a04 */
[----:B------:R-:W-:Y:S01]  /*21630*/  IMAD.HI.U32 R6, R0, R5, RZ ;  /* 0x0000000500067227 */ /* 0x000fe200078e00ff */
[----:B------:R-:W-:-:S03]  /*21640*/  ISETP.GT.U32.AND P5, PT, R4, R9, PT ;  /* 0x000000090400720c */ /* 0x000fc60003fa4070 */
[----:B------:R-:W-:Y:S01]  /*21650*/  IMAD.MOV R6, RZ, RZ, -R6 ;  /* 0x000000ffff067224 */ /* 0x000fe200078e0a06 */
[----:B------:R-:W-:Y:S03]  /*21660*/  STL [R1+0x21c], R57 ;  /* 0x00021c3901007387 */ /* 0x000fe60000100800 */
[----:B------:R-:W-:Y:S02]  /*21670*/  IMAD R5, R4, R6, R5 ;  /* 0x0000000604057224 */ /* 0x000fe400078e0205 */
[----:B------:R-:W-:-:S04]  /*21680*/  IMAD.MOV.U32 R6, RZ, RZ, R18 ;  /* 0x000000ffff067224 */ /* 0x000fc800078e0012 */
[----:B------:R-:W-:Y:S01]  /*21690*/  @!P5 IMAD.IADD R9, R9, 0x1, -R4 ;  /* 0x000000010909d824 */ /* 0x000fe200078e0a04 */
[----:B--2---:R-:W-:-:S13]  /*216a0*/  ISETP.GT.U32.AND P6, PT, R4, R61, PT ;  /* 0x0000003d0400720c */ /* 0x004fda0003fc4070 */
[----:B------:R-:W-:Y:S01]  /*216b0*/  @!P6 IMAD.IADD R61, R61, 0x1, -R4 ;  /* 0x000000013d3de824 */ /* 0x000fe200078e0a04 */
[C---:B---3--:R-:W-:Y:S02]  /*216c0*/  ISETP.GT.U32.AND P3, PT, R4.reuse, R16, PT ;  /* 0x000000100400720c */ /* 0x048fe40003f64070 */
[----:B----4-:R-:W-:-:S11]  /*216d0*/  ISETP.GT.U32.AND P2, PT, R4, R15, PT ;  /* 0x0000000f0400720c */ /* 0x010fd60003f44070 */
[--C-:B------:R-:W-:Y:S01]  /*216e0*/  @!P3 IMAD.IADD R16, R16, 0x1, -R4.reuse ;  /* 0x000000011010b824 */ /* 0x100fe200078e0a04 */
[----:B-----5:R-:W-:Y:S01]  /*216f0*/  ISETP.GT.U32.AND P4, PT, R4, R14, PT ;  /* 0x0000000e0400720c */ /* 0x020fe20003f84070 */
[----:B------:R-:W-:-:S12]  /*21700*/  @!P2 IMAD.IADD R15, R15, 0x1, -R4 ;  /* 0x000000010f0fa824 */ /* 0x000fd800078e0a04 */
[----:B------:R-:W-:Y:S01]  /*21710*/  @!P4 IMAD.IADD R14, R14, 0x1, -R4 ;  /* 0x000000010e0ec824 */ /* 0x000fe200078e0a04 */
[----:B------:R-:W-:Y:S02]  /*21720*/  ISETP.GT.U32.AND P1, PT, R4, R7, PT ;  /* 0x000000070400720c */ /* 0x000fe40003f24070 */
[----:B------:R-:W-:Y:S02]  /*21730*/  ISETP.GE.AND P0, PT, R59, RZ, PT ;  /* 0x000000ff3b00720c */ /* 0x000fe40003f06270 */
[----:B------:R-:W-:-:S09]  /*21740*/  ISETP.GE.AND P6, PT, R19, RZ, PT ;  /* 0x000000ff1300720c */ /* 0x000fd20003fc6270 */
[----:B------:R-:W-:Y:S01]  /*21750*/  @!P1 IMAD.IADD R7, R7, 0x1, -R4 ;  /* 0x0000000107079824 */ /* 0x000fe200078e0a04 */
[----:B------:R-:W-:Y:S02]  /*21760*/  ISETP.GE.AND P3, PT, R13, RZ, PT ;  /* 0x000000ff0d00720c */ /* 0x000fe40003f66270 */
[----:B------:R-:W2:Y:S04]  /*21770*/  LDL.LU R13, [R1+0x94] ;  /* 0x00009400010d7983 */ /* 0x000ea80000300800 */
[----:B------:R-:W3:Y:S01]  /*21780*/  LDL.LU R19, [R1+0x90] ;  /* 0x0000900001137983 */ /* 0x000ee20000300800 */
[----:B------:R-:W-:Y:S01]  /*21790*/  @!P6 IMAD.MOV R6, RZ, RZ, -R6 ;  /* 0x000000ffff06e224 */ /* 0x000fe200078e0a06 */
[----:B------:R-:W-:Y:S01]  /*217a0*/  ISETP.GE.AND P2, PT, R17, RZ, PT ;  /* 0x000000ff1100720c */ /* 0x000fe20003f46270 */
[----:B------:R-:W-:-:S04]  /*217b0*/  IMAD.MOV.U32 R17, RZ, RZ, R11 ;  /* 0x000000ffff117224 */ /* 0x000fc800078e000b */
        /* <DEDUP_REMOVED lines=13> */
[----:B------:R0:W-:Y:S02]  /*21890*/  STL [R1+0x214], R6 ;  /* 0x0002140601007387 */ /* 0x0001e40000100800 */
[----:B0-----:R-:W-:Y:S02]  /*218a0*/  IMAD.MOV.U32 R6, RZ, RZ, R10 ;  /* 0x000000ffff067224 */ /* 0x001fe400078e000a */
[----:B------:R-:W2:Y:S02]  /*218b0*/  LDL R10, [R1+0x6828] ;  /* 0x00682800010a7983 */ /* 0x000ea40000100800 */
[----:B------:R-:W-:-:S02]  /*218c0*/  @!P2 IMAD.MOV R6, RZ, RZ, -R6 ;  /* 0x000000ffff06a224 */ /* 0x000fc400078e0a06 */
[----:B------:R0:W-:Y:S04]  /*218d0*/  STL [R1+0x210], R3 ;  /* 0x0002100301007387 */ /* 0x0001e80000100800 */
[----:B0-----:R-:W2:Y:S04]  /*218e0*/  LDL R3, [R1+0x682c] ;  /* 0x00682c0001037983 */ /* 0x001ea80000100800 */
[----:B------:R0:W-:Y:S04]  /*218f0*/  STL [R1+0x20c], R6 ;  /* 0x00020c0601007387 */ /* 0x0001e80000100800 */
[----:B------:R1:W-:Y:S01]  /*21900*/  STL [R1+0x208], R9 ;  /* 0x0002080901007387 */ /* 0x0003e20000100800 */
[----:B0-----:R-:W-:-:S03]  /*21910*/  IMAD.MOV.U32 R6, RZ, RZ, R60 ;  /* 0x000000ffff067224 */ /* 0x001fc600078e003c */
[----:B------:R-:W2:Y:S04]  /*21920*/  LDL R60, [R1+0x6834] ;  /* 0x00683400013c7983 */ /* 0x000ea80000100800 */
[----:B-1----:R-:W2:Y:S01]  /*21930*/  LDL R9, [R1+0x6830] ;  /* 0x0068300001097983 */ /* 0x002ea20000100800 */
        /* <DEDUP_REMOVED lines=15> */
[----:B------:R0:W-:Y:S01]  /*21a30*/  STL [R1+0x204], R6 ;  /* 0x0002040601007387 */ /* 0x0001e20000100800 */
[----:B---3--:R-:W-:-:S13]  /*21a40*/  ISETP.GT.U32.AND P5, PT, R4, R19, PT ;  /* 0x000000130400720c */ /* 0x008fda0003fa4070 */
[----:B------:R-:W-:Y:S01]  /*21a50*/  @!P5 IMAD.IADD R19, R19, 0x1, -R4 ;  /* 0x000000011313d824 */ /* 0x000fe200078e0a04 */
[----:B----4-:R-:W-:Y:S02]  /*21a60*/  ISETP.GT.U32.AND P3, PT, R4, R8, PT ;  /* 0x000000080400720c */ /* 0x010fe40003f64070 */
[----:B-----5:R-:W-:Y:S02]  /*21a70*/  ISETP.GE.AND P0, PT, R58, RZ, PT ;  /* 0x000000ff3a00720c */ /* 0x020fe40003f06270 */
[----:B------:R-:W3:Y:S01]  /*21a80*/  LDL.LU R58, [R1+0x7c] ;  /* 0x00007c00013a7983 */ /* 0x000ee20000300800 */
[C---:B--2---:R-:W-:Y:S02]  /*21a90*/  ISETP.GT.U32.AND P2, PT, R4.reuse, R11, PT ;  /* 0x0000000b0400720c */ /* 0x044fe40003f44070 */
[----:B0-----:R-:W-:Y:S02]  /*21aa0*/  IABS R6, R59 ;  /* 0x0000003b00067213 */ /* 0x001fe40000000000 */
[----:B------:R-:W-:Y:S01]  /*21ab0*/  ISETP.GT.U32.AND P6, PT, R4, R12, PT ;  /* 0x0000000c0400720c */ /* 0x000fe20003fc4070 */
[----:B------:R-:W-:-:S03]  /*21ac0*/  IMAD.MOV.U32 R59, RZ, RZ, R61 ;  /* 0x000000ffff3b7224 */ /* 0x000fc600078e003d */
[----:B------:R-:W-:Y:S02]  /*21ad0*/  @!P3 IMAD.IADD R8, R8, 0x1, -R4 ;  /* 0x000000010808b824 */ /* 0x000fe400078e0a04 */
[----:B------:R-:W-:-:S03]  /*21ae0*/  @!P0 IMAD.MOV R59, RZ, RZ, -R59 ;  /* 0x000000ffff3b8224 */ /* 0x000fc600078e0a3b */
[----:B------:R-:W-:Y:S01]  /*21af0*/  @!P2 IMAD.IADD R11, R11, 0x1, -R4 ;  /* 0x000000010b0ba824 */ /* 0x000fe200078e0a04 */
[----:B------:R-:W-:-:S03]  /*21b00*/  ISETP.GE.AND P4, PT, R17, RZ, PT ;  /* 0x000000ff1100720c */ /* 0x000fc60003f86270 */
[----:B------:R-:W-:Y:S01]  /*21b10*/  @!P6 IMAD.IADD R12, R12, 0x1, -R4 ;  /* 0x000000010c0ce824 */ /* 0x000fe200078e0a04 */
[----:B------:R-:W-:-:S09]  /*21b20*/  ISETP.GE.AND P5, PT, R10, RZ, PT ;  /* 0x000000ff0a00720c */ /* 0x000fd20003fa6270 */
[----:B------:R-:W-:Y:S01]  /*21b30*/  @!P4 IMAD.MOV R16, RZ, RZ, -R16 ;  /* 0x000000ffff10c224 */ /* 0x000fe200078e0a10 */
[----:B------:R-:W-:Y:S02]  /*21b40*/  ISETP.GE.AND P3, PT, R3, RZ, PT ;  /* 0x000000ff0300720c */ /* 0x000fe40003f66270 */
[----:B------:R-:W2:Y:S04]  /*21b50*/  LDL.LU R3, [R1+0x78] ;  /* 0x0000780001037983 */ /* 0x000ea80000300800 */
[----:B------:R-:W4:Y:S01]  /*21b60*/  LDL.LU R17, [R1+0x74] ;  /* 0x0000740001117983 */ /* 0x000f220000300800 */
[----:B------:R-:W-:Y:S01]  /*21b70*/  @!P5 IMAD.MOV R15, RZ, RZ, -R15 ;  /* 0x000000ffff0fd224 */ /* 0x000fe200078e0a0f */
[----:B------:R-:W-:Y:S02]  /*21b80*/  ISETP.GE.AND P6, PT, R60, RZ, PT ;  /* 0x000000ff3c00720c */ /* 0x000fe40003fc6270 */
[----:B------:R-:W-:-:S02]  /*21b90*/  ISETP.GE.AND P2, PT, R9, RZ, PT ;  /* 0x000000ff0900720c */ /* 0x000fc40003f46270 */
[----:B------:R-:W5:Y:S04]  /*21ba0*/  LDL.LU R9, [R1+0x70] ;  /* 0x0000700001097983 */ /* 0x000f680000300800 */
[----:B------:R-:W5:Y:S04]  /*21bb0*/  LDL.LU R10, [R1+0x6c] ;  /* 0x00006c00010a7983 */ /* 0x000f680000300800 */
[----:B------:R-:W-:Y:S04]  /*21bc0*/  STL [R1+0x200], R59 ;  /* 0x0002003b01007387 */ /* 0x000fe80000100800 */
[----:B------:R-:W5:Y:S01]  /*21bd0*/  LDL R60, [R1+0x6838] ;  /* 0x00683800013c7983 */ /* 0x000f620000100800 */
[----:B------:R-:W-:-:S02]  /*21be0*/  @!P3 IMAD.MOV R14, RZ, RZ, -R14 ;  /* 0x000000ffff0eb224 */ /* 0x000fc400078e0a0e */
[----:B------:R-:W-:Y:S01]  /*21bf0*/  @!P2 IMAD.MOV R7, RZ, RZ, -R7 ;  /* 0x000000ffff07a224 */ /* 0x000fe200078e0a07 */
[----:B------:R0:W-:Y:S04]  /*21c00*/  STL [R1+0x1fc], R16 ;  /* 0x0001fc1001007387 */ /* 0x0001e80000100800 */
[----:B------:R-:W5:Y:S04]  /*21c10*/  LDL R61, [R1+0x6840] ;  /* 0x00684000013d7983 */ /* 0x000f680000100800 */
[----:B0-----:R-:W5:Y:S04]  /*21c20*/  LDL R16, [R1+0x683c] ;  /* 0x00683c0001107983 */ /* 0x001f680000100800 */
[----:B------:R0:W-:Y:S01]  /*21c30*/  STL [R1+0x1f8], R15 ;  /* 0x0001f80f01007387 */ /* 0x0001e20000100800 */
[----:B------:R-:W-:-:S03]  /*21c40*/  IMAD.MOV.U32 R59, RZ, RZ, R56 ;  /* 0x000000ffff3b7224 */ /* 0x000fc600078e0038 */
[----:B0-----:R-:W5:Y:S04]  /*21c50*/  LDL R15, [R1+0x6844] ;  /* 0x00684400010f7983 */ /* 0x001f680000100800 */
[----:B------:R0:W-:Y:S04]  /*21c60*/  STL [R1+0x1f4], R14 ;  /* 0x0001f40e01007387 */ /* 0x0001e80000100800 */
[----:B0-----:R-:W5:Y:S04]  /*21c70*/  LDL R14, [R1+0x6848] ;  /* 0x00684800010e7983 */ /* 0x001f680000100800 */
[----:B------:R0:W-:Y:S04]  /*21c80*/  STL [R1+0x1f0], R7 ;  /* 0x0001f00701007387 */ /* 0x0001e80000100800 */
[----:B0-----:R-:W5:Y:S04]  /*21c90*/  LDL.LU R7, [R1+0x6b04] ;  /* 0x006b040001077983 */ /* 0x001f680000300800 */
[----:B------:R-:W5:Y:S01]  /*21ca0*/  LDL R56, [R1+0x684c] ;  /* 0x00684c0001387983 */ /* 0x000f620000100800 */
[----:B------:R-:W-:-:S13]  /*21cb0*/  ISETP.GT.U32.AND P1, PT, R4, R13, PT ;  /* 0x0000000d0400720c */ /* 0x000fda0003f24070 */
[----:B------:R-:W-:Y:S01]  /*21cc0*/  @!P1 IMAD.IADD R13, R13, 0x1, -R4 ;  /* 0x000000010d0d9824 */ /* 0x000fe200078e0a04 */
[----:B------:R-:W-:-:S04]  /*21cd0*/  ISETP.GT.U32.AND P1, PT, R4, R18, PT ;  /* 0x000000120400720c */ /* 0x000fc80003f24070 */
[C---:B------:R-:W-:Y:S02]  /*21ce0*/  ISETP.GT.U32.AND P0, PT, R4.reuse, R13, PT ;  /* 0x0000000d0400720c */ /* 0x040fe40003f04070 */
[----:B------:R-:W-:-:S07]  /*21cf0*/  ISETP.GT.U32.AND P4, PT, R4, R8, PT ;  /* 0x000000080400720c */ /* 0x000fce0003f84070 */
[--C-:B------:R-:W-:Y:S01]  /*21d00*/  @!P1 IMAD.IADD R18, R18, 0x1, -R4.reuse ;  /* 0x0000000112129824 */ /* 0x100fe200078e0a04 */
[C---:B------:R-:W-:Y:S02]  /*21d10*/  ISETP.GT.U32.AND P1, PT, R4.reuse, R19, PT ;  /* 0x000000130400720c */ /* 0x040fe40003f24070 */
[C---:B------:R-:W-:Y:S02]  /*21d20*/  ISETP.GT.U32.AND P3, PT, R4.reuse, R11, PT ;  /* 0x0000000b0400720c */ /* 0x040fe40003f64070 */
[----:B------:R-:W-:Y:S01]  /*21d30*/  ISETP.GT.U32.AND P2, PT, R4, R18, PT ;  /* 0x000000120400720c */ /* 0x000fe20003f44070 */
[----:B------:R-:W-:Y:S02]  /*21d40*/  @!P6 IMAD.MOV R59, RZ, RZ, -R59 ;  /* 0x000000ffff3be224 */ /* 0x000fe400078e0a3b */
[--C-:B------:R-:W-:Y:S02]  /*21d50*/  @!P0 IMAD.IADD R13, R13, 0x1, -R4.reuse ;  /* 0x000000010d0d8824 */ /* 0x100fe400078e0a04 */
[----:B------:R-:W-:-:S04]  /*21d60*/  @!P4 IMAD.IADD R8, R8, 0x1, -R4 ;  /* 0x000000010808c824 */ /* 0x000fc800078e0a04 */
[--C-:B------:R-:W-:Y:S02]  /*21d70*/  @!P1 IMAD.IADD R19, R19, 0x1, -R4.reuse ;  /* 0x0000000113139824 */ /* 0x100fe400078e0a04 */
[--C-:B------:R-:W-:Y:S02]  /*21d80*/  @!P3 IMAD.IADD R11, R11, 0x1, -R4.reuse ;  /* 0x000000010b0bb824 */ /* 0x100fe400078e0a04 */
[----:B------:R-:W-:Y:S01]  /*21d90*/  @!P2 IMAD.IADD R18, R18, 0x1, -R4 ;  /* 0x000000011212a824 */ /* 0x000fe200078e0a04 */
[----:B------:R0:W-:Y:S01]  /*21da0*/  STL [R1+0x1ec], R59 ;  /* 0x0001ec3b01007387 */ /* 0x0001e20000100800 */
[----:B------:R-:W-:Y:S01]  /*21db0*/  ISETP.GT.U32.AND P5, PT, R4, R12, PT ;  /* 0x0000000c0400720c */ /* 0x000fe20003fa4070 */
[----:B------:R-:W-:-:S04]  /*21dc0*/  IMAD.HI.U32 R57, R0, R6, RZ ;  /* 0x0000000600397227 */ /* 0x000fc800078e00ff */
[----:B------:R-:W-:-:S04]  /*21dd0*/  IMAD.MOV R57, RZ, RZ, -R57 ;  /* 0x000000ffff397224 */ /* 0x000fc800078e0a39 */
[----:B------:R-:W-:-:S04]  /*21de0*/  IMAD R6, R4, R57, R6 ;  /* 0x0000003904067224 */ /* 0x000fc800078e0206 */
[----:B------:R-:W-:Y:S01]  /*21df0*/  @!P5 IMAD.IADD R12, R12, 0x1, -R4 ;  /* 0x000000010c0cd824 */ /* 0x000fe200078e0a04 */
[----:B---3--:R-:W-:-:S13]  /*21e00*/  ISETP.GT.U32.AND P6, PT, R4, R58, PT ;  /* 0x0000003a0400720c */ /* 0x008fda0003fc4070 */
[----:B------:R-:W-:Y:S01]  /*21e10*/  @!P6 IMAD.IADD R58, R58, 0x1, -R4 ;  /* 0x000000013a3ae824 */ /* 0x000fe200078e0a04 */
[C---:B--2---:R-:W-:Y:S02]  /*21e20*/  ISETP.GT.U32.AND P0, PT, R4.reuse, R3, PT ;  /* 0x000000030400720c */ /* 0x044fe40003f04070 */
[C---:B----4-:R-:W-:Y:S02]  /*21e30*/  ISETP.GT.U32.AND P1, PT, R4.reuse, R17, PT ;  /* 0x000000110400720c */ /* 0x050fe40003f24070 */
[C---:B-----5:R-:W-:Y:S02]  /*21e40*/  ISETP.GT.U32.AND P4, PT, R4.reuse, R9, PT ;  /* 0x000000090400720c */ /* 0x060fe40003f84070 */
[----:B------:R-:W-:Y:S02]  /*21e50*/  ISETP.GT.U32.AND P3, PT, R4, R10, PT ;  /* 0x0000000a0400720c */ /* 0x000fe40003f64070 */
[----:B------:R-:W-:-:S05]  /*21e60*/  ISETP.GE.AND P2, PT, R60, RZ, PT ;  /* 0x000000ff3c00720c */ /* 0x000fca0003f46270 */
[----:B------:R-:W-:-:S04]  /*21e70*/  @!P0 IMAD.IADD R3, R3, 0x1, -R4 ;  /* 0x0000000103038824 */ /* 0x000fc800078e0a04 */
[--C-:B------:R-:W-:Y:S01]  /*21e80*/  @!P4 IMAD.IADD R9, R9, 0x1, -R4.reuse ;  /* 0x000000010909c824 */ /* 0x100fe200078e0a04 */
[----:B------:R-:W-:Y:S01]  /*21e90*/  ISETP.GE.AND P0, PT, R61, RZ, PT ;  /* 0x000000ff3d00720c */ /* 0x000fe20003f06270 */
[----:B------:R-:W-:Y:S01]  /*21ea0*/  @!P1 IMAD.IADD R17, R17, 0x1, -R4 ;  /* 0x0000000111119824 */ /* 0x000fe200078e0a04 */
[----:B------:R-:W-:Y:S02]  /*21eb0*/  ISETP.GE.AND P6, PT, R16, RZ, PT ;  /* 0x000000ff1000720c */ /* 0x000fe40003fc6270 */
[----:B------:R-:W2:Y:S01]  /*21ec0*/  LDL.LU R16, [R1+0xa8] ;  /* 0x0000a80001107983 */ /* 0x000ea20000300800 */
[----:B------:R-:W-:-:S03]  /*21ed0*/  @!P2 IMAD.MOV R13, RZ, RZ, -R13 ;  /* 0x000000ffff0da224 */ /* 0x000fc600078e0a0d */
[----:B0-----:R-:W3:Y:S01]  /*21ee0*/  LDL.LU R59, [R1+0xa4] ;  /* 0x0000a400013b7983 */ /* 0x001ee20000300800 */
[----:B------:R-:W-:-:S03]  /*21ef0*/  @!P3 IMAD.IADD R10, R10, 0x1, -R4 ;  /* 0x000000010a0ab824 */ /* 0x000fc600078e0a04 */
[----:B------:R-:W4:Y:S01]  /*21f00*/  LDL.LU R60, [R1+0xa0] ;  /* 0x0000a000013c7983 */ /* 0x000f220000300800 */
[----:B------:R-:W-:Y:S02]  /*21f10*/  ISETP.GE.AND P1, PT, R15, RZ, PT ;  /* 0x000000ff0f00720c */ /* 0x000fe40003f26270 */
[----:B------:R-:W-:Y:S01]  /*21f20*/  @!P6 IMAD.MOV R19, RZ, RZ, -R19 ;  /* 0x000000ffff13e224 */ /* 0x000fe200078e0a13 */
[----:B------:R-:W-:Y:S02]  /*21f30*/  ISETP.GE.AND P4, PT, R14, RZ, PT ;  /* 0x000000ff0e00720c */ /* 0x000fe40003f86270 */
[----:B------:R-:W5:Y:S04]  /*21f40*/  LDL R14, [R1+0x6850] ;  /* 0x00685000010e7983 */ /* 0x000f680000100800 */
[----:B------:R-:W2:Y:S04]  /*21f50*/  LDL.LU R61, [R1+0x9c] ;  /* 0x00009c00013d7983 */ /* 0x000ea80000300800 */
[----:B------:R-:W2:Y:S01]  /*21f60*/  LDL.LU R15, [R1+0x98] ;  /* 0x00009800010f7983 */ /* 0x000ea20000300800 */
[----:B------:R-:W-:-:S03]  /*21f70*/  ISETP.GE.AND P3, PT, R56, RZ, PT ;  /* 0x000000ff3800720c */ /* 0x000fc60003f66270 */
[----:B------:R-:W2:Y:S04]  /*21f80*/  LDL R56, [R1+0x6948] ;  /* 0x0069480001387983 */ /* 0x000ea80000100800 */
[----:B------:R0:W-:Y:S02]  /*21f90*/  STL [R1+0x1e8], R13 ;  /* 0x0001e80d01007387 */ /* 0x0001e40000100800 */
[----:B0-----:R-:W-:Y:S02]  /*21fa0*/  IMAD.MOV.U32 R13, RZ, RZ, R8 ;  /* 0x000000ffff0d7224 */ /* 0x001fe400078e0008 */
[----:B------:R-:W2:Y:S02]  /*21fb0*/  LDL R8, [R1+0x6854] ;  /* 0x0068540001087983 */ /* 0x000ea40000100800 */
[----:B------:R-:W-:-:S02]  /*21fc0*/  @!P0 IMAD.MOV R13, RZ, RZ, -R13 ;  /* 0x000000ffff0d8224 */ /* 0x000fc400078e0a0d */
[----:B------:R0:W-:Y:S01]  /*21fd0*/  STL [R1+0x1e4], R19 ;  /* 0x0001e41301007387 */ /* 0x0001e20000100800 */
[----:B------:R-:W-:-:S03]  /*21fe0*/  @!P1 IMAD.MOV R11, RZ, RZ, -R11 ;  /* 0x000000ffff0b9224 */ /* 0x000fc600078e0a0b */
[----:B------:R1:W-:Y:S04]  /*21ff0*/  STL [R1+0x1e0], R13 ;  /* 0x0001e00d01007387 */ /* 0x0003e80000100800 */
[----:B------:R-:W2:Y:S01]  /*22000*/  LDL R57, [R1+0x685c] ;  /* 0x00685c0001397983 */ /* 0x000ea20000100800 */
[----:B0-----:R-:W-:-:S03]  /*22010*/  IMAD.MOV.U32 R19, RZ, RZ, R12 ;  /* 0x000000ffff137224 */ /* 0x001fc600078e000c */
[----:B------:R-:W2:Y:S04]  /*22020*/  LDL R12, [R1+0x6860] ;  /* 0x00686000010c7983 */ /* 0x000ea80000100800 */
[----:B-1----:R-:W2:Y:S04]  /*22030*/  LDL R13, [R1+0x6858] ;  /* 0x00685800010d7983 */ /* 0x002ea80000100800 */
        /* <DEDUP_REMOVED lines=8> */
[C---:B------:R-:W-:Y:S01]  /*220c0*/  ISETP.GT.U32.AND P6, PT, R4.reuse, R10, PT ;  /* 0x0000000a0400720c */ /* 0x040fe20003fc4070 */
[----:B------:R-:W-:Y:S01]  /*220d0*/  @!P4 IMAD.MOV R19, RZ, RZ, -R19 ;  /* 0x000000ffff13c224 */ /* 0x000fe200078e0a13 */
[----:B------:R-:W-:Y:S01]  /*220e0*/  ISETP.GT.U32.AND P4, PT, R4, R7, PT ;  /* 0x000000070400720c */ /* 0x000fe20003f84070 */
[--C-:B------:R-:W-:Y:S02]  /*220f0*/  @!P0 IMAD.IADD R17, R17, 0x1, -R4.reuse ;  /* 0x0000000111118824 */ /* 0x100fe400078e0a04 */
[----:B------:R-:W-:-:S06]  /*22100*/  @!P2 IMAD.IADD R58, R58, 0x1, -R4 ;  /* 0x000000013a3aa824 */ /* 0x000fcc00078e0a04 */
[--C-:B------:R-:W-:Y:S02]  /*22110*/  @!P5 IMAD.IADD R3, R3, 0x1, -R4.reuse ;  /* 0x000000010303d824 */ /* 0x100fe400078e0a04 */
[--C-:B------:R-:W-:Y:S02]  /*22120*/  @!P1 IMAD.IADD R9, R9, 0x1, -R4.reuse ;  /* 0x0000000109099824 */ /* 0x100fe400078e0a04 */
[----:B------:R-:W-:Y:S02]  /*22130*/  @!P6 IMAD.IADD R10, R10, 0x1, -R4 ;  /* 0x000000010a0ae824 */ /* 0x000fe400078e0a04 */
[----:B------:R-:W-:Y:S02]  /*22140*/  @!P3 IMAD.MOV R18, RZ, RZ, -R18 ;  /* 0x000000ffff12b224 */ /* 0x000fe400078e0a12 */
[----:B------:R-:W-:Y:S01]  /*22150*/  @!P4 IMAD.IADD R7, R7, 0x1, -R4 ;  /* 0x000000010707c824 */ /* 0x000fe200078e0a04 */
[----:B------:R0:W-:Y:S04]  /*22160*/  STL [R1+0x1d8], R19 ;  /* 0x0001d81301007387 */ /* 0x0001e80000100800 */
[----:B0-----:R-:W2:Y:S04]  /*22170*/  LDL.LU R19, [R1+0x6b00] ;  /* 0x006b000001137983 */ /* 0x001ea80000300800 */
[----:B------:R0:W-:Y:S04]  /*22180*/  STL [R1+0x1d4], R18 ;  /* 0x0001d41201007387 */ /* 0x0001e80000100800 */
[----:B0-----:R-:W2:Y:S01]  /*22190*/  LDL.LU R18, [R1+0x6afc] ;  /* 0x006afc0001127983 */ /* 0x001ea20000300800 */
[----:B---3--:R-:W-:-:S02]  /*221a0*/  ISETP.GT.U32.AND P5, PT, R4, R59, PT ;  /* 0x0000003b0400720c */ /* 0x008fc40003fa4070 */
[----:B----4-:R-:W-:-:S11]  /*221b0*/  ISETP.GT.U32.AND P0, PT, R4, R60, PT ;  /* 0x0000003c0400720c */ /* 0x010fd60003f04070 */
[--C-:B------:R-:W-:Y:S01]  /*221c0*/  @!P5 IMAD.IADD R59, R59, 0x1, -R4.reuse ;  /* 0x000000013b3bd824 */ /* 0x100fe200078e0a04 */
[----:B-----5:R-:W-:Y:S02]  /*221d0*/  ISETP.GE.AND P2, PT, R14, RZ, PT ;  /* 0x000000ff0e00720c */ /* 0x020fe40003f46270 */
[C---:B--2---:R-:W-:Y:S02]  /*221e0*/  ISETP.GT.U32.AND P1, PT, R4.reuse, R61, PT ;  /* 0x0000003d0400720c */ /* 0x044fe40003f24070 */
[----:B------:R-:W-:Y:S01]  /*221f0*/  ISETP.GT.U32.AND P6, PT, R4, R15, PT ;  /* 0x0000000f0400720c */ /* 0x000fe20003fc4070 */
[----:B------:R-:W-:Y:S01]  /*22200*/  @!P0 IMAD.IADD R60, R60, 0x1, -R4 ;  /* 0x000000013c3c8824 */ /* 0x000fe200078e0a04 */
[----:B------:R-:W2:Y:S07]  /*22210*/  LDL.LU R14, [R1+0x6af8] ;  /* 0x006af800010e7983 */ /* 0x000eae0000300800 */
[----:B------:R-:W-:-:S02]  /*22220*/  @!P2 IMAD.MOV R58, RZ, RZ, -R58 ;  /* 0x000000ffff3aa224 */ /* 0x000fc400078e0a3a */
[--C-:B------:R-:W-:Y:S02]  /*22230*/  @!P1 IMAD.IADD R61, R61, 0x1, -R4.reuse ;  /* 0x000000013d3d9824 */ /* 0x100fe400078e0a04 */
[----:B------:R-:W-:Y:S01]  /*22240*/  @!P6 IMAD.IADD R15, R15, 0x1, -R4 ;  /* 0x000000010f0fe824 */ /* 0x000fe200078e0a04 */
[----:B------:R-:W-:Y:S02]  /*22250*/  ISETP.GE.AND P4, PT, R8, RZ, PT ;  /* 0x000000ff0800720c */ /* 0x000fe40003f86270 */
[----:B------:R-:W3:Y:S01]  /*22260*/  LDL.LU R8, [R1+0x6af4] ;  /* 0x006af40001087983 */ /* 0x000ee20000300800 */
[----:B------:R-:W-:Y:S02]  /*22270*/  ISETP.GE.AND P0, PT, R57, RZ, PT ;  /* 0x000000ff3900720c */ /* 0x000fe40003f06270 */
[----:B------:R-:W-:Y:S02]  /*22280*/  ISETP.GE.AND P5, PT, R13, RZ, PT ;  /* 0x000000ff0d00720c */ /* 0x000fe40003fa6270 */
[----:B------:R-:W4:Y:S01]  /*22290*/  LDL.LU R13, [R1+0x6af0] ;  /* 0x006af000010d7983 */ /* 0x000f220000300800 */
[----:B------:R-:W-:-:S03]  /*222a0*/  ISETP.GE.AND P1, PT, R12, RZ, PT ;  /* 0x000000ff0c00720c */ /* 0x000fc60003f26270 */
[----:B------:R-:W5:Y:S02]  /*222b0*/  LDL.LU R12, [R1+0x6aec] ;  /* 0x006aec00010c7983 */ /* 0x000f640000300800 */
[----:B------:R-:W-:Y:S01]  /*222c0*/  @!P4 IMAD.MOV R3, RZ, RZ, -R3 ;  /* 0x000000ffff03c224 */ /* 0x000fe200078e0a03 */
[----:B------:R-:W-:Y:S02]  /*222d0*/  ISETP.GE.AND P6, PT, R11, RZ, PT ;  /* 0x000000ff0b00720c */ /* 0x000fe40003fc6270 */
[----:B------:R-:W2:Y:S04]  /*222e0*/  LDL.LU R11, [R1+0x6ae8] ;  /* 0x006ae800010b7983 */ /* 0x000ea80000300800 */
[----:B------:R0:W-:Y:S01]  /*222f0*/  STL [R1+0x1d0], R58 ;  /* 0x0001d03a01007387 */ /* 0x0001e20000100800 */
[----:B------:R-:W-:Y:S01]  /*22300*/  IABS R56, R56 ;  /* 0x0000003800387213 */ /* 0x000fe20000000000 */
[----:B------:R-:W-:-:S02]  /*22310*/  @!P0 IMAD.MOV R9, RZ, RZ, -R9 ;  /* 0x000000ffff098224 */ /* 0x000fc400078e0a09 */
[----:B0-----:R-:W-:Y:S02]  /*22320*/  IMAD.MOV.U32 R58, RZ, RZ, R17 ;  /* 0x000000ffff3a7224 */ /* 0x001fe400078e0011 */
[----:B------:R-:W2:Y:S02]  /*22330*/  LDL R17, [R1+0x6868] ;  /* 0x0068680001117983 */ /* 0x000ea40000100800 */
[----:B------:R-:W-:Y:S02]  /*22340*/  @!P5 IMAD.MOV R58, RZ, RZ, -R58 ;  /* 0x000000ffff3ad224 */ /* 0x000fe400078e0a3a */
[----:B------:R0:W-:Y:S01]  /*22350*/  STL [R1+0x1cc], R3 ;  /* 0x0001cc0301007387 */ /* 0x0001e20000100800 */
[----:B------:R-:W-:-:S04]  /*22360*/  IMAD.HI.U32 R57, R0, R56, RZ ;  /* 0x0000003800397227 */ /* 0x000fc800078e00ff */
[----:B------:R-:W-:Y:S01]  /*22370*/  @!P1 IMAD.MOV R10, RZ, RZ, -R10 ;  /* 0x000000ffff0a9224 */ /* 0x000fe200078e0a0a */
[----:B0-----:R-:W4:Y:S04]  /*22380*/  LDL R3, [R1+0x686c] ;  /* 0x00686c0001037983 */ /* 0x001f280000100800 */
[----:B------:R0:W-:Y:S01]  /*22390*/  STL [R1+0x1c8], R58 ;  /* 0x0001c83a01007387 */ /* 0x0001e20000100800 */
[----:B------:R-:W-:-:S03]  /*223a0*/  IMAD.MOV R57, RZ, RZ, -R57 ;  /* 0x000000ffff397224 */ /* 0x000fc600078e0a39 */
[----:B0-----:R-:W4:Y:S04]  /*223b0*/  LDL R58, [R1+0x687c] ;  /* 0x00687c00013a7983 */ /* 0x001f280000100800 */
[----:B------:R0:W-:Y:S04]  /*223c0*/  STL [R1+0x1c4], R9 ;  /* 0x0001c40901007387 */ /* 0x0001e80000100800 */
[----:B------:R1:W-:Y:S01]  /*223d0*/  STL [R1+0x1c0], R10 ;  /* 0x0001c00a01007387 */ /* 0x0003e20000100800 */
[----:B0-----:R-:W-:-:S04]  /*223e0*/  IMAD.MOV.U32 R9, RZ, RZ, R7 ;  /* 0x000000ffff097224 */ /* 0x001fc800078e0007 */
[----:B------:R-:W-:Y:S01]  /*223f0*/  @!P6 IMAD.MOV R9, RZ, RZ, -R9 ;  /* 0x000000ffff09e224 */ /* 0x000fe200078e0a09 */
[----:B-1----:R-:W4:Y:S01]  /*22400*/  LDL.LU R10, [R1+0x6ae4] ;  /* 0x006ae400010a7983 */ /* 0x002f220000300800 */
[----:B------:R-:W-:-:S03]  /*22410*/  IMAD R7, R4, R57, R56 ;  /* 0x0000003904077224 */ /* 0x000fc600078e0238 */
[----:B------:R-:W4:Y:S04]  /*22420*/  LDL R57, [R1+0x6870] ;  /* 0x0068700001397983 */ /* 0x000f280000100800 */
[----:B------:R-:W4:Y:S04]  /*22430*/  LDL R56, [R1+0x6878] ;  /* 0x0068780001387983 */ /* 0x000f280000100800 */
[----:B------:R0:W-:Y:S04]  /*22440*/  STL [R1+0x1bc], R9 ;  /* 0x0001bc0901007387 */ /* 0x0001e80000100800 */
[----:B0-----:R-:W4:Y:S01]  /*22450*/  LDL.LU R9, [R1+0x6ae0] ;  /* 0x006ae00001097983 */ /* 0x001f220000300800 */
[----:B------:R-:W-:-:S13]  /*22460*/  ISETP.GT.U32.AND P3, PT, R4, R16, PT ;  /* 0x000000100400720c */ /* 0x000fda0003f64070 */
[----:B------:R-:W-:Y:S01]  /*22470*/  @!P3 IMAD.IADD R16, R16, 0x1, -R4 ;  /* 0x000000011010b824 */ /* 0x000fe200078e0a04 */
[----:B---3--:R-:W-:-:S13]  /*22480*/  ISETP.GT.U32.AND P3, PT, R4, R8, PT ;  /* 0x000000080400720c */ /* 0x008fda0003f64070 */
[----:B------:R-:W-:-:S05]  /*22490*/  @!P3 IMAD.IADD R8, R8, 0x1, -R4 ;  /* 0x000000010808b824 */ /* 0x000fca00078e0a04 */
[----:B------:R-:W-:-:S13]  /*224a0*/  ISETP.GT.U32.AND P1, PT, R4, R8, PT ;  /* 0x000000080400720c */ /* 0x000fda0003f24070 */
[----:B------:R-:W-:Y:S01]  /*224b0*/  @!P1 IMAD.IADD R8, R8, 0x1, -R4 ;  /* 0x0000000108089824 */ /* 0x000fe200078e0a04 */
[----:B--2---:R-:W-:Y:S02]  /*224c0*/  ISETP.GE.AND P1, PT, R17, RZ, PT ;  /* 0x000000ff1100720c */ /* 0x004fe40003f26270 */
[----:B------:R-:W2:Y:S01]  /*224d0*/  LDL.LU R17, [R1+0x6adc] ;  /* 0x006adc0001117983 */ /* 0x000ea20000300800 */
[----:B----4-:R-:W-:-:S13]  /*224e0*/  ISETP.GT.U32.AND P6, PT, R4, R9, PT ;  /* 0x000000090400720c */ /* 0x010fda0003fc4070 */
[----:B------:R-:W-:Y:S01]  /*224f0*/  @!P6 IMAD.IADD R9, R9, 0x1, -R4 ;  /* 0x000000010909e824 */ /* 0x000fe200078e0a04 */
[----:B------:R-:W-:Y:S02]  /*22500*/  ISETP.GE.AND P6, PT, R3, RZ, PT ;  /* 0x000000ff0300720c */ /* 0x000fe40003fc6270 */
[----:B------:R-:W3:Y:S01]  /*22510*/  LDL.LU R3, [R1+0x6ad8] ;  /* 0x006ad80001037983 */ /* 0x000ee20000300800 */
[C---:B------:R-:W-:Y:S02]  /*22520*/  ISETP.GT.U32.AND P2, PT, R4.reuse, R16, PT ;  /* 0x000000100400720c */ /* 0x040fe40003f44070 */
[C---:B------:R-:W-:Y:S02]  /*22530*/  ISETP.GT.U32.AND P4, PT, R4.reuse, R60, PT ;  /* 0x0000003c0400720c */ /* 0x040fe40003f84070 */
[C---:B------:R-:W-:Y:S02]  /*22540*/  ISETP.GT.U32.AND P3, PT, R4.reuse, R59, PT ;  /* 0x0000003b0400720c */ /* 0x040fe40003f64070 */
[----:B------:R-:W-:-:S07]  /*22550*/  ISETP.GT.U32.AND P0, PT, R4, R61, PT ;  /* 0x0000003d0400720c */ /* 0x000fce0003f04070 */
[--C-:B------:R-:W-:Y:S01]  /*22560*/  @!P2 IMAD.IADD R16, R16, 0x1, -R4.reuse ;  /* 0x000000011010a824 */ /* 0x100fe200078e0a04 */
[----:B------:R-:W-:Y:S01]  /*22570*/  ISETP.GT.U32.AND P2, PT, R4, R10, PT ;  /* 0x0000000a0400720c */ /* 0x000fe20003f44070 */
[--C-:B------:R-:W-:Y:S01]  /*22580*/  @!P4 IMAD.IADD R60, R60, 0x1, -R4.reuse ;  /* 0x000000013c3cc824 */ /* 0x100fe200078e0a04 */
[C---:B-----5:R-:W-:Y:S01]  /*22590*/  ISETP.GT.U32.AND P4, PT, R4.reuse, R12, PT ;  /* 0x0000000c0400720c */ /* 0x060fe20003f84070 */
[--C-:B------:R-:W-:Y:S01]  /*225a0*/  @!P3 IMAD.IADD R59, R59, 0x1, -R4.reuse ;  /* 0x000000013b3bb824 */ /* 0x100fe200078e0a04 */
[C---:B------:R-:W-:Y:S01]  /*225b0*/  ISETP.GT.U32.AND P3, PT, R4.reuse, R11, PT ;  /* 0x0000000b0400720c */ /* 0x040fe20003f64070 */
[----:B------:R-:W-:Y:S01]  /*225c0*/  @!P0 IMAD.IADD R61, R61, 0x1, -R4 ;  /* 0x000000013d3d8824 */ /* 0x000fe200078e0a04 */
[----:B------:R-:W-:-:S07]  /*225d0*/  ISETP.GT.U32.AND P0, PT, R4, R13, PT ;  /* 0x0000000d0400720c */ /* 0x000fce0003f04070 */
[--C-:B------:R-:W-:Y:S01]  /*225e0*/  @!P2 IMAD.IADD R10, R10, 0x1, -R4.reuse ;  /* 0x000000010a0aa824 */ /* 0x100fe200078e0a04 */
[----:B------:R-:W-:Y:S01]  /*225f0*/  ISETP.GE.AND P2, PT, R57, RZ, PT ;  /* 0x000000ff3900720c */ /* 0x000fe20003f46270 */
[----:B------:R-:W-:Y:S01]  /*22600*/  @!P4 IMAD.IADD R12, R12, 0x1, -R4 ;  /* 0x000000010c0cc824 */ /* 0x000fe200078e0a04 */
[----:B------:R-:W4:Y:S01]  /*22610*/  LDL R57, [R1+0x6880] ;  /* 0x0068800001397983 */ /* 0x000f220000100800 */
[----:B------:R-:W-:Y:S01]  /*22620*/  ISETP.GE.AND P4, PT, R56, RZ, PT ;  /* 0x000000ff3800720c */ /* 0x000fe20003f86270 */
[----:B------:R-:W-:Y:S02]  /*22630*/  IMAD.MOV.U32 R56, RZ, RZ, R16 ;  /* 0x000000ffff387224 */ /* 0x000fe400078e0010 */
[----:B------:R-:W-:Y:S02]  /*22640*/  @!P3 IMAD.IADD R11, R11, 0x1, -R4 ;  /* 0x000000010b0bb824 */ /* 0x000fe400078e0a04 */
[----:B------:R-:W-:Y:S02]  /*22650*/  @!P1 IMAD.MOV R56, RZ, RZ, -R56 ;  /* 0x000000ffff389224 */ /* 0x000fe400078e0a38 */
[----:B------:R-:W-:Y:S01]  /*22660*/  @!P0 IMAD.IADD R13, R13, 0x1, -R4 ;  /* 0x000000010d0d8824 */ /* 0x000fe200078e0a04 */
[----:B------:R-:W-:Y:S01]  /*22670*/  ISETP.GE.AND P0, PT, R58, RZ, PT ;  /* 0x000000ff3a00720c */ /* 0x000fe20003f06270 */
[----:B------:R-:W-:-:S02]  /*22680*/  IMAD.MOV.U32 R58, RZ, RZ, R60 ;  /* 0x000000ffff3a7224 */ /* 0x000fc400078e003c */
[----:B------:R-:W-:Y:S02]  /*22690*/  IMAD.MOV.U32 R60, RZ, RZ, R61 ;  /* 0x000000ffff3c7224 */ /* 0x000fe400078e003d */
[----:B------:R-:W-:Y:S02]  /*226a0*/  @!P6 IMAD.MOV R59, RZ, RZ, -R59 ;  /* 0x000000ffff3be224 */ /* 0x000fe400078e0a3b */
[----:B------:R-:W-:Y:S01]  /*226b0*/  @!P2 IMAD.MOV R58, RZ, RZ, -R58 ;  /* 0x000000ffff3aa224 */ /* 0x000fe200078e0a3a */
[----:B------:R-:W-:Y:S02]  /*226c0*/  ISETP.GT.U32.AND P5, PT, R4, R15, PT ;  /* 0x0000000f0400720c */ /* 0x000fe40003fa4070 */
[----:B---3--:R-:W-:Y:S02]  /*226d0*/  ISETP.GE.AND P3, PT, R3, RZ, PT ;  /* 0x000000ff0300720c */ /* 0x008fe40003f66270 */
[----:B------:R-:W3:Y:S04]  /*226e0*/  LDL R3, [R1+0x694c] ;  /* 0x00694c0001037983 */ /* 0x000ee80000100800 */
[----:B------:R-:W5:Y:S04]  /*226f0*/  LDL.LU R16, [R1+0x6ad4] ;  /* 0x006ad40001107983 */ /* 0x000f680000300800 */
[----:B------:R0:W-:Y:S04]  /*22700*/  STL [R1+0x1b8], R56 ;  /* 0x0001b83801007387 */ /* 0x0001e80000100800 */
[----:B0-----:R-:W3:Y:S01]  /*22710*/  LDL R56, [R1+0x6884] ;  /* 0x0068840001387983 */ /* 0x001ee20000100800 */
[----:B------:R-:W-:-:S03]  /*22720*/  @!P3 IMAD.MOV R60, RZ, RZ, -R60 ;  /* 0x000000ffff3cb224 */ /* 0x000fc600078e0a3c */
[----:B------:R0:W-:Y:S04]  /*22730*/  STL [R1+0x1b4], R59 ;  /* 0x0001b43b01007387 */ /* 0x0001e80000100800 */
[----:B------:R1:W-:Y:S04]  /*22740*/  STL [R1+0x1b0], R58 ;  /* 0x0001b03a01007387 */ /* 0x0003e80000100800 */
[----:B0-----:R-:W3:Y:S04]  /*22750*/  LDL R59, [R1+0x688c] ;  /* 0x00688c00013b7983 */ /* 0x001ee80000100800 */
[----:B-1----:R-:W3:Y:S04]  /*22760*/  LDL R58, [R1+0x6888] ;  /* 0x00688800013a7983 */ /* 0x002ee80000100800 */
[----:B------:R0:W-:Y:S04]  /*22770*/  STL [R1+0x1ac], R60 ;  /* 0x0001ac3c01007387 */ /* 0x0001e80000100800 */
[----:B------:R-:W3:Y:S04]  /*22780*/  LDL R61, [R1+0x6894] ;  /* 0x00689400013d7983 */ /* 0x000ee80000100800 */
[----:B0-----:R-:W3:Y:S01]  /*22790*/  LDL R60, [R1+0x6890] ;  /* 0x00689000013c7983 */ /* 0x001ee20000100800 */
[----:B------:R-:W-:-:S04]  /*227a0*/  @!P5 IMAD.IADD R15, R15, 0x1, -R4 ;  /* 0x000000010f0fd824 */ /* 0x000fc800078e0a04 */
[----:B------:R-:W-:-:S05]  /*227b0*/  @!P4 IMAD.MOV R15, RZ, RZ, -R15 ;  /* 0x000000ffff0fc224 */ /* 0x000fca00078e0a0f */
[----:B------:R0:W-:Y:S01]  /*227c0*/  STL [R1+0x1a8], R15 ;  /* 0x0001a80f01007387 */ /* 0x0001e20000100800 */
[----:B------:R-:W-:-:S03]  /*227d0*/  ISETP.GT.U32.AND P5, PT, R4, R14, PT ;  /* 0x0000000e0400720c */ /* 0x000fc60003fa4070 */
[----:B0-----:R-:W3:Y:S01]  /*227e0*/  LDL.LU R15, [R1+0x6ad0] ;  /* 0x006ad000010f7983 */ /* 0x001ee20000300800 */
[----:B------:R-:W-:-:S09]  /*227f0*/  ISETP.GT.U32.AND P1, PT, R4, R9, PT ;  /* 0x000000090400720c */ /* 0x000fd20003f24070 */
[----:B------:R-:W-:Y:S01]  /*22800*/  @!P5 IMAD.IADD R14, R14, 0x1, -R4 ;  /* 0x000000010e0ed824 */ /* 0x000fe200078e0a04 */
[----:B------:R-:W-:-:S04]  /*22810*/  ISETP.GT.U32.AND P5, PT, R4, R10, PT ;  /* 0x0000000a0400720c */ /* 0x000fc80003fa4070 */
[C---:B------:R-:W-:Y:S02]  /*22820*/  ISETP.GT.U32.AND P4, PT, R4.reuse, R14, PT ;  /* 0x0000000e0400720c */ /* 0x040fe40003f84070 */
[----:B------:R-:W-:Y:S01]  /*22830*/  ISETP.GT.U32.AND P6, PT, R4, R13, PT ;  /* 0x0000000d0400720c */ /* 0x000fe20003fc4070 */
[----:B------:R-:W-:Y:S01]  /*22840*/  @!P1 IMAD.IADD R9, R9, 0x1, -R4 ;  /* 0x0000000109099824 */ /* 0x000fe200078e0a04 */
[----:B----4-:R-:W-:Y:S01]  /*22850*/  ISETP.GE.AND P1, PT, R57, RZ, PT ;  /* 0x000000ff3900720c */ /* 0x010fe20003f26270 */
[----:B------:R-:W-:-:S04]  /*22860*/  @!P0 IMAD.MOV R8, RZ, RZ, -R8 ;  /* 0x000000ffff088224 */ /* 0x000fc800078e0a08 */
[----:B------:R-:W-:-:S04]  /*22870*/  @!P5 IMAD.IADD R10, R10, 0x1, -R4 ;  /* 0x000000010a0ad824 */ /* 0x000fc800078e0a04 */
[--C-:B------:R-:W-:Y:S02]  /*22880*/  @!P4 IMAD.IADD R14, R14, 0x1, -R4.reuse ;  /* 0x000000010e0ec824 */ /* 0x100fe400078e0a04 */
[--C-:B------:R-:W-:Y:S01]  /*22890*/  @!P6 IMAD.IADD R13, R13, 0x1, -R4.reuse ;  /* 0x000000010d0de824 */ /* 0x100fe200078e0a04 */
[C---:B------:R-:W-:Y:S01]  /*228a0*/  ISETP.GT.U32.AND P6, PT, R4.reuse, R19, PT ;  /* 0x000000130400720c */ /* 0x040fe20003fc4070 */
[----:B------:R-:W-:Y:S01]  /*228b0*/  @!P1 IMAD.MOV R9, RZ, RZ, -R9 ;  /* 0x000000ffff099224 */ /* 0x000fe200078e0a09 */
[----:B------:R-:W-:Y:S04]  /*228c0*/  STL [R1+0x1a4], R8 ;  /* 0x0001a40801007387 */ /* 0x000fe80000100800 */
[----:B------:R0:W-:Y:S04]  /*228d0*/  STL [R1+0x1a0], R9 ;  /* 0x0001a00901007387 */ /* 0x0001e80000100800 */
[----:B------:R-:W4:Y:S04]  /*228e0*/  LDL R57, [R1+0x689c] ;  /* 0x00689c0001397983 */ /* 0x000f280000100800 */
[----:B0-----:R-:W4:Y:S01]  /*228f0*/  LDL R9, [R1+0x6898] ;  /* 0x0068980001097983 */ /* 0x001f220000100800 */
[----:B------:R-:W-:Y:S01]  /*22900*/  @!P6 IMAD.IADD R19, R19, 0x1, -R4 ;  /* 0x000000011313e824 */ /* 0x000fe200078e0a04 */
[----:B------:R-:W-:-:S02]  /*22910*/  ISETP.GT.U32.AND P2, PT, R4, R11, PT ;  /* 0x0000000b0400720c */ /* 0x000fc40003f44070 */
[----:B------:R-:W-:-:S11]  /*22920*/  ISETP.GT.U32.AND P3, PT, R4, R12, PT ;  /* 0x0000000c0400720c */ /* 0x000fd60003f64070 */
[--C-:B------:R-:W-:Y:S01]  /*22930*/  @!P2 IMAD.IADD R11, R11, 0x1, -R4.reuse ;  /* 0x000000010b0ba824 */ /* 0x100fe200078e0a04 */
[----:B--2---:R-:W-:Y:S01]  /*22940*/  ISETP.GT.U32.AND P2, PT, R4, R17, PT ;  /* 0x000000110400720c */ /* 0x004fe20003f44070 */
[----:B------:R-:W-:Y:S01]  /*22950*/  @!P3 IMAD.IADD R12, R12, 0x1, -R4 ;  /* 0x000000010c0cb824 */ /* 0x000fe200078e0a04 */
[----:B------:R-:W-:-:S11]  /*22960*/  ISETP.GT.U32.AND P3, PT, R4, R18, PT ;  /* 0x000000120400720c */ /* 0x000fd60003f64070 */
[--C-:B------:R-:W-:Y:S02]  /*22970*/  @!P2 IMAD.IADD R17, R17, 0x1, -R4.reuse ;  /* 0x000000011111a824 */ /* 0x100fe400078e0a04 */
[----:B------:R-:W-:Y:S01]  /*22980*/  @!P3 IMAD.IADD R18, R18, 0x1, -R4 ;  /* 0x000000011212b824 */ /* 0x000fe200078e0a04 */
[----:B-----5:R-:W-:Y:S02]  /*22990*/  ISETP.GT.U32.AND P5, PT, R4, R16, PT ;  /* 0x000000100400720c */ /* 0x020fe40003fa4070 */
[----:B---3--:R-:W-:-:S11]  /*229a0*/  ISETP.GE.AND P4, PT, R56, RZ, PT ;  /* 0x000000ff3800720c */ /* 0x008fd60003f86270 */
[----:B------:R-:W-:Y:S02]  /*229b0*/  @!P5 IMAD.IADD R16, R16, 0x1, -R4 ;  /* 0x000000011010d824 */ /* 0x000fe400078e0a04 */
[----:B------:R-:W-:Y:S01]  /*229c0*/  @!P4 IMAD.MOV R10, RZ, RZ, -R10 ;  /* 0x000000ffff0ac224 */ /* 0x000fe200078e0a0a */
[----:B------:R-:W-:Y:S02]  /*229d0*/  ISETP.GE.AND P5, PT, R58, RZ, PT ;  /* 0x000000ff3a00720c */ /* 0x000fe40003fa6270 */
[----:B------:R-:W2:Y:S04]  /*229e0*/  LDL R58, [R1+0x68a0] ;  /* 0x0068a000013a7983 */ /* 0x000ea80000100800 */
[----:B------:R0:W-:Y:S01]  /*229f0*/  STL [R1+0x19c], R10 ;  /* 0x00019c0a01007387 */ /* 0x0001e20000100800 */
[----:B------:R-:W-:-:S03]  /*22a00*/  ISETP.GE.AND P6, PT, R61, RZ, PT ;  /* 0x000000ff3d00720c */ /* 0x000fc60003fc6270 */
[----:B------:R-:W3:Y:S03]  /*22a10*/  LDL R61, [R1+0x68a4] ;  /* 0x0068a400013d7983 */ /* 0x000ee60000100800 */
[----:B------:R-:W-:Y:S01]  /*22a20*/  @!P5 IMAD.MOV R11, RZ, RZ, -R11 ;  /* 0x000000ffff0bd224 */ /* 0x000fe200078e0a0b */
[----:B------:R-:W-:Y:S02]  /*22a30*/  ISETP.GE.AND P2, PT, R59, RZ, PT ;  /* 0x000000ff3b00720c */ /* 0x000fe40003f46270 */
[----:B------:R-:W5:Y:S01]  /*22a40*/  LDL R59, [R1+0x68a8] ;  /* 0x0068a800013b7983 */ /* 0x000f620000100800 */
[----:B------:R-:W-:-:S03]  /*22a50*/  ISETP.GE.AND P3, PT, R60, RZ, PT ;  /* 0x000000ff3c00720c */ /* 0x000fc60003f66270 */
[----:B------:R1:W-:Y:S04]  /*22a60*/  STL [R1+0x198], R11 ;  /* 0x0001980b01007387 */ /* 0x0003e80000100800 */
[----:B------:R-:W5:Y:S01]  /*22a70*/  LDL R60, [R1+0x68ac] ;  /* 0x0068ac00013c7983 */ /* 0x000f620000100800 */
[----:B------:R-:W-:Y:S01]  /*22a80*/  ISETP.GT.U32.AND P0, PT, R4, R15, PT ;  /* 0x0000000f0400720c */ /* 0x000fe20003f04070 */
[----:B0-----:R-:W-:-:S12]  /*22a90*/  IMAD.MOV.U32 R10, RZ, RZ, R12 ;  /* 0x000000ffff0a7224 */ /* 0x001fd800078e000c */
[----:B------:R-:W-:Y:S01]  /*22aa0*/  @!P0 IMAD.IADD R15, R15, 0x1, -R4 ;  /* 0x000000010f0f8824 */ /* 0x000fe200078e0a04 */
[C---:B------:R-:W-:Y:S01]  /*22ab0*/  ISETP.GT.U32.AND P0, PT, R4.reuse, R20, PT ;  /* 0x000000140400720c */ /* 0x040fe20003f04070 */
[----:B------:R-:W-:Y:S02]  /*22ac0*/  @!P2 IMAD.MOV R10, RZ, RZ, -R10 ;  /* 0x000000ffff0aa224 */ /* 0x000fe400078e0a0a */
[----:B-1----:R-:W-:Y:S01]  /*22ad0*/  IMAD.MOV.U32 R11, RZ, RZ, R13 ;  /* 0x000000ffff0b7224 */ /* 0x002fe200078e000d */
[----:B------:R-:W-:Y:S02]  /*22ae0*/  ISETP.GT.U32.AND P1, PT, R4, R16, PT ;  /* 0x000000100400720c */ /* 0x000fe40003f24070 */
[----:B------:R0:W-:Y:S01]  /*22af0*/  STL [R1+0x194], R10 ;  /* 0x0001940a01007387 */ /* 0x0001e20000100800 */
[----:B------:R-:W-:-:S06]  /*22b00*/  @!P3 IMAD.MOV R11, RZ, RZ, -R11 ;  /* 0x000000ffff0bb224 */ /* 0x000fcc00078e0a0b */
[----:B------:R-:W-:Y:S02]  /*22b10*/  @!P0 IMAD.IADD R20, R20, 0x1, -R4 ;  /* 0x0000000114148824 */ /* 0x000fe400078e0a04 */
[----:B0-----:R-:W-:-:S03]  /*22b20*/  IMAD.MOV.U32 R10, RZ, RZ, R14 ;  /* 0x000000ffff0a7224 */ /* 0x001fc600078e000e */
[C---:B------:R-:W-:Y:S01]  /*22b30*/  ISETP.GT.U32.AND P3, PT, R4.reuse, R20, PT ;  /* 0x000000140400720c */ /* 0x040fe20003f64070 */
[----:B------:R-:W-:Y:S01]  /*22b40*/  @!P6 IMAD.MOV R10, RZ, RZ, -R10 ;  /* 0x000000ffff0ae224 */ /* 0x000fe200078e0a0a */
[C---:B------:R-:W-:Y:S02]  /*22b50*/  ISETP.GT.U32.AND P6, PT, R4.reuse, R21, PT ;  /* 0x000000150400720c */ /* 0x040fe40003fc4070 */
[----:B------:R-:W-:Y:S01]  /*22b60*/  ISETP.GT.U32.AND P0, PT, R4, R15, PT ;  /* 0x0000000f0400720c */ /* 0x000fe20003f04070 */
[----:B------:R-:W-:Y:S01]  /*22b70*/  @!P1 IMAD.IADD R16, R16, 0x1, -R4 ;  /* 0x0000000110109824 */ /* 0x000fe200078e0a04 */
[----:B------:R-:W-:-:S07]  /*22b80*/  ISETP.GT.U32.AND P1, PT, R4, R23, PT ;  /* 0x000000170400720c */ /* 0x000fce0003f24070 */
[--C-:B------:R-:W-:Y:S01]  /*22b90*/  @!P3 IMAD.IADD R20, R20, 0x1, -R4.reuse ;  /* 0x000000011414b824 */ /* 0x100fe200078e0a04 */
[----:B----4-:R-:W-:Y:S01]  /*22ba0*/  ISETP.GE.AND P3, PT, R9, RZ, PT ;  /* 0x000000ff0900720c */ /* 0x010fe20003f66270 */
[--C-:B------:R-:W-:Y:S01]  /*22bb0*/  @!P6 IMAD.IADD R21, R21, 0x1, -R4.reuse ;  /* 0x000000011515e824 */ /* 0x100fe200078e0a04 */
[----:B------:R-:W-:Y:S01]  /*22bc0*/  ISETP.GE.AND P6, PT, R57, RZ, PT ;  /* 0x000000ff3900720c */ /* 0x000fe20003fc6270 */
[--C-:B------:R-:W-:Y:S01]  /*22bd0*/  @!P0 IMAD.IADD R15, R15, 0x1, -R4.reuse ;  /* 0x000000010f0f8824 */ /* 0x100fe200078e0a04 */
[----:B------:R-:W-:Y:S01]  /*22be0*/  STL [R1+0x190], R11 ;  /* 0x0001900b01007387 */ /* 0x000fe20000100800 */
[----:B------:R-:W-:-:S03]  /*22bf0*/  @!P1 IMAD.IADD R23, R23, 0x1, -R4 ;  /* 0x0000000117179824 */ /* 0x000fc600078e0a04 */
[----:B------:R0:W-:Y:S01]  /*22c00*/  STL [R1+0x18c], R10 ;  /* 0x00018c0a01007387 */ /* 0x0001e20000100800 */
[----:B------:R-:W-:Y:S01]  /*22c10*/  IMAD.MOV.U32 R9, RZ, RZ, R16 ;  /* 0x000000ffff097224 */ /* 0x000fe200078e0010 */
[----:B------:R-:W-:Y:S01]  /*22c20*/  ISETP.GT.U32.AND P0, PT, R4, R22, PT ;  /* 0x000000160400720c */ /* 0x000fe20003f04070 */
[----:B0-----:R-:W-:-:S04]  /*22c30*/  IMAD.MOV.U32 R10, RZ, RZ, R15 ;  /* 0x000000ffff0a7224 */ /* 0x001fc800078e000f */
[----:B------:R-:W-:Y:S02]  /*22c40*/  @!P6 IMAD.MOV R9, RZ, RZ, -R9 ;  /* 0x000000ffff09e224 */ /* 0x000fe400078e0a09 */
[----:B------:R-:W-:Y:S01]  /*22c50*/  @!P3 IMAD.MOV R10, RZ, RZ, -R10 ;  /* 0x000000ffff0ab224 */ /* 0x000fe200078e0a0a */
[C---:B------:R-:W-:Y:S02]  /*22c60*/  ISETP.GT.U32.AND P2, PT, R4.reuse, R18, PT ;  /* 0x000000120400720c */ /* 0x040fe40003f44070 */
[----:B------:R-:W-:-:S03]  /*22c70*/  ISETP.GT.U32.AND P4, PT, R4, R17, PT ;  /* 0x000000110400720c */ /* 0x000fc60003f84070 */
[----:B------:R-:W-:-:S08]  /*22c80*/  @!P0 IMAD.IADD R22, R22, 0x1, -R4 ;  /* 0x0000000116168824 */ /* 0x000fd000078e0a04 */
[--C-:B------:R-:W-:Y:S01]  /*22c90*/  @!P2 IMAD.IADD R18, R18, 0x1, -R4.reuse ;  /* 0x000000011212a824 */ /* 0x100fe200078e0a04 */
[----:B------:R-:W-:Y:S01]  /*22ca0*/  ISETP.GT.U32.AND P2, PT, R4, R25, PT ;  /* 0x000000190400720c */ /* 0x000fe20003f44070 */
[----:B------:R-:W-:-:S04]  /*22cb0*/  @!P4 IMAD.IADD R17, R17, 0x1, -R4 ;  /* 0x000000011111c824 */ /* 0x000fc800078e0a04 */
[----:B------:R-:W-:Y:S01]  /*22cc0*/  IMAD.MOV.U32 R11, RZ, RZ, R17 ;  /* 0x000000ffff0b7224 */ /* 0x000fe200078e0011 */
[----:B------:R-:W-:-:S07]  /*22cd0*/  ISETP.GT.U32.AND P4, PT, R4, R24, PT ;  /* 0x000000180400720c */ /* 0x000fce0003f84070 */
[----:B------:R-:W-:-:S06]  /*22ce0*/  @!P2 IMAD.IADD R25, R25, 0x1, -R4 ;  /* 0x000000011919a824 */ /* 0x000fcc00078e0a04 */
[----:B------:R-:W-:Y:S01]  /*22cf0*/  @!P4 IMAD.IADD R24, R24, 0x1, -R4 ;  /* 0x000000011818c824 */ /* 0x000fe200078e0a04 */
[----:B---3--:R-:W-:Y:S02]  /*22d00*/  ISETP.GE.AND P1, PT, R61, RZ, PT ;  /* 0x000000ff3d00720c */ /* 0x008fe40003f26270 */
[----:B------:R-:W3:Y:S04]  /*22d10*/  LDL R61, [R1+0x68b0] ;  /* 0x0068b000013d7983 */ /* 0x000ee80000100800 */
[----:B------:R-:W-:Y:S04]  /*22d20*/  STL [R1+0x188], R10 ;  /* 0x0001880a01007387 */ /* 0x000fe80000100800 */
[----:B------:R0:W-:Y:S01]  /*22d30*/  STL [R1+0x184], R9 ;  /* 0x0001840901007387 */ /* 0x0001e20000100800 */
[----:B--2---:R-:W-:-:S03]  /*22d40*/  ISETP.GE.AND P0, PT, R58, RZ, PT ;  /* 0x000000ff3a00720c */ /* 0x004fc60003f06270 */
[----:B------:R-:W2:Y:S01]  /*22d50*/  LDL R57, [R1+0x68b8] ;  /* 0x0068b80001397983 */ /* 0x000ea20000100800 */
[----:B-----5:R-:W-:-:S03]  /*22d60*/  ISETP.GE.AND P2, PT, R60, RZ, PT ;  /* 0x000000ff3c00720c */ /* 0x020fc60003f46270 */
[----:B------:R-:W4:Y:S04]  /*22d70*/  LDL R58, [R1+0x68bc] ;  /* 0x0068bc00013a7983 */ /* 0x000f280000100800 */
[----:B0-----:R-:W5:Y:S02]  /*22d80*/  LDL R9, [R1+0x68b4] ;  /* 0x0068b40001097983 */ /* 0x001f640000100800 */
[----:B------:R-:W-:-:S05]  /*22d90*/  @!P0 IMAD.MOV R11, RZ, RZ, -R11 ;  /* 0x000000ffff0b8224 */ /* 0x000fca00078e0a0b */
[----:B------:R0:W-:Y:S04]  /*22da0*/  STL [R1+0x180], R11 ;  /* 0x0001800b01007387 */ /* 0x0001e80000100800 */
[----:B------:R-:W4:Y:S01]  /*22db0*/  LDL R60, [R1+0x68c4] ;  /* 0x0068c400013c7983 */ /* 0x000f220000100800 */
[----:B------:R-:W-:-:S03]  /*22dc0*/  ISETP.GE.AND P4, PT, R59, RZ, PT ;  /* 0x000000ff3b00720c */ /* 0x000fc60003f86270 */
[----:B------:R-:W4:Y:S01]  /*22dd0*/  LDL R59, [R1+0x68c0] ;  /* 0x0068c000013b7983 */ /* 0x000f220000100800 */
[C---:B------:R-:W-:Y:S02]  /*22de0*/  ISETP.GT.U32.AND P5, PT, R4.reuse, R19, PT ;  /* 0x000000130400720c */ /* 0x040fe40003fa4070 */
[----:B------:R-:W-:-:S11]  /*22df0*/  ISETP.GT.U32.AND P3, PT, R4, R21, PT ;  /* 0x000000150400720c */ /* 0x000fd60003f64070 */
[----:B------:R-:W-:Y:S01]  /*22e00*/  @!P5 IMAD.IADD R19, R19, 0x1, -R4 ;  /* 0x000000011313d824 */ /* 0x000fe200078e0a04 */
[----:B------:R-:W-:-:S03]  /*22e10*/  ISETP.GT.U32.AND P5, PT, R4, R26, PT ;  /* 0x0000001a0400720c */ /* 0x000fc60003fa4070 */
[----:B0-----:R-:W-:-:S04]  /*22e20*/  IMAD.MOV.U32 R11, RZ, RZ, R19 ;  /* 0x000000ffff0b7224 */ /* 0x001fc800078e0013 */
[----:B------:R-:W-:-:S06]  /*22e30*/  @!P4 IMAD.MOV R11, RZ, RZ, -R11 ;  /* 0x000000ffff0bc224 */ /* 0x000fcc00078e0a0b */
[----:B------:R-:W-:Y:S02]  /*22e40*/  @!P5 IMAD.IADD R26, R26, 0x1, -R4 ;  /* 0x000000011a1ad824 */ /* 0x000fe400078e0a04 */
[----:B------:R-:W-:-:S03]  /*22e50*/  IMAD.MOV.U32 R10, RZ, RZ, R18 ;  /* 0x000000ffff0a7224 */ /* 0x000fc600078e0012 */
[C---:B------:R-:W-:Y:S01]  /*22e60*/  ISETP.GT.U32.AND P4, PT, R4.reuse, R26, PT ;  /* 0x0000001a0400720c */ /* 0x040fe20003f84070 */
[----:B------:R-:W-:Y:S01]  /*22e70*/  @!P3 IMAD.IADD R21, R21, 0x1, -R4 ;  /* 0x000000011515b824 */ /* 0x000fe200078e0a04 */
[C---:B------:R-:W-:Y:S01]  /*22e80*/  ISETP.GT.U32.AND P5, PT, R4.reuse, R22, PT ;  /* 0x000000160400720c */ /* 0x040fe20003fa4070 */
[----:B------:R-:W-:Y:S01]  /*22e90*/  @!P1 IMAD.MOV R10, RZ, RZ, -R10 ;  /* 0x000000ffff0a9224 */ /* 0x000fe200078e0a0a */
[----:B------:R-:W-:-:S04]  /*22ea0*/  ISETP.GT.U32.AND P6, PT, R4, R25, PT ;  /* 0x000000190400720c */ /* 0x000fc80003fc4070 */
[----:B------:R0:W-:Y:S05]  /*22eb0*/  STL [R1+0x17c], R10 ;  /* 0x00017c0a01007387 */ /* 0x0001ea0000100800 */
[----:B------:R-:W-:Y:S02]  /*22ec0*/  @!P4 IMAD.IADD R26, R26, 0x1, -R4 ;  /* 0x000000011a1ac824 */ /* 0x000fe400078e0a04 */
[----:B0-----:R-:W-:Y:S02]  /*22ed0*/  IMAD.MOV.U32 R10, RZ, RZ, R20 ;  /* 0x000000ffff0a7224 */ /* 0x001fe400078e0014 */
[----:B------:R-:W4:Y:S04]  /*22ee0*/  LDL R20, [R1+0x6950] ;  /* 0x0069500001147983 */ /* 0x000f280000100800 */
[----:B------:R0:W-:Y:S01]  /*22ef0*/  STL [R1+0x178], R11 ;  /* 0x0001780b01007387 */ /* 0x0001e20000100800 */
[----:B------:R-:W-:-:S02]  /*22f00*/  @!P2 IMAD.MOV R10, RZ, RZ, -R10 ;  /* 0x000000ffff0aa224 */ /* 0x000fc400078e0a0a */
[--C-:B------:R-:W-:Y:S01]  /*22f10*/  @!P5 IMAD.IADD R22, R22, 0x1, -R4.reuse ;  /* 0x000000011616d824 */ /* 0x100fe200078e0a04 */
[C---:B------:R-:W-:Y:S01]  /*22f20*/  ISETP.GT.U32.AND P5, PT, R4.reuse, R28, PT ;  /* 0x0000001c0400720c */ /* 0x040fe20003fa4070 */
[----:B0-----:R-:W-:Y:S01]  /*22f30*/  IMAD.MOV.U32 R11, RZ, RZ, R21 ;  /* 0x000000ffff0b7224 */ /* 0x001fe200078e0015 */
[----:B------:R0:W-:Y:S01]  /*22f40*/  STL [R1+0x174], R10 ;  /* 0x0001740a01007387 */ /* 0x0001e20000100800 */
[----:B------:R-:W-:Y:S01]  /*22f50*/  @!P6 IMAD.IADD R25, R25, 0x1, -R4 ;  /* 0x000000011919e824 */ /* 0x000fe200078e0a04 */
[C---:B------:R-:W-:Y:S01]  /*22f60*/  ISETP.GT.U32.AND P6, PT, R4.reuse, R31, PT ;  /* 0x0000001f0400720c */ /* 0x040fe20003fc4070 */
[----:B0-----:R-:W-:Y:S01]  /*22f70*/  IMAD.MOV.U32 R10, RZ, RZ, R22 ;  /* 0x000000ffff0a7224 */ /* 0x001fe200078e0016 */
[----:B------:R-:W-:-:S07]  /*22f80*/  ISETP.GT.U32.AND P1, PT, R4, R24, PT ;  /* 0x000000180400720c */ /* 0x000fce0003f24070 */
[----:B------:R-:W-:Y:S01]  /*22f90*/  @!P5 IMAD.IADD R28, R28, 0x1, -R4 ;  /* 0x000000011c1cd824 */ /* 0x000fe200078e0a04 */
[----:B------:R-:W-:-:S03]  /*22fa0*/  ISETP.GT.U32.AND P0, PT, R4, R23, PT ;  /* 0x000000170400720c */ /* 0x000fc60003f04070 */
[--C-:B------:R-:W-:Y:S02]  /*22fb0*/  @!P6 IMAD.IADD R31, R31, 0x1, -R4.reuse ;  /* 0x000000011f1fe824 */ /* 0x100fe400078e0a04 */
[----:B------:R-:W-:Y:S01]  /*22fc0*/  @!P1 IMAD.IADD R24, R24, 0x1, -R4 ;  /* 0x0000000118189824 */ /* 0x000fe200078e0a04 */
[----:B------:R-:W-:-:S07]  /*22fd0*/  ISETP.GT.U32.AND P1, PT, R4, R30, PT ;  /* 0x0000001e0400720c */ /* 0x000fce0003f24070 */
[----:B------:R-:W-:-:S04]  /*22fe0*/  @!P0 IMAD.IADD R23, R23, 0x1, -R4 ;  /* 0x0000000117178824 */ /* 0x000fc800078e0a04 */
[----:B------:R-:W-:Y:S02]  /*22ff0*/  IMAD.MOV.U32 R13, RZ, RZ, R23 ;  /* 0x000000ffff0d7224 */ /* 0x000fe400078e0017 */
[----:B------:R-:W-:Y:S01]  /*23000*/  @!P1 IMAD.IADD R30, R30, 0x1, -R4 ;  /* 0x000000011e1e9824 */ /* 0x000fe200078e0a04 */
[----:B------:R-:W-:-:S13]  /*23010*/  ISETP.GT.U32.AND P0, PT, R4, R29, PT ;  /* 0x0000001d0400720c */ /* 0x000fda0003f04070 */
[----:B------:R-:W-:Y:S01]  /*23020*/  @!P0 IMAD.IADD R29, R29, 0x1, -R4 ;  /* 0x000000011d1d8824 */ /* 0x000fe200078e0a04 */
[----:B---3--:R-:W-:-:S13]  /*23030*/  ISETP.GE.AND P3, PT, R61, RZ, PT ;  /* 0x000000ff3d00720c */ /* 0x008fda0003f66270 */
[----:B------:R-:W-:Y:S01]  /*23040*/  @!P3 IMAD.MOV R11, RZ, RZ, -R11 ;  /* 0x000000ffff0bb224 */ /* 0x000fe200078e0a0b */
[----:B-----5:R-:W-:-:S04]  /*23050*/  ISETP.GE.AND P4, PT, R9, RZ, PT ;  /* 0x000000ff0900720c */ /* 0x020fc80003f86270 */
[----:B------:R0:W-:Y:S01]  /*23060*/  STL [R1+0x170], R11 ;  /* 0x0001700b01007387 */ /* 0x0001e20000100800 */
[----:B--2---:R-:W-:-:S03]  /*23070*/  ISETP.GE.AND P5, PT, R57, RZ, PT ;  /* 0x000000ff3900720c */ /* 0x004fc60003fa6270 */
[----:B0-----:R-:W2:Y:S05]  /*23080*/  LDL R11, [R1+0x68c8] ;  /* 0x0068c800010b7983 */ /* 0x001eaa0000100800 */
[----:B------:R-:W-:-:S05]  /*23090*/  @!P4 IMAD.MOV R10, RZ, RZ, -R10 ;  /* 0x000000ffff0ac224 */ /* 0x000fca00078e0a0a */
[----:B------:R0:W-:Y:S04]  /*230a0*/  STL [R1+0x16c], R10 ;  /* 0x00016c0a01007387 */ /* 0x0001e80000100800 */
[----:B------:R-:W3:Y:S04]  /*230b0*/  LDL R57, [R1+0x68d0] ;  /* 0x0068d00001397983 */ /* 0x000ee80000100800 */
[----:B0-----:R-:W5:Y:S01]  /*230c0*/  LDL R10, [R1+0x68cc] ;  /* 0x0068cc00010a7983 */ /* 0x001f620000100800 */
[----:B----4-:R-:W-:-:S03]  /*230d0*/  ISETP.GE.AND P6, PT, R60, RZ, PT ;  /* 0x000000ff3c00720c */ /* 0x010fc60003fc6270 */
[----:B------:R-:W4:Y:S01]  /*230e0*/  LDL R60, [R1+0x68d4] ;  /* 0x0068d400013c7983 */ /* 0x000f220000100800 */
[----:B------:R-:W-:Y:S01]  /*230f0*/  @!P5 IMAD.MOV R13, RZ, RZ, -R13 ;  /* 0x000000ffff0dd224 */ /* 0x000fe200078e0a0d */
[----:B------:R-:W-:-:S04]  /*23100*/  ISETP.GE.AND P1, PT, R59, RZ, PT ;  /* 0x000000ff3b00720c */ /* 0x000fc80003f26270 */
[----:B------:R0:W-:Y:S04]  /*23110*/  STL [R1+0x168], R13 ;  /* 0x0001680d01007387 */ /* 0x0001e80000100800 */
[----:B------:R-:W4:Y:S01]  /*23120*/  LDL R59, [R1+0x68dc] ;  /* 0x0068dc00013b7983 */ /* 0x000f220000100800 */
[----:B------:R-:W-:-:S03]  /*23130*/  ISETP.GE.AND P0, PT, R58, RZ, PT ;  /* 0x000000ff3a00720c */ /* 0x000fc60003f06270 */
[----:B------:R-:W4:Y:S01]  /*23140*/  LDL R58, [R1+0x68d8] ;  /* 0x0068d800013a7983 */ /* 0x000f220000100800 */
[----:B------:R-:W-:Y:S01]  /*23150*/  ISETP.GT.U32.AND P2, PT, R4, R27, PT ;  /* 0x0000001b0400720c */ /* 0x000fe20003f44070 */
[----:B------:R-:W-:-:S12]  /*23160*/  IMAD.MOV.U32 R12, RZ, RZ, R24 ;  /* 0x000000ffff0c7224 */ /* 0x000fd800078e0018 */
[----:B------:R-:W-:Y:S01]  /*23170*/  @!P2 IMAD.IADD R27, R27, 0x1, -R4 ;  /* 0x000000011b1ba824 */ /* 0x000fe200078e0a04 */
[C---:B------:R-:W-:Y:S01]  /*23180*/  ISETP.GT.U32.AND P2, PT, R4.reuse, R32, PT ;  /* 0x000000200400720c */ /* 0x040fe20003f44070 */
[----:B0-----:R-:W-:Y:S02]  /*23190*/  IMAD.MOV.U32 R13, RZ, RZ, R25 ;  /* 0x000000ffff0d7224 */ /* 0x001fe400078e0019 */
[----:B------:R-:W-:Y:S02]  /*231a0*/  @!P0 IMAD.MOV R12, RZ, RZ, -R12 ;  /* 0x000000ffff0c8224 */ /* 0x000fe400078e0a0c */
[----:B------:R-:W-:Y:S01]  /*231b0*/  @!P1 IMAD.MOV R13, RZ, RZ, -R13 ;  /* 0x000000ffff0d9224 */ /* 0x000fe200078e0a0d */
[----:B------:R-:W-:-:S07]  /*231c0*/  ISETP.GT.U32.AND P3, PT, R4, R28, PT ;  /* 0x0000001c0400720c */ /* 0x000fce0003f64070 */
[----:B------:R-:W-:Y:S01]  /*231d0*/  @!P2 IMAD.IADD R32, R32, 0x1, -R4 ;  /* 0x000000012020a824 */ /* 0x000fe200078e0a04 */
[C---:B------:R-:W-:Y:S01]  /*231e0*/  ISETP.GT.U32.AND P2, PT, R4.reuse, R27, PT ;  /* 0x0000001b0400720c */ /* 0x040fe20003f44070 */
[----:B------:R0:W-:Y:S03]  /*231f0*/  STL [R1+0x164], R12 ;  /* 0x0001640c01007387 */ /* 0x0001e60000100800 */
[----:B------:R-:W-:Y:S01]  /*23200*/  ISETP.GT.U32.AND P1, PT, R4, R32, PT ;  /* 0x000000200400720c */ /* 0x000fe20003f24070 */
[----:B0-----:R-:W-:-:S08]  /*23210*/  IMAD.MOV.U32 R12, RZ, RZ, R26 ;  /* 0x000000ffff0c7224 */ /* 0x001fd000078e001a */
[----:B------:R-:W-:Y:S02]  /*23220*/  @!P2 IMAD.IADD R27, R27, 0x1, -R4 ;  /* 0x000000011b1ba824 */ /* 0x000fe400078e0a04 */
[----:B------:R-:W-:Y:S01]  /*23230*/  @!P6 IMAD.MOV R12, RZ, RZ, -R12 ;  /* 0x000000ffff0ce224 */ /* 0x000fe200078e0a0c */
[C---:B------:R-:W-:Y:S02]  /*23240*/  ISETP.GT.U32.AND P6, PT, R4.reuse, R33, PT ;  /* 0x000000210400720c */ /* 0x040fe40003fc4070 */
[----:B------:R-:W-:Y:S01]  /*23250*/  ISETP.GT.U32.AND P2, PT, R4, R34, PT ;  /* 0x000000220400720c */ /* 0x000fe20003f44070 */
[--C-:B------:R-:W-:Y:S01]  /*23260*/  @!P1 IMAD.IADD R32, R32, 0x1, -R4.reuse ;  /* 0x0000000120209824 */ /* 0x100fe200078e0a04 */
[----:B------:R-:W-:Y:S01]  /*23270*/  ISETP.GT.U32.AND P4, PT, R4, R29, PT ;  /* 0x0000001d0400720c */ /* 0x000fe20003f84070 */
[----:B------:R-:W-:Y:S01]  /*23280*/  @!P3 IMAD.IADD R28, R28, 0x1, -R4 ;  /* 0x000000011c1cb824 */ /* 0x000fe200078e0a04 */
[----:B------:R-:W-:Y:S02]  /*23290*/  ISETP.GT.U32.AND P3, PT, R4, R35, PT ;  /* 0x000000230400720c */ /* 0x000fe40003f64070 */
[----:B------:R-:W-:-:S02]  /*232a0*/  IABS R61, R20 ;  /* 0x00000014003d7213 */ /* 0x000fc40000000000 */
[----:B------:R-:W-:-:S03]  /*232b0*/  ISETP.GT.U32.AND P0, PT, R4, R30, PT ;  /* 0x0000001e0400720c */ /* 0x000fc60003f04070 */
[----:B------:R-:W-:Y:S02]  /*232c0*/  @!P6 IMAD.IADD R33, R33, 0x1, -R4 ;  /* 0x000000012121e824 */ /* 0x000fe400078e0a04 */
[----:B------:R-:W-:-:S04]  /*232d0*/  IMAD.HI.U32 R9, R0, R61, RZ ;  /* 0x0000003d00097227 */ /* 0x000fc800078e00ff */
[--C-:B------:R-:W-:Y:S02]  /*232e0*/  @!P2 IMAD.IADD R34, R34, 0x1, -R4.reuse ;  /* 0x000000012222a824 */ /* 0x100fe400078e0a04 */
[----:B------:R-:W-:Y:S01]  /*232f0*/  IMAD.MOV R9, RZ, RZ, -R9 ;  /* 0x000000ffff097224 */ /* 0x000fe200078e0a09 */
[----:B------:R-:W-:Y:S01]  /*23300*/  STL [R1+0x160], R13 ;  /* 0x0001600d01007387 */ /* 0x000fe20000100800 */
[--C-:B------:R-:W-:Y:S02]  /*23310*/  @!P4 IMAD.IADD R29, R29, 0x1, -R4.reuse ;  /* 0x000000011d1dc824 */ /* 0x100fe400078e0a04 */
[----:B------:R-:W-:Y:S01]  /*23320*/  @!P3 IMAD.IADD R35, R35, 0x1, -R4 ;  /* 0x000000012323b824 */ /* 0x000fe200078e0a04 */
[----:B------:R-:W-:Y:S01]  /*23330*/  STL [R1+0x14c], R12 ;  /* 0x00014c0c01007387 */ /* 0x000fe20000100800 */
[----:B------:R-:W-:Y:S02]  /*23340*/  IMAD R61, R4, R9, R61 ;  /* 0x00000009043d7224 */ /* 0x000fe400078e023d */
[----:B------:R-:W-:Y:S01]  /*23350*/  IMAD.MOV.U32 R9, RZ, RZ, R28 ;  /* 0x000000ffff097224 */ /* 0x000fe200078e001c */
[----:B------:R-:W4:Y:S01]  /*23360*/  LDL R19, [R1+0x6954] ;  /* 0x0069540001137983 */ /* 0x000f220000100800 */
[----:B------:R-:W-:Y:S01]  /*23370*/  @!P0 IMAD.IADD R30, R30, 0x1, -R4 ;  /* 0x000000011e1e8824 */ /* 0x000fe200078e0a04 */
[----:B------:R-:W-:-:S13]  /*23380*/  ISETP.GT.U32.AND P0, PT, R4, R37, PT ;  /* 0x000000250400720c */ /* 0x000fda0003f04070 */
[----:B------:R-:W-:Y:S01]  /*23390*/  @!P0 IMAD.IADD R37, R37, 0x1, -R4 ;  /* 0x0000000125258824 */ /* 0x000fe200078e0a04 */
[----:B------:R-:W-:-:S13]  /*233a0*/  ISETP.GT.U32.AND P4, PT, R4, R36, PT ;  /* 0x000000240400720c */ /* 0x000fda0003f84070 */
[----:B------:R-:W-:Y:S01]  /*233b0*/  @!P4 IMAD.IADD R36, R36, 0x1, -R4 ;  /* 0x000000012424c824 */ /* 0x000fe200078e0a04 */
[----:B--2---:R-:W-:Y:S02]  /*233c0*/  ISETP.GE.AND P1, PT, R11, RZ, PT ;  /* 0x000000ff0b00720c */ /* 0x004fe40003f26270 */
[----:B------:R-:W2:Y:S01]  /*233d0*/  LDL R11, [R1+0x68e4] ;  /* 0x0068e400010b7983 */ /* 0x000ea20000100800 */
[----:B---3--:R-:W-:Y:S02]  /*233e0*/  ISETP.GE.AND P2, PT, R57, RZ, PT ;  /* 0x000000ff3900720c */ /* 0x008fe40003f46270 */
[----:B-----5:R-:W-:Y:S01]  /*233f0*/  ISETP.GE.AND P6, PT, R10, RZ, PT ;  /* 0x000000ff0a00720c */ /* 0x020fe20003fc6270 */
[----:B------:R-:W-:-:S07]  /*23400*/  IMAD.MOV.U32 R10, RZ, RZ, R27 ;  /* 0x000000ffff0a7224 */ /* 0x000fce00078e001b */
[----:B------:R-:W-:Y:S01]  /*23410*/  @!P1 IMAD.MOV R10, RZ, RZ, -R10 ;  /* 0x000000ffff0a9224 */ /* 0x000fe200078e0a0a */
[----:B----4-:R-:W-:Y:S02]  /*23420*/  ISETP.GE.AND P3, PT, R60, RZ, PT ;  /* 0x000000ff3c00720c */ /* 0x010fe40003f66270 */
[----:B------:R-:W3:Y:S04]  /*23430*/  LDL R60, [R1+0x68e0] ;  /* 0x0068e000013c7983 */ /* 0x000ee80000100800 */
[----:B------:R0:W-:Y:S01]  /*23440*/  STL [R1+0x144], R10 ;  /* 0x0001440a01007387 */ /* 0x0001e20000100800 */
[----:B------:R-:W-:Y:S02]  /*23450*/  @!P6 IMAD.MOV R9, RZ, RZ, -R9 ;  /* 0x000000ffff09e224 */ /* 0x000fe400078e0a09 */
[----:B0-----:R-:W-:-:S04]  /*23460*/  IMAD.MOV.U32 R10, RZ, RZ, R29 ;  /* 0x000000ffff0a7224 */ /* 0x001fc800078e001d */
[----:B------:R-:W-:Y:S01]  /*23470*/  @!P2 IMAD.MOV R10, RZ, RZ, -R10 ;  /* 0x000000ffff0aa224 */ /* 0x000fe200078e0a0a */
[----:B------:R-:W-:Y:S04]  /*23480*/  STL [R1+0x140], R9 ;  /* 0x0001400901007387 */ /* 0x000fe80000100800 */
[----:B------:R0:W-:Y:S01]  /*23490*/  STL [R1+0x13c], R10 ;  /* 0x00013c0a01007387 */ /* 0x0001e20000100800 */
[----:B------:R-:W-:-:S03]  /*234a0*/  ISETP.GE.AND P0, PT, R59, RZ, PT ;  /* 0x000000ff3b00720c */ /* 0x000fc60003f06270 */
[----:B------:R-:W4:Y:S01]  /*234b0*/  LDL R59, [R1+0x68f4] ;  /* 0x0068f400013b7983 */ /* 0x000f220000100800 */
[----:B------:R-:W-:-:S03]  /*234c0*/  ISETP.GE.AND P4, PT, R58, RZ, PT ;  /* 0x000000ff3a00720c */ /* 0x000fc60003f86270 */
[----:B------:R-:W5:Y:S04]  /*234d0*/  LDL R57, [R1+0x68ec] ;  /* 0x0068ec0001397983 */ /* 0x000f680000100800 */
[----:B0-----:R-:W5:Y:S04]  /*234e0*/  LDL R10, [R1+0x68e8] ;  /* 0x0068e800010a7983 */ /* 0x001f680000100800 */
[----:B------:R-:W5:Y:S01]  /*234f0*/  LDL R58, [R1+0x68f0] ;  /* 0x0068f000013a7983 */ /* 0x000f620000100800 */
[----:B------:R-:W-:-:S13]  /*23500*/  ISETP.GT.U32.AND P5, PT, R4, R31, PT ;  /* 0x0000001f0400720c */ /* 0x000fda0003fa4070 */
[----:B------:R-:W-:Y:S01]  /*23510*/  @!P5 IMAD.IADD R31, R31, 0x1, -R4 ;  /* 0x000000011f1fd824 */ /* 0x000fe200078e0a04 */
[C---:B------:R-:W-:Y:S02]  /*23520*/  ISETP.GT.U32.AND P5, PT, R4.reuse, R38, PT ;  /* 0x000000260400720c */ /* 0x040fe40003fa4070 */
[C---:B------:R-:W-:Y:S01]  /*23530*/  ISETP.GT.U32.AND P1, PT, R4.reuse, R33, PT ;  /* 0x000000210400720c */ /* 0x040fe20003f24070 */
[----:B------:R-:W-:Y:S01]  /*23540*/  IMAD.MOV.U32 R12, RZ, RZ, R31 ;  /* 0x000000ffff0c7224 */ /* 0x000fe200078e001f */
[----:B------:R-:W-:-:S09]  /*23550*/  ISETP.GT.U32.AND P6, PT, R4, R37, PT ;  /* 0x000000250400720c */ /* 0x000fd20003fc4070 */
[----:B------:R-:W-:Y:S01]  /*23560*/  @!P5 IMAD.IADD R38, R38, 0x1, -R4 ;  /* 0x000000012626d824 */ /* 0x000fe200078e0a04 */
[----:B------:R-:W-:Y:S01]  /*23570*/  ISETP.GT.U32.AND P5, PT, R4, R34, PT ;  /* 0x000000220400720c */ /* 0x000fe20003fa4070 */
[----:B------:R-:W-:-:S03]  /*23580*/  @!P4 IMAD.MOV R12, RZ, RZ, -R12 ;  /* 0x000000ffff0cc224 */ /* 0x000fc600078e0a0c */
[----:B------:R-:W-:Y:S01]  /*23590*/  ISETP.GT.U32.AND P4, PT, R4, R38, PT ;  /* 0x000000260400720c */ /* 0x000fe20003f84070 */
[----:B------:R-:W-:Y:S02]  /*235a0*/  IMAD.MOV.U32 R9, RZ, RZ, R30 ;  /* 0x000000ffff097224 */ /* 0x000fe400078e001e */
[----:B------:R-:W-:-:S06]  /*235b0*/  @!P1 IMAD.IADD R33, R33, 0x1, -R4 ;  /* 0x0000000121219824 */ /* 0x000fcc00078e0a04 */
[--C-:B------:R-:W-:Y:S01]  /*235c0*/  @!P5 IMAD.IADD R34, R34, 0x1, -R4.reuse ;  /* 0x000000012222d824 */ /* 0x100fe200078e0a04 */
[C---:B------:R-:W-:Y:S01]  /*235d0*/  ISETP.GT.U32.AND P5, PT, R4.reuse, R40, PT ;  /* 0x000000280400720c */ /* 0x040fe20003fa4070 */
[----:B------:R-:W-:Y:S01]  /*235e0*/  @!P3 IMAD.MOV R9, RZ, RZ, -R9 ;  /* 0x000000ffff09b224 */ /* 0x000fe200078e0a09 */
[C---:B------:R-:W-:Y:S01]  /*235f0*/  ISETP.GT.U32.AND P2, PT, R4.reuse, R35, PT ;  /* 0x000000230400720c */ /* 0x040fe20003f44070 */
[--C-:B------:R-:W-:Y:S01]  /*23600*/  @!P6 IMAD.IADD R37, R37, 0x1, -R4.reuse ;  /* 0x000000012525e824 */ /* 0x100fe200078e0a04 */
[----:B------:R-:W-:Y:S01]  /*23610*/  ISETP.GT.U32.AND P6, PT, R4, R43, PT ;  /* 0x0000002b0400720c */ /* 0x000fe20003fc4070 */
[--C-:B------:R-:W-:Y:S01]  /*23620*/  @!P4 IMAD.IADD R38, R38, 0x1, -R4.reuse ;  /* 0x000000012626c824 */ /* 0x100fe200078e0a04 */
[----:B------:R0:W-:Y:S07]  /*23630*/  STL [R1+0x138], R9 ;  /* 0x0001380901007387 */ /* 0x0001ee0000100800 */
[----:B------:R-:W-:-:S02]  /*23640*/  @!P5 IMAD.IADD R40, R40, 0x1, -R4 ;  /* 0x000000012828d824 */ /* 0x000fc400078e0a04 */
[----:B0-----:R-:W-:Y:S01]  /*23650*/  IMAD.MOV.U32 R9, RZ, RZ, R32 ;  /* 0x000000ffff097224 */ /* 0x001fe200078e0020 */
[----:B------:R-:W-:-:S03]  /*23660*/  ISETP.GT.U32.AND P3, PT, R4, R36, PT ;  /* 0x000000240400720c */ /* 0x000fc60003f64070 */
[----:B------:R-:W-:Y:S01]  /*23670*/  @!P0 IMAD.MOV R9, RZ, RZ, -R9 ;  /* 0x000000ffff098224 */ /* 0x000fe200078e0a09 */
[----:B------:R0:W-:Y:S01]  /*23680*/  STL [R1+0x134], R12 ;  /* 0x0001340c01007387 */ /* 0x0001e20000100800 */
[--C-:B------:R-:W-:Y:S02]  /*23690*/  @!P2 IMAD.IADD R35, R35, 0x1, -R4.reuse ;  /* 0x000000012323a824 */ /* 0x100fe400078e0a04 */
[--C-:B------:R-:W-:Y:S01]  /*236a0*/  @!P6 IMAD.IADD R43, R43, 0x1, -R4.reuse ;  /* 0x000000012b2be824 */ /* 0x100fe200078e0a04 */
[----:B------:R-:W-:Y:S04]  /*236b0*/  STL [R1+0x130], R9 ;  /* 0x0001300901007387 */ /* 0x000fe80000100800 */
[----:B0-----:R-:W5:Y:S01]  /*236c0*/  LDL R12, [R1+0x68f8] ;  /* 0x0068f800010c7983 */ /* 0x001f620000100800 */
[----:B------:R-:W-:Y:S01]  /*236d0*/  ISETP.GT.U32.AND P2, PT, R4, R41, PT ;  /* 0x000000290400720c */ /* 0x000fe20003f44070 */
[----:B------:R-:W-:Y:S01]  /*236e0*/  @!P3 IMAD.IADD R36, R36, 0x1, -R4 ;  /* 0x000000012424b824 */ /* 0x000fe200078e0a04 */
[----:B------:R-:W-:-:S11]  /*236f0*/  ISETP.GT.U32.AND P3, PT, R4, R42, PT ;  /* 0x0000002a0400720c */ /* 0x000fd60003f64070 */
[--C-:B------:R-:W-:Y:S02]  /*23700*/  @!P2 IMAD.IADD R41, R41, 0x1, -R4.reuse ;  /* 0x000000012929a824 */ /* 0x100fe400078e0a04 */
[----:B------:R-:W-:Y:S01]  /*23710*/  @!P3 IMAD.IADD R42, R42, 0x1, -R4 ;  /* 0x000000012a2ab824 */ /* 0x000fe200078e0a04 */
[----:B--2---:R-:W-:Y:S01]  /*23720*/  ISETP.GE.AND P4, PT, R11, RZ, PT ;  /* 0x000000ff0b00720c */ /* 0x004fe20003f86270 */
[----:B------:R-:W-:Y:S01]  /*23730*/  IMAD.MOV.U32 R11, RZ, RZ, R34 ;  /* 0x000000ffff0b7224 */ /* 0x000fe200078e0022 */
[----:B---3--:R-:W-:-:S11]  /*23740*/  ISETP.GE.AND P1, PT, R60, RZ, PT ;  /* 0x000000ff3c00720c */ /* 0x008fd60003f26270 */
[----:B------:R-:W-:Y:S01]  /*23750*/  @!P4 IMAD.MOV R11, RZ, RZ, -R11 ;  /* 0x000000ffff0bc224 */ /* 0x000fe200078e0a0b */
[----:B----4-:R-:W-:Y:S02]  /*23760*/  ISETP.GE.AND P6, PT, R59, RZ, PT ;  /* 0x000000ff3b00720c */ /* 0x010fe40003fc6270 */
[----:B------:R-:W2:Y:S01]  /*23770*/  LDL R59, [R1+0x68fc] ;  /* 0x0068fc00013b7983 */ /* 0x000ea20000100800 */
[----:B-----5:R-:W-:Y:S01]  /*23780*/  ISETP.GE.AND P5, PT, R10, RZ, PT ;  /* 0x000000ff0a00720c */ /* 0x020fe20003fa6270 */
[----:B------:R-:W-:-:S04]  /*23790*/  IMAD.MOV.U32 R10, RZ, RZ, R33 ;  /* 0x000000ffff0a7224 */ /* 0x000fc800078e0021 */
[----:B------:R-:W-:-:S05]  /*237a0*/  @!P1 IMAD.MOV R10, RZ, RZ, -R10 ;  /* 0x000000ffff0a9224 */ /* 0x000fca00078e0a0a */
[----:B------:R0:W-:Y:S02]  /*237b0*/  STL [R1+0x12c], R10 ;  /* 0x00012c0a01007387 */ /* 0x0001e40000100800 */
[----:B0-----:R-:W-:Y:S02]  /*237c0*/  IMAD.MOV.U32 R10, RZ, RZ, R35 ;  /* 0x000000ffff0a7224 */ /* 0x001fe400078e0023 */
[----:B------:R0:W-:Y:S02]  /*237d0*/  STL [R1+0x128], R11 ;  /* 0x0001280b01007387 */ /* 0x0001e40000100800 */
[----:B------:R-:W-:Y:S02]  /*237e0*/  @!P5 IMAD.MOV R10, RZ, RZ, -R10 ;  /* 0x000000ffff0ad224 */ /* 0x000fe400078e0a0a */
[----:B0-----:R-:W3:Y:S04]  /*237f0*/  LDL R11, [R1+0x6900] ;  /* 0x00690000010b7983 */ /* 0x001ee80000100800 */
[----:B------:R0:W-:Y:S04]  /*23800*/  STL [R1+0x124], R10 ;  /* 0x0001240a01007387 */ /* 0x0001e80000100800 */
[----:B0-----:R-:W4:Y:S01]  /*23810*/  LDL R10, [R1+0x6904] ;  /* 0x00690400010a7983 */ /* 0x001f220000100800 */
[----:B------:R-:W-:-:S02]  /*23820*/  ISETP.GE.AND P2, PT, R57, RZ, PT ;  /* 0x000000ff3900720c */ /* 0x000fc40003f46270 */
[----:B------:R-:W-:Y:S01]  /*23830*/  ISETP.GE.AND P3, PT, R58, RZ, PT ;  /* 0x000000ff3a00720c */ /* 0x000fe20003f66270 */
[----:B------:R-:W5:Y:S04]  /*23840*/  LDL R57, [R1+0x6908] ;  /* 0x0069080001397983 */ /* 0x000f680000100800 */
[----:B------:R-:W5:Y:S01]  /*23850*/  LDL R58, [R1+0x690c] ;  /* 0x00690c00013a7983 */ /* 0x000f620000100800 */
[----:B------:R-:W-:-:S13]  /*23860*/  ISETP.GT.U32.AND P0, PT, R4, R39, PT ;  /* 0x000000270400720c */ /* 0x000fda0003f04070 */
[----:B------:R-:W-:Y:S01]  /*23870*/  @!P0 IMAD.IADD R39, R39, 0x1, -R4 ;  /* 0x0000000127278824 */ /* 0x000fe200078e0a04 */
[C---:B------:R-:W-:Y:S01]  /*23880*/  ISETP.GT.U32.AND P0, PT, R4.reuse, R44, PT ;  /* 0x0000002c0400720c */ /* 0x040fe20003f04070 */
[----:B------:R-:W-:Y:S02]  /*23890*/  IMAD.MOV.U32 R14, RZ, RZ, R37 ;  /* 0x000000ffff0e7224 */ /* 0x000fe400078e0025 */
[----:B------:R-:W-:Y:S02]  /*238a0*/  IMAD.MOV.U32 R13, RZ, RZ, R36 ;  /* 0x000000ffff0d7224 */ /* 0x000fe400078e0024 */
[----:B------:R-:W-:Y:S01]  /*238b0*/  @!P3 IMAD.MOV R14, RZ, RZ, -R14 ;  /* 0x000000ffff0eb224 */ /* 0x000fe200078e0a0e */
[----:B------:R-:W-:-:S07]  /*238c0*/  ISETP.GT.U32.AND P3, PT, R4, R43, PT ;  /* 0x0000002b0400720c */ /* 0x000fce0003f64070 */
[--C-:B------:R-:W-:Y:S01]  /*238d0*/  @!P0 IMAD.IADD R44, R44, 0x1, -R4.reuse ;  /* 0x000000012c2c8824 */ /* 0x100fe200078e0a04 */
[C---:B------:R-:W-:Y:S01]  /*238e0*/  ISETP.GT.U32.AND P0, PT, R4.reuse, R39, PT ;  /* 0x000000270400720c */ /* 0x040fe20003f04070 */
[----:B------:R-:W-:Y:S01]  /*238f0*/  @!P2 IMAD.MOV R13, RZ, RZ, -R13 ;  /* 0x000000ffff0da224 */ /* 0x000fe200078e0a0d */
[C---:B------:R-:W-:Y:S02]  /*23900*/  ISETP.GT.U32.AND P1, PT, R4.reuse, R40, PT ;  /* 0x000000280400720c */ /* 0x040fe40003f24070 */
[C---:B------:R-:W-:Y:S02]  /*23910*/  ISETP.GT.U32.AND P5, PT, R4.reuse, R44, PT ;  /* 0x0000002c0400720c */ /* 0x040fe40003fa4070 */
[C---:B------:R-:W-:Y:S01]  /*23920*/  ISETP.GT.U32.AND P4, PT, R4.reuse, R41, PT ;  /* 0x000000290400720c */ /* 0x040fe20003f84070 */
[----:B------:R0:W-:Y:S06]  /*23930*/  STL [R1+0x120], R13 ;  /* 0x0001200d01007387 */ /* 0x0001ec0000100800 */
[--C-:B------:R-:W-:Y:S01]  /*23940*/  @!P0 IMAD.IADD R39, R39, 0x1, -R4.reuse ;  /* 0x0000000127278824 */ /* 0x100fe200078e0a04 */
[----:B------:R-:W-:Y:S01]  /*23950*/  ISETP.GT.U32.AND P0, PT, R4, R46, PT ;  /* 0x0000002e0400720c */ /* 0x000fe20003f04070 */
[----:B------:R-:W-:-:S02]  /*23960*/  @!P3 IMAD.IADD R43, R43, 0x1, -R4 ;  /* 0x000000012b2bb824 */ /* 0x000fc400078e0a04 */
[----:B0-----:R-:W-:Y:S01]  /*23970*/  IMAD.MOV.U32 R13, RZ, RZ, R38 ;  /* 0x000000ffff0d7224 */ /* 0x001fe200078e0026 */
[----:B------:R-:W-:Y:S02]  /*23980*/  IABS R60, R19 ;  /* 0x00000013003c7213 */ /* 0x000fe40000000000 */
[----:B------:R-:W-:Y:S01]  /*23990*/  ISETP.GE.AND P3, PT, R12, RZ, PT ;  /* 0x000000ff0c00720c */ /* 0x000fe20003f66270 */
[----:B------:R-:W-:Y:S01]  /*239a0*/  @!P6 IMAD.MOV R13, RZ, RZ, -R13 ;  /* 0x000000ffff0de224 */ /* 0x000fe200078e0a0d */
[----:B------:R-:W-:Y:S01]  /*239b0*/  ISETP.GT.U32.AND P6, PT, R4, R45, PT ;  /* 0x0000002d0400720c */ /* 0x000fe20003fc4070 */
[--C-:B------:R-:W-:Y:S02]  /*239c0*/  @!P5 IMAD.IADD R44, R44, 0x1, -R4.reuse ;  /* 0x000000012c2cd824 */ /* 0x100fe400078e0a04 */
[----:B------:R-:W-:Y:S01]  /*239d0*/  IMAD.HI.U32 R9, R0, R60, RZ ;  /* 0x0000003c00097227 */ /* 0x000fe200078e00ff */
[----:B------:R-:W-:Y:S03]  /*239e0*/  STL [R1+0x11c], R14 ;  /* 0x00011c0e01007387 */ /* 0x000fe60000100800 */
[--C-:B------:R-:W-:Y:S01]  /*239f0*/  @!P1 IMAD.IADD R40, R40, 0x1, -R4.reuse ;  /* 0x0000000128289824 */ /* 0x100fe200078e0a04 */
[----:B------:R-:W-:Y:S01]  /*23a00*/  ISETP.GT.U32.AND P1, PT, R4, R47, PT ;  /* 0x0000002f0400720c */ /* 0x000fe20003f24070 */
[--C-:B------:R-:W-:Y:S01]  /*23a10*/  @!P4 IMAD.IADD R41, R41, 0x1, -R4.reuse ;  /* 0x000000012929c824 */ /* 0x100fe200078e0a04 */
[----:B------:R0:W-:Y:S01]  /*23a20*/  STL [R1+0x118], R13 ;  /* 0x0001180d01007387 */ /* 0x0001e20000100800 */
[----:B------:R-:W-:Y:S01]  /*23a30*/  @!P0 IMAD.IADD R46, R46, 0x1, -R4 ;  /* 0x000000012e2e8824 */ /* 0x000fe200078e0a04 */
[C---:B------:R-:W-:Y:S01]  /*23a40*/  ISETP.GT.U32.AND P4, PT, R4.reuse, R48, PT ;  /* 0x000000300400720c */ /* 0x040fe20003f84070 */
[----:B------:R-:W-:Y:S01]  /*23a50*/  IMAD.MOV R9, RZ, RZ, -R9 ;  /* 0x000000ffff097224 */ /* 0x000fe200078e0a09 */
[----:B------:R-:W5:Y:S03]  /*23a60*/  LDL R12, [R1+0x6958] ;  /* 0x00695800010c7983 */ /* 0x000f660000100800 */
[----:B------:R-:W-:Y:S01]  /*23a70*/  IMAD R60, R4, R9, R60 ;  /* 0x00000009043c7224 */ /* 0x000fe200078e023c */
[----:B0-----:R-:W5:Y:S01]  /*23a80*/  LDL R13, [R1+0x6910] ;  /* 0x00691000010d7983 */ /* 0x001f620000100800 */
[----:B------:R-:W-:-:S02]  /*23a90*/  IMAD.MOV.U32 R9, RZ, RZ, R40 ;  /* 0x000000ffff097224 */ /* 0x000fc400078e0028 */
[--C-:B------:R-:W-:Y:S02]  /*23aa0*/  @!P6 IMAD.IADD R45, R45, 0x1, -R4.reuse ;  /* 0x000000012d2de824 */ /* 0x100fe400078e0a04 */
[--C-:B------:R-:W-:Y:S02]  /*23ab0*/  @!P1 IMAD.IADD R47, R47, 0x1, -R4.reuse ;  /* 0x000000012f2f9824 */ /* 0x100fe400078e0a04 */
[----:B------:R-:W-:Y:S01]  /*23ac0*/  @!P4 IMAD.IADD R48, R48, 0x1, -R4 ;  /* 0x000000013030c824 */ /* 0x000fe200078e0a04 */
[----:B--2---:R-:W-:Y:S02]  /*23ad0*/  ISETP.GE.AND P5, PT, R59, RZ, PT ;  /* 0x000000ff3b00720c */ /* 0x004fe40003fa6270 */
[----:B------:R-:W2:Y:S11]  /*23ae0*/  LDL R59, [R1+0x6914] ;  /* 0x00691400013b7983 */ /* 0x000eb60000100800 */
[----:B------:R-:W-:Y:S01]  /*23af0*/  @!P5 IMAD.MOV R9, RZ, RZ, -R9 ;  /* 0x000000ffff09d224 */ /* 0x000fe200078e0a09 */
[----:B---3--:R-:W-:-:S02]  /*23b00*/  ISETP.GE.AND P6, PT, R11, RZ, PT ;  /* 0x000000ff0b00720c */ /* 0x008fc40003fc6270 */
[----:B------:R-:W3:Y:S01]  /*23b10*/  LDL.LU R11, [R1+0x914] ;  /* 0x00091400010b7983 */ /* 0x000ee20000300800 */
[----:B----4-:R-:W-:Y:S01]  /*23b20*/  ISETP.GE.AND P0, PT, R10, RZ, PT ;  /* 0x000000ff0a00720c */ /* 0x010fe20003f06270 */
[----:B------:R-:W-:-:S04]  /*23b30*/  IMAD.MOV.U32 R10, RZ, RZ, R39 ;  /* 0x000000ffff0a7224 */ /* 0x000fc800078e0027 */
[----:B------:R-:W-:Y:S01]  /*23b40*/  @!P3 IMAD.MOV R10, RZ, RZ, -R10 ;  /* 0x000000ffff0ab224 */ /* 0x000fe200078e0a0a */
[----:B-----5:R-:W-:-:S04]  /*23b50*/  ISETP.GE.AND P1, PT, R57, RZ, PT ;  /* 0x000000ff3900720c */ /* 0x020fc80003f26270 */
[----:B------:R0:W-:Y:S01]  /*23b60*/  STL [R1+0x114], R10 ;  /* 0x0001140a01007387 */ /* 0x0001e20000100800 */
[----:B------:R-:W-:-:S03]  /*23b70*/  ISETP.GE.AND P4, PT, R58, RZ, PT ;  /* 0x000000ff3a00720c */ /* 0x000fc60003f86270 */
[----:B------:R-:W4:Y:S04]  /*23b80*/  LDL R57, [R1+0x691c] ;  /* 0x00691c0001397983 */ /* 0x000f280000100800 */
[----:B0-----:R-:W5:Y:S04]  /*23b90*/  LDL R10, [R1+0x6918] ;  /* 0x00691800010a7983 */ /* 0x001f680000100800 */
[----:B------:R0:W-:Y:S04]  /*23ba0*/  STL [R1+0x110], R9 ;  /* 0x0001100901007387 */ /* 0x0001e80000100800 */
[----:B------:R-:W5:Y:S01]  /*23bb0*/  LDL R58, [R1+0x6920] ;  /* 0x00692000013a7983 */ /* 0x000f620000100800 */
[----:B------:R-:W-:-:S13]  /*23bc0*/  ISETP.GT.U32.AND P2, PT, R4, R42, PT ;  /* 0x0000002a0400720c */ /* 0x000fda0003f44070 */
[----:B------:R-:W-:Y:S01]  /*23bd0*/  @!P2 IMAD.IADD R42, R42, 0x1, -R4 ;  /* 0x000000012a2aa824 */ /* 0x000fe200078e0a04 */
[C---:B------:R-:W-:Y:S02]  /*23be0*/  ISETP.GT.U32.AND P2, PT, R4.reuse, R49, PT ;  /* 0x000000310400720c */ /* 0x040fe40003f44070 */
[C---:B------:R-:W-:Y:S02]  /*23bf0*/  ISETP.GT.U32.AND P5, PT, R4.reuse, R47, PT ;  /* 0x0000002f0400720c */ /* 0x040fe40003fa4070 */
[----:B------:R-:W-:-:S09]  /*23c00*/  ISETP.GT.U32.AND P3, PT, R4, R46, PT ;  /* 0x0000002e0400720c */ /* 0x000fd20003f64070 */
[----:B------:R-:W-:Y:S01]  /*23c10*/  @!P2 IMAD.IADD R49, R49, 0x1, -R4 ;  /* 0x000000013131a824 */ /* 0x000fe200078e0a04 */
[C---:B------:R-:W-:Y:S01]  /*23c20*/  ISETP.GT.U32.AND P2, PT, R4.reuse, R45, PT ;  /* 0x0000002d0400720c */ /* 0x040fe20003f44070 */
[----:B------:R-:W-:Y:S02]  /*23c30*/  IMAD.MOV.U32 R14, RZ, RZ, R41 ;  /* 0x000000ffff0e7224 */ /* 0x000fe400078e0029 */
[----:B0-----:R-:W-:Y:S02]  /*23c40*/  IMAD.MOV.U32 R9, RZ, RZ, R42 ;  /* 0x000000ffff097224 */ /* 0x001fe400078e002a */
[----:B------:R-:W-:Y:S02]  /*23c50*/  @!P6 IMAD.MOV R14, RZ, RZ, -R14 ;  /* 0x000000ffff0ee224 */ /* 0x000fe400078e0a0e */
[----:B------:R-:W-:Y:S01]  /*23c60*/  @!P0 IMAD.MOV R9, RZ, RZ, -R9 ;  /* 0x000000ffff098224 */ /* 0x000fe200078e0a09 */
[----:B------:R-:W-:Y:S01]  /*23c70*/  ISETP.GT.U32.AND P0, PT, R4, R48, PT ;  /* 0x000000300400720c */ /* 0x000fe20003f04070 */
[----:B------:R-:W-:-:S04]  /*23c80*/  @!P5 IMAD.IADD R47, R47, 0x1, -R4 ;  /* 0x000000012f2fd824 */ /* 0x000fc800078e0a04 */
[--C-:B------:R-:W-:Y:S01]  /*23c90*/  @!P2 IMAD.IADD R45, R45, 0x1, -R4.reuse ;  /* 0x000000012d2da824 */ /* 0x100fe200078e0a04 */
[----:B------:R-:W-:Y:S01]  /*23ca0*/  ISETP.GT.U32.AND P2, PT, R4, R50, PT ;  /* 0x000000320400720c */ /* 0x000fe20003f44070 */
[----:B------:R0:W-:Y:S01]  /*23cb0*/  STL [R1+0x10c], R14 ;  /* 0x00010c0e01007387 */ /* 0x0001e20000100800 */
[----:B------:R-:W-:Y:S01]  /*23cc0*/  @!P3 IMAD.IADD R46, R46, 0x1, -R4 ;  /* 0x000000012e2eb824 */ /* 0x000fe200078e0a04 */
[C---:B------:R-:W-:Y:S02]  /*23cd0*/  ISETP.GT.U32.AND P5, PT, R4.reuse, R52, PT ;  /* 0x000000340400720c */ /* 0x040fe40003fa4070 */
[----:B------:R1:W-:Y:S01]  /*23ce0*/  STL [R1+0x108], R9 ;  /* 0x0001080901007387 */ /* 0x0003e20000100800 */
[----:B------:R-:W-:Y:S02]  /*23cf0*/  ISETP.GT.U32.AND P3, PT, R4, R51, PT ;  /* 0x000000330400720c */ /* 0x000fe40003f64070 */
[----:B------:R-:W-:Y:S01]  /*23d00*/  ISETP.GE.AND P6, PT, R13, RZ, PT ;  /* 0x000000ff0d00720c */ /* 0x000fe20003fc6270 */
[----:B0-----:R-:W-:-:S02]  /*23d10*/  IMAD.MOV.U32 R14, RZ, RZ, R43 ;  /* 0x000000ffff0e7224 */ /* 0x001fc400078e002b */
[----:B-1----:R-:W-:Y:S02]  /*23d20*/  IMAD.MOV.U32 R9, RZ, RZ, R44 ;  /* 0x000000ffff097224 */ /* 0x002fe400078e002c */
[----:B------:R-:W-:Y:S02]  /*23d30*/  @!P1 IMAD.MOV R14, RZ, RZ, -R14 ;  /* 0x000000ffff0e9224 */ /* 0x000fe400078e0a0e */
[----:B------:R-:W-:Y:S02]  /*23d40*/  @!P4 IMAD.MOV R9, RZ, RZ, -R9 ;  /* 0x000000ffff09c224 */ /* 0x000fe400078e0a09 */
[--C-:B------:R-:W-:Y:S01]  /*23d50*/  @!P2 IMAD.IADD R50, R50, 0x1, -R4.reuse ;  /* 0x000000013232a824 */ /* 0x100fe200078e0a04 */
[----:B------:R0:W-:Y:S01]  /*23d60*/  STL [R1+0x104], R14 ;  /* 0x0001040e01007387 */ /* 0x0001e20000100800 */
[----:B------:R-:W-:Y:S01]  /*23d70*/  IMAD.MOV.U32 R15, RZ, RZ, R45 ;  /* 0x000000ffff0f7224 */ /* 0x000fe200078e002d */
[----:B------:R-:W-:Y:S02]  /*23d80*/  ISETP.GT.U32.AND P1, PT, R4, R49, PT ;  /* 0x000000310400720c */ /* 0x000fe40003f24070 */
[----:B------:R-:W-:Y:S01]  /*23d90*/  STL [R1+0x100], R9 ;  /* 0x0001000901007387 */ /* 0x000fe20000100800 */
[----:B------:R-:W-:-:S02]  /*23da0*/  @!P0 IMAD.IADD R48, R48, 0x1, -R4 ;  /* 0x0000000130308824 */ /* 0x000fc400078e0a04 */
[----:B------:R-:W-:Y:S01]  /*23db0*/  @!P5 IMAD.IADD R52, R52, 0x1, -R4 ;  /* 0x000000013434d824 */ /* 0x000fe200078e0a04 */
[----:B------:R-:W5:Y:S01]  /*23dc0*/  LDL R13, [R1+0x6928] ;  /* 0x00692800010d7983 */ /* 0x000f620000100800 */
[----:B------:R-:W-:-:S03]  /*23dd0*/  @!P6 IMAD.MOV R15, RZ, RZ, -R15 ;  /* 0x000000ffff0fe224 */ /* 0x000fc600078e0a0f */
[----:B0-----:R-:W5:Y:S01]  /*23de0*/  LDL R14, [R1+0x6924] ;  /* 0x00692400010e7983 */ /* 0x001f620000100800 */
[----:B------:R-:W-:Y:S02]  /*23df0*/  @!P3 IMAD.IADD R51, R51, 0x1, -R4 ;  /* 0x000000013333b824 */ /* 0x000fe400078e0a04 */
[----:B------:R-:W-:Y:S02]  /*23e00*/  IMAD.MOV.U32 R16, RZ, RZ, R46 ;  /* 0x000000ffff107224 */ /* 0x000fe400078e002e */
[----:B------:R-:W-:Y:S01]  /*23e10*/  @!P1 IMAD.IADD R49, R49, 0x1, -R4 ;  /* 0x0000000131319824 */ /* 0x000fe200078e0a04 */
[----:B--2---:R-:W-:-:S13]  /*23e20*/  ISETP.GE.AND P4, PT, R59, RZ, PT ;  /* 0x000000ff3b00720c */ /* 0x004fda0003f86270 */
[----:B------:R-:W-:Y:S01]  /*23e30*/  @!P4 IMAD.MOV R16, RZ, RZ, -R16 ;  /* 0x000000ffff10c224 */ /* 0x000fe200078e0a10 */
[----:B---3--:R-:W-:Y:S02]  /*23e40*/  ISETP.GE.AND P0, PT, R11, RZ, PT ;  /* 0x000000ff0b00720c */ /* 0x008fe40003f06270 */
[----:B------:R-:W-:Y:S02]  /*23e50*/  IABS R38, R11 ;  /* 0x0000000b00267213 */ /* 0x000fe40000000000 */
[----:B------:R-:W2:Y:S01]  /*23e60*/  LDL R11, [R1+0x692c] ;  /* 0x00692c00010b7983 */ /* 0x000ea20000100800 */
[----:B----4-:R-:W-:Y:S02]  /*23e70*/  ISETP.GE.AND P3, PT, R57, RZ, PT ;  /* 0x000000ff3900720c */ /* 0x010fe40003f66270 */
[----:B-----5:R-:W-:Y:S02]  /*23e80*/  ISETP.GE.AND P2, PT, R10, RZ, PT ;  /* 0x000000ff0a00720c */ /* 0x020fe40003f46270 */
[----:B------:R-:W-:-:S02]  /*23e90*/  ISETP.GE.AND P5, PT, R58, RZ, PT ;  /* 0x000000ff3a00720c */ /* 0x000fc40003fa6270 */
[----:B------:R-:W3:Y:S04]  /*23ea0*/  LDL.LU R58, [R1+0x918] ;  /* 0x00091800013a7983 */ /* 0x000ee80000300800 */
[----:B------:R-:W4:Y:S04]  /*23eb0*/  LDL R57, [R1+0x6930] ;  /* 0x0069300001397983 */ /* 0x000f280000100800 */
[----:B------:R-:W5:Y:S04]  /*23ec0*/  LDL.LU R18, [R1+0x91c] ;  /* 0x00091c0001127983 */ /* 0x000f680000300800 */
[----:B------:R0:W-:Y:S02]  /*23ed0*/  STL [R1+0xfc], R15 ;  /* 0x0000fc0f01007387 */ /* 0x0001e40000100800 */
[----:B0-----:R-:W-:-:S04]  /*23ee0*/  IMAD.MOV.U32 R15, RZ, RZ, R47 ;  /* 0x000000ffff0f7224 */ /* 0x001fc800078e002f */
[----:B------:R-:W-:Y:S01]  /*23ef0*/  @!P2 IMAD.MOV R15, RZ, RZ, -R15 ;  /* 0x000000ffff0fa224 */ /* 0x000fe200078e0a0f */
[----:B------:R0:W-:Y:S04]  /*23f00*/  STL [R1+0xf8], R16 ;  /* 0x0000f81001007387 */ /* 0x0001e80000100800 */
[----:B------:R1:W-:Y:S01]  /*23f10*/  STL [R1+0xf4], R15 ;  /* 0x0000f40f01007387 */ /* 0x0003e20000100800 */
[----:B0-----:R-:W-:Y:S02]  /*23f20*/  IMAD.MOV.U32 R16, RZ, RZ, R48 ;  /* 0x000000ffff107224 */ /* 0x001fe400078e0030 */
[----:B-1----:R-:W-:Y:S02]  /*23f30*/  IMAD.MOV.U32 R15, RZ, RZ, R49 ;  /* 0x000000ffff0f7224 */ /* 0x002fe400078e0031 */
[----:B------:R-:W-:-:S02]  /*23f40*/  @!P3 IMAD.MOV R16, RZ, RZ, -R16 ;  /* 0x000000ffff10b224 */ /* 0x000fc400078e0a10 */
[----:B------:R-:W-:-:S03]  /*23f50*/  @!P5 IMAD.MOV R15, RZ, RZ, -R15 ;  /* 0x000000ffff0fd224 */ /* 0x000fc600078e0a0f */
[----:B------:R0:W-:Y:S04]  /*23f60*/  STL [R1+0xf0], R16 ;  /* 0x0000f01001007387 */ /* 0x0001e80000100800 */
[----:B------:R1:W-:Y:S04]  /*23f70*/  STL [R1+0xec], R15 ;  /* 0x0000ec0f01007387 */ /* 0x0003e80000100800 */
[----:B0-----:R-:W3:Y:S04]  /*23f80*/  LDL R16, [R1+0x6934] ;  /* 0x0069340001107983 */ /* 0x001ee80000100800 */
[----:B-1----:R-:W5:Y:S01]  /*23f90*/  LDL R15, [R1+0x6938] ;  /* 0x00693800010f7983 */ /* 0x002f620000100800 */
        /* <DEDUP_REMOVED lines=9> */
[----:B------:R-:W-:-:S04]  /*24030*/  @!P6 IMAD.IADD R52, R52, 0x1, -R4 ;  /* 0x000000013434e824 */ /* 0x000fc800078e0a04 */
[----:B------:R-:W-:Y:S01]  /*24040*/  @!P1 IMAD.IADD R50, R50, 0x1, -R4 ;  /* 0x0000000132329824 */ /* 0x000fe200078e0a04 */
[----:B------:R-:W-:Y:S01]  /*24050*/  ISETP.GE.AND P1, PT, R14, RZ, PT ;  /* 0x000000ff0e00720c */ /* 0x000fe20003f26270 */
[----:B------:R-:W-:Y:S01]  /*24060*/  IMAD.HI.U32 R10, R0, R38, RZ ;  /* 0x00000026000a7227 */ /* 0x000fe200078e00ff */
[----:B------:R-:W-:-:S03]  /*24070*/  ISETP.GE.AND P6, PT, R13, RZ, PT ;  /* 0x000000ff0d00720c */ /* 0x000fc60003fc6270 */
[----:B------:R-:W-:Y:S02]  /*24080*/  @!P2 IMAD.IADD R53, R53, 0x1, -R4 ;  /* 0x000000013535a824 */ /* 0x000fe400078e0a04 */
[----:B------:R-:W-:Y:S01]  /*24090*/  IMAD.MOV R10, RZ, RZ, -R10 ;  /* 0x000000ffff0a7224 */ /* 0x000fe200078e0a0a */
[----:B------:R-:W-:Y:S01]  /*240a0*/  IABS R8, R3 ;  /* 0x0000000300087213 */ /* 0x000fe20000000000 */
[----:B------:R-:W-:Y:S02]  /*240b0*/  @!P5 IMAD.IADD R55, R55, 0x1, -R4 ;  /* 0x000000013737d824 */ /* 0x000fe400078e0a04 */
[----:B------:R-:W-:Y:S02]  /*240c0*/  IMAD R38, R4, R10, R38 ;  /* 0x0000000a04267224 */ /* 0x000fe400078e0226 */
[----:B------:R-:W-:Y:S02]  /*240d0*/  IMAD.MOV.U32 R10, RZ, RZ, R51 ;  /* 0x000000ffff0a7224 */ /* 0x000fe400078e0033 */
[----:B------:R-:W-:Y:S01]  /*240e0*/  @!P4 IMAD.IADD R2, R2, 0x1, -R4 ;  /* 0x000000010202c824 */ /* 0x000fe200078e0a04 */
[----:B------:R-:W-:Y:S01]  /*240f0*/  ISETP.GT.U32.AND P4, PT, R4, R55, PT ;  /* 0x000000370400720c */ /* 0x000fe20003f84070 */
[----:B------:R-:W-:-:S04]  /*24100*/  IMAD.HI.U32 R56, R0, R8, RZ ;  /* 0x0000000800387227 */ /* 0x000fc800078e00ff */
[----:B------:R-:W-:Y:S02]  /*24110*/  IMAD.MOV.U32 R13, RZ, RZ, R52 ;  /* 0x000000ffff0d7224 */ /* 0x000fe400078e0034 */
[----:B------:R-:W-:Y:S02]  /*24120*/  @!P6 IMAD.MOV R10, RZ, RZ, -R10 ;  /* 0x000000ffff0ae224 */ /* 0x000fe400078e0a0a */
[----:B------:R-:W-:-:S04]  /*24130*/  IMAD.MOV R56, RZ, RZ, -R56 ;  /* 0x000000ffff387224 */ /* 0x000fc800078e0a38 */
[----:B------:R-:W-:Y:S02]  /*24140*/  IMAD R8, R4, R56, R8 ;  /* 0x0000003804087224 */ /* 0x000fe400078e0208 */
[----:B------:R-:W-:Y:S01]  /*24150*/  @!P4 IMAD.IADD R55, R55, 0x1, -R4 ;  /* 0x000000013737c824 */ /* 0x000fe200078e0a04 */
[----:B--2---:R-:W-:Y:S01]  /*24160*/  ISETP.GE.AND P2, PT, R11, RZ, PT ;  /* 0x000000ff0b00720c */ /* 0x004fe20003f46270 */
[----:B------:R-:W-:-:S04]  /*24170*/  IMAD.MOV.U32 R11, RZ, RZ, R50 ;  /* 0x000000ffff0b7224 */ /* 0x000fc800078e0032 */
[----:B------:R-:W-:-:S08]  /*24180*/  @!P1 IMAD.MOV R11, RZ, RZ, -R11 ;  /* 0x000000ffff0b9224 */ /* 0x000fd000078e0a0b */
[----:B------:R-:W-:Y:S01]  /*24190*/  @!P2 IMAD.MOV R13, RZ, RZ, -R13 ;  /* 0x000000ffff0da224 */ /* 0x000fe200078e0a0d */
[----:B----4-:R-:W-:Y:S02]  /*241a0*/  ISETP.GE.AND P5, PT, R57, RZ, PT ;  /* 0x000000ff3900720c */ /* 0x010fe40003fa6270 */
[----:B------:R-:W2:Y:S04]  /*241b0*/  LDL R57, [R1+0x693c] ;  /* 0x00693c0001397983 */ /* 0x000ea80000100800 */
[----:B------:R0:W-:Y:S04]  /*241c0*/  STL [R1+0xe8], R11 ;  /* 0x0000e80b01007387 */ /* 0x0001e80000100800 */
[----:B------:R-:W-:Y:S04]  /*241d0*/  STL [R1+0xe4], R10 ;  /* 0x0000e40a01007387 */ /* 0x000fe80000100800 */
[----:B------:R-:W4:Y:S01]  /*241e0*/  LDL.LU R14, [R1+0x930] ;  /* 0x00093000010e7983 */ /* 0x000f220000300800 */
[----:B0-----:R-:W-:-:S03]  /*241f0*/  IMAD.MOV.U32 R11, RZ, RZ, R53 ;  /* 0x000000ffff0b7224 */ /* 0x001fc600078e0035 */
[----:B------:R0:W-:Y:S01]  /*24200*/  STL [R1+0xe0], R13 ;  /* 0x0000e00d01007387 */ /* 0x0001e20000100800 */
[----:B------:R-:W-:-:S03]  /*24210*/  @!P5 IMAD.MOV R11, RZ, RZ, -R11 ;  /* 0x000000ffff0bd224 */ /* 0x000fc600078e0a0b */
[----:B------:R-:W4:Y:S04]  /*24220*/  LDL R56, [R1+0x6940] ;  /* 0x0069400001387983 */ /* 0x000f280000100800 */
[----:B0-----:R-:W4:Y:S04]  /*24230*/  LDL.LU R13, [R1+0x934] ;  /* 0x00093400010d7983 */ /* 0x001f280000300800 */
[----:B------:R-:W4:Y:S04]  /*24240*/  LDL.LU R17, [R1+0x938] ;  /* 0x0009380001117983 */ /* 0x000f280000300800 */
[----:B------:R0:W-:Y:S01]  /*24250*/  STL [R1+0xdc], R11 ;  /* 0x0000dc0b01007387 */ /* 0x0001e20000100800 */
[----:B---3--:R-:W-:-:S03]  /*24260*/  ISETP.GE.AND P4, PT, R16, RZ, PT ;  /* 0x000000ff1000720c */ /* 0x008fc60003f86270 */
[----:B------:R-:W3:Y:S01]  /*24270*/  LDL R16, [R1+0x6944] ;  /* 0x0069440001107983 */ /* 0x000ee20000100800 */
[----:B------:R-:W-:-:S13]  /*24280*/  ISETP.GT.U32.AND P6, PT, R4, R2, PT ;  /* 0x000000020400720c */ /* 0x000fda0003fc4070 */
[----:B------:R-:W-:Y:S01]  /*24290*/  @!P6 IMAD.IADD R2, R2, 0x1, -R4 ;  /* 0x000000010202e824 */ /* 0x000fe200078e0a04 */
[----:B-----5:R-:W-:Y:S02]  /*242a0*/  ISETP.GE.AND P6, PT, R15, RZ, PT ;  /* 0x000000ff0f00720c */ /* 0x020fe40003fc6270 */
[----:B------:R-:W5:Y:S01]  /*242b0*/  LDL R15, [R1+0x6948] ;  /* 0x00694800010f7983 */ /* 0x000f620000100800 */
[C---:B------:R-:W-:Y:S02]  /*242c0*/  ISETP.GT.U32.AND P3, PT, R4.reuse, R54, PT ;  /* 0x000000360400720c */ /* 0x040fe40003f64070 */
[----:B------:R-:W-:-:S11]  /*242d0*/  ISETP.GT.U32.AND P2, PT, R4, R5, PT ;  /* 0x000000050400720c */ /* 0x000fd60003f44070 */
[----:B------:R-:W-:Y:S01]  /*242e0*/  @!P3 IMAD.IADD R54, R54, 0x1, -R4 ;  /* 0x000000013636b824 */ /* 0x000fe200078e0a04 */
[----:B------:R-:W-:Y:S02]  /*242f0*/  ISETP.GE.AND P3, PT, R58, RZ, PT ;  /* 0x000000ff3a00720c */ /* 0x000fe40003f66270 */
[----:B------:R-:W-:Y:S02]  /*24300*/  IABS R58, R58 ;  /* 0x0000003a003a7213 */ /* 0x000fe40000000000 */
[----:B------:R-:W-:-:S03]  /*24310*/  ISETP.GT.U32.AND P1, PT, R4, R54, PT ;  /* 0x000000360400720c */ /* 0x000fc60003f24070 */
[----:B------:R-:W-:-:S04]  /*24320*/  IMAD.HI.U32 R10, R0, R58, RZ ;  /* 0x0000003a000a7227 */ /* 0x000fc800078e00ff */
[----:B0-----:R-:W-:Y:S02]  /*24330*/  IMAD.MOV R11, RZ, RZ, -R10 ;  /* 0x000000ffff0b7224 */ /* 0x001fe400078e0a0a */
[----:B------:R-:W-:Y:S02]  /*24340*/  @!P2 IMAD.IADD R5, R5, 0x1, -R4 ;  /* 0x000000010505a824 */ /* 0x000fe400078e0a04 */
[----:B------:R-:W-:Y:S02]  /*24350*/  IMAD R58, R4, R11, R58 ;  /* 0x0000000b043a7224 */ /* 0x000fe400078e023a */
[----:B------:R-:W-:Y:S02]  /*24360*/  IMAD.MOV.U32 R11, RZ, RZ, R55 ;  /* 0x000000ffff0b7224 */ /* 0x000fe400078e0037 */
[----:B------:R-:W-:Y:S02]  /*24370*/  @!P1 IMAD.IADD R54, R54, 0x1, -R4 ;  /* 0x0000000136369824 */ /* 0x000fe400078e0a04 */
[----:B------:R-:W-:Y:S01]  /*24380*/  @!P6 IMAD.MOV R11, RZ, RZ, -R11 ;  /* 0x000000ffff0be224 */ /* 0x000fe200078e0a0b */
[----:B------:R-:W-:Y:S01]  /*24390*/  ISETP.GT.U32.AND P6, PT, R4, R8, PT ;  /* 0x000000080400720c */ /* 0x000fe20003fc4070 */
[----:B------:R-:W-:-:S04]  /*243a0*/  IMAD.MOV.U32 R21, RZ, RZ, R54 ;  /* 0x000000ffff157224 */ /* 0x000fc800078e0036 */
[----:B------:R-:W-:-:S05]  /*243b0*/  @!P4 IMAD.MOV R21, RZ, RZ, -R21 ;  /* 0x000000ffff15c224 */ /* 0x000fca00078e0a15 */
[----:B------:R-:W-:Y:S03]  /*243c0*/  STL [R1+0xd8], R21 ;  /* 0x0000d81501007387 */ /* 0x000fe60000100800 */
[----:B------:R-:W-:Y:S01]  /*243d0*/  @!P6 IMAD.IADD R8, R8, 0x1, -R4 ;  /* 0x000000010808e824 */ /* 0x000fe200078e0a04 */
[----:B------:R-:W-:Y:S01]  /*243e0*/  STL [R1+0xb8], R11 ;  /* 0x0000b80b01007387 */ /* 0x000fe20000100800 */
[C---:B------:R-:W-:Y:S02]  /*243f0*/  ISETP.GT.U32.AND P5, PT, R4.reuse, R6, PT ;  /* 0x000000060400720c */ /* 0x040fe40003fa4070 */
[----:B------:R-:W-:Y:S02]  /*24400*/  ISETP.GT.U32.AND P1, PT, R4, R7, PT ;  /* 0x000000070400720c */ /* 0x000fe40003f24070 */
[----:B------:R-:W-:-:S09]  /*24410*/  IABS R59, R12 ;  /* 0x0000000c003b7213 */ /* 0x000fd20000000000 */
[--C-:B------:R-:W-:Y:S01]  /*24420*/  @!P5 IMAD.IADD R6, R6, 0x1, -R4.reuse ;  /* 0x000000010606d824 */ /* 0x100fe200078e0a04 */
[----:B------:R-:W-:Y:S01]  /*24430*/  ISETP.GT.U32.AND P5, PT, R4, R5, PT ;  /* 0x000000050400720c */ /* 0x000fe20003fa4070 */
[----:B------:R-:W-:Y:S01]  /*24440*/  @!P1 IMAD.IADD R7, R7, 0x1, -R4 ;  /* 0x0000000107079824 */ /* 0x000fe200078e0a04 */
[----:B--2---:R-:W-:-:S13]  /*24450*/  ISETP.GE.AND P2, PT, R57, RZ, PT ;  /* 0x000000ff3900720c */ /* 0x004fda0003f46270 */
[----:B------:R-:W-:-:S05]  /*24460*/  @!P2 IMAD.MOV R2, RZ, RZ, -R2 ;  /* 0x000000ffff02a224 */ /* 0x000fca00078e0a02 */
[----:B------:R-:W-:Y:S01]  /*24470*/  STL [R1+0xb0], R2 ;  /* 0x0000b00201007387 */ /* 0x000fe20000100800 */
[----:B---3--:R-:W-:-:S03]  /*24480*/  ISETP.GE.AND P6, PT, R16, RZ, PT ;  /* 0x000000ff1000720c */ /* 0x008fc60003fc6270 */
[----:B------:R-:W2:Y:S01]  /*24490*/  LDL.LU R16, [R1+0x93c] ;  /* 0x00093c0001107983 */ /* 0x000ea20000300800 */
[----:B------:R-:W-:Y:S01]  /*244a0*/  ISETP.GT.U32.AND P1, PT, R4, R6, PT ;  /* 0x000000060400720c */ /* 0x000fe20003f24070 */
[----:B------:R-:W-:Y:S01]  /*244b0*/  IMAD.HI.U32 R9, R0, R59, RZ ;  /* 0x0000003b00097227 */ /* 0x000fe200078e00ff */
[----:B------:R-:W-:-:S03]  /*244c0*/  ISETP.GT.U32.AND P4, PT, R4, R7, PT ;  /* 0x000000070400720c */ /* 0x000fc60003f84070 */
[----:B------:R-:W-:Y:S02]  /*244d0*/  IMAD.MOV R9, RZ, RZ, -R9 ;  /* 0x000000ffff097224 */ /* 0x000fe400078e0a09 */
[----:B------:R-:W-:Y:S01]  /*244e0*/  @!P5 IMAD.IADD R5, R5, 0x1, -R4 ;  /* 0x000000010505d824 */ /* 0x000fe200078e0a04 */
[C---:B------:R-:W-:Y:S01]  /*244f0*/  ISETP.GT.U32.AND P5, PT, R4.reuse, R61, PT ;  /* 0x0000003d0400720c */ /* 0x040fe20003fa4070 */
[----:B------:R-:W-:Y:S01]  /*24500*/  IMAD R59, R4, R9, R59 ;  /* 0x00000009043b7224 */ /* 0x000fe200078e023b */
[----:B----4-:R-:W-:-:S03]  /*24510*/  ISETP.GE.AND P2, PT, R56, RZ, PT ;  /* 0x000000ff3800720c */ /* 0x010fc60003f46270 */
[--C-:B------:R-:W-:Y:S01]  /*24520*/  @!P1 IMAD.IADD R6, R6, 0x1, -R4.reuse ;  /* 0x0000000106069824 */ /* 0x100fe200078e0a04 */
[C---:B------:R-:W-:Y:S01]  /*24530*/  ISETP.GT.U32.AND P1, PT, R4.reuse, R60, PT ;  /* 0x0000003c0400720c */ /* 0x040fe20003f24070 */
[----:B------:R-:W-:Y:S01]  /*24540*/  @!P4 IMAD.IADD R7, R7, 0x1, -R4 ;  /* 0x000000010707c824 */ /* 0x000fe200078e0a04 */
[----:B------:R-:W-:Y:S02]  /*24550*/  ISETP.GT.U32.AND P4, PT, R4, R59, PT ;  /* 0x0000003b0400720c */ /* 0x000fe40003f84070 */
[----:B------:R-:W-:-:S03]  /*24560*/  IABS R9, R18 ;  /* 0x0000001200097213 */ /* 0x000fc60000000000 */
[----:B------:R-:W-:Y:S01]  /*24570*/  @!P5 IMAD.IADD R61, R61, 0x1, -R4 ;  /* 0x000000013d3dd824 */ /* 0x000fe200078e0a04 */
[----:B-----5:R-:W-:Y:S01]  /*24580*/  ISETP.GE.AND P5, PT, R15, RZ, PT ;  /* 0x000000ff0f00720c */ /* 0x020fe20003fa6270 */
[----:B------:R-:W-:Y:S01]  /*24590*/  @!P2 IMAD.MOV R5, RZ, RZ, -R5 ;  /* 0x000000ffff05a224 */ /* 0x000fe200078e0a05 */
[----:B------:R-:W3:Y:S01]  /*245a0*/  LDL.LU R15, [R1+0x960] ;  /* 0x00096000010f7983 */ /* 0x000ee20000300800 */
[----:B------:R-:W-:Y:S01]  /*245b0*/  IMAD.HI.U32 R10, R0, R9, RZ ;  /* 0x00000009000a7227 */ /* 0x000fe200078e00ff */
[----:B------:R-:W-:-:S03]  /*245c0*/  ISETP.GT.U32.AND P2, PT, R4, R61, PT ;  /* 0x0000003d0400720c */ /* 0x000fc60003f44070 */
[--C-:B------:R-:W-:Y:S01]  /*245d0*/  @!P1 IMAD.IADD R60, R60, 0x1, -R4.reuse ;  /* 0x000000013c3c9824 */ /* 0x100fe200078e0a04 */
[C---:B------:R-:W-:Y:S01]  /*245e0*/  ISETP.GT.U32.AND P1, PT, R4.reuse, R8, PT ;  /* 0x000000080400720c */ /* 0x040fe20003f24070 */
[----:B------:R-:W-:Y:S02]  /*245f0*/  @!P4 IMAD.IADD R59, R59, 0x1, -R4 ;  /* 0x000000013b3bc824 */ /* 0x000fe400078e0a04 */
[----:B------:R-:W-:Y:S02]  /*24600*/  @!P6 IMAD.MOV R6, RZ, RZ, -R6 ;  /* 0x000000ffff06e224 */ /* 0x000fe400078e0a06 */
[----:B------:R-:W-:Y:S01]  /*24610*/  IMAD.MOV R10, RZ, RZ, -R10 ;  /* 0x000000ffff0a7224 */ /* 0x000fe200078e0a0a */
[C---:B------:R-:W-:Y:S01]  /*24620*/  ISETP.GT.U32.AND P6, PT, R4.reuse, R59, PT ;  /* 0x0000003b0400720c */ /* 0x040fe20003fc4070 */
[----:B------:R0:W-:Y:S02]  /*24630*/  STL [R1+0x84], R5 ;  /* 0x0000840501007387 */ /* 0x0001e40000100800 */
[C---:B------:R-:W-:Y:S01]  /*24640*/  IMAD R57, R4.reuse, R10, R9 ;  /* 0x0000000a04397224 */ /* 0x040fe200078e0209 */
[----:B------:R-:W-:Y:S01]  /*24650*/  ISETP.GT.U32.AND P4, PT, R4, R60, PT ;  /* 0x0000003c0400720c */ /* 0x000fe20003f84070 */
[----:B------:R-:W-:-:S02]  /*24660*/  @!P2 IMAD.IADD R61, R61, 0x1, -R4 ;  /* 0x000000013d3da824 */ /* 0x000fc400078e0a04 */
[----:B0-----:R-:W-:Y:S01]  /*24670*/  IMAD.MOV.U32 R5, RZ, RZ, R7 ;  /* 0x000000ffff057224 */ /* 0x001fe200078e0007 */
[----:B------:R-:W-:Y:S01]  /*24680*/  ISETP.GT.U32.AND P2, PT, R4, R57, PT ;  /* 0x000000390400720c */ /* 0x000fe20003f44070 */
[--C-:B------:R-:W-:Y:S02]  /*24690*/  @!P1 IMAD.IADD R8, R8, 0x1, -R4.reuse ;  /* 0x0000000108089824 */ /* 0x100fe400078e0a04 */
[----:B------:R-:W-:Y:S01]  /*246a0*/  @!P5 IMAD.MOV R5, RZ, RZ, -R5 ;  /* 0x000000ffff05d224 */ /* 0x000fe200078e0a05 */
[C---:B------:R-:W-:Y:S02]  /*246b0*/  ISETP.GT.U32.AND P5, PT, R4.reuse, R38, PT ;  /* 0x000000260400720c */ /* 0x040fe40003fa4070 */
[----:B------:R-:W-:Y:S01]  /*246c0*/  ISETP.GT.U32.AND P1, PT, R4, R58, PT ;  /* 0x0000003a0400720c */ /* 0x000fe20003f24070 */
[--C-:B------:R-:W-:Y:S01]  /*246d0*/  @!P6 IMAD.IADD R59, R59, 0x1, -R4.reuse ;  /* 0x000000013b3be824 */ /* 0x100fe200078e0a04 */
[----:B------:R-:W-:Y:S01]  /*246e0*/  ISETP.GE.AND P6, PT, R20, RZ, PT ;  /* 0x000000ff1400720c */ /* 0x000fe20003fc6270 */
[----:B------:R-:W-:Y:S01]  /*246f0*/  @!P4 IMAD.IADD R60, R60, 0x1, -R4 ;  /* 0x000000013c3cc824 */ /* 0x000fe200078e0a04 */
[----:B------:R-:W-:-:S03]  /*24700*/  ISETP.GE.AND P4, PT, R3, RZ, PT ;  /* 0x000000ff0300720c */ /* 0x000fc60003f86270 */
[----:B------:R-:W-:-:S04]  /*24710*/  @!P2 IMAD.IADD R57, R57, 0x1, -R4 ;  /* 0x000000013939a824 */ /* 0x000fc800078e0a04 */
[--C-:B------:R-:W-:Y:S01]  /*24720*/  @!P5 IMAD.IADD R38, R38, 0x1, -R4.reuse ;  /* 0x000000012626d824 */ /* 0x100fe200078e0a04 */
[----:B------:R-:W-:Y:S01]  /*24730*/  ISETP.GE.AND P5, PT, R19, RZ, PT ;  /* 0x000000ff1300720c */ /* 0x000fe20003fa6270 */
[----:B------:R-:W-:Y:S01]  /*24740*/  @!P1 IMAD.IADD R58, R58, 0x1, -R4 ;  /* 0x000000013a3a9824 */ /* 0x000fe200078e0a04 */
[----:B------:R-:W-:Y:S01]  /*24750*/  ISETP.GE.AND P1, PT, R12, RZ, PT ;  /* 0x000000ff0c00720c */ /* 0x000fe20003f26270 */
[----:B------:R-:W-:Y:S01]  /*24760*/  @!P6 IMAD.MOV R61, RZ, RZ, -R61 ;  /* 0x000000ffff3de224 */ /* 0x000fe200078e0a3d */
[----:B------:R-:W-:Y:S01]  /*24770*/  STL [R1+0x8], R6 ;  /* 0x0000080601007387 */ /* 0x000fe20000100800 */
[----:B------:R-:W-:-:S03]  /*24780*/  ISETP.GT.U32.AND P6, PT, R4, R57, PT ;  /* 0x000000390400720c */ /* 0x000fc60003fc4070 */
[----:B------:R0:W-:Y:S04]  /*24790*/  STL [R1+0x4], R5 ;  /* 0x0000040501007387 */ /* 0x0001e80000100800 */
[----:B------:R-:W4:Y:S01]  /*247a0*/  LDL.LU R3, [R1+0x6acc] ;  /* 0x006acc0001037983 */ /* 0x000f220000300800 */
[----:B------:R-:W-:Y:S02]  /*247b0*/  @!P5 IMAD.MOV R60, RZ, RZ, -R60 ;  /* 0x000000ffff3cd224 */ /* 0x000fe400078e0a3c */
[----:B------:R-:W-:Y:S01]  /*247c0*/  @!P1 IMAD.MOV R59, RZ, RZ, -R59 ;  /* 0x000000ffff3b9224 */ /* 0x000fe200078e0a3b */
[----:B------:R-:W5:Y:S01]  /*247d0*/  LDL.LU R12, [R1+0x964] ;  /* 0x00096400010c7983 */ /* 0x000f620000300800 */
[----:B0-----:R-:W-:-:S04]  /*247e0*/  IMAD.MOV.U32 R5, RZ, RZ, R8 ;  /* 0x000000ffff057224 */ /* 0x001fc800078e0008 */
[----:B------:R-:W-:Y:S01]  /*247f0*/  @!P4 IMAD.MOV R5, RZ, RZ, -R5 ;  /* 0x000000ffff05c224 */ /* 0x000fe200078e0a05 */
[----:B------:R-:W-:Y:S01]  /*24800*/  IABS R56, R14 ;  /* 0x0000000e00387213 */ /* 0x000fe20000000000 */
[----:B------:R-:W-:-:S03]  /*24810*/  @!P6 IMAD.IADD R57, R57, 0x1, -R4 ;  /* 0x000000013939e824 */ /* 0x000fc600078e0a04 */
[----:B------:R0:W-:Y:S01]  /*24820*/  STL [R1], R5 ;  /* 0x0000000501007387 */ /* 0x0001e20000100800 */
[----:B------:R-:W-:-:S03]  /*24830*/  ISETP.GE.AND P6, PT, R14, RZ, PT ;  /* 0x000000ff0e00720c */ /* 0x000fc60003fc6270 */
[----:B------:R-:W-:Y:S04]  /*24840*/  STL [R1+0x6a58], R61 ;  /* 0x006a583d01007387 */ /* 0x000fe80000100800 */
[----:B------:R-:W-:Y:S04]  /*24850*/  STL [R1+0x6a5c], R60 ;  /* 0x006a5c3c01007387 */ /* 0x000fe80000100800 */
[----:B------:R-:W-:Y:S04]  /*24860*/  STL [R1+0x6a60], R59 ;  /* 0x006a603b01007387 */ /* 0x000fe80000100800 */
[----:B------:R-:W4:Y:S01]  /*24870*/  LDL.LU R14, [R1+0x968] ;  /* 0x00096800010e7983 */ /* 0x000f220000300800 */
[----:B------:R-:W-:-:S02]  /*24880*/  IABS R55, R13 ;  /* 0x0000000d00377213 */ /* 0x000fc40000000000 */
[----:B------:R-:W-:-:S03]  /*24890*/  IABS R46, R17 ;  /* 0x00000011002e7213 */ /* 0x000fc60000000000 */
[----:B------:R-:W-:Y:S01]  /*248a0*/  IMAD.HI.U32 R2, R0, R55, RZ ;  /* 0x0000003700027227 */ /* 0x000fe200078e00ff */
[----:B------:R-:W-:-:S03]  /*248b0*/  ISETP.GT.U32.AND P2, PT, R4, R38, PT ;  /* 0x000000260400720c */ /* 0x000fc60003f44070 */
[----:B------:R-:W-:-:S04]  /*248c0*/  IMAD.HI.U32 R9, R0, R46, RZ ;  /* 0x0000002e00097227 */ /* 0x000fc800078e00ff */
[----:B------:R-:W-:Y:S02]  /*248d0*/  IMAD.MOV R2, RZ, RZ, -R2 ;  /* 0x000000ffff027224 */ /* 0x000fe400078e0a02 */
[----:B------:R-:W-:Y:S02]  /*248e0*/  IMAD.MOV R9, RZ, RZ, -R9 ;  /* 0x000000ffff097224 */ /* 0x000fe400078e0a09 */
[C---:B------:R-:W-:Y:S01]  /*248f0*/  IMAD R55, R4.reuse, R2, R55 ;  /* 0x0000000204377224 */ /* 0x040fe200078e0237 */
[C---:B------:R-:W-:Y:S01]  /*24900*/  ISETP.GT.U32.AND P4, PT, R4.reuse, R58, PT ;  /* 0x0000003a0400720c */ /* 0x040fe20003f84070 */
[----:B------:R-:W-:Y:S02]  /*24910*/  IMAD R46, R4, R9, R46 ;  /* 0x00000009042e7224 */ /* 0x000fe400078e022e */
[----:B------:R-:W-:Y:S01]  /*24920*/  IMAD.HI.U32 R10, R0, R56, RZ ;  /* 0x00000038000a7227 */ /* 0x000fe200078e00ff */
[----:B------:R-:W-:-:S03]  /*24930*/  ISETP.GT.U32.AND P1, PT, R4, R55, PT ;  /* 0x000000370400720c */ /* 0x000fc60003f24070 */
[----:B------:R-:W-:Y:S01]  /*24940*/  @!P2 IMAD.IADD R38, R38, 0x1, -R4 ;  /* 0x000000012626a824 */ /* 0x000fe200078e0a04 */
[----:B------:R-:W-:Y:S01]  /*24950*/  ISETP.GT.U32.AND P2, PT, R4, R46, PT ;  /* 0x0000002e0400720c */ /* 0x000fe20003f44070 */
[----:B------:R-:W-:-:S04]  /*24960*/  IMAD.MOV R10, RZ, RZ, -R10 ;  /* 0x000000ffff0a7224 */ /* 0x000fc800078e0a0a */
[----:B------:R-:W-:Y:S02]  /*24970*/  IMAD R56, R4, R10, R56 ;  /* 0x0000000a04387224 */ /* 0x000fe400078e0238 */
[--C-:B------:R-:W-:Y:S01]  /*24980*/  @!P4 IMAD.IADD R58, R58, 0x1, -R4.reuse ;  /* 0x000000013a3ac824 */ /* 0x100fe200078e0a04 */
[----:B------:R-:W-:Y:S01]  /*24990*/  ISETP.GE.AND P4, PT, R18, RZ, PT ;  /* 0x000000ff1200720c */ /* 0x000fe20003f86270 */
[----:B------:R-:W-:Y:S01]  /*249a0*/  @!P1 IMAD.IADD R55, R55, 0x1, -R4 ;  /* 0x0000000137379824 */ /* 0x000fe200078e0a04 */
[----:B------:R-:W-:-:S03]  /*249b0*/  ISETP.GT.U32.AND P5, PT, R4, R56, PT ;  /* 0x000000380400720c */ /* 0x000fc60003fa4070 */
[----:B------:R-:W-:Y:S01]  /*249c0*/  @!P2 IMAD.IADD R46, R46, 0x1, -R4 ;  /* 0x000000012e2ea824 */ /* 0x000fe200078e0a04 */
[----:B------:R-:W-:Y:S01]  /*249d0*/  ISETP.GT.U32.AND P2, PT, R4, R55, PT ;  /* 0x000000370400720c */ /* 0x000fe20003f44070 */
[----:B------:R-:W-:Y:S02]  /*249e0*/  @!P0 IMAD.MOV R38, RZ, RZ, -R38 ;  /* 0x000000ffff268224 */ /* 0x000fe400078e0a26 */
[----:B------:R-:W-:-:S04]  /*249f0*/  @!P3 IMAD.MOV R58, RZ, RZ, -R58 ;  /* 0x000000ffff3ab224 */ /* 0x000fc800078e0a3a */
[----:B------:R-:W-:Y:S02]  /*24a00*/  @!P4 IMAD.MOV R57, RZ, RZ, -R57 ;  /* 0x000000ffff39c224 */ /* 0x000fe400078e0a39 */
[--C-:B------:R-:W-:Y:S01]  /*24a10*/  @!P5 IMAD.IADD R56, R56, 0x1, -R4.reuse ;  /* 0x000000013838d824 */ /* 0x100fe200078e0a04 */
[----:B------:R-:W-:Y:S02]  /*24a20*/  ISETP.GE.AND P5, PT, R13, RZ, PT ;  /* 0x000000ff0d00720c */ /* 0x000fe40003fa6270 */
[----:B------:R-:W5:Y:S01]  /*24a30*/  LDL.LU R13, [R1+0x96c] ;  /* 0x00096c00010d7983 */ /* 0x000f620000300800 */
[----:B------:R-:W-:Y:S01]  /*24a40*/  ISETP.GE.AND P4, PT, R17, RZ, PT ;  /* 0x000000ff1100720c */ /* 0x000fe20003f86270 */
[----:B------:R-:W-:Y:S02]  /*24a50*/  @!P2 IMAD.IADD R55, R55, 0x1, -R4 ;  /* 0x000000013737a824 */ /* 0x000fe400078e0a04 */
[----:B------:R-:W-:Y:S04]  /*24a60*/  STL [R1+0x6a64], R38 ;  /* 0x006a642601007387 */ /* 0x000fe80000100800 */
[----:B------:R-:W-:Y:S04]  /*24a70*/  STL [R1+0x6a68], R58 ;  /* 0x006a683a01007387 */ /* 0x000fe80000100800 */
[----:B------:R-:W-:Y:S04]  /*24a80*/  STL [R1+0x6a6c], R57 ;  /* 0x006a6c3901007387 */ /* 0x000fe80000100800 */
[----:B------:R-:W5:Y:S01]  /*24a90*/  LDL.LU R17, [R1+0x980] ;  /* 0x0009800001117983 */ /* 0x000f620000300800 */
[----:B--2---:R-:W-:-:S02]  /*24aa0*/  IABS R19, R16 ;  /* 0x0000001000137213 */ /* 0x004fc40000000000 */
[----:B------:R-:W-:Y:S02]  /*24ab0*/  ISETP.GE.AND P2, PT, R16, RZ, PT ;  /* 0x000000ff1000720c */ /* 0x000fe40003f46270 */
[----:B------:R-:W2:Y:S01]  /*24ac0*/  LDL.LU R16, [R1+0x984] ;  /* 0x0009840001107983 */ /* 0x000ea20000300800 */
[C---:B------:R-:W-:Y:S02]  /*24ad0*/  ISETP.GT.U32.AND P1, PT, R4.reuse, R56, PT ;  /* 0x000000380400720c */ /* 0x040fe40003f24070 */
[----:B------:R-:W-:Y:S01]  /*24ae0*/  ISETP.GT.U32.AND P0, PT, R4, R46, PT ;  /* 0x0000002e0400720c */ /* 0x000fe20003f04070 */
[----:B------:R-:W-:-:S10]  /*24af0*/  @!P5 IMAD.MOV R55, RZ, RZ, -R55 ;  /* 0x000000ffff37d224 */ /* 0x000fd400078e0a37 */
[--C-:B------:R-:W-:Y:S02]  /*24b00*/  @!P1 IMAD.IADD R56, R56, 0x1, -R4.reuse ;  /* 0x0000000138389824 */ /* 0x100fe400078e0a04 */
[----:B------:R-:W-:Y:S02]  /*24b10*/  @!P0 IMAD.IADD R46, R46, 0x1, -R4 ;  /* 0x000000012e2e8824 */ /* 0x000fe400078e0a04 */
[----:B------:R-:W-:Y:S02]  /*24b20*/  @!P6 IMAD.MOV R56, RZ, RZ, -R56 ;  /* 0x000000ffff38e224 */ /* 0x000fe400078e0a38 */
[----:B------:R-:W-:-:S03]  /*24b30*/  @!P4 IMAD.MOV R46, RZ, RZ, -R46 ;  /* 0x000000ffff2ec224 */ /* 0x000fc600078e0a2e */
[----:B------:R-:W-:Y:S04]  /*24b40*/  STL [R1+0x6a70], R56 ;  /* 0x006a703801007387 */ /* 0x000fe80000100800 */
[----:B------:R-:W-:Y:S04]  /*24b50*/  STL [R1+0x6a74], R55 ;  /* 0x006a743701007387 */ /* 0x000fe80000100800 */
[----:B------:R-:W-:Y:S01]  /*24b60*/  STL [R1+0x6a78], R46 ;  /* 0x006a782e01007387 */ /* 0x000fe20000100800 */
[----:B---3--:R-:W-:Y:S01]  /*24b70*/  IABS R2, R15 ;  /* 0x0000000f00027213 */ /* 0x008fe20000000000 */
[----:B0-----:R-:W-:-:S04]  /*24b80*/  IMAD.HI.U32 R5, R0, R19, RZ ;  /* 0x0000001300057227 */ /* 0x001fc800078e00ff */
[----:B------:R-:W-:-:S04]  /*24b90*/  IMAD.HI.U32 R11, R0, R2, RZ ;  /* 0x00000002000b7227 */ /* 0x000fc800078e00ff */
[----:B------:R-:W-:Y:S02]  /*24ba0*/  IMAD.MOV R5, RZ, RZ, -R5 ;  /* 0x000000ffff057224 */ /* 0x000fe400078e0a05 */
[----:B------:R-:W-:Y:S02]  /*24bb0*/  IMAD.MOV R11, RZ, RZ, -R11 ;  /* 0x000000ffff0b7224 */ /* 0x000fe400078e0a0b */
[C---:B------:R-:W-:Y:S02]  /*24bc0*/  IMAD R19, R4.reuse, R5, R19 ;  /* 0x0000000504137224 */ /* 0x040fe400078e0213 */
[----:B------:R-:W-:-:S03]  /*24bd0*/  IMAD R11, R4, R11, R2 ;  /* 0x0000000b040b7224 */ /* 0x000fc600078e0202 */
[C---:B------:R-:W-:Y:S02]  /*24be0*/  ISETP.GT.U32.AND P3, PT, R4.reuse, R19, PT ;  /* 0x000000130400720c */ /* 0x040fe40003f64070 */
[----:B------:R-:W-:Y:S02]  /*24bf0*/  ISETP.GT.U32.AND P1, PT, R4, R11, PT ;  /* 0x0000000b0400720c */ /* 0x000fe40003f24070 */
[----:B----4-:R-:W-:Y:S02]  /*24c00*/  IABS R10, R14 ;  /* 0x0000000e000a7213 */ /* 0x010fe40000000000 */
[----:B------:R-:W-:Y:S02]  /*24c10*/  ISETP.GE.AND P4, PT, R14, RZ, PT ;  /* 0x000000ff0e00720c */ /* 0x000fe40003f86270 */
[----:B------:R-:W3:Y:S04]  /*24c20*/  LDL.LU R14, [R1+0x988] ;  /* 0x00098800010e7983 */ /* 0x000ee80000300800 */
[----:B------:R-:W4:Y:S01]  /*24c30*/  LDL.LU R18, [R1+0x98c] ;  /* 0x00098c0001127983 */ /* 0x000f220000300800 */
[----:B-----5:R-:W-:-:S05]  /*24c40*/  IABS R7, R12 ;  /* 0x0000000c00077213 */ /* 0x020fca0000000000 */
[----:B------:R-:W-:-:S04]  /*24c50*/  IMAD.HI.U32 R2, R0, R7, RZ ;  /* 0x0000000700027227 */ /* 0x000fc800078e00ff */
[----:B------:R-:W-:-:S04]  /*24c60*/  IMAD.MOV R2, RZ, RZ, -R2 ;  /* 0x000000ffff027224 */ /* 0x000fc800078e0a02 */
[----:B------:R-:W-:Y:S02]  /*24c70*/  IMAD R7, R4, R2, R7 ;  /* 0x0000000204077224 */ /* 0x000fe400078e0207 */
[----:B------:R-:W-:-:S03]  /*24c80*/  @!P3 IMAD.IADD R19, R19, 0x1, -R4 ;  /* 0x000000011313b824 */ /* 0x000fc600078e0a04 */
[C---:B------:R-:W-:Y:S01]  /*24c90*/  ISETP.GT.U32.AND P5, PT, R4.reuse, R7, PT ;  /* 0x000000070400720c */ /* 0x040fe20003fa4070 */
[----:B------:R-:W-:Y:S01]  /*24ca0*/  @!P1 IMAD.IADD R11, R11, 0x1, -R4 ;  /* 0x000000010b0b9824 */ /* 0x000fe200078e0a04 */
[----:B------:R-:W-:-:S04]  /*24cb0*/  ISETP.GT.U32.AND P6, PT, R4, R19, PT ;  /* 0x000000130400720c */ /* 0x000fc80003fc4070 */
[----:B------:R-:W-:Y:S02]  /*24cc0*/  ISETP.GT.U32.AND P1, PT, R4, R11, PT ;  /* 0x0000000b0400720c */ /* 0x000fe40003f24070 */
[----:B------:R-:W-:-:S05]  /*24cd0*/  ISETP.GE.AND P0, PT, R15, RZ, PT ;  /* 0x000000ff0f00720c */ /* 0x000fca0003f06270 */
[--C-:B------:R-:W-:Y:S02]  /*24ce0*/  @!P5 IMAD.IADD R7, R7, 0x1, -R4.reuse ;  /* 0x000000010707d824 */ /* 0x100fe400078e0a04 */
[----:B------:R-:W-:-:S03]  /*24cf0*/  @!P6 IMAD.IADD R19, R19, 0x1, -R4 ;  /* 0x000000011313e824 */ /* 0x000fc600078e0a04 */
[----:B------:R-:W-:Y:S01]  /*24d00*/  ISETP.GT.U32.AND P5, PT, R4, R7, PT ;  /* 0x000000070400720c */ /* 0x000fe20003fa4070 */
[----:B------:R-:W-:Y:S02]  /*24d10*/  @!P1 IMAD.IADD R11, R11, 0x1, -R4 ;  /* 0x000000010b0b9824 */ /* 0x000fe400078e0a04 */
[----:B------:R-:W-:Y:S02]  /*24d20*/  @!P2 IMAD.MOV R19, RZ, RZ, -R19 ;  /* 0x000000ffff13a224 */ /* 0x000fe400078e0a13 */
[----:B------:R-:W-:-:S03]  /*24d30*/  @!P0 IMAD.MOV R11, RZ, RZ, -R11 ;  /* 0x000000ffff0b8224 */ /* 0x000fc600078e0a0b */
[----:B------:R-:W-:Y:S04]  /*24d40*/  STL [R1+0x6a7c], R19 ;  /* 0x006a7c1301007387 */ /* 0x000fe80000100800 */
[----:B------:R-:W5:Y:S01]  /*24d50*/  LDL.LU R25, [R1+0x9b0] ;  /* 0x0009b00001197983 */ /* 0x000f620000300800 */
[----:B------:R-:W-:-:S03]  /*24d60*/  @!P5 IMAD.IADD R7, R7, 0x1, -R4 ;  /* 0x000000010707d824 */ /* 0x000fc600078e0a04 */
[----:B------:R-:W-:Y:S04]  /*24d70*/  STL [R1+0x6a80], R11 ;  /* 0x006a800b01007387 */ /* 0x000fe80000100800 */
[----:B------:R-:W5:Y:S01]  /*24d80*/  LDL.LU R23, [R1+0x9b4] ;  /* 0x0009b40001177983 */ /* 0x000f620000300800 */
[----:B--2---:R-:W-:Y:S02]  /*24d90*/  IABS R15, R16 ;  /* 0x00000010000f7213 */ /* 0x004fe40000000000 */
[----:B------:R-:W-:Y:S02]  /*24da0*/  ISETP.GE.AND P5, PT, R16, RZ, PT ;  /* 0x000000ff1000720c */ /* 0x000fe40003fa6270 */
[----:B------:R-:W2:Y:S01]  /*24db0*/  LDL.LU R16, [R1+0x9b8] ;  /* 0x0009b80001107983 */ /* 0x000ea20000300800 */
[----:B------:R-:W-:-:S04]  /*24dc0*/  IMAD.HI.U32 R2, R0, R10, RZ ;  /* 0x0000000a00027227 */ /* 0x000fc800078e00ff */
[----:B------:R-:W-:-:S04]  /*24dd0*/  IMAD.MOV R2, RZ, RZ, -R2 ;  /* 0x000000ffff027224 */ /* 0x000fc800078e0a02 */
[----:B------:R-:W-:-:S05]  /*24de0*/  IMAD R10, R4, R2, R10 ;  /* 0x00000002040a7224 */ /* 0x000fca00078e020a */
[----:B------:R-:W-:Y:S02]  /*24df0*/  ISETP.GT.U32.AND P1, PT, R4, R10, PT ;  /* 0x0000000a0400720c */ /* 0x000fe40003f24070 */
[----:B------:R-:W-:Y:S02]  /*24e00*/  ISETP.GE.AND P3, PT, R12, RZ, PT ;  /* 0x000000ff0c00720c */ /* 0x000fe40003f66270 */
[----:B------:R-:W-:Y:S02]  /*24e10*/  IABS R12, R13 ;  /* 0x0000000d000c7213 */ /* 0x000fe40000000000 */
[----:B------:R-:W-:-:S03]  /*24e20*/  ISETP.GE.AND P6, PT, R13, RZ, PT ;  /* 0x000000ff0d00720c */ /* 0x000fc60003fc6270 */
[----:B------:R-:W-:Y:S01]  /*24e30*/  IMAD.HI.U32 R2, R0, R12, RZ ;  /* 0x0000000c00027227 */ /* 0x000fe200078e00ff */
[----:B------:R-:W-:-:S03]  /*24e40*/  IABS R13, R17 ;  /* 0x00000011000d7213 */ /* 0x000fc60000000000 */
[----:B------:R-:W-:Y:S02]  /*24e50*/  @!P1 IMAD.IADD R10, R10, 0x1, -R4 ;  /* 0x000000010a0a9824 */ /* 0x000fe400078e0a04 */
[----:B------:R-:W-:Y:S02]  /*24e60*/  IMAD.MOV R2, RZ, RZ, -R2 ;  /* 0x000000ffff027224 */ /* 0x000fe400078e0a02 */
[----:B------:R-:W-:Y:S01]  /*24e70*/  IMAD.HI.U32 R5, R0, R13, RZ ;  /* 0x0000000d00057227 */ /* 0x000fe200078e00ff */
[----:B------:R-:W-:-:S03]  /*24e80*/  ISETP.GT.U32.AND P1, PT, R4, R10, PT ;  /* 0x0000000a0400720c */ /* 0x000fc60003f24070 */
[----:B------:R-:W-:Y:S02]  /*24e90*/  IMAD R12, R4, R2, R12 ;  /* 0x00000002040c7224 */ /* 0x000fe400078e020c */
[----:B------:R-:W-:-:S03]  /*24ea0*/  IMAD.MOV R5, RZ, RZ, -R5 ;  /* 0x000000ffff057224 */ /* 0x000fc600078e0a05 */
[C---:B------:R-:W-:Y:S01]  /*24eb0*/  ISETP.GT.U32.AND P0, PT, R4.reuse, R12, PT ;  /* 0x0000000c0400720c */ /* 0x040fe20003f04070 */
[----:B------:R-:W-:-:S04]  /*24ec0*/  IMAD R13, R4, R5, R13 ;  /* 0x00000005040d7224 */ /* 0x000fc800078e020d */
[----:B------:R-:W-:Y:S01]  /*24ed0*/  @!P1 IMAD.IADD R10, R10, 0x1, -R4 ;  /* 0x000000010a0a9824 */ /* 0x000fe200078e0a04 */
[----:B------:R-:W-:-:S07]  /*24ee0*/  ISETP.GT.U32.AND P1, PT, R4, R13, PT ;  /* 0x0000000d0400720c */ /* 0x000fce0003f24070 */
[----:B------:R-:W-:-:S05]  /*24ef0*/  @!P0 IMAD.IADD R12, R12, 0x1, -R4 ;  /* 0x000000010c0c8824 */ /* 0x000fca00078e0a04 */
[C---:B------:R-:W-:Y:S01]  /*24f00*/  ISETP.GT.U32.AND P0, PT, R4.reuse, R12, PT ;  /* 0x0000000c0400720c */ /* 0x040fe20003f04070 */
[----:B------:R-:W-:Y:S02]  /*24f10*/  @!P1 IMAD.IADD R13, R13, 0x1, -R4 ;  /* 0x000000010d0d9824 */ /* 0x000fe400078e0a04 */
[----:B------:R-:W-:Y:S02]  /*24f20*/  @!P3 IMAD.MOV R7, RZ, RZ, -R7 ;  /* 0x000000ffff07b224 */ /* 0x000fe400078e0a07 */
[----:B------:R-:W-:Y:S01]  /*24f30*/  @!P4 IMAD.MOV R10, RZ, RZ, -R10 ;  /* 0x000000ffff0ac224 */ /* 0x000fe200078e0a0a */
[----:B------:R-:W-:Y:S02]  /*24f40*/  ISETP.GT.U32.AND P1, PT, R4, R13, PT ;  /* 0x0000000d0400720c */ /* 0x000fe40003f24070 */
[----:B------:R-:W-:Y:S01]  /*24f50*/  ISETP.GE.AND P2, PT, R17, RZ, PT ;  /* 0x000000ff1100720c */ /* 0x000fe20003f46270 */
[----:B------:R0:W-:Y:S04]  /*24f60*/  STL [R1+0x6a84], R7 ;  /* 0x006a840701007387 */ /* 0x0001e80000100800 */
[----:B------:R-:W-:Y:S01]  /*24f70*/  @!P0 IMAD.IADD R12, R12, 0x1, -R4 ;  /* 0x000000010c0c8824 */ /* 0x000fe200078e0a04 */
[----:B------:R-:W-:Y:S03]  /*24f80*/  STL [R1+0x6a88], R10 ;  /* 0x006a880a01007387 */ /* 0x000fe60000100800 */
[----:B------:R-:W-:-:S02]  /*24f90*/  @!P6 IMAD.MOV R12, RZ, RZ, -R12 ;  /* 0x000000ffff0ce224 */ /* 0x000fc400078e0a0c */
[----:B------:R-:W-:Y:S01]  /*24fa0*/  @!P1 IMAD.IADD R13, R13, 0x1, -R4 ;  /* 0x000000010d0d9824 */ /* 0x000fe200078e0a04 */
[----:B---3--:R-:W-:Y:S02]  /*24fb0*/  IABS R17, R14 ;  /* 0x0000000e00117213 */ /* 0x008fe40000000000 */
[----:B------:R-:W-:Y:S02]  /*24fc0*/  ISETP.GE.AND P4, PT, R14, RZ, PT ;  /* 0x000000ff0e00720c */ /* 0x000fe40003f86270 */
[----:B------:R-:W3:Y:S01]  /*24fd0*/  LDL.LU R14, [R1+0x9bc] ;  /* 0x0009bc00010e7983 */ /* 0x000ee20000300800 */
[----:B----4-:R-:W-:Y:S02]  /*24fe0*/  IABS R20, R18 ;  /* 0x0000001200147213 */ /* 0x010fe40000000000 */
[----:B------:R-:W-:Y:S01]  /*24ff0*/  ISETP.GE.AND P1, PT, R18, RZ, PT ;  /* 0x000000ff1200720c */ /* 0x000fe20003f26270 */
[----:B------:R-:W-:Y:S04]  /*25000*/  STL [R1+0x6a8c], R12 ;  /* 0x006a8c0c01007387 */ /* 0x000fe80000100800 */
[----:B------:R-:W4:Y:S01]  /*25010*/  LDL.LU R18, [R1+0x9e0] ;  /* 0x0009e00001127983 */ /* 0x000f220000300800 */
[----:B------:R-:W-:-:S03]  /*25020*/  IMAD.HI.U32 R2, R0, R15, RZ ;  /* 0x0000000f00027227 */ /* 0x000fc600078e00ff */
[----:B------:R-:W4:Y:S01]  /*25030*/  LDL.LU R21, [R1+0x9e4] ;  /* 0x0009e40001157983 */ /* 0x000f220000300800 */
[----:B------:R-:W-:Y:S02]  /*25040*/  IMAD.MOV R2, RZ, RZ, -R2 ;  /* 0x000000ffff027224 */ /* 0x000fe400078e0a02 */
[----:B------:R-:W-:-:S04]  /*25050*/  IMAD.HI.U32 R5, R0, R17, RZ ;  /* 0x0000001100057227 */ /* 0x000fc800078e00ff */
[----:B------:R-:W-:Y:S02]  /*25060*/  IMAD R15, R4, R2, R15 ;  /* 0x00000002040f7224 */ /* 0x000fe400078e020f */
[----:B------:R-:W-:-:S03]  /*25070*/  IMAD.MOV R5, RZ, RZ, -R5 ;  /* 0x000000ffff057224 */ /* 0x000fc600078e0a05 */
[C---:B------:R-:W-:Y:S01]  /*25080*/  ISETP.GT.U32.AND P3, PT, R4.reuse, R15, PT ;  /* 0x0000000f0400720c */ /* 0x040fe20003f64070 */
[----:B------:R-:W-:-:S05]  /*25090*/  IMAD R17, R4, R5, R17 ;  /* 0x0000000504117224 */ /* 0x000fca00078e0211 */
[----:B------:R-:W-:-:S07]  /*250a0*/  ISETP.GT.U32.AND P0, PT, R4, R17, PT ;  /* 0x000000110400720c */ /* 0x000fce0003f04070 */
[----:B------:R-:W-:-:S05]  /*250b0*/  @!P3 IMAD.IADD R15, R15, 0x1, -R4 ;  /* 0x000000010f0fb824 */ /* 0x000fca00078e0a04 */
[----:B------:R-:W-:Y:S01]  /*250c0*/  ISETP.GT.U32.AND P3, PT, R4, R15, PT ;  /* 0x0000000f0400720c */ /* 0x000fe20003f64070 */
[----:B------:R-:W-:-:S05]  /*250d0*/  @!P0 IMAD.IADD R17, R17, 0x1, -R4 ;  /* 0x0000000111118824 */ /* 0x000fca00078e0a04 */
[----:B------:R-:W-:Y:S01]  /*250e0*/  ISETP.GT.U32.AND P0, PT, R4, R17, PT ;  /* 0x000000110400720c */ /* 0x000fe20003f04070 */
[----:B------:R-:W-:-:S06]  /*250f0*/  @!P2 IMAD.MOV R13, RZ, RZ, -R13 ;  /* 0x000000ffff0da224 */ /* 0x000fcc00078e0a0d */
[----:B------:R-:W-:-:S04]  /*25100*/  @!P3 IMAD.IADD R15, R15, 0x1, -R4 ;  /* 0x000000010f0fb824 */ /* 0x000fc800078e0a04 */
[----:B------:R-:W-:Y:S01]  /*25110*/  @!P5 IMAD.MOV R15, RZ, RZ, -R15 ;  /* 0x000000ffff0fd224 */ /* 0x000fe200078e0a0f */
[----:B------:R-:W-:Y:S01]  /*25120*/  STL [R1+0x6a90], R13 ;  /* 0x006a900d01007387 */ /* 0x000fe20000100800 */
[----:B------:R-:W-:-:S03]  /*25130*/  @!P0 IMAD.IADD R17, R17, 0x1, -R4 ;  /* 0x0000000111118824 */ /* 0x000fc600078e0a04 */
[----:B------:R-:W-:Y:S01]  /*25140*/  STL [R1+0x6a94], R15 ;  /* 0x006a940f01007387 */ /* 0x000fe20000100800 */
[----:B--2---:R-:W-:Y:S02]  /*25150*/  IABS R26, R16 ;  /* 0x00000010001a7213 */ /* 0x004fe40000000000 */
[----:B------:R-:W-:Y:S02]  /*25160*/  ISETP.GE.AND P0, PT, R16, RZ, PT ;  /* 0x000000ff1000720c */ /* 0x000fe40003f06270 */
[----:B------:R-:W2:Y:S01]  /*25170*/  LDL.LU R16, [R1+0x9e8] ;  /* 0x0009e80001107983 */ /* 0x000ea20000300800 */
[----:B------:R-:W-:Y:S01]  /*25180*/  IMAD.HI.U32 R2, R0, R20, RZ ;  /* 0x0000001400027227 */ /* 0x000fe200078e00ff */
[----:B-----5:R-:W-:-:S03]  /*25190*/  IABS R22, R25 ;  /* 0x0000001900167213 */ /* 0x020fc60000000000 */
[----:B------:R-:W-:-:S04]  /*251a0*/  IMAD.MOV R2, RZ, RZ, -R2 ;  /* 0x000000ffff027224 */ /* 0x000fc800078e0a02 */
[----:B------:R-:W-:Y:S02]  /*251b0*/  IMAD R20, R4, R2, R20 ;  /* 0x0000000204147224 */ /* 0x000fe400078e0214 */
[----:B------:R-:W-:-:S03]  /*251c0*/  IMAD.HI.U32 R2, R0, R22, RZ ;  /* 0x0000001600027227 */ /* 0x000fc600078e00ff */
[C---:B------:R-:W-:Y:S01]  /*251d0*/  ISETP.GT.U32.AND P6, PT, R4.reuse, R20, PT ;  /* 0x000000140400720c */ /* 0x040fe20003fc4070 */
[----:B------:R-:W-:Y:S02]  /*251e0*/  IMAD.MOV R2, RZ, RZ, -R2 ;  /* 0x000000ffff027224 */ /* 0x000fe400078e0a02 */
[----:B------:R-:W-:Y:S02]  /*251f0*/  @!P4 IMAD.MOV R17, RZ, RZ, -R17 ;  /* 0x000000ffff11c224 */ /* 0x000fe400078e0a11 */
[----:B------:R-:W-:-:S03]  /*25200*/  IMAD R22, R4, R2, R22 ;  /* 0x0000000204167224 */ /* 0x000fc600078e0216 */
[----:B------:R-:W-:Y:S02]  /*25210*/  STL [R1+0x6a98], R17 ;  /* 0x006a981101007387 */ /* 0x000fe40000100800 */
[----:B------:R-:W-:Y:S02]  /*25220*/  ISETP.GT.U32.AND P3, PT, R4, R22, PT ;  /* 0x000000160400720c */ /* 0x000fe40003f64070 */
[----:B------:R-:W5:Y:S01]  /*25230*/  LDL.LU R27, [R1+0x9ec] ;  /* 0x0009ec00011b7983 */ /* 0x000f620000300800 */
[----:B------:R-:W-:-:S05]  /*25240*/  @!P6 IMAD.IADD R20, R20, 0x1, -R4 ;  /* 0x000000011414e824 */ /* 0x000fca00078e0a04 */
[----:B------:R-:W-:-:S05]  /*25250*/  ISETP.GT.U32.AND P6, PT, R4, R20, PT ;  /* 0x000000140400720c */ /* 0x000fca0003fc4070 */
[----:B------:R-:W-:-:S05]  /*25260*/  @!P3 IMAD.IADD R22, R22, 0x1, -R4 ;  /* 0x000000011616b824 */ /* 0x000fca00078e0a04 */
[----:B------:R-:W-:-:S03]  /*25270*/  ISETP.GT.U32.AND P3, PT, R4, R22, PT ;  /* 0x000000160400720c */ /* 0x000fc60003f64070 */
[----:B------:R-:W-:-:S04]  /*25280*/  @!P6 IMAD.IADD R20, R20, 0x1, -R4 ;  /* 0x000000011414e824 */ /* 0x000fc800078e0a04 */
[----:B------:R-:W-:-:S06]  /*25290*/  @!P1 IMAD.MOV R20, RZ, RZ, -R20 ;  /* 0x000000ffff149224 */ /* 0x000fcc00078e0a14 */
[----:B------:R-:W-:Y:S01]  /*252a0*/  @!P3 IMAD.IADD R22, R22, 0x1, -R4 ;  /* 0x000000011616b824 */ /* 0x000fe200078e0a04 */
[----:B------:R-:W-:-:S05]  /*252b0*/  IABS R24, R23 ;  /* 0x0000001700187213 */ /* 0x000fca0000000000 */
[----:B------:R-:W-:-:S04]  /*252c0*/  IMAD.HI.U32 R5, R0, R24, RZ ;  /* 0x0000001800057227 */ /* 0x000fc800078e00ff */
[----:B------:R-:W-:-:S04]  /*252d0*/  IMAD.MOV R5, RZ, RZ, -R5 ;  /* 0x000000ffff057224 */ /* 0x000fc800078e0a05 */
[----:B------:R-:W-:Y:S01]  /*252e0*/  IMAD R24, R4, R5, R24 ;  /* 0x0000000504187224 */ /* 0x000fe200078e0218 */
[----:B---3--:R-:W-:Y:S02]  /*252f0*/  IABS R28, R14 ;  /* 0x0000000e001c7213 */ /* 0x008fe40000000000 */
[----:B------:R-:W-:Y:S02]  /*25300*/  ISETP.GE.AND P4, PT, R14, RZ, PT ;  /* 0x000000ff0e00720c */ /* 0x000fe40003f86270 */
[----:B------:R-:W3:Y:S01]  /*25310*/  LDL.LU R14, [R1+0xa10] ;  /* 0x000a1000010e7983 */ /* 0x000ee20000300800 */
[----:B----4-:R-:W-:-:S03]  /*25320*/  IABS R29, R18 ;  /* 0x00000012001d7213 */ /* 0x010fc60000000000 */
[----:B------:R-:W-:Y:S01]  /*25330*/  STL [R1+0x6a9c], R20 ;  /* 0x006a9c1401007387 */ /* 0x000fe20000100800 */
[----:B------:R-:W-:-:S03]  /*25340*/  ISETP.GE.AND P3, PT, R18, RZ, PT ;  /* 0x000000ff1200720c */ /* 0x000fc60003f66270 */
[----:B------:R-:W4:Y:S01]  /*25350*/  LDL.LU R18, [R1+0xa14] ;  /* 0x000a140001127983 */ /* 0x000f220000300800 */
[----:B------:R-:W-:Y:S02]  /*25360*/  ISETP.GT.U32.AND P6, PT, R4, R24, PT ;  /* 0x000000180400720c */ /* 0x000fe40003fc4070 */
[----:B------:R-:W-:Y:S02]  /*25370*/  ISETP.GE.AND P2, PT, R25, RZ, PT ;  /* 0x000000ff1900720c */ /* 0x000fe40003f46270 */
[----:B------:R-:W4:Y:S01]  /*25380*/  LDL.LU R25, [R1+0xa18] ;  /* 0x000a180001197983 */ /* 0x000f220000300800 */
[----:B------:R-:W-:-:S08]  /*25390*/  IMAD.HI.U32 R5, R0, R29, RZ ;  /* 0x0000001d00057227 */ /* 0x000fd000078e00ff */
[----:B------:R-:W-:-:S05]  /*253a0*/  @!P6 IMAD.IADD R24, R24, 0x1, -R4 ;  /* 0x000000011818e824 */ /* 0x000fca00078e0a04 */
[----:B------:R-:W-:Y:S01]  /*253b0*/  ISETP.GT.U32.AND P6, PT, R4, R24, PT ;  /* 0x000000180400720c */ /* 0x000fe20003fc4070 */
[----:B------:R-:W-:Y:S01]  /*253c0*/  IMAD.MOV R5, RZ, RZ, -R5 ;  /* 0x000000ffff057224 */ /* 0x000fe200078e0a05 */
[----:B------:R-:W-:-:S03]  /*253d0*/  ISETP.GE.AND P5, PT, R23, RZ, PT ;  /* 0x000000ff1700720c */ /* 0x000fc60003fa6270 */
[----:B------:R-:W-:-:S08]  /*253e0*/  IMAD R29, R4, R5, R29 ;  /* 0x00000005041d7224 */ /* 0x000fd000078e021d */
[----:B------:R-:W-:Y:S01]  /*253f0*/  @!P6 IMAD.IADD R24, R24, 0x1, -R4 ;  /* 0x000000011818e824 */ /* 0x000fe200078e0a04 */
[----:B------:R-:W-:Y:S01]  /*25400*/  ISETP.GT.U32.AND P6, PT, R4, R29, PT ;  /* 0x0000001d0400720c */ /* 0x000fe20003fc4070 */
[----:B------:R-:W-:Y:S02]  /*25410*/  @!P2 IMAD.MOV R22, RZ, RZ, -R22 ;  /* 0x000000ffff16a224 */ /* 0x000fe400078e0a16 */
[----:B------:R-:W-:-:S03]  /*25420*/  @!P5 IMAD.MOV R24, RZ, RZ, -R24 ;  /* 0x000000ffff18d224 */ /* 0x000fc600078e0a18 */
[----:B------:R-:W-:Y:S04]  /*25430*/  STL [R1+0x6aa0], R22 ;  /* 0x006aa01601007387 */ /* 0x000fe80000100800 */
[----:B------:R-:W-:Y:S03]  /*25440*/  STL [R1+0x6aa4], R24 ;  /* 0x006aa41801007387 */ /* 0x000fe60000100800 */
[----:B------:R-:W-:Y:S01]  /*25450*/  @!P6 IMAD.IADD R29, R29, 0x1, -R4 ;  /* 0x000000011d1de824 */ /* 0x000fe200078e0a04 */
[----:B--2---:R-:W-:Y:S02]  /*25460*/  IABS R33, R16 ;  /* 0x0000001000217213 */ /* 0x004fe40000000000 */
[----:B------:R-:W-:-:S02]  /*25470*/  ISETP.GE.AND P6, PT, R16, RZ, PT ;  /* 0x000000ff1000720c */ /* 0x000fc40003fc6270 */
[----:B------:R-:W2:Y:S01]  /*25480*/  LDL.LU R16, [R1+0xa1c] ;  /* 0x000a1c0001107983 */ /* 0x000ea20000300800 */
[----:B------:R-:W-:Y:S01]  /*25490*/  IMAD.HI.U32 R2, R0, R26, RZ ;  /* 0x0000001a00027227 */ /* 0x000fe200078e00ff */
[----:B------:R-:W-:Y:S02]  /*254a0*/  IABS R31, R21 ;  /* 0x00000015001f7213 */ /* 0x000fe40000000000 */
[----:B------:R-:W2:Y:S01]  /*254b0*/  LDL.LU R23, [R1+0xa40] ;  /* 0x000a400001177983 */ /* 0x000ea20000300800 */
[----:B------:R-:W-:-:S04]  /*254c0*/  IMAD.MOV R2, RZ, RZ, -R2 ;  /* 0x000000ffff027224 */ /* 0x000fc800078e0a02 */
[----:B------:R-:W-:-:S05]  /*254d0*/  IMAD R26, R4, R2, R26 ;  /* 0x00000002041a7224 */ /* 0x000fca00078e021a */
[----:B------:R-:W-:Y:S01]  /*254e0*/  ISETP.GT.U32.AND P1, PT, R4, R26, PT ;  /* 0x0000001a0400720c */ /* 0x000fe20003f24070 */
[----:B------:R-:W-:-:S04]  /*254f0*/  IMAD.HI.U32 R2, R0, R28, RZ ;  /* 0x0000001c00027227 */ /* 0x000fc800078e00ff */
[----:B------:R-:W-:-:S04]  /*25500*/  IMAD.MOV R2, RZ, RZ, -R2 ;  /* 0x000000ffff027224 */ /* 0x000fc800078e0a02 */
[----:B------:R-:W-:-:S04]  /*25510*/  IMAD R28, R4, R2, R28 ;  /* 0x00000002041c7224 */ /* 0x000fc800078e021c */
[----:B------:R-:W-:Y:S01]  /*25520*/  @!P1 IMAD.IADD R26, R26, 0x1, -R4 ;  /* 0x000000011a1a9824 */ /* 0x000fe200078e0a04 */
[----:B------:R-:W-:Y:S01]  /*25530*/  ISETP.GT.U32.AND P2, PT, R4, R28, PT ;  /* 0x0000001c0400720c */ /* 0x000fe20003f44070 */
[----:B------:R-:W-:-:S03]  /*25540*/  IMAD.HI.U32 R2, R0, R31, RZ ;  /* 0x0000001f00027227 */ /* 0x000fc600078e00ff */
[C---:B------:R-:W-:Y:S01]  /*25550*/  ISETP.GT.U32.AND P1, PT, R4.reuse, R26, PT ;  /* 0x0000001a0400720c */ /* 0x040fe20003f24070 */
[----:B------:R-:W-:Y:S01]  /*25560*/  IMAD.MOV R2, RZ, RZ, -R2 ;  /* 0x000000ffff027224 */ /* 0x000fe200078e0a02 */
[----:B------:R-:W-:Y:S02]  /*25570*/  ISETP.GE.AND P5, PT, R21, RZ, PT ;  /* 0x000000ff1500720c */ /* 0x000fe40003fa6270 */
[----:B------:R-:W2:Y:S01]  /*25580*/  LDL.LU R21, [R1+0xa44] ;  /* 0x000a440001157983 */ /* 0x000ea20000300800 */
[----:B------:R-:W-:-:S04]  /*25590*/  IMAD R31, R4, R2, R31 ;  /* 0x00000002041f7224 */ /* 0x000fc800078e021f */
[----:B------:R-:W-:-:S04]  /*255a0*/  @!P2 IMAD.IADD R28, R28, 0x1, -R4 ;  /* 0x000000011c1ca824 */ /* 0x000fc800078e0a04 */
[----:B------:R-:W-:Y:S01]  /*255b0*/  @!P1 IMAD.IADD R26, R26, 0x1, -R4 ;  /* 0x000000011a1a9824 */ /* 0x000fe200078e0a04 */
[----:B------:R-:W-:Y:S01]  /*255c0*/  ISETP.GT.U32.AND P1, PT, R4, R31, PT ;  /* 0x0000001f0400720c */ /* 0x000fe20003f24070 */
[----:B------:R-:W-:Y:S01]  /*255d0*/  IMAD.HI.U32 R6, R0, R33, RZ ;  /* 0x0000002100067227 */ /* 0x000fe200078e00ff */
[----:B------:R-:W-:Y:S02]  /*255e0*/  ISETP.GT.U32.AND P2, PT, R4, R28, PT ;  /* 0x0000001c0400720c */ /* 0x000fe40003f44070 */
[----:B-----5:R-:W-:Y:S01]  /*255f0*/  IABS R34, R27 ;  /* 0x0000001b00227213 */ /* 0x020fe20000000000 */
[----:B------:R-:W-:-:S04]  /*25600*/  IMAD.MOV R6, RZ, RZ, -R6 ;  /* 0x000000ffff067224 */ /* 0x000fc800078e0a06 */
[----:B------:R-:W-:Y:S02]  /*25610*/  IMAD R33, R4, R6, R33 ;  /* 0x0000000604217224 */ /* 0x000fe400078e0221 */
[----:B------:R-:W-:-:S04]  /*25620*/  IMAD.HI.U32 R2, R0, R34, RZ ;  /* 0x0000002200027227 */ /* 0x000fc800078e00ff */
[----:B------:R-:W-:Y:S02]  /*25630*/  @!P1 IMAD.IADD R31, R31, 0x1, -R4 ;  /* 0x000000011f1f9824 */ /* 0x000fe400078e0a04 */
[----:B------:R-:W-:Y:S01]  /*25640*/  @!P0 IMAD.MOV R26, RZ, RZ, -R26 ;  /* 0x000000ffff1a8224 */ /* 0x000fe200078e0a1a */
[----:B------:R-:W-:Y:S01]  /*25650*/  ISETP.GT.U32.AND P0, PT, R4, R29, PT ;  /* 0x0000001d0400720c */ /* 0x000fe20003f04070 */
[----:B------:R-:W-:Y:S01]  /*25660*/  @!P2 IMAD.IADD R28, R28, 0x1, -R4 ;  /* 0x000000011c1ca824 */ /* 0x000fe200078e0a04 */
[C---:B------:R-:W-:Y:S01]  /*25670*/  ISETP.GT.U32.AND P1, PT, R4.reuse, R31, PT ;  /* 0x0000001f0400720c */ /* 0x040fe20003f24070 */
[----:B------:R-:W-:Y:S01]  /*25680*/  IMAD.MOV R6, RZ, RZ, -R2 ;  /* 0x000000ffff067224 */ /* 0x000fe200078e0a02 */
[----:B------:R-:W-:-:S03]  /*25690*/  ISETP.GT.U32.AND P2, PT, R4, R33, PT ;  /* 0x000000210400720c */ /* 0x000fc60003f44070 */
[----:B------:R-:W-:Y:S02]  /*256a0*/  IMAD R34, R4, R6, R34 ;  /* 0x0000000604227224 */ /* 0x000fe400078e0222 */
[----:B------:R-:W-:-:S03]  /*256b0*/  @!P4 IMAD.MOV R28, RZ, RZ, -R28 ;  /* 0x000000ffff1cc224 */ /* 0x000fc600078e0a1c */
[----:B------:R-:W-:Y:S01]  /*256c0*/  ISETP.GT.U32.AND P4, PT, R4, R34, PT ;  /* 0x000000220400720c */ /* 0x000fe20003f84070 */
[--C-:B------:R-:W-:Y:S01]  /*256d0*/  @!P0 IMAD.IADD R29, R29, 0x1, -R4.reuse ;  /* 0x000000011d1d8824 */ /* 0x100fe200078e0a04 */
[----:B------:R-:W-:Y:S01]  /*256e0*/  STL [R1+0x6aa8], R26 ;  /* 0x006aa81a01007387 */ /* 0x000fe20000100800 */
[--C-:B------:R-:W-:Y:S02]  /*256f0*/  @!P1 IMAD.IADD R31, R31, 0x1, -R4.reuse ;  /* 0x000000011f1f9824 */ /* 0x100fe400078e0a04 */
[----:B------:R-:W-:Y:S01]  /*25700*/  @!P2 IMAD.IADD R33, R33, 0x1, -R4 ;  /* 0x000000012121a824 */ /* 0x000fe200078e0a04 */
[----:B------:R-:W-:Y:S01]  /*25710*/  STL [R1+0x6aac], R28 ;  /* 0x006aac1c01007387 */ /* 0x000fe20000100800 */
[----:B------:R-:W-:Y:S02]  /*25720*/  @!P3 IMAD.MOV R29, RZ, RZ, -R29 ;  /* 0x000000ffff1db224 */ /* 0x000fe400078e0a1d */
[----:B------:R-:W-:-:S04]  /*25730*/  @!P5 IMAD.MOV R31, RZ, RZ, -R31 ;  /* 0x000000ffff1fd224 */ /* 0x000fc800078e0a1f */
[----:B------:R-:W-:Y:S01]  /*25740*/  @!P4 IMAD.IADD R34, R34, 0x1, -R4 ;  /* 0x000000012222c824 */ /* 0x000fe200078e0a04 */
[----:B------:R-:W-:Y:S02]  /*25750*/  ISETP.GT.U32.AND P4, PT, R4, R33, PT ;  /* 0x000000210400720c */ /* 0x000fe40003f84070 */
[----:B---3--:R-:W-:Y:S02]  /*25760*/  IABS R35, R14 ;  /* 0x0000000e00237213 */ /* 0x008fe40000000000 */
[----:B------:R-:W-:Y:S02]  /*25770*/  ISETP.GE.AND P2, PT, R14, RZ, PT ;  /* 0x000000ff0e00720c */ /* 0x000fe40003f46270 */
[----:B------:R-:W3:Y:S04]  /*25780*/  LDL.LU R14, [R1+0xa48] ;  /* 0x000a4800010e7983 */ /* 0x000ee80000300800 */
[----:B------:R-:W-:Y:S01]  /*25790*/  STL [R1+0x6ab0], R29 ;  /* 0x006ab01d01007387 */ /* 0x000fe20000100800 */
[----:B----4-:R-:W-:-:S02]  /*257a0*/  IABS R36, R18 ;  /* 0x0000001200247213 */ /* 0x010fc40000000000 */
[----:B------:R-:W-:Y:S01]  /*257b0*/  ISETP.GE.AND P3, PT, R18, RZ, PT ;  /* 0x000000ff1200720c */ /* 0x000fe20003f66270 */
[----:B------:R-:W-:Y:S04]  /*257c0*/  STL [R1+0x6ab4], R31 ;  /* 0x006ab41f01007387 */ /* 0x000fe80000100800 */
[----:B------:R-:W4:Y:S01]  /*257d0*/  LDL.LU R18, [R1+0xa4c] ;  /* 0x000a4c0001127983 */ /* 0x000f220000300800 */
[----:B------:R-:W-:Y:S02]  /*257e0*/  @!P4 IMAD.IADD R33, R33, 0x1, -R4 ;  /* 0x000000012121c824 */ /* 0x000fe400078e0a04 */
[----:B------:R-:W-:-:S04]  /*257f0*/  IMAD.HI.U32 R5, R0, R35, RZ ;  /* 0x0000002300057227 */ /* 0x000fc800078e00ff */
[----:B------:R-:W-:Y:S02]  /*25800*/  @!P6 IMAD.MOV R33, RZ, RZ, -R33 ;  /* 0x000000ffff21e224 */ /* 0x000fe400078e0a21 */
[----:B------:R-:W-:-:S03]  /*25810*/  IMAD.MOV R2, RZ, RZ, -R5 ;  /* 0x000000ffff027224 */ /* 0x000fc600078e0a05 */
[----:B------:R-:W-:Y:S01]  /*25820*/  STL [R1+0x6ab8], R33 ;  /* 0x006ab82101007387 */ /* 0x000fe20000100800 */
[----:B------:R-:W-:-:S03]  /*25830*/  IMAD R35, R4, R2, R35 ;  /* 0x0000000204237224 */ /* 0x000fc600078e0223 */
[----:B------:R-:W5:Y:S02]  /*25840*/  LDL.LU R30, [R1+0xa70] ;  /* 0x000a7000011e7983 */ /* 0x000f640000300800 */
[----:B------:R-:W-:Y:S02]  /*25850*/  ISETP.GT.U32.AND P0, PT, R4, R35, PT ;  /* 0x000000230400720c */ /* 0x000fe40003f04070 */
[----:B------:R-:W-:-:S05]  /*25860*/  IABS R37, R25 ;  /* 0x0000001900257213 */ /* 0x000fca0000000000 */
[----:B------:R-:W-:-:S06]  /*25870*/  IMAD.HI.U32 R2, R0, R37, RZ ;  /* 0x0000002500027227 */ /* 0x000fcc00078e00ff */
[----:B------:R-:W-:Y:S01]  /*25880*/  @!P0 IMAD.IADD R35, R35, 0x1, -R4 ;  /* 0x0000000123238824 */ /* 0x000fe200078e0a04 */
[----:B------:R-:W-:Y:S01]  /*25890*/  ISETP.GT.U32.AND P0, PT, R4, R34, PT ;  /* 0x000000220400720c */ /* 0x000fe20003f04070 */
[----:B------:R-:W-:-:S04]  /*258a0*/  IMAD.MOV R2, RZ, RZ, -R2 ;  /* 0x000000ffff027224 */ /* 0x000fc800078e0a02 */
[----:B------:R-:W-:-:S08]  /*258b0*/  IMAD R37, R4, R2, R37 ;  /* 0x0000000204257224 */ /* 0x000fd000078e0225 */
[----:B------:R-:W-:Y:S01]  /*258c0*/  @!P0 IMAD.IADD R34, R34, 0x1, -R4 ;  /* 0x0000000122228824 */ /* 0x000fe200078e0a04 */
[----:B------:R-:W-:Y:S02]  /*258d0*/  ISETP.GT.U32.AND P0, PT, R4, R37, PT ;  /* 0x000000250400720c */ /* 0x000fe40003f04070 */
[----:B------:R-:W-:-:S11]  /*258e0*/  ISETP.GE.AND P1, PT, R27, RZ, PT ;  /* 0x000000ff1b00720c */ /* 0x000fd60003f26270 */
[----:B------:R-:W-:Y:S01]  /*258f0*/  @!P0 IMAD.IADD R37, R37, 0x1, -R4 ;  /* 0x0000000125258824 */ /* 0x000fe200078e0a04 */
[----:B--2---:R-:W-:Y:S02]  /*25900*/  IABS R39, R16 ;  /* 0x0000001000277213 */ /* 0x004fe40000000000 */
[----:B------:R-:W-:Y:S02]  /*25910*/  ISETP.GE.AND P0, PT, R16, RZ, PT ;  /* 0x000000ff1000720c */ /* 0x000fe40003f06270 */
[----:B------:R-:W2:Y:S04]  /*25920*/  LDL.LU R16, [R1+0xa74] ;  /* 0x000a740001107983 */ /* 0x000ea80000300800 */
[----:B------:R-:W2:Y:S01]  /*25930*/  LDL.LU R27, [R1+0xa78] ;  /* 0x000a7800011b7983 */ /* 0x000ea20000300800 */
[----:B------:R-:W-:-:S04]  /*25940*/  IMAD.HI.U32 R5, R0, R36, RZ ;  /* 0x0000002400057227 */ /* 0x000fc800078e00ff */
[----:B------:R-:W-:-:S04]  /*25950*/  IMAD.MOV R5, RZ, RZ, -R5 ;  /* 0x000000ffff057224 */ /* 0x000fc800078e0a05 */
[----:B------:R-:W-:-:S05]  /*25960*/  IMAD R36, R4, R5, R36 ;  /* 0x0000000504247224 */ /* 0x000fca00078e0224 */
[----:B------:R-:W-:Y:S01]  /*25970*/  ISETP.GT.U32.AND P4, PT, R4, R36, PT ;  /* 0x000000240400720c */ /* 0x000fe20003f84070 */
[----:B------:R-:W-:Y:S01]  /*25980*/  IMAD.HI.U32 R2, R0, R39, RZ ;  /* 0x0000002700027227 */ /* 0x000fe200078e00ff */
[----:B------:R-:W-:-:S03]  /*25990*/  IABS R40, R23 ;  /* 0x0000001700287213 */ /* 0x000fc60000000000 */
[----:B------:R-:W-:Y:S02]  /*259a0*/  IMAD.MOV R2, RZ, RZ, -R2 ;  /* 0x000000ffff027224 */ /* 0x000fe400078e0a02 */
[----:B------:R-:W-:-:S06]  /*259b0*/  IMAD.HI.U32 R5, R0, R40, RZ ;  /* 0x0000002800057227 */ /* 0x000fcc00078e00ff */
[----:B------:R-:W-:Y:S01]  /*259c0*/  @!P4 IMAD.IADD R36, R36, 0x1, -R4 ;  /* 0x000000012424c824 */ /* 0x000fe200078e0a04 */
[----:B------:R-:W-:-:S04]  /*259d0*/  IABS R41, R21 ;  /* 0x0000001500297213 */ /* 0x000fc80000000000 */
[C---:B------:R-:W-:Y:S01]  /*259e0*/  ISETP.GT.U32.AND P6, PT, R4.reuse, R36, PT ;  /* 0x000000240400720c */ /* 0x040fe20003fc4070 */
[----:B------:R-:W-:Y:S02]  /*259f0*/  IMAD R39, R4, R2, R39 ;  /* 0x0000000204277224 */ /* 0x000fe400078e0227 */
[----:B------:R-:W-:-:S04]  /*25a00*/  IMAD.HI.U32 R2, R0, R41, RZ ;  /* 0x0000002900027227 */ /* 0x000fc800078e00ff */
[----:B------:R-:W-:Y:S01]  /*25a10*/  IMAD.MOV R5, RZ, RZ, -R5 ;  /* 0x000000ffff057224 */ /* 0x000fe200078e0a05 */
[C---:B------:R-:W-:Y:S01]  /*25a20*/  ISETP.GT.U32.AND P4, PT, R4.reuse, R39, PT ;  /* 0x000000270400720c */ /* 0x040fe20003f84070 */
[----:B------:R-:W-:Y:S02]  /*25a30*/  IMAD.MOV R2, RZ, RZ, -R2 ;  /* 0x000000ffff027224 */ /* 0x000fe400078e0a02 */
[C---:B------:R-:W-:Y:S01]  /*25a40*/  IMAD R40, R4.reuse, R5, R40 ;  /* 0x0000000504287224 */ /* 0x040fe200078e0228 */
[C---:B------:R-:W-:Y:S01]  /*25a50*/  ISETP.GT.U32.AND P5, PT, R4.reuse, R35, PT ;  /* 0x000000230400720c */ /* 0x040fe20003fa4070 */
[----:B------:R-:W-:Y:S02]  /*25a60*/  IMAD R41, R4, R2, R41 ;  /* 0x0000000204297224 */ /* 0x000fe400078e0229 */
[----:B------:R-:W-:Y:S01]  /*25a70*/  @!P6 IMAD.IADD R36, R36, 0x1, -R4 ;  /* 0x000000012424e824 */ /* 0x000fe200078e0a04 */
[----:B------:R-:W-:-:S03]  /*25a80*/  ISETP.GT.U32.AND P6, PT, R4, R40, PT ;  /* 0x000000280400720c */ /* 0x000fc60003fc4070 */
[----:B------:R-:W-:Y:S01]  /*25a90*/  @!P3 IMAD.MOV R36, RZ, RZ, -R36 ;  /* 0x000000ffff24b224 */ /* 0x000fe200078e0a24 */
[C---:B------:R-:W-:Y:S01]  /*25aa0*/  ISETP.GT.U32.AND P3, PT, R4.reuse, R41, PT ;  /* 0x000000290400720c */ /* 0x040fe20003f64070 */
[----:B------:R-:W-:Y:S01]  /*25ab0*/  @!P4 IMAD.IADD R39, R39, 0x1, -R4 ;  /* 0x000000012727c824 */ /* 0x000fe200078e0a04 */
[----:B------:R-:W-:-:S03]  /*25ac0*/  ISETP.GT.U32.AND P4, PT, R4, R37, PT ;  /* 0x000000250400720c */ /* 0x000fc60003f84070 */
[----:B------:R-:W-:Y:S01]  /*25ad0*/  @!P5 IMAD.IADD R35, R35, 0x1, -R4 ;  /* 0x000000012323d824 */ /* 0x000fe200078e0a04 */
[----:B------:R-:W-:Y:S01]  /*25ae0*/  ISETP.GE.AND P5, PT, R25, RZ, PT ;  /* 0x000000ff1900720c */ /* 0x000fe20003fa6270 */
[----:B------:R-:W-:Y:S01]  /*25af0*/  @!P1 IMAD.MOV R34, RZ, RZ, -R34 ;  /* 0x000000ffff229224 */ /* 0x000fe200078e0a22 */
[----:B------:R-:W2:Y:S01]  /*25b00*/  LDL.LU R25, [R1+0xa7c] ;  /* 0x000a7c0001197983 */ /* 0x000ea20000300800 */
[----:B------:R-:W-:-:S04]  /*25b10*/  @!P6 IMAD.IADD R40, R40, 0x1, -R4 ;  /* 0x000000012828e824 */ /* 0x000fc800078e0a04 */
[--C-:B------:R-:W-:Y:S01]  /*25b20*/  @!P3 IMAD.IADD R41, R41, 0x1, -R4.reuse ;  /* 0x000000012929b824 */ /* 0x100fe200078e0a04 */
[C---:B------:R-:W-:Y:S01]  /*25b30*/  ISETP.GT.U32.AND P3, PT, R4.reuse, R40, PT ;  /* 0x000000280400720c */ /* 0x040fe20003f64070 */
[--C-:B------:R-:W-:Y:S02]  /*25b40*/  @!P4 IMAD.IADD R37, R37, 0x1, -R4.reuse ;  /* 0x000000012525c824 */ /* 0x100fe400078e0a04 */
[----:B------:R-:W-:Y:S01]  /*25b50*/  @!P2 IMAD.MOV R35, RZ, RZ, -R35 ;  /* 0x000000ffff23a224 */ /* 0x000fe200078e0a23 */
[----:B------:R-:W-:Y:S01]  /*25b60*/  ISETP.GT.U32.AND P1, PT, R4, R39, PT ;  /* 0x000000270400720c */ /* 0x000fe20003f24070 */
[----:B------:R-:W-:Y:S01]  /*25b70*/  @!P5 IMAD.MOV R37, RZ, RZ, -R37 ;  /* 0x000000ffff25d224 */ /* 0x000fe200078e0a25 */
[----:B------:R-:W-:Y:S04]  /*25b80*/  STL [R1+0x6abc], R34 ;  /* 0x006abc2201007387 */ /* 0x000fe80000100800 */
[----:B------:R-:W-:Y:S03]  /*25b90*/  STL [R1+0x6ac0], R35 ;  /* 0x006ac02301007387 */ /* 0x000fe60000100800 */
[--C-:B------:R-:W-:Y:S01]  /*25ba0*/  @!P3 IMAD.IADD R40, R40, 0x1, -R4.reuse ;  /* 0x000000012828b824 */ /* 0x100fe200078e0a04 */
[----:B------:R-:W-:Y:S04]  /*25bb0*/  STL [R1+0x6ac4], R36 ;  /* 0x006ac42401007387 */ /* 0x000fe80000100800 */
[----:B------:R-:W-:Y:S01]  /*25bc0*/  STL [R1+0x6ac8], R37 ;  /* 0x006ac82501007387 */ /* 0x000fe20000100800 */
[----:B------:R-:W-:Y:S01]  /*25bd0*/  @!P1 IMAD.IADD R39, R39, 0x1, -R4 ;  /* 0x0000000127279824 */ /* 0x000fe200078e0a04 */
[----:B---3--:R-:W-:-:S05]  /*25be0*/  IABS R43, R14 ;  /* 0x0000000e002b7213 */ /* 0x008fca0000000000 */
[----:B------:R-:W-:-:S04]  /*25bf0*/  IMAD.HI.U32 R2, R0, R43, RZ ;  /* 0x0000002b00027227 */ /* 0x000fc800078e00ff */
[----:B------:R-:W-:Y:S01]  /*25c00*/  IMAD.MOV R2, RZ, RZ, -R2 ;  /* 0x000000ffff027224 */ /* 0x000fe200078e0a02 */
[----:B----4-:R-:W-:Y:S02]  /*25c10*/  IABS R44, R18 ;  /* 0x00000012002c7213 */ /* 0x010fe40000000000 */
[----:B------:R-:W-:Y:S02]  /*25c20*/  ISETP.GE.AND P3, PT, R18, RZ, PT ;  /* 0x000000ff1200720c */ /* 0x000fe40003f66270 */
[----:B------:R-:W3:Y:S01]  /*25c30*/  LDL.LU R18, [R1+0xac0] ;  /* 0x000ac00001127983 */ /* 0x000ee20000300800 */
[----:B------:R-:W-:-:S03]  /*25c40*/  IMAD R43, R4, R2, R43 ;  /* 0x00000002042b7224 */ /* 0x000fc600078e022b */
[----:B------:R-:W4:Y:S02]  /*25c50*/  LDL.LU R47, [R1+0xac4] ;  /* 0x000ac400012f7983 */ /* 0x000f240000300800 */
[----:B------:R-:W-:Y:S02]  /*25c60*/  ISETP.GT.U32.AND P1, PT, R4, R43, PT ;  /* 0x0000002b0400720c */ /* 0x000fe40003f24070 */
[----:B------:R-:W4:Y:S01]  /*25c70*/  LDL.LU R42, [R1+0xac8] ;  /* 0x000ac800012a7983 */ /* 0x000f220000300800 */
[----:B------:R-:W-:Y:S01]  /*25c80*/  IMAD.HI.U32 R2, R0, R44, RZ ;  /* 0x0000002c00027227 */ /* 0x000fe200078e00ff */
[----:B-----5:R-:W-:-:S03]  /*25c90*/  IABS R45, R30 ;  /* 0x0000001e002d7213 */ /* 0x020fc60000000000 */
[----:B------:R-:W-:Y:S01]  /*25ca0*/  IMAD.MOV R2, RZ, RZ, -R2 ;  /* 0x000000ffff027224 */ /* 0x000fe200078e0a02 */
[----:B------:R-:W5:Y:S05]  /*25cb0*/  LDL.LU R32, [R1+0xacc] ;  /* 0x000acc0001207983 */ /* 0x000f6a0000300800 */
[----:B------:R-:W-:Y:S01]  /*25cc0*/  @!P1 IMAD.IADD R43, R43, 0x1, -R4 ;  /* 0x000000012b2b9824 */ /* 0x000fe200078e0a04 */
[C---:B------:R-:W-:Y:S01]  /*25cd0*/  ISETP.GT.U32.AND P1, PT, R4.reuse, R41, PT ;  /* 0x000000290400720c */ /* 0x040fe20003f24070 */
[----:B------:R-:W-:Y:S02]  /*25ce0*/  IMAD R44, R4, R2, R44 ;  /* 0x00000002042c7224 */ /* 0x000fe400078e022c */
[----:B------:R-:W-:Y:S01]  /*25cf0*/  IMAD.HI.U32 R2, R0, R45, RZ ;  /* 0x0000002d00027227 */ /* 0x000fe200078e00ff */
[----:B------:R-:W-:-:S03]  /*25d00*/  ISETP.GT.U32.AND P5, PT, R4, R43, PT ;  /* 0x0000002b0400720c */ /* 0x000fc60003fa4070 */
[----:B------:R-:W-:-:S04]  /*25d10*/  IMAD.MOV R2, RZ, RZ, -R2 ;  /* 0x000000ffff027224 */ /* 0x000fc800078e0a02 */
[----:B------:R-:W-:Y:S02]  /*25d20*/  IMAD R45, R4, R2, R45 ;  /* 0x00000002042d7224 */ /* 0x000fe400078e022d */
[----:B------:R-:W-:-:S03]  /*25d30*/  @!P1 IMAD.IADD R41, R41, 0x1, -R4 ;  /* 0x0000000129299824 */ /* 0x000fc600078e0a04 */
[----:B------:R-:W-:Y:S01]  /*25d40*/  ISETP.GT.U32.AND P1, PT, R4, R45, PT ;  /* 0x0000002d0400720c */ /* 0x000fe20003f24070 */
[----:B------:R-:W-:Y:S01]  /*25d50*/  @!P5 IMAD.IADD R43, R43, 0x1, -R4 ;  /* 0x000000012b2bd824 */ /* 0x000fe200078e0a04 */
[----:B------:R-:W-:Y:S02]  /*25d60*/  ISETP.GE.AND P5, PT, R30, RZ, PT ;  /* 0x000000ff1e00720c */ /* 0x000fe40003fa6270 */
[----:B------:R-:W5:Y:S01]  /*25d70*/  LDL.LU R30, [R1+0xad0] ;  /* 0x000ad000011e7983 */ /* 0x000f620000300800 */
[----:B------:R-:W-:-:S08]  /*25d80*/  ISETP.GE.AND P2, PT, R23, RZ, PT ;  /* 0x000000ff1700720c */ /* 0x000fd00003f46270 */
[----:B------:R-:W-:-:S05]  /*25d90*/  @!P1 IMAD.IADD R45, R45, 0x1, -R4 ;  /* 0x000000012d2d9824 */ /* 0x000fca00078e0a04 */
[----:B------:R-:W-:Y:S01]  /*25da0*/  @!P2 IMAD.MOV R40, RZ, RZ, -R40 ;  /* 0x000000ffff28a224 */ /* 0x000fe200078e0a28 */
[----:B------:R-:W-:Y:S02]  /*25db0*/  ISETP.GT.U32.AND P2, PT, R4, R45, PT ;  /* 0x0000002d0400720c */ /* 0x000fe40003f44070 */
[----:B------:R-:W-:-:S11]  /*25dc0*/  ISETP.GE.AND P6, PT, R14, RZ, PT ;  /* 0x000000ff0e00720c */ /* 0x000fd60003fc6270 */
[----:B------:R-:W-:Y:S01]  /*25dd0*/  @!P2 IMAD.IADD R45, R45, 0x1, -R4 ;  /* 0x000000012d2da824 */ /* 0x000fe200078e0a04 */
[----:B--2---:R-:W-:Y:S02]  /*25de0*/  IABS R14, R27 ;  /* 0x0000001b000e7213 */ /* 0x004fe40000000000 */
[----:B------:R-:W-:Y:S02]  /*25df0*/  ISETP.GE.AND P2, PT, R27, RZ, PT ;  /* 0x000000ff1b00720c */ /* 0x000fe40003f46270 */
[----:B------:R-:W2:Y:S01]  /*25e00*/  LDL.LU R27, [R1+0xad4] ;  /* 0x000ad400011b7983 */ /* 0x000ea20000300800 */
[----:B------:R-:W-:Y:S02]  /*25e10*/  ISETP.GE.AND P4, PT, R21, RZ, PT ;  /* 0x000000ff1500720c */ /* 0x000fe40003f86270 */
[----:B------:R-:W-:Y:S01]  /*25e20*/  IABS R21, R16 ;  /* 0x0000001000157213 */ /* 0x000fe20000000000 */
[----:B------:R-:W-:Y:S01]  /*25e30*/  @!P0 IMAD.MOV R39, RZ, RZ, -R39 ;  /* 0x000000ffff278224 */ /* 0x000fe200078e0a27 */
[----:B------:R-:W2:Y:S03]  /*25e40*/  LDL.LU R50, [R1+0xad8] ;  /* 0x000ad80001327983 */ /* 0x000ea60000300800 */
[----:B------:R-:W-:Y:S01]  /*25e50*/  IMAD.HI.U32 R6, R0, R21, RZ ;  /* 0x0000001500067227 */ /* 0x000fe200078e00ff */
[----:B------:R-:W-:Y:S01]  /*25e60*/  ISETP.GT.U32.AND P0, PT, R4, R44, PT ;  /* 0x0000002c0400720c */ /* 0x000fe20003f04070 */
[----:B------:R-:W2:Y:S02]  /*25e70*/  LDL.LU R49, [R1+0xadc] ;  /* 0x000adc0001317983 */ /* 0x000ea40000300800 */
[----:B------:R-:W-:-:S02]  /*25e80*/  IMAD.MOV R6, RZ, RZ, -R6 ;  /* 0x000000ffff067224 */ /* 0x000fc400078e0a06 */
[----:B------:R-:W-:Y:S01]  /*25e90*/  @!P4 IMAD.MOV R41, RZ, RZ, -R41 ;  /* 0x000000ffff29c224 */ /* 0x000fe200078e0a29 */
[----:B------:R-:W2:Y:S01]  /*25ea0*/  LDL.LU R48, [R1+0xae0] ;  /* 0x000ae00001307983 */ /* 0x000ea20000300800 */
[----:B------:R-:W-:-:S05]  /*25eb0*/  IMAD R21, R4, R6, R21 ;  /* 0x0000000604157224 */ /* 0x000fca00078e0215 */
[----:B------:R-:W-:Y:S01]  /*25ec0*/  ISETP.GT.U32.AND P4, PT, R4, R21, PT ;  /* 0x000000150400720c */ /* 0x000fe20003f84070 */
[----:B------:R-:W-:Y:S02]  /*25ed0*/  @!P0 IMAD.IADD R44, R44, 0x1, -R4 ;  /* 0x000000012c2c8824 */ /* 0x000fe400078e0a04 */
[----:B------:R-:W-:-:S03]  /*25ee0*/  IMAD.HI.U32 R5, R0, R14, RZ ;  /* 0x0000000e00057227 */ /* 0x000fc600078e00ff */
[----:B------:R-:W-:Y:S01]  /*25ef0*/  ISETP.GT.U32.AND P1, PT, R4, R44, PT ;  /* 0x0000002c0400720c */ /* 0x000fe20003f24070 */
[----:B------:R-:W-:-:S06]  /*25f00*/  IMAD.MOV R5, RZ, RZ, -R5 ;  /* 0x000000ffff057224 */ /* 0x000fcc00078e0a05 */
[----:B------:R-:W-:Y:S02]  /*25f10*/  @!P4 IMAD.IADD R21, R21, 0x1, -R4 ;  /* 0x000000011515c824 */ /* 0x000fe400078e0a04 */
[----:B------:R-:W-:-:S03]  /*25f20*/  IMAD R14, R4, R5, R14 ;  /* 0x00000005040e7224 */ /* 0x000fc600078e020e */
[----:B------:R-:W-:Y:S02]  /*25f30*/  ISETP.GT.U32.AND P4, PT, R4, R21, PT ;  /* 0x000000150400720c */ /* 0x000fe40003f84070 */
[----:B------:R-:W-:-:S05]  /*25f40*/  IABS R23, R25 ;  /* 0x0000001900177213 */ /* 0x000fca0000000000 */
[----:B------:R-:W-:-:S04]  /*25f50*/  IMAD.HI.U32 R2, R0, R23, RZ ;  /* 0x0000001700027227 */ /* 0x000fc800078e00ff */
[----:B------:R-:W-:-:S04]  /*25f60*/  IMAD.MOV R2, RZ, RZ, -R2 ;  /* 0x000000ffff027224 */ /* 0x000fc800078e0a02 */
[----:B------:R-:W-:Y:S01]  /*25f70*/  IMAD R23, R4, R2, R23 ;  /* 0x0000000204177224 */ /* 0x000fe200078e0217 */
[----:B------:R-:W-:Y:S01]  /*25f80*/  ISETP.GE.AND P0, PT, R16, RZ, PT ;  /* 0x000000ff1000720c */ /* 0x000fe20003f06270 */
[----:B------:R-:W-:-:S03]  /*25f90*/  @!P1 IMAD.IADD R44, R44, 0x1, -R4 ;  /* 0x000000012c2c9824 */ /* 0x000fc600078e0a04 */
[----:B------:R-:W-:Y:S01]  /*25fa0*/  ISETP.GT.U32.AND P1, PT, R4, R23, PT ;  /* 0x000000170400720c */ /* 0x000fe20003f24070 */
[----:B------:R-:W-:Y:S02]  /*25fb0*/  @!P4 IMAD.IADD R21, R21, 0x1, -R4 ;  /* 0x000000011515c824 */ /* 0x000fe400078e0a04 */
[----:B------:R-:W-:-:S10]  /*25fc0*/  @!P3 IMAD.MOV R44, RZ, RZ, -R44 ;  /* 0x000000ffff2cb224 */ /* 0x000fd400078e0a2c */
[----:B------:R-:W-:Y:S01]  /*25fd0*/  @!P1 IMAD.IADD R23, R23, 0x1, -R4 ;  /* 0x0000000117179824 */ /* 0x000fe200078e0a04 */
[----:B---3--:R-:W-:-:S05]  /*25fe0*/  IABS R8, R18 ;  /* 0x0000001200087213 */ /* 0x008fca0000000000 */
[----:B------:R-:W-:-:S04]  /*25ff0*/  IMAD.HI.U32 R5, R0, R8, RZ ;  /* 0x0000000800057227 */ /* 0x000fc800078e00ff */
[----:B------:R-:W-:Y:S01]  /*26000*/  IMAD.MOV R5, RZ, RZ, -R5 ;  /* 0x000000ffff057224 */ /* 0x000fe200078e0a05 */
[----:B----4-:R-:W-:-:S03]  /*26010*/  IABS R16, R42 ;  /* 0x0000002a00107213 */ /* 0x010fc60000000000 */
[----:B------:R-:W-:Y:S02]  /*26020*/  IMAD R8, R4, R5, R8 ;  /* 0x0000000504087224 */ /* 0x000fe400078e0208 */
[----:B------:R-:W-:-:S03]  /*26030*/  IMAD.HI.U32 R9, R0, R16, RZ ;  /* 0x0000001000097227 */ /* 0x000fc600078e00ff */
[----:B------:R-:W-:Y:S01]  /*26040*/  ISETP.GT.U32.AND P4, PT, R4, R8, PT ;  /* 0x000000080400720c */ /* 0x000fe20003f84070 */
[----:B------:R-:W-:-:S04]  /*26050*/  IMAD.MOV R9, RZ, RZ, -R9 ;  /* 0x000000ffff097224 */ /* 0x000fc800078e0a09 */
[C---:B------:R-:W-:Y:S01]  /*26060*/  IMAD R16, R4.reuse, R9, R16 ;  /* 0x0000000904107224 */ /* 0x040fe200078e0210 */
[----:B------:R-:W-:-:S07]  /*26070*/  ISETP.GT.U32.AND P3, PT, R4, R23, PT ;  /* 0x000000170400720c */ /* 0x000fce0003f64070 */
[----:B------:R-:W-:Y:S01]  /*26080*/  @!P4 IMAD.IADD R8, R8, 0x1, -R4 ;  /* 0x000000010808c824 */ /* 0x000fe200078e0a04 */
[----:B------:R-:W-:-:S05]  /*26090*/  ISETP.GT.U32.AND P4, PT, R4, R16, PT ;  /* 0x000000100400720c */ /* 0x000fca0003f84070 */
[----:B------:R-:W-:Y:S01]  /*260a0*/  @!P3 IMAD.IADD R23, R23, 0x1, -R4 ;  /* 0x000000011717b824 */ /* 0x000fe200078e0a04 */
[----:B-----5:R-:W-:Y:S02]  /*260b0*/  IABS R5, R30 ;  /* 0x0000001e00057213 */ /* 0x020fe40000000000 */
[----:B------:R-:W-:-:S05]  /*260c0*/  ISETP.GE.AND P3, PT, R18, RZ, PT ;  /* 0x000000ff1200720c */ /* 0x000fca0003f66270 */
[----:B------:R-:W-:Y:S01]  /*260d0*/  @!P4 IMAD.IADD R16, R16, 0x1, -R4 ;  /* 0x000000011010c824 */ /* 0x000fe200078e0a04 */
[----:B------:R-:W-:Y:S01]  /*260e0*/  ISETP.GT.U32.AND P4, PT, R4, R8, PT ;  /* 0x000000080400720c */ /* 0x000fe20003f84070 */
[----:B------:R-:W-:-:S04]  /*260f0*/  IMAD.HI.U32 R18, R0, R5, RZ ;  /* 0x0000000500127227 */ /* 0x000fc800078e00ff */
[----:B------:R-:W-:-:S04]  /*26100*/  IMAD.MOV R18, RZ, RZ, -R18 ;  /* 0x000000ffff127224 */ /* 0x000fc800078e0a12 */
[----:B------:R-:W-:Y:S01]  /*26110*/  IMAD R5, R4, R18, R5 ;  /* 0x0000001204057224 */ /* 0x000fe200078e0205 */
[----:B------:R-:W-:-:S03]  /*26120*/  ISETP.GE.AND P1, PT, R25, RZ, PT ;  /* 0x000000ff1900720c */ /* 0x000fc60003f26270 */
[----:B------:R-:W-:Y:S01]  /*26130*/  @!P4 IMAD.IADD R8, R8, 0x1, -R4 ;  /* 0x000000010808c824 */ /* 0x000fe200078e0a04 */
[----:B------:R-:W-:-:S03]  /*26140*/  ISETP.GT.U32.AND P4, PT, R4, R5, PT ;  /* 0x000000050400720c */ /* 0x000fc60003f84070 */
[----:B0-----:R-:W-:Y:S02]  /*26150*/  IMAD.MOV.U32 R7, RZ, RZ, R8 ;  /* 0x000000ffff077224 */ /* 0x001fe400078e0008 */
[----:B------:R-:W-:Y:S01]  /*26160*/  @!P6 IMAD.MOV R43, RZ, RZ, -R43 ;  /* 0x000000ffff2be224 */ /* 0x000fe200078e0a2b */
[----:B------:R-:W-:Y:S01]  /*26170*/  ISETP.GT.U32.AND P6, PT, R4, R14, PT ;  /* 0x0000000e0400720c */ /* 0x000fe20003fc4070 */
[----:B------:R-:W-:Y:S02]  /*26180*/  @!P3 IMAD.MOV R7, RZ, RZ, -R7 ;  /* 0x000000ffff07b224 */ /* 0x000fe400078e0a07 */
[----:B------:R-:W-:Y:S01]  /*26190*/  @!P1 IMAD.MOV R23, RZ, RZ, -R23 ;  /* 0x000000ffff179224 */ /* 0x000fe200078e0a17 */
[----:B------:R-:W-:Y:S02]  /*261a0*/  ISETP.GE.AND P1, PT, R42, RZ, PT ;  /* 0x000000ff2a00720c */ /* 0x000fe40003f26270 */
[----:B------:R0:W-:Y:S01]  /*261b0*/  STL [R1+0x50], R7 ;  /* 0x0000500701007387 */ /* 0x0001e20000100800 */
[----:B------:R-:W-:Y:S01]  /*261c0*/  @!P4 IMAD.IADD R5, R5, 0x1, -R4 ;  /* 0x000000010505c824 */ /* 0x000fe200078e0a04 */
[----:B------:R-:W-:-:S05]  /*261d0*/  IABS R6, R47 ;  /* 0x0000002f00067213 */ /* 0x000fca0000000000 */
[----:B------:R-:W-:Y:S02]  /*261e0*/  @!P6 IMAD.IADD R14, R14, 0x1, -R4 ;  /* 0x000000010e0ee824 */ /* 0x000fe400078e0a04 */
[----:B------:R-:W-:-:S03]  /*261f0*/  IMAD.HI.U32 R2, R0, R6, RZ ;  /* 0x0000000600027227 */ /* 0x000fc600078e00ff */
[----:B------:R-:W-:Y:S01]  /*26200*/  ISETP.GT.U32.AND P6, PT, R4, R14, PT ;  /* 0x0000000e0400720c */ /* 0x000fe20003fc4070 */
[----:B------:R-:W-:-:S04]  /*26210*/  IMAD.MOV R2, RZ, RZ, -R2 ;  /* 0x000000ffff027224 */ /* 0x000fc800078e0a02 */
[----:B------:R-:W-:-:S08]  /*26220*/  IMAD R6, R4, R2, R6 ;  /* 0x0000000204067224 */ /* 0x000fd000078e0206 */
[----:B------:R-:W-:Y:S01]  /*26230*/  @!P6 IMAD.IADD R14, R14, 0x1, -R4 ;  /* 0x000000010e0ee824 */ /* 0x000fe200078e0a04 */
[----:B------:R-:W-:Y:S01]  /*26240*/  ISETP.GT.U32.AND P6, PT, R4, R6, PT ;  /* 0x000000060400720c */ /* 0x000fe20003fc4070 */
[----:B------:R-:W-:-:S12]  /*26250*/  @!P0 IMAD.MOV R21, RZ, RZ, -R21 ;  /* 0x000000ffff158224 */ /* 0x000fd800078e0a15 */
[----:B------:R-:W-:-:S05]  /*26260*/  @!P6 IMAD.IADD R6, R6, 0x1, -R4 ;  /* 0x000000010606e824 */ /* 0x000fca00078e0a04 */
[----:B------:R-:W-:Y:S02]  /*26270*/  ISETP.GT.U32.AND P0, PT, R4, R6, PT ;  /* 0x000000060400720c */ /* 0x000fe40003f04070 */
[----:B------:R-:W-:Y:S02]  /*26280*/  IABS R2, R32 ;  /* 0x0000002000027213 */ /* 0x000fe40000000000 */
[----:B--2---:R-:W-:Y:S02]  /*26290*/  IABS R9, R27 ;  /* 0x0000001b00097213 */ /* 0x004fe40000000000 */
[----:B------:R-:W-:Y:S02]  /*262a0*/  ISETP.GE.AND P4, PT, R27, RZ, PT ;  /* 0x000000ff1b00720c */ /* 0x000fe40003f86270 */
[----:B------:R-:W2:Y:S04]  /*262b0*/  LDL.LU R27, [R1+0xae4] ;  /* 0x000ae400011b7983 */ /* 0x000ea80000300800 */
[----:B------:R-:W3:Y:S01]  /*262c0*/  LDL.LU R42, [R1+0xae8] ;  /* 0x000ae800012a7983 */ /* 0x000ee20000300800 */
[----:B------:R-:W-:Y:S01]  /*262d0*/  @!P0 IMAD.IADD R6, R6, 0x1, -R4 ;  /* 0x0000000106068824 */ /* 0x000fe200078e0a04 */
[----:B------:R-:W-:-:S02]  /*262e0*/  ISETP.GE.AND P0, PT, R32, RZ, PT ;  /* 0x000000ff2000720c */ /* 0x000fc40003f06270 */
[----:B------:R-:W4:Y:S01]  /*262f0*/  LDL.LU R32, [R1+0xaec] ;  /* 0x000aec0001207983 */ /* 0x000f220000300800 */
[----:B------:R-:W-:-:S03]  /*26300*/  ISETP.GE.AND P6, PT, R47, RZ, PT ;  /* 0x000000ff2f00720c */ /* 0x000fc60003fc6270 */
[----:B------:R-:W5:Y:S01]  /*26310*/  LDL.LU R47, [R1+0xaf0] ;  /* 0x000af000012f7983 */ /* 0x000f620000300800 */
[----:B------:R-:W-:-:S04]  /*26320*/  IMAD.HI.U32 R25, R0, R2, RZ ;  /* 0x0000000200197227 */ /* 0x000fc800078e00ff */
[----:B------:R-:W-:-:S04]  /*26330*/  IMAD.MOV R25, RZ, RZ, -R25 ;  /* 0x000000ffff197224 */ /* 0x000fc800078e0a19 */
[----:B------:R-:W-:Y:S02]  /*26340*/  IMAD R2, R4, R25, R2 ;  /* 0x0000001904027224 */ /* 0x000fe400078e0202 */
[----:B------:R-:W-:-:S03]  /*26350*/  @!P2 IMAD.MOV R14, RZ, RZ, -R14 ;  /* 0x000000ffff0ea224 */ /* 0x000fc600078e0a0e */
[C---:B------:R-:W-:Y:S01]  /*26360*/  ISETP.GT.U32.AND P2, PT, R4.reuse, R2, PT ;  /* 0x000000020400720c */ /* 0x040fe20003f44070 */
[----:B------:R-:W-:Y:S01]  /*26370*/  @!P5 IMAD.MOV R45, RZ, RZ, -R45 ;  /* 0x000000ffff2dd224 */ /* 0x000fe200078e0a2d */
[----:B------:R-:W-:-:S11]  /*26380*/  ISETP.GT.U32.AND P5, PT, R4, R16, PT ;  /* 0x000000100400720c */ /* 0x000fd60003fa4070 */
[----:B------:R-:W-:-:S05]  /*26390*/  @!P2 IMAD.IADD R2, R2, 0x1, -R4 ;  /* 0x000000010202a824 */ /* 0x000fca00078e0a04 */
[----:B------:R-:W-:Y:S01]  /*263a0*/  ISETP.GT.U32.AND P2, PT, R4, R2, PT ;  /* 0x000000020400720c */ /* 0x000fe20003f44070 */
[----:B0-----:R-:W-:Y:S02]  /*263b0*/  IMAD.MOV.U32 R7, RZ, RZ, R6 ;  /* 0x000000ffff077224 */ /* 0x001fe400078e0006 */
[----:B------:R-:W-:Y:S02]  /*263c0*/  @!P5 IMAD.IADD R16, R16, 0x1, -R4 ;  /* 0x000000011010d824 */ /* 0x000fe400078e0a04 */
[----:B------:R-:W-:Y:S02]  /*263d0*/  @!P6 IMAD.MOV R7, RZ, RZ, -R7 ;  /* 0x000000ffff07e224 */ /* 0x000fe400078e0a07 */
[----:B------:R-:W-:-:S03]  /*263e0*/  IMAD.HI.U32 R18, R0, R9, RZ ;  /* 0x0000000900127227 */ /* 0x000fc600078e00ff */
[----:B------:R0:W-:Y:S03]  /*263f0*/  STL [R1+0x90], R7 ;  /* 0x0000900701007387 */ /* 0x0001e60000100800 */
[----:B------:R-:W-:Y:S02]  /*26400*/  @!P2 IMAD.IADD R2, R2, 0x1, -R4 ;  /* 0x000000010202a824 */ /* 0x000fe400078e0a04 */
[----:B------:R-:W-:Y:S02]  /*26410*/  IMAD.MOV.U32 R10, RZ, RZ, R16 ;  /* 0x000000ffff0a7224 */ /* 0x000fe400078e0010 */
[----:B------:R-:W-:Y:S02]  /*26420*/  IMAD.MOV R18, RZ, RZ, -R18 ;  /* 0x000000ffff127224 */ /* 0x000fe400078e0a12 */
[----:B0-----:R-:W-:Y:S02]  /*26430*/  IMAD.MOV.U32 R7, RZ, RZ, R2 ;  /* 0x000000ffff077224 */ /* 0x001fe400078e0002 */
[----:B------:R-:W-:-:S02]  /*26440*/  @!P1 IMAD.MOV R10, RZ, RZ, -R10 ;  /* 0x000000ffff0a9224 */ /* 0x000fc400078e0a0a */
[----:B------:R-:W-:Y:S02]  /*26450*/  @!P0 IMAD.MOV R7, RZ, RZ, -R7 ;  /* 0x000000ffff078224 */ /* 0x000fe400078e0a07 */
[C---:B------:R-:W-:Y:S01]  /*26460*/  IMAD R9, R4.reuse, R18, R9 ;  /* 0x0000001204097224 */ /* 0x040fe200078e0209 */
[----:B------:R-:W-:Y:S04]  /*26470*/  STL [R1+0x94], R10 ;  /* 0x0000940a01007387 */ /* 0x000fe80000100800 */
[----:B------:R0:W-:Y:S01]  /*26480*/  STL [R1+0x98], R7 ;  /* 0x0000980701007387 */ /* 0x0001e20000100800 */
[----:B------:R-:W-:-:S03]  /*26490*/  ISETP.GT.U32.AND P5, PT, R4, R9, PT ;  /* 0x000000090400720c */ /* 0x000fc60003fa4070 */
[----:B------:R-:W5:Y:S01]  /*264a0*/  LDL.LU R51, [R1+0xaf4] ;  /* 0x000af40001337983 */ /* 0x000f620000300800 */
[----:B------:R-:W-:Y:S02]  /*264b0*/  ISETP.GT.U32.AND P6, PT, R4, R5, PT ;  /* 0x000000050400720c */ /* 0x000fe40003fc4070 */
[----:B------:R-:W-:-:S07]  /*264c0*/  ISETP.GE.AND P3, PT, R30, RZ, PT ;  /* 0x000000ff1e00720c */ /* 0x000fce0003f66270 */
[----:B------:R-:W-:Y:S01]  /*264d0*/  @!P5 IMAD.IADD R9, R9, 0x1, -R4 ;  /* 0x000000010909d824 */ /* 0x000fe200078e0a04 */
[----:B------:R-:W-:-:S04]  /*264e0*/  IABS R25, R50 ;  /* 0x0000003200197213 */ /* 0x000fc80000000000 */
[----:B------:R-:W-:Y:S01]  /*264f0*/  ISETP.GT.U32.AND P5, PT, R4, R9, PT ;  /* 0x000000090400720c */ /* 0x000fe20003fa4070 */
[----:B------:R-:W-:Y:S01]  /*26500*/  @!P6 IMAD.IADD R5, R5, 0x1, -R4 ;  /* 0x000000010505e824 */ /* 0x000fe200078e0a04 */
[----:B------:R-:W-:Y:S02]  /*26510*/  IABS R30, R48 ;  /* 0x00000030001e7213 */ /* 0x000fe40000000000 */
[----:B------:R-:W-:Y:S02]  /*26520*/  ISETP.GE.AND P1, PT, R50, RZ, PT ;  /* 0x000000ff3200720c */ /* 0x000fe40003f26270 */
[----:B------:R-:W5:Y:S01]  /*26530*/  LDL.LU R50, [R1+0xaf8] ;  /* 0x000af80001327983 */ /* 0x000f620000300800 */
[----:B0-----:R-:W-:Y:S02]  /*26540*/  IMAD.MOV.U32 R7, RZ, RZ, R5 ;  /* 0x000000ffff077224 */ /* 0x001fe400078e0005 */
[----:B------:R-:W-:-:S04]  /*26550*/  IMAD.HI.U32 R2, R0, R30, RZ ;  /* 0x0000001e00027227 */ /* 0x000fc800078e00ff */
[----:B------:R-:W-:Y:S02]  /*26560*/  @!P3 IMAD.MOV R7, RZ, RZ, -R7 ;  /* 0x000000ffff07b224 */ /* 0x000fe400078e0a07 */
[----:B------:R-:W-:Y:S02]  /*26570*/  IMAD.MOV R2, RZ, RZ, -R2 ;  /* 0x000000ffff027224 */ /* 0x000fe400078e0a02 */
[----:B------:R-:W-:Y:S01]  /*26580*/  @!P5 IMAD.IADD R9, R9, 0x1, -R4 ;  /* 0x000000010909d824 */ /* 0x000fe200078e0a04 */
[----:B------:R0:W-:Y:S01]  /*26590*/  STL [R1+0x8c], R7 ;  /* 0x00008c0701007387 */ /* 0x0001e20000100800 */
[----:B------:R-:W-:Y:S01]  /*265a0*/  IMAD R30, R4, R2, R30 ;  /* 0x00000002041e7224 */ /* 0x000fe200078e021e */
[----:B------:R-:W-:Y:S01]  /*265b0*/  IABS R8, R49 ;  /* 0x0000003100087213 */ /* 0x000fe20000000000 */
[----:B------:R-:W-:-:S04]  /*265c0*/  IMAD.HI.U32 R18, R0, R25, RZ ;  /* 0x0000001900127227 */ /* 0x000fc800078e00ff */
[----:B0-----:R-:W-:-:S04]  /*265d0*/  IMAD.MOV.U32 R7, RZ, RZ, R9 ;  /* 0x000000ffff077224 */ /* 0x001fc800078e0009 */
[----:B------:R-:W-:Y:S01]  /*265e0*/  @!P4 IMAD.MOV R7, RZ, RZ, -R7 ;  /* 0x000000ffff07c224 */ /* 0x000fe200078e0a07 */
[----:B------:R-:W-:Y:S01]  /*265f0*/  ISETP.GT.U32.AND P4, PT, R4, R30, PT ;  /* 0x0000001e0400720c */ /* 0x000fe20003f84070 */
[----:B------:R-:W-:Y:S02]  /*26600*/  IMAD.MOV R18, RZ, RZ, -R18 ;  /* 0x000000ffff127224 */ /* 0x000fe400078e0a12 */
[----:B------:R-:W-:Y:S01]  /*26610*/  IMAD.HI.U32 R6, R0, R8, RZ ;  /* 0x0000000800067227 */ /* 0x000fe200078e00ff */
[----:B------:R-:W-:Y:S02]  /*26620*/  ISETP.GE.AND P0, PT, R49, RZ, PT ;  /* 0x000000ff3100720c */ /* 0x000fe40003f06270 */
[----:B------:R-:W5:Y:S01]  /*26630*/  LDL.LU R49, [R1+0xafc] ;  /* 0x000afc0001317983 */ /* 0x000f620000300800 */
[C---:B------:R-:W-:Y:S02]  /*26640*/  IMAD R25, R4.reuse, R18, R25 ;  /* 0x0000001204197224 */ /* 0x040fe400078e0219 */
[----:B------:R-:W-:Y:S01]  /*26650*/  IMAD.MOV R6, RZ, RZ, -R6 ;  /* 0x000000ffff067224 */ /* 0x000fe200078e0a06 */
[----:B------:R0:W-:Y:S02]  /*26660*/  STL [R1+0x88], R7 ;  /* 0x0000880701007387 */ /* 0x0001e40000100800 */
[C---:B------:R-:W-:Y:S01]  /*26670*/  ISETP.GT.U32.AND P2, PT, R4.reuse, R25, PT ;  /* 0x000000190400720c */ /* 0x040fe20003f44070 */
[----:B------:R-:W-:-:S02]  /*26680*/  IMAD R6, R4, R6, R8 ;  /* 0x0000000604067224 */ /* 0x000fc400078e0208 */
[----:B------:R-:W-:-:S03]  /*26690*/  @!P4 IMAD.IADD R30, R30, 0x1, -R4 ;  /* 0x000000011e1ec824 */ /* 0x000fc600078e0a04 */
[----:B------:R-:W-:-:S07]  /*266a0*/  ISETP.GT.U32.AND P5, PT, R4, R6, PT ;  /* 0x000000060400720c */ /* 0x000fce0003fa4070 */
[----:B------:R-:W-:-:S06]  /*266b0*/  @!P2 IMAD.IADD R25, R25, 0x1, -R4 ;  /* 0x000000011919a824 */ /* 0x000fcc00078e0a04 */
[----:B------:R-:W-:Y:S01]  /*266c0*/  @!P5 IMAD.IADD R6, R6, 0x1, -R4 ;  /* 0x000000010606d824 */ /* 0x000fe200078e0a04 */
[----:B------:R-:W-:-:S13]  /*266d0*/  ISETP.GT.U32.AND P5, PT, R4, R25, PT ;  /* 0x000000190400720c */ /* 0x000fda0003fa4070 */
[----:B------:R-:W-:-:S04]  /*266e0*/  @!P5 IMAD.IADD R25, R25, 0x1, -R4 ;  /* 0x000000011919d824 */ /* 0x000fc800078e0a04 */
[----:B0-----:R-:W-:-:S04]  /*266f0*/  IMAD.MOV.U32 R7, RZ, RZ, R25 ;  /* 0x000000ffff077224 */ /* 0x001fc800078e0019 */
[----:B------:R-:W-:Y:S01]  /*26700*/  @!P1 IMAD.MOV R7, RZ, RZ, -R7 ;  /* 0x000000ffff079224 */ /* 0x000fe200078e0a07 */
[----:B------:R-:W-:Y:S02]  /*26710*/  ISETP.GT.U32.AND P3, PT, R4, R6, PT ;  /* 0x000000060400720c */ /* 0x000fe40003f64070 */
[----:B------:R-:W-:-:S11]  /*26720*/  ISETP.GE.AND P6, PT, R48, RZ, PT ;  /* 0x000000ff3000720c */ /* 0x000fd60003fc6270 */
[----:B------:R-:W-:-:S04]  /*26730*/  @!P3 IMAD.IADD R6, R6, 0x1, -R4 ;  /* 0x000000010606b824 */ /* 0x000fc800078e0a04 */
[----:B------:R-:W-:Y:S01]  /*26740*/  @!P0 IMAD.MOV R6, RZ, RZ, -R6 ;  /* 0x000000ffff068224 */ /* 0x000fe200078e0a06 */
[----:B---3--:R-:W-:Y:S02]  /*26750*/  IABS R16, R42 ;  /* 0x0000002a00107213 */ /* 0x008fe40000000000 */
[----:B------:R-:W-:Y:S02]  /*26760*/  ISETP.GE.AND P4, PT, R42, RZ, PT ;  /* 0x000000ff2a00720c */ /* 0x000fe40003f86270 */
[----:B------:R-:W3:Y:S01]  /*26770*/  LDL.LU R42, [R1+0xb00] ;  /* 0x000b0000012a7983 */ /* 0x000ee20000300800 */
[----:B------:R-:W-:-:S03]  /*26780*/  IMAD.HI.U32 R5, R0, R16, RZ ;  /* 0x0000001000057227 */ /* 0x000fc600078e00ff */
[----:B------:R0:W-:Y:S01]  /*26790*/  STL [R1+0x7c], R7 ;  /* 0x00007c0701007387 */ /* 0x0001e20000100800 */
[----:B------:R-:W-:-:S03]  /*267a0*/  IMAD.MOV R5, RZ, RZ, -R5 ;  /* 0x000000ffff057224 */ /* 0x000fc600078e0a05 */
[----:B------:R-:W3:Y:S01]  /*267b0*/  LDL.LU R48, [R1+0xb04] ;  /* 0x000b040001307983 */ /* 0x000ee20000300800 */
[----:B--2---:R-:W-:Y:S01]  /*267c0*/  ISETP.GE.AND P2, PT, R27, RZ, PT ;  /* 0x000000ff1b00720c */ /* 0x004fe20003f46270 */
[C---:B------:R-:W-:Y:S01]  /*267d0*/  IMAD R16, R4.reuse, R5, R16 ;  /* 0x0000000504107224 */ /* 0x040fe200078e0210 */
[----:B------:R-:W-:Y:S02]  /*267e0*/  IABS R27, R27 ;  /* 0x0000001b001b7213 */ /* 0x000fe40000000000 */
[----:B----4-:R-:W-:Y:S02]  /*267f0*/  IABS R2, R32 ;  /* 0x0000002000027213 */ /* 0x010fe40000000000 */
[----:B------:R-:W-:Y:S01]  /*26800*/  ISETP.GT.U32.AND P3, PT, R4, R16, PT ;  /* 0x000000100400720c */ /* 0x000fe20003f64070 */
[----:B------:R-:W-:-:S04]  /*26810*/  IMAD.HI.U32 R18, R0, R27, RZ ;  /* 0x0000001b00127227 */ /* 0x000fc800078e00ff */
[----:B------:R-:W-:Y:S02]  /*26820*/  IMAD.MOV R9, RZ, RZ, -R18 ;  /* 0x000000ffff097224 */ /* 0x000fe400078e0a12 */
[----:B------:R-:W-:-:S04]  /*26830*/  IMAD.HI.U32 R18, R0, R2, RZ ;  /* 0x0000000200127227 */ /* 0x000fc800078e00ff */
[----:B------:R-:W-:Y:S02]  /*26840*/  IMAD.MOV R18, RZ, RZ, -R18 ;  /* 0x000000ffff127224 */ /* 0x000fe400078e0a12 */
[----:B------:R-:W-:Y:S02]  /*26850*/  @!P3 IMAD.IADD R16, R16, 0x1, -R4 ;  /* 0x000000011010b824 */ /* 0x000fe400078e0a04 */
[----:B------:R-:W-:-:S03]  /*26860*/  IMAD R2, R4, R18, R2 ;  /* 0x0000001204027224 */ /* 0x000fc600078e0202 */
[C---:B------:R-:W-:Y:S02]  /*26870*/  ISETP.GT.U32.AND P3, PT, R4.reuse, R16, PT ;  /* 0x000000100400720c */ /* 0x040fe40003f64070 */
[----:B------:R-:W-:Y:S01]  /*26880*/  ISETP.GT.U32.AND P0, PT, R4, R2, PT ;  /* 0x000000020400720c */ /* 0x000fe20003f04070 */
[----:B------:R-:W-:Y:S01]  /*26890*/  STL [R1+0x80], R6 ;  /* 0x0000800601007387 */ /* 0x000fe20000100800 */
[----:B-----5:R-:W-:-:S09]  /*268a0*/  IABS R8, R47 ;  /* 0x0000002f00087213 */ /* 0x020fd20000000000 */
[--C-:B------:R-:W-:Y:S01]  /*268b0*/  @!P3 IMAD.IADD R16, R16, 0x1, -R4.reuse ;  /* 0x000000011010b824 */ /* 0x100fe200078e0a04 */
[----:B------:R-:W-:Y:S01]  /*268c0*/  ISETP.GE.AND P3, PT, R32, RZ, PT ;  /* 0x000000ff2000720c */ /* 0x000fe20003f66270 */
[----:B------:R-:W-:Y:S01]  /*268d0*/  @!P0 IMAD.IADD R2, R2, 0x1, -R4 ;  /* 0x0000000102028824 */ /* 0x000fe200078e0a04 */
[----:B------:R-:W2:Y:S01]  /*268e0*/  LDL.LU R32, [R1+0xb08] ;  /* 0x000b080001207983 */ /* 0x000ea20000300800 */
[----:B------:R-:W-:-:S03]  /*268f0*/  ISETP.GE.AND P0, PT, R47, RZ, PT ;  /* 0x000000ff2f00720c */ /* 0x000fc60003f06270 */
[----:B------:R-:W4:Y:S01]  /*26900*/  LDL.LU R47, [R1+0xb0c] ;  /* 0x000b0c00012f7983 */ /* 0x000f220000300800 */
[----:B------:R-:W-:-:S05]  /*26910*/  IMAD R27, R4, R9, R27 ;  /* 0x00000009041b7224 */ /* 0x000fca00078e021b */
[----:B------:R-:W-:Y:S01]  /*26920*/  ISETP.GT.U32.AND P5, PT, R4, R27, PT ;  /* 0x0000001b0400720c */ /* 0x000fe20003fa4070 */
[----:B------:R-:W-:-:S04]  /*26930*/  IMAD.HI.U32 R5, R0, R8, RZ ;  /* 0x0000000800057227 */ /* 0x000fc800078e00ff */
[----:B------:R-:W-:Y:S01]  /*26940*/  IMAD.MOV R5, RZ, RZ, -R5 ;  /* 0x000000ffff057224 */ /* 0x000fe200078e0a05 */
[----:B------:R-:W-:-:S07]  /*26950*/  IABS R9, R51 ;  /* 0x0000003300097213 */ /* 0x000fce0000000000 */
[----:B------:R-:W-:Y:S02]  /*26960*/  @!P5 IMAD.IADD R27, R27, 0x1, -R4 ;  /* 0x000000011b1bd824 */ /* 0x000fe400078e0a04 */
[----:B------:R-:W-:Y:S02]  /*26970*/  IMAD R8, R4, R5, R8 ;  /* 0x0000000504087224 */ /* 0x000fe400078e0208 */
[----:B------:R-:W-:Y:S01]  /*26980*/  IMAD.HI.U32 R5, R0, R9, RZ ;  /* 0x0000000900057227 */ /* 0x000fe200078e00ff */
[----:B------:R-:W-:-:S03]  /*26990*/  ISETP.GT.U32.AND P1, PT, R4, R27, PT ;  /* 0x0000001b0400720c */ /* 0x000fc60003f24070 */
[----:B------:R-:W-:Y:S01]  /*269a0*/  IMAD.MOV R5, RZ, RZ, -R5 ;  /* 0x000000ffff057224 */ /* 0x000fe200078e0a05 */
[----:B------:R-:W-:-:S03]  /*269b0*/  ISETP.GT.U32.AND P5, PT, R4, R30, PT ;  /* 0x0000001e0400720c */ /* 0x000fc60003fa4070 */
[----:B------:R-:W-:-:S06]  /*269c0*/  IMAD R9, R4, R5, R9 ;  /* 0x0000000504097224 */ /* 0x000fcc00078e0209 */
[--C-:B------:R-:W-:Y:S01]  /*269d0*/  @!P1 IMAD.IADD R27, R27, 0x1, -R4.reuse ;  /* 0x000000011b1b9824 */ /* 0x100fe200078e0a04 */
[----:B------:R-:W-:Y:S02]  /*269e0*/  ISETP.GT.U32.AND P1, PT, R4, R9, PT ;  /* 0x000000090400720c */ /* 0x000fe40003f24070 */
[----:B------:R-:W-:Y:S01]  /*269f0*/  IABS R18, R50 ;  /* 0x0000003200127213 */ /* 0x000fe20000000000 */
[----:B------:R-:W-:-:S04]  /*26a00*/  @!P5 IMAD.IADD R30, R30, 0x1, -R4 ;  /* 0x000000011e1ed824 */ /* 0x000fc800078e0a04 */
[----:B0-----:R-:W-:Y:S02]  /*26a10*/  IMAD.MOV.U32 R7, RZ, RZ, R30 ;  /* 0x000000ffff077224 */ /* 0x001fe400078e001e */
[----:B------:R-:W-:-:S04]  /*26a20*/  IMAD.HI.U32 R5, R0, R18, RZ ;  /* 0x0000001200057227 */ /* 0x000fc800078e00ff */
[----:B------:R-:W-:Y:S02]  /*26a30*/  @!P1 IMAD.IADD R9, R9, 0x1, -R4 ;  /* 0x0000000109099824 */ /* 0x000fe400078e0a04 */
[----:B------:R-:W-:Y:S02]  /*26a40*/  @!P6 IMAD.MOV R7, RZ, RZ, -R7 ;  /* 0x000000ffff07e224 */ /* 0x000fe400078e0a07 */
[----:B------:R-:W-:Y:S01]  /*26a50*/  IMAD.MOV R5, RZ, RZ, -R5 ;  /* 0x000000ffff057224 */ /* 0x000fe200078e0a05 */
[C---:B------:R-:W-:Y:S02]  /*26a60*/  ISETP.GT.U32.AND P1, PT, R4.reuse, R9, PT ;  /* 0x000000090400720c */ /* 0x040fe40003f24070 */
[----:B------:R0:W-:Y:S01]  /*26a70*/  STL [R1+0x68], R7 ;  /* 0x0000680701007387 */ /* 0x0001e20000100800 */
[----:B------:R-:W-:Y:S02]  /*26a80*/  IMAD R18, R4, R5, R18 ;  /* 0x0000000504127224 */ /* 0x000fe400078e0212 */
[----:B------:R-:W-:-:S02]  /*26a90*/  IMAD.MOV.U32 R10, RZ, RZ, R27 ;  /* 0x000000ffff0a7224 */ /* 0x000fc400078e001b */
[----:B0-----:R-:W-:Y:S02]  /*26aa0*/  IMAD.MOV.U32 R7, RZ, RZ, R16 ;  /* 0x000000ffff077224 */ /* 0x001fe400078e0010 */
[----:B------:R-:W-:Y:S02]  /*26ab0*/  @!P2 IMAD.MOV R10, RZ, RZ, -R10 ;  /* 0x000000ffff0aa224 */ /* 0x000fe400078e0a0a */
[----:B------:R-:W-:Y:S01]  /*26ac0*/  @!P4 IMAD.MOV R7, RZ, RZ, -R7 ;  /* 0x000000ffff07c224 */ /* 0x000fe200078e0a07 */
[----:B------:R-:W-:Y:S01]  /*26ad0*/  ISETP.GT.U32.AND P4, PT, R4, R18, PT ;  /* 0x000000120400720c */ /* 0x000fe20003f84070 */
[--C-:B------:R-:W-:Y:S01]  /*26ae0*/  @!P1 IMAD.IADD R9, R9, 0x1, -R4.reuse ;  /* 0x0000000109099824 */ /* 0x100fe200078e0a04 */
[----:B------:R0:W-:Y:S01]  /*26af0*/  STL [R1+0x74], R10 ;  /* 0x0000740a01007387 */ /* 0x0001e20000100800 */
[----:B------:R-:W-:Y:S02]  /*26b00*/  IABS R25, R49 ;  /* 0x0000003100197213 */ /* 0x000fe40000000000 */
[----:B------:R-:W-:Y:S01]  /*26b10*/  ISETP.GE.AND P1, PT, R49, RZ, PT ;  /* 0x000000ff3100720c */ /* 0x000fe20003f26270 */
[----:B------:R1:W-:Y:S04]  /*26b20*/  STL [R1+0x78], R7 ;  /* 0x0000780701007387 */ /* 0x0003e80000100800 */
[----:B------:R-:W5:Y:S03]  /*26b30*/  LDL.LU R49, [R1+0xb10] ;  /* 0x000b100001317983 */ /* 0x000f660000300800 */
[----:B------:R-:W-:Y:S01]  /*26b40*/  @!P4 IMAD.IADD R18, R18, 0x1, -R4 ;  /* 0x000000011212c824 */ /* 0x000fe200078e0a04 */
[----:B------:R-:W-:-:S02]  /*26b50*/  ISETP.GT.U32.AND P5, PT, R4, R8, PT ;  /* 0x000000080400720c */ /* 0x000fc40003fa4070 */
[----:B------:R-:W-:-:S11]  /*26b60*/  ISETP.GE.AND P2, PT, R51, RZ, PT ;  /* 0x000000ff3300720c */ /* 0x000fd60003f46270 */
[----:B------:R-:W-:Y:S01]  /*26b70*/  @!P5 IMAD.IADD R8, R8, 0x1, -R4 ;  /* 0x000000010808d824 */ /* 0x000fe200078e0a04 */
[----:B------:R-:W-:-:S04]  /*26b80*/  ISETP.GT.U32.AND P5, PT, R4, R2, PT ;  /* 0x000000020400720c */ /* 0x000fc80003fa4070 */
[----:B------:R-:W-:Y:S01]  /*26b90*/  ISETP.GT.U32.AND P6, PT, R4, R8, PT ;  /* 0x000000080400720c */ /* 0x000fe20003fc4070 */
[----:B------:R-:W-:-:S08]  /*26ba0*/  IMAD.HI.U32 R6, R0, R25, RZ ;  /* 0x0000001900067227 */ /* 0x000fd000078e00ff */
[----:B------:R-:W-:-:S04]  /*26bb0*/  @!P5 IMAD.IADD R2, R2, 0x1, -R4 ;  /* 0x000000010202d824 */ /* 0x000fc800078e0a04 */
[----:B------:R-:W-:Y:S02]  /*26bc0*/  @!P6 IMAD.IADD R8, R8, 0x1, -R4 ;  /* 0x000000010808e824 */ /* 0x000fe400078e0a04 */
[----:B0-----:R-:W-:Y:S02]  /*26bd0*/  IMAD.MOV.U32 R10, RZ, RZ, R2 ;  /* 0x000000ffff0a7224 */ /* 0x001fe400078e0002 */
[----:B------:R-:W-:Y:S02]  /*26be0*/  IMAD.MOV R6, RZ, RZ, -R6 ;  /* 0x000000ffff067224 */ /* 0x000fe400078e0a06 */
[----:B-1----:R-:W-:Y:S02]  /*26bf0*/  IMAD.MOV.U32 R7, RZ, RZ, R8 ;  /* 0x000000ffff077224 */ /* 0x002fe400078e0008 */
[----:B------:R-:W-:Y:S02]  /*26c00*/  @!P3 IMAD.MOV R10, RZ, RZ, -R10 ;  /* 0x000000ffff0ab224 */ /* 0x000fe400078e0a0a */
[----:B------:R-:W-:-:S02]  /*26c10*/  IMAD R25, R4, R6, R25 ;  /* 0x0000000604197224 */ /* 0x000fc400078e0219 */
[----:B------:R-:W-:Y:S01]  /*26c20*/  @!P0 IMAD.MOV R7, RZ, RZ, -R7 ;  /* 0x000000ffff078224 */ /* 0x000fe200078e0a07 */
[----:B------:R-:W-:Y:S02]  /*26c30*/  ISETP.GE.AND P5, PT, R50, RZ, PT ;  /* 0x000000ff3200720c */ /* 0x000fe40003fa6270 */
[C---:B------:R-:W-:Y:S02]  /*26c40*/  ISETP.GT.U32.AND P6, PT, R4.reuse, R25, PT ;  /* 0x000000190400720c */ /* 0x040fe40003fc4070 */
[----:B------:R-:W-:-:S11]  /*26c50*/  ISETP.GT.U32.AND P3, PT, R4, R18, PT ;  /* 0x000000120400720c */ /* 0x000fd60003f64070 */
[--C-:B------:R-:W-:Y:S02]  /*26c60*/  @!P6 IMAD.IADD R25, R25, 0x1, -R4.reuse ;  /* 0x000000011919e824 */ /* 0x100fe400078e0a04 */
[----:B------:R-:W-:-:S03]  /*26c70*/  @!P3 IMAD.IADD R18, R18, 0x1, -R4 ;  /* 0x000000011212b824 */ /* 0x000fc600078e0a04 */
[----:B------:R-:W-:-:S13]  /*26c80*/  ISETP.GT.U32.AND P6, PT, R4, R25, PT ;  /* 0x000000190400720c */ /* 0x000fda0003fc4070 */
[----:B------:R-:W-:Y:S01]  /*26c90*/  @!P6 IMAD.IADD R25, R25, 0x1, -R4 ;  /* 0x000000011919e824 */ /* 0x000fe200078e0a04 */
[----:B---3--:R-:W-:Y:S02]  /*26ca0*/  IABS R5, R42 ;  /* 0x0000002a00057213 */ /* 0x008fe40000000000 */
[----:B------:R-:W-:Y:S02]  /*26cb0*/  ISETP.GE.AND P4, PT, R42, RZ, PT ;  /* 0x000000ff2a00720c */ /* 0x000fe40003f86270 */
[----:B------:R-:W3:Y:S04]  /*26cc0*/  LDL.LU R42, [R1+0xb14] ;  /* 0x000b1400012a7983 */ /* 0x000ee80000300800 */
[----:B------:R-:W3:Y:S01]  /*26cd0*/  LDL.LU R51, [R1+0xb18] ;  /* 0x000b180001337983 */ /* 0x000ee20000300800 */
[----:B------:R-:W-:Y:S01]  /*26ce0*/  IMAD.HI.U32 R16, R0, R5, RZ ;  /* 0x0000000500107227 */ /* 0x000fe200078e00ff */
[----:B------:R-:W-:-:S02]  /*26cf0*/  IABS R6, R48 ;  /* 0x0000003000067213 */ /* 0x000fc40000000000 */
[----:B------:R-:W3:Y:S01]  /*26d00*/  LDL.LU R50, [R1+0xb1c] ;  /* 0x000b1c0001327983 */ /* 0x000ee20000300800 */
[----:B------:R-:W-:-:S03]  /*26d10*/  IMAD.MOV R16, RZ, RZ, -R16 ;  /* 0x000000ffff107224 */ /* 0x000fc600078e0a10 */
[----:B------:R-:W-:Y:S01]  /*26d20*/  STL [R1+0x70], R10 ;  /* 0x0000700a01007387 */ /* 0x000fe20000100800 */
[----:B------:R-:W-:-:S03]  /*26d30*/  IMAD R5, R4, R16, R5 ;  /* 0x0000001004057224 */ /* 0x000fc600078e0205 */
[----:B------:R0:W-:Y:S01]  /*26d40*/  STL [R1+0x6c], R7 ;  /* 0x00006c0701007387 */ /* 0x0001e20000100800 */
[----:B------:R-:W-:-:S04]  /*26d50*/  IMAD.HI.U32 R16, R0, R6, RZ ;  /* 0x0000000600107227 */ /* 0x000fc800078e00ff */
[----:B0-----:R-:W-:Y:S02]  /*26d60*/  IMAD.MOV.U32 R7, RZ, RZ, R9 ;  /* 0x000000ffff077224 */ /* 0x001fe400078e0009 */
[----:B------:R-:W-:Y:S02]  /*26d70*/  IMAD.MOV R8, RZ, RZ, -R16 ;  /* 0x000000ffff087224 */ /* 0x000fe400078e0a10 */
[----:B------:R-:W-:Y:S01]  /*26d80*/  @!P2 IMAD.MOV R7, RZ, RZ, -R7 ;  /* 0x000000ffff07a224 */ /* 0x000fe200078e0a07 */
[----:B------:R-:W-:Y:S01]  /*26d90*/  ISETP.GE.AND P2, PT, R48, RZ, PT ;  /* 0x000000ff3000720c */ /* 0x000fe20003f46270 */
[C---:B------:R-:W-:Y:S01]  /*26da0*/  IMAD R6, R4.reuse, R8, R6 ;  /* 0x0000000804067224 */ /* 0x040fe200078e0206 */
[C---:B------:R-:W-:Y:S02]  /*26db0*/  ISETP.GT.U32.AND P0, PT, R4.reuse, R5, PT ;  /* 0x000000050400720c */ /* 0x040fe40003f04070 */
[----:B------:R0:W-:Y:S04]  /*26dc0*/  STL [R1+0x64], R7 ;  /* 0x0000640701007387 */ /* 0x0001e80000100800 */
[----:B------:R-:W3:Y:S01]  /*26dd0*/  LDL.LU R48, [R1+0x1d30] ;  /* 0x001d300001307983 */ /* 0x000ee20000300800 */
[----:B------:R-:W-:Y:S01]  /*26de0*/  ISETP.GT.U32.AND P3, PT, R4, R6, PT ;  /* 0x000000060400720c */ /* 0x000fe20003f64070 */
[----:B0-----:R-:W-:-:S05]  /*26df0*/  IMAD.MOV.U32 R7, RZ, RZ, R18 ;  /* 0x000000ffff077224 */ /* 0x001fca00078e0012 */
[----:B------:R-:W-:Y:S02]  /*26e00*/  @!P0 IMAD.IADD R5, R5, 0x1, -R4 ;  /* 0x0000000105058824 */ /* 0x000fe400078e0a04 */
[----:B------:R-:W-:-:S05]  /*26e10*/  @!P5 IMAD.MOV R7, RZ, RZ, -R7 ;  /* 0x000000ffff07d224 */ /* 0x000fca00078e0a07 */
[----:B------:R-:W-:Y:S01]  /*26e20*/  @!P3 IMAD.IADD R6, R6, 0x1, -R4 ;  /* 0x000000010606b824 */ /* 0x000fe200078e0a04 */
[----:B------:R-:W-:Y:S01]  /*26e30*/  ISETP.GT.U32.AND P3, PT, R4, R5, PT ;  /* 0x000000050400720c */ /* 0x000fe20003f64070 */
[----:B------:R0:W-:Y:S01]  /*26e40*/  STL [R1+0x60], R7 ;  /* 0x0000600701007387 */ /* 0x0001e20000100800 */
[----:B----4-:R-:W-:Y:S01]  /*26e50*/  IABS R30, R47 ;  /* 0x0000002f001e7213 */ /* 0x010fe20000000000 */
[----:B0-----:R-:W-:-:S04]  /*26e60*/  IMAD.MOV.U32 R7, RZ, RZ, R25 ;  /* 0x000000ffff077224 */ /* 0x001fc800078e0019 */
[----:B------:R-:W-:-:S06]  /*26e70*/  @!P1 IMAD.MOV R7, RZ, RZ, -R7 ;  /* 0x000000ffff079224 */ /* 0x000fcc00078e0a07 */
[----:B------:R-:W-:Y:S01]  /*26e80*/  @!P3 IMAD.IADD R5, R5, 0x1, -R4 ;  /* 0x000000010505b824 */ /* 0x000fe200078e0a04 */
[----:B------:R-:W-:Y:S01]  /*26e90*/  ISETP.GE.AND P3, PT, R47, RZ, PT ;  /* 0x000000ff2f00720c */ /* 0x000fe20003f66270 */
[----:B------:R0:W-:Y:S04]  /*26ea0*/  STL [R1+0x5c], R7 ;  /* 0x00005c0701007387 */ /* 0x0001e80000100800 */
[----:B------:R-:W4:Y:S01]  /*26eb0*/  LDL.LU R47, [R1+0x1d34] ;  /* 0x001d3400012f7983 */ /* 0x000f220000300800 */
[----:B--2---:R-:W-:-:S05]  /*26ec0*/  IABS R27, R32 ;  /* 0x00000020001b7213 */ /* 0x004fca0000000000 */
[----:B------:R-:W-:-:S04]  /*26ed0*/  IMAD.HI.U32 R2, R0, R27, RZ ;  /* 0x0000001b00027227 */ /* 0x000fc800078e00ff */
[----:B------:R-:W-:-:S04]  /*26ee0*/  IMAD.MOV R2, RZ, RZ, -R2 ;  /* 0x000000ffff027224 */ /* 0x000fc800078e0a02 */
[----:B------:R-:W-:Y:S02]  /*26ef0*/  IMAD R27, R4, R2, R27 ;  /* 0x00000002041b7224 */ /* 0x000fe400078e021b */
[----:B------:R-:W-:-:S03]  /*26f00*/  IMAD.HI.U32 R8, R0, R30, RZ ;  /* 0x0000001e00087227 */ /* 0x000fc600078e00ff */
[----:B------:R-:W-:Y:S01]  /*26f10*/  ISETP.GT.U32.AND P0, PT, R4, R27, PT ;  /* 0x0000001b0400720c */ /* 0x000fe20003f04070 */
[----:B------:R-:W-:-:S04]  /*26f20*/  IMAD.MOV R8, RZ, RZ, -R8 ;  /* 0x000000ffff087224 */ /* 0x000fc800078e0a08 */
[----:B------:R-:W-:Y:S01]  /*26f30*/  IMAD R30, R4, R8, R30 ;  /* 0x00000008041e7224 */ /* 0x000fe200078e021e */
[----:B------:R-:W-:Y:S02]  /*26f40*/  ISETP.GE.AND P6, PT, R32, RZ, PT ;  /* 0x000000ff2000720c */ /* 0x000fe40003fc6270 */
[----:B------:R-:W-:-:S05]  /*26f50*/  ISETP.GT.U32.AND P5, PT, R4, R6, PT ;  /* 0x000000060400720c */ /* 0x000fca0003fa4070 */
[----:B------:R-:W-:-:S05]  /*26f60*/  @!P0 IMAD.IADD R27, R27, 0x1, -R4 ;  /* 0x000000011b1b8824 */ /* 0x000fca00078e0a04 */
[----:B------:R-:W-:Y:S02]  /*26f70*/  ISETP.GT.U32.AND P0, PT, R4, R27, PT ;  /* 0x0000001b0400720c */ /* 0x000fe40003f04070 */
[----:B-----5:R-:W-:-:S05]  /*26f80*/  IABS R8, R49 ;  /* 0x0000003100087213 */ /* 0x020fca0000000000 */
[----:B------:R-:W-:-:S04]  /*26f90*/  IMAD.HI.U32 R32, R0, R8, RZ ;  /* 0x0000000800207227 */ /* 0x000fc800078e00ff */
[----:B------:R-:W-:-:S04]  /*26fa0*/  IMAD.MOV R32, RZ, RZ, -R32 ;  /* 0x000000ffff207224 */ /* 0x000fc800078e0a20 */
[C---:B------:R-:W-:Y:S01]  /*26fb0*/  IMAD R8, R4.reuse, R32, R8 ;  /* 0x0000002004087224 */ /* 0x040fe200078e0208 */
[----:B------:R-:W-:Y:S01]  /*26fc0*/  ISETP.GT.U32.AND P1, PT, R4, R30, PT ;  /* 0x0000001e0400720c */ /* 0x000fe20003f24070 */
[----:B------:R-:W-:-:S03]  /*26fd0*/  @!P5 IMAD.IADD R6, R6, 0x1, -R4 ;  /* 0x000000010606d824 */ /* 0x000fc600078e0a04 */
[----:B------:R-:W-:Y:S01]  /*26fe0*/  ISETP.GT.U32.AND P5, PT, R4, R8, PT ;  /* 0x000000080400720c */ /* 0x000fe20003fa4070 */
[----:B------:R-:W-:Y:S02]  /*26ff0*/  @!P0 IMAD.IADD R27, R27, 0x1, -R4 ;  /* 0x000000011b1b8824 */ /* 0x000fe400078e0a04 */
[----:B------:R-:W-:-:S06]  /*27000*/  @!P4 IMAD.MOV R5, RZ, RZ, -R5 ;  /* 0x000000ffff05c224 */ /* 0x000fcc00078e0a05 */
[--C-:B------:R-:W-:Y:S01]  /*27010*/  @!P1 IMAD.IADD R30, R30, 0x1, -R4.reuse ;  /* 0x000000011e1e9824 */ /* 0x100fe200078e0a04 */
[----:B------:R-:W-:Y:S01]  /*27020*/  STL [R1+0x58], R5 ;  /* 0x0000580501007387 */ /* 0x000fe20000100800 */
[----:B------:R-:W-:Y:S02]  /*27030*/  ISETP.GE.AND P1, PT, R49, RZ, PT ;  /* 0x000000ff3100720c */ /* 0x000fe40003f26270 */
[----:B------:R-:W-:Y:S01]  /*27040*/  @!P5 IMAD.IADD R8, R8, 0x1, -R4 ;  /* 0x000000010808d824 */ /* 0x000fe200078e0a04 */
[----:B------:R-:W-:Y:S01]  /*27050*/  ISETP.GT.U32.AND P4, PT, R4, R30, PT ;  /* 0x0000001e0400720c */ /* 0x000fe20003f84070 */
[----:B0-----:R-:W-:-:S04]  /*27060*/  IMAD.MOV.U32 R7, RZ, RZ, R6 ;  /* 0x000000ffff077224 */ /* 0x001fc800078e0006 */
[----:B------:R-:W-:Y:S02]  /*27070*/  @!P2 IMAD.MOV R7, RZ, RZ, -R7 ;  /* 0x000000ffff07a224 */ /* 0x000fe400078e0a07 */
[----:B------:R-:W-:-:S06]  /*27080*/  @!P6 IMAD.MOV R27, RZ, RZ, -R27 ;  /* 0x000000ffff1be224 */ /* 0x000fcc00078e0a1b */
[----:B------:R-:W-:Y:S01]  /*27090*/  @!P4 IMAD.IADD R30, R30, 0x1, -R4 ;  /* 0x000000011e1ec824 */ /* 0x000fe200078e0a04 */
[----:B---3--:R-:W-:-:S05]  /*270a0*/  IABS R16, R42 ;  /* 0x0000002a00107213 */ /* 0x008fca0000000000 */
[----:B------:R-:W-:-:S04]  /*270b0*/  IMAD.HI.U32 R18, R0, R16, RZ ;  /* 0x0000001000127227 */ /* 0x000fc800078e00ff */
[----:B------:R-:W-:-:S04]  /*270c0*/  IMAD.MOV R18, RZ, RZ, -R18 ;  /* 0x000000ffff127224 */ /* 0x000fc800078e0a12 */
[----:B------:R-:W-:-:S05]  /*270d0*/  IMAD R16, R4, R18, R16 ;  /* 0x0000001204107224 */ /* 0x000fca00078e0210 */
[----:B------:R-:W-:Y:S02]  /*270e0*/  ISETP.GT.U32.AND P0, PT, R4, R16, PT ;  /* 0x000000100400720c */ /* 0x000fe40003f04070 */
[----:B------:R-:W-:Y:S02]  /*270f0*/  IABS R2, R51 ;  /* 0x0000003300027213 */ /* 0x000fe40000000000 */
[----:B------:R-:W-:Y:S02]  /*27100*/  ISETP.GE.AND P5, PT, R42, RZ, PT ;  /* 0x000000ff2a00720c */ /* 0x000fe40003fa6270 */
[----:B------:R-:W2:Y:S01]  /*27110*/  LDL.LU R42, [R1+0x1d38] ;  /* 0x001d3800012a7983 */ /* 0x000ea20000300800 */
[----:B------:R-:W-:-:S03]  /*27120*/  IMAD.HI.U32 R25, R0, R2, RZ ;  /* 0x0000000200197227 */ /* 0x000fc600078e00ff */
[----:B------:R-:W3:Y:S01]  /*27130*/  LDL.LU R49, [R1+0x1d3c] ;  /* 0x001d3c0001317983 */ /* 0x000ee20000300800 */
[----:B------:R-:W-:Y:S02]  /*27140*/  IMAD.MOV R25, RZ, RZ, -R25 ;  /* 0x000000ffff197224 */ /* 0x000fe400078e0a19 */
[----:B------:R-:W-:Y:S01]  /*27150*/  @!P0 IMAD.IADD R16, R16, 0x1, -R4 ;  /* 0x0000000110108824 */ /* 0x000fe200078e0a04 */
[C---:B------:R-:W-:Y:S01]  /*27160*/  ISETP.GT.U32.AND P0, PT, R4.reuse, R8, PT ;  /* 0x000000080400720c */ /* 0x040fe20003f04070 */
[----:B------:R-:W-:Y:S01]  /*27170*/  IMAD R2, R4, R25, R2 ;  /* 0x0000001904027224 */ /* 0x000fe200078e0202 */
[----:B------:R0:W-:Y:S01]  /*27180*/  STL [R1+0x54], R7 ;  /* 0x0000540701007387 */ /* 0x0001e20000100800 */
[----:B------:R-:W-:-:S03]  /*27190*/  ISETP.GE.AND P6, PT, R51, RZ, PT ;  /* 0x000000ff3300720c */ /* 0x000fc60003fc6270 */
[----:B------:R-:W-:Y:S01]  /*271a0*/  ISETP.GT.U32.AND P4, PT, R4, R2, PT ;  /* 0x000000020400720c */ /* 0x000fe20003f84070 */
[----:B------:R-:W5:Y:S06]  /*271b0*/  LDL.LU R51, [R1+0x1d40] ;  /* 0x001d400001337983 */ /* 0x000f6c0000300800 */
[----:B------:R-:W-:-:S04]  /*271c0*/  @!P0 IMAD.IADD R8, R8, 0x1, -R4 ;  /* 0x0000000108088824 */ /* 0x000fc800078e0a04 */
[----:B0-----:R-:W-:Y:S01]  /*271d0*/  IMAD.MOV.U32 R7, RZ, RZ, R8 ;  /* 0x000000ffff077224 */ /* 0x001fe200078e0008 */
[----:B------:R-:W-:Y:S01]  /*271e0*/  IABS R5, R48 ;  /* 0x0000003000057213 */ /* 0x000fe20000000000 */
[----:B------:R-:W-:Y:S02]  /*271f0*/  @!P4 IMAD.IADD R2, R2, 0x1, -R4 ;  /* 0x000000010202c824 */ /* 0x000fe400078e0a04 */
[----:B------:R-:W-:Y:S01]  /*27200*/  @!P1 IMAD.MOV R7, RZ, RZ, -R7 ;  /* 0x000000ffff079224 */ /* 0x000fe200078e0a07 */
[----:B------:R-:W-:Y:S02]  /*27210*/  ISETP.GE.AND P4, PT, R48, RZ, PT ;  /* 0x000000ff3000720c */ /* 0x000fe40003f86270 */
[----:B------:R-:W5:Y:S01]  /*27220*/  LDL.LU R48, [R1+0x1d44] ;  /* 0x001d440001307983 */ /* 0x000f620000300800 */
[----:B------:R-:W-:Y:S02]  /*27230*/  IABS R9, R50 ;  /* 0x0000003200097213 */ /* 0x000fe40000000000 */
[----:B------:R-:W-:Y:S01]  /*27240*/  ISETP.GE.AND P0, PT, R50, RZ, PT ;  /* 0x000000ff3200720c */ /* 0x000fe20003f06270 */
[----:B------:R0:W-:Y:S04]  /*27250*/  STL [R1+0x48], R7 ;  /* 0x0000480701007387 */ /* 0x0001e80000100800 */
[----:B------:R-:W5:Y:S01]  /*27260*/  LDL.LU R50, [R1+0x1d48] ;  /* 0x001d480001327983 */ /* 0x000f620000300800 */
[----:B------:R-:W-:Y:S01]  /*27270*/  ISETP.GT.U32.AND P2, PT, R4, R16, PT ;  /* 0x000000100400720c */ /* 0x000fe20003f44070 */
[----:B------:R-:W-:-:S04]  /*27280*/  IMAD.HI.U32 R6, R0, R5, RZ ;  /* 0x0000000500067227 */ /* 0x000fc800078e00ff */
[----:B------:R-:W-:-:S08]  /*27290*/  IMAD.MOV R6, RZ, RZ, -R6 ;  /* 0x000000ffff067224 */ /* 0x000fd000078e0a06 */
[----:B------:R-:W-:-:S04]  /*272a0*/  @!P2 IMAD.IADD R16, R16, 0x1, -R4 ;  /* 0x000000011010a824 */ /* 0x000fc800078e0a04 */
[----:B0-----:R-:W-:Y:S02]  /*272b0*/  IMAD.MOV.U32 R7, RZ, RZ, R16 ;  /* 0x000000ffff077224 */ /* 0x001fe400078e0010 */
[----:B------:R-:W-:Y:S01]  /*272c0*/  IMAD R5, R4, R6, R5 ;  /* 0x0000000604057224 */ /* 0x000fe200078e0205 */
[----:B----4-:R-:W-:Y:S01]  /*272d0*/  IABS R6, R47 ;  /* 0x0000002f00067213 */ /* 0x010fe20000000000 */
[----:B------:R-:W-:Y:S01]  /*272e0*/  @!P5 IMAD.MOV R7, RZ, RZ, -R7 ;  /* 0x000000ffff07d224 */ /* 0x000fe200078e0a07 */
[----:B------:R-:W-:Y:S02]  /*272f0*/  ISETP.GE.AND P5, PT, R47, RZ, PT ;  /* 0x000000ff2f00720c */ /* 0x000fe40003fa6270 */
[----:B------:R-:W4:Y:S01]  /*27300*/  LDL.LU R47, [R1+0x1d4c] ;  /* 0x001d4c00012f7983 */ /* 0x000f220000300800 */
[----:B------:R-:W-:-:S04]  /*27310*/  IMAD.HI.U32 R18, R0, R9, RZ ;  /* 0x0000000900127227 */ /* 0x000fc800078e00ff */
[----:B------:R-:W-:-:S04]  /*27320*/  IMAD.MOV R18, RZ, RZ, -R18 ;  /* 0x000000ffff127224 */ /* 0x000fc800078e0a12 */
[----:B------:R-:W-:Y:S02]  /*27330*/  IMAD R9, R4, R18, R9 ;  /* 0x0000001204097224 */ /* 0x000fe400078e0209 */
[----:B------:R-:W-:-:S03]  /*27340*/  @!P3 IMAD.MOV R30, RZ, RZ, -R30 ;  /* 0x000000ffff1eb224 */ /* 0x000fc600078e0a1e */
[----:B------:R-:W-:Y:S01]  /*27350*/  ISETP.GT.U32.AND P3, PT, R4, R9, PT ;  /* 0x000000090400720c */ /* 0x000fe20003f64070 */
[----:B------:R-:W-:Y:S01]  /*27360*/  IMAD.HI.U32 R8, R0, R6, RZ ;  /* 0x0000000600087227 */ /* 0x000fe200078e00ff */
[----:B------:R-:W-:-:S03]  /*27370*/  ISETP.GT.U32.AND P2, PT, R4, R5, PT ;  /* 0x000000050400720c */ /* 0x000fc60003f44070 */
[----:B------:R-:W-:-:S08]  /*27380*/  IMAD.MOV R8, RZ, RZ, -R8 ;  /* 0x000000ffff087224 */ /* 0x000fd000078e0a08 */
[----:B------:R-:W-:Y:S01]  /*27390*/  @!P3 IMAD.IADD R9, R9, 0x1, -R4 ;  /* 0x000000010909b824 */ /* 0x000fe200078e0a04 */
[C---:B------:R-:W-:Y:S01]  /*273a0*/  ISETP.GT.U32.AND P3, PT, R4.reuse, R2, PT ;  /* 0x000000020400720c */ /* 0x040fe20003f64070 */
[----:B------:R-:W-:-:S03]  /*273b0*/  IMAD R6, R4, R8, R6 ;  /* 0x0000000804067224 */ /* 0x000fc600078e0206 */
[----:B------:R-:W-:Y:S01]  /*273c0*/  ISETP.GT.U32.AND P1, PT, R4, R9, PT ;  /* 0x000000090400720c */ /* 0x000fe20003f24070 */
[----:B------:R0:W-:Y:S04]  /*273d0*/  STL [R1+0x4c], R7 ;  /* 0x00004c0701007387 */ /* 0x0001e80000100800 */
[----:B------:R-:W4:Y:S04]  /*273e0*/  LDL.LU R52, [R1+0x1d50] ;  /* 0x001d500001347983 */ /* 0x000f280000300800 */
[----:B------:R-:W-:Y:S01]  /*273f0*/  @!P3 IMAD.IADD R2, R2, 0x1, -R4 ;  /* 0x000000010202b824 */ /* 0x000fe200078e0a04 */
[----:B------:R-:W-:-:S03]  /*27400*/  ISETP.GT.U32.AND P3, PT, R4, R6, PT ;  /* 0x000000060400720c */ /* 0x000fc60003f64070 */
[----:B0-----:R-:W-:Y:S02]  /*27410*/  IMAD.MOV.U32 R7, RZ, RZ, R2 ;  /* 0x000000ffff077224 */ /* 0x001fe400078e0002 */
[--C-:B------:R-:W-:Y:S02]  /*27420*/  @!P2 IMAD.IADD R5, R5, 0x1, -R4.reuse ;  /* 0x000000010505a824 */ /* 0x100fe400078e0a04 */
[----:B------:R-:W-:Y:S02]  /*27430*/  @!P6 IMAD.MOV R7, RZ, RZ, -R7 ;  /* 0x000000ffff07e224 */ /* 0x000fe400078e0a07 */
[--C-:B------:R-:W-:Y:S01]  /*27440*/  @!P1 IMAD.IADD R9, R9, 0x1, -R4.reuse ;  /* 0x0000000109099824 */ /* 0x100fe200078e0a04 */
[----:B------:R-:W-:Y:S02]  /*27450*/  ISETP.GT.U32.AND P2, PT, R4, R5, PT ;  /* 0x000000050400720c */ /* 0x000fe40003f44070 */
[----:B------:R0:W-:Y:S01]  /*27460*/  STL [R1+0x38], R7 ;  /* 0x0000380701007387 */ /* 0x0001e20000100800 */
[----:B------:R-:W-:-:S02]  /*27470*/  @!P3 IMAD.IADD R6, R6, 0x1, -R4 ;  /* 0x000000010606b824 */ /* 0x000fc400078e0a04 */
[----:B0-----:R-:W-:-:S03]  /*27480*/  IMAD.MOV.U32 R7, RZ, RZ, R9 ;  /* 0x000000ffff077224 */ /* 0x001fc600078e0009 */
[----:B------:R-:W-:Y:S01]  /*27490*/  ISETP.GT.U32.AND P6, PT, R4, R6, PT ;  /* 0x000000060400720c */ /* 0x000fe20003fc4070 */
[----:B------:R-:W-:-:S04]  /*274a0*/  @!P0 IMAD.MOV R7, RZ, RZ, -R7 ;  /* 0x000000ffff078224 */ /* 0x000fc800078e0a07 */
[----:B------:R-:W-:-:S04]  /*274b0*/  @!P2 IMAD.IADD R5, R5, 0x1, -R4 ;  /* 0x000000010505a824 */ /* 0x000fc800078e0a04 */
[----:B------:R-:W-:-:S04]  /*274c0*/  @!P4 IMAD.MOV R5, RZ, RZ, -R5 ;  /* 0x000000ffff05c224 */ /* 0x000fc800078e0a05 */
[----:B------:R-:W-:Y:S01]  /*274d0*/  @!P6 IMAD.IADD R6, R6, 0x1, -R4 ;  /* 0x000000010606e824 */ /* 0x000fe200078e0a04 */
[----:B--2---:R-:W-:Y:S02]  /*274e0*/  IABS R18, R42 ;  /* 0x0000002a00127213 */ /* 0x004fe40000000000 */
[----:B---3--:R-:W-:-:S03]  /*274f0*/  IABS R32, R49 ;  /* 0x0000003100207213 */ /* 0x008fc60000000000 */
[----:B------:R-:W-:-:S04]  /*27500*/  IMAD.HI.U32 R8, R0, R18, RZ ;  /* 0x0000001200087227 */ /* 0x000fc800078e00ff */
[----:B------:R-:W-:-:S04]  /*27510*/  IMAD.HI.U32 R16, R0, R32, RZ ;  /* 0x0000002000107227 */ /* 0x000fc800078e00ff */
[----:B------:R-:W-:Y:S02]  /*27520*/  IMAD.MOV R8, RZ, RZ, -R8 ;  /* 0x000000ffff087224 */ /* 0x000fe400078e0a08 */
[----:B------:R-:W-:Y:S02]  /*27530*/  IMAD.MOV R16, RZ, RZ, -R16 ;  /* 0x000000ffff107224 */ /* 0x000fe400078e0a10 */
[C---:B------:R-:W-:Y:S02]  /*27540*/  IMAD R18, R4.reuse, R8, R18 ;  /* 0x0000000804127224 */ /* 0x040fe400078e0212 */
[----:B------:R-:W-:Y:S01]  /*27550*/  IMAD R32, R4, R16, R32 ;  /* 0x0000001004207224 */ /* 0x000fe200078e0220 */
[----:B------:R-:W-:Y:S02]  /*27560*/  ISETP.GE.AND P1, PT, R42, RZ, PT ;  /* 0x000000ff2a00720c */ /* 0x000fe40003f26270 */
[----:B------:R-:W-:Y:S02]  /*27570*/  ISETP.GT.U32.AND P3, PT, R4, R18, PT ;  /* 0x000000120400720c */ /* 0x000fe40003f64070 */
[----:B-----5:R-:W-:-:S02]  /*27580*/  IABS R42, R51 ;  /* 0x00000033002a7213 */ /* 0x020fc40000000000 */
[----:B------:R-:W-:-:S03]  /*27590*/  ISETP.GT.U32.AND P0, PT, R4, R32, PT ;  /* 0x000000200400720c */ /* 0x000fc60003f04070 */
[----:B------:R-:W-:-:S04]  /*275a0*/  IMAD.HI.U32 R2, R0, R42, RZ ;  /* 0x0000002a00027227 */ /* 0x000fc800078e00ff */
[----:B------:R-:W-:Y:S01]  /*275b0*/  IMAD.MOV R2, RZ, RZ, -R2 ;  /* 0x000000ffff027224 */ /* 0x000fe200078e0a02 */
[----:B------:R-:W-:Y:S01]  /*275c0*/  IABS R8, R48 ;  /* 0x0000003000087213 */ /* 0x000fe20000000000 */
[----:B------:R-:W-:Y:S01]  /*275d0*/  @!P3 IMAD.IADD R18, R18, 0x1, -R4 ;  /* 0x000000011212b824 */ /* 0x000fe200078e0a04 */
[----:B------:R-:W-:Y:S01]  /*275e0*/  ISETP.GE.AND P2, PT, R49, RZ, PT ;  /* 0x000000ff3100720c */ /* 0x000fe20003f46270 */
[----:B------:R-:W-:Y:S01]  /*275f0*/  IMAD R42, R4, R2, R42 ;  /* 0x00000002042a7224 */ /* 0x000fe200078e022a */
[----:B------:R-:W2:Y:S01]  /*27600*/  LDL.LU R49, [R1+0x1d54] ;  /* 0x001d540001317983 */ /* 0x000ea20000300800 */
[----:B------:R-:W-:Y:S01]  /*27610*/  @!P0 IMAD.IADD R32, R32, 0x1, -R4 ;  /* 0x0000000120208824 */ /* 0x000fe200078e0a04 */
[----:B------:R-:W-:Y:S02]  /*27620*/  IABS R2, R50 ;  /* 0x0000003200027213 */ /* 0x000fe40000000000 */
[----:B------:R0:W-:Y:S01]  /*27630*/  STL [R1+0x40], R7 ;  /* 0x0000400701007387 */ /* 0x0001e20000100800 */
[----:B------:R-:W-:-:S02]  /*27640*/  ISETP.GT.U32.AND P3, PT, R4, R18, PT ;  /* 0x000000120400720c */ /* 0x000fc40003f64070 */
[----:B------:R-:W-:Y:S01]  /*27650*/  ISETP.GT.U32.AND P0, PT, R4, R32, PT ;  /* 0x000000200400720c */ /* 0x000fe20003f04070 */
[----:B------:R1:W-:Y:S01]  /*27660*/  STL [R1+0x44], R5 ;  /* 0x0000440501007387 */ /* 0x0003e20000100800 */
[----:B0-----:R-:W-:Y:S02]  /*27670*/  IMAD.MOV.U32 R7, RZ, RZ, R6 ;  /* 0x000000ffff077224 */ /* 0x001fe400078e0006 */
[----:B------:R-:W-:-:S04]  /*27680*/  IMAD.HI.U32 R6, R0, R2, RZ ;  /* 0x0000000200067227 */ /* 0x000fc800078e00ff */
[----:B-1----:R-:W-:-:S04]  /*27690*/  IMAD.HI.U32 R5, R0, R8, RZ ;  /* 0x0000000800057227 */ /* 0x002fc800078e00ff */
[----:B------:R-:W-:Y:S02]  /*276a0*/  IMAD.MOV R5, RZ, RZ, -R5 ;  /* 0x000000ffff057224 */ /* 0x000fe400078e0a05 */
[----:B------:R-:W-:Y:S02]  /*276b0*/  IMAD.MOV R6, RZ, RZ, -R6 ;  /* 0x000000ffff067224 */ /* 0x000fe400078e0a06 */
[C---:B------:R-:W-:Y:S02]  /*276c0*/  IMAD R8, R4.reuse, R5, R8 ;  /* 0x0000000504087224 */ /* 0x040fe400078e0208 */
[----:B------:R-:W-:Y:S02]  /*276d0*/  @!P5 IMAD.MOV R7, RZ, RZ, -R7 ;  /* 0x000000ffff07d224 */ /* 0x000fe400078e0a07 */
[----:B------:R-:W-:Y:S01]  /*276e0*/  IMAD R2, R4, R6, R2 ;  /* 0x0000000604027224 */ /* 0x000fe200078e0202 */
[----:B------:R-:W-:Y:S01]  /*276f0*/  ISETP.GE.AND P5, PT, R48, RZ, PT ;  /* 0x000000ff3000720c */ /* 0x000fe20003fa6270 */
[--C-:B------:R-:W-:Y:S01]  /*27700*/  @!P3 IMAD.IADD R18, R18, 0x1, -R4.reuse ;  /* 0x000000011212b824 */ /* 0x100fe200078e0a04 */
[----:B------:R-:W3:Y:S01]  /*27710*/  LDL.LU R48, [R1+0x1d58] ;  /* 0x001d580001307983 */ /* 0x000ee20000300800 */
[----:B------:R-:W-:Y:S01]  /*27720*/  ISETP.GT.U32.AND P3, PT, R4, R8, PT ;  /* 0x000000080400720c */ /* 0x000fe20003f64070 */
[----:B------:R-:W-:Y:S01]  /*27730*/  @!P0 IMAD.IADD R32, R32, 0x1, -R4 ;  /* 0x0000000120208824 */ /* 0x000fe200078e0a04 */
[----:B------:R-:W-:Y:S01]  /*27740*/  ISETP.GE.AND P4, PT, R51, RZ, PT ;  /* 0x000000ff3300720c */ /* 0x000fe20003f86270 */
[----:B------:R0:W-:Y:S01]  /*27750*/  STL [R1+0x3c], R7 ;  /* 0x00003c0701007387 */ /* 0x0001e20000100800 */
[----:B------:R-:W-:-:S03]  /*27760*/  ISETP.GT.U32.AND P0, PT, R4, R2, PT ;  /* 0x000000020400720c */ /* 0x000fc60003f04070 */
[----:B------:R-:W5:Y:S01]  /*27770*/  LDL.LU R51, [R1+0x1d5c] ;  /* 0x001d5c0001337983 */ /* 0x000f620000300800 */
[----:B0-----:R-:W-:-:S04]  /*27780*/  IMAD.MOV.U32 R7, RZ, RZ, R18 ;  /* 0x000000ffff077224 */ /* 0x001fc800078e0012 */
[----:B------:R-:W-:Y:S02]  /*27790*/  @!P1 IMAD.MOV R7, RZ, RZ, -R7 ;  /* 0x000000ffff079224 */ /* 0x000fe400078e0a07 */
[--C-:B------:R-:W-:Y:S01]  /*277a0*/  @!P3 IMAD.IADD R8, R8, 0x1, -R4.reuse ;  /* 0x000000010808b824 */ /* 0x100fe200078e0a04 */
[----:B------:R-:W-:Y:S02]  /*277b0*/  ISETP.GE.AND P3, PT, R50, RZ, PT ;  /* 0x000000ff3200720c */ /* 0x000fe40003f66270 */
[----:B------:R-:W-:Y:S01]  /*277c0*/  @!P0 IMAD.IADD R2, R2, 0x1, -R4 ;  /* 0x0000000102028824 */ /* 0x000fe200078e0a04 */
[----:B------:R0:W-:Y:S01]  /*277d0*/  STL [R1+0x34], R7 ;  /* 0x0000340701007387 */ /* 0x0001e20000100800 */
[----:B----4-:R-:W-:Y:S02]  /*277e0*/  IABS R9, R47 ;  /* 0x0000002f00097213 */ /* 0x010fe40000000000 */
[----:B------:R-:W-:Y:S01]  /*277f0*/  ISETP.GE.AND P0, PT, R47, RZ, PT ;  /* 0x000000ff2f00720c */ /* 0x000fe20003f06270 */
[----:B------:R-:W4:Y:S04]  /*27800*/  LDL.LU R50, [R1+0x1d60] ;  /* 0x001d600001327983 */ /* 0x000f280000300800 */
[----:B------:R-:W4:Y:S01]  /*27810*/  LDL.LU R47, [R1+0x1d64] ;  /* 0x001d6400012f7983 */ /* 0x000f220000300800 */
[----:B------:R-:W-:Y:S01]  /*27820*/  ISETP.GT.U32.AND P6, PT, R4, R42, PT ;  /* 0x0000002a0400720c */ /* 0x000fe20003fc4070 */
[----:B------:R-:W-:Y:S01]  /*27830*/  IMAD.HI.U32 R5, R0, R9, RZ ;  /* 0x0000000900057227 */ /* 0x000fe200078e00ff */
[----:B------:R-:W-:-:S11]  /*27840*/  IABS R16, R52 ;  /* 0x0000003400107213 */ /* 0x000fd60000000000 */
[----:B------:R-:W-:-:S05]  /*27850*/  @!P6 IMAD.IADD R42, R42, 0x1, -R4 ;  /* 0x000000012a2ae824 */ /* 0x000fca00078e0a04 */
[C---:B------:R-:W-:Y:S01]  /*27860*/  ISETP.GT.U32.AND P6, PT, R4.reuse, R42, PT ;  /* 0x0000002a0400720c */ /* 0x040fe20003fc4070 */
[----:B------:R-:W-:Y:S01]  /*27870*/  IMAD.MOV R5, RZ, RZ, -R5 ;  /* 0x000000ffff057224 */ /* 0x000fe200078e0a05 */
[----:B------:R-:W-:-:S03]  /*27880*/  ISETP.GT.U32.AND P1, PT, R4, R8, PT ;  /* 0x000000080400720c */ /* 0x000fc60003f24070 */
[----:B------:R-:W-:Y:S02]  /*27890*/  IMAD R9, R4, R5, R9 ;  /* 0x0000000504097224 */ /* 0x000fe400078e0209 */
[----:B------:R-:W-:-:S04]  /*278a0*/  IMAD.HI.U32 R5, R0, R16, RZ ;  /* 0x0000001000057227 */ /* 0x000fc800078e00ff */
[----:B------:R-:W-:Y:S02]  /*278b0*/  IMAD.MOV R5, RZ, RZ, -R5 ;  /* 0x000000ffff057224 */ /* 0x000fe400078e0a05 */
[----:B------:R-:W-:Y:S01]  /*278c0*/  @!P6 IMAD.IADD R42, R42, 0x1, -R4 ;  /* 0x000000012a2ae824 */ /* 0x000fe200078e0a04 */
[C---:B------:R-:W-:Y:S01]  /*278d0*/  ISETP.GT.U32.AND P6, PT, R4.reuse, R9, PT ;  /* 0x000000090400720c */ /* 0x040fe20003fc4070 */
[----:B------:R-:W-:Y:S02]  /*278e0*/  IMAD R16, R4, R5, R16 ;  /* 0x0000000504107224 */ /* 0x000fe400078e0210 */
[----:B------:R-:W-:-:S03]  /*278f0*/  @!P1 IMAD.IADD R8, R8, 0x1, -R4 ;  /* 0x0000000108089824 */ /* 0x000fc600078e0a04 */
[----:B------:R-:W-:Y:S01]  /*27900*/  ISETP.GT.U32.AND P1, PT, R4, R16, PT ;  /* 0x000000100400720c */ /* 0x000fe20003f24070 */
[----:B------:R-:W-:-:S06]  /*27910*/  @!P2 IMAD.MOV R32, RZ, RZ, -R32 ;  /* 0x000000ffff20a224 */ /* 0x000fcc00078e0a20 */
[----:B------:R-:W-:Y:S01]  /*27920*/  @!P6 IMAD.IADD R9, R9, 0x1, -R4 ;  /* 0x000000010909e824 */ /* 0x000fe200078e0a04 */
[----:B------:R-:W-:-:S04]  /*27930*/  ISETP.GT.U32.AND P6, PT, R4, R2, PT ;  /* 0x000000020400720c */ /* 0x000fc80003fc4070 */
[----:B------:R-:W-:Y:S01]  /*27940*/  ISETP.GT.U32.AND P2, PT, R4, R9, PT ;  /* 0x000000090400720c */ /* 0x000fe20003f44070 */
[----:B------:R-:W-:Y:S02]  /*27950*/  @!P1 IMAD.IADD R16, R16, 0x1, -R4 ;  /* 0x0000000110109824 */ /* 0x000fe400078e0a04 */
[----:B0-----:R-:W-:-:S03]  /*27960*/  IMAD.MOV.U32 R7, RZ, RZ, R8 ;  /* 0x000000ffff077224 */ /* 0x001fc600078e0008 */
[----:B------:R-:W-:Y:S01]  /*27970*/  ISETP.GT.U32.AND P1, PT, R4, R16, PT ;  /* 0x000000100400720c */ /* 0x000fe20003f24070 */
[----:B------:R-:W-:Y:S02]  /*27980*/  @!P5 IMAD.MOV R7, RZ, RZ, -R7 ;  /* 0x000000ffff07d224 */ /* 0x000fe400078e0a07 */
[----:B------:R-:W-:-:S04]  /*27990*/  @!P6 IMAD.IADD R2, R2, 0x1, -R4 ;  /* 0x000000010202e824 */ /* 0x000fc800078e0a04 */
[----:B------:R-:W-:Y:S01]  /*279a0*/  @!P2 IMAD.IADD R9, R9, 0x1, -R4 ;  /* 0x000000010909a824 */ /* 0x000fe200078e0a04 */
[----:B------:R0:W-:Y:S01]  /*279b0*/  STL [R1+0x30], R7 ;  /* 0x0000300701007387 */ /* 0x0001e20000100800 */
[----:B------:R-:W-:Y:S01]  /*279c0*/  IMAD.MOV.U32 R10, RZ, RZ, R2 ;  /* 0x000000ffff0a7224 */ /* 0x000fe200078e0002 */
[----:B------:R-:W-:-:S03]  /*279d0*/  ISETP.GE.AND P5, PT, R52, RZ, PT ;  /* 0x000000ff3400720c */ /* 0x000fc60003fa6270 */
[----:B------:R-:W-:Y:S02]  /*279e0*/  @!P3 IMAD.MOV R10, RZ, RZ, -R10 ;  /* 0x000000ffff0ab224 */ /* 0x000fe400078e0a0a */
[----:B0-----:R-:W-:Y:S02]  /*279f0*/  IMAD.MOV.U32 R7, RZ, RZ, R9 ;  /* 0x000000ffff077224 */ /* 0x001fe400078e0009 */
[----:B------:R-:W-:Y:S02]  /*27a00*/  @!P1 IMAD.IADD R16, R16, 0x1, -R4 ;  /* 0x0000000110109824 */ /* 0x000fe400078e0a04 */
[----:B------:R-:W-:Y:S01]  /*27a10*/  @!P0 IMAD.MOV R7, RZ, RZ, -R7 ;  /* 0x000000ffff078224 */ /* 0x000fe200078e0a07 */
[----:B--2---:R-:W-:-:S05]  /*27a20*/  IABS R6, R49 ;  /* 0x0000003100067213 */ /* 0x004fca0000000000 */
[----:B------:R-:W-:-:S04]  /*27a30*/  IMAD.HI.U32 R18, R0, R6, RZ ;  /* 0x0000000600127227 */ /* 0x000fc800078e00ff */
[----:B------:R-:W-:Y:S01]  /*27a40*/  IMAD.MOV R18, RZ, RZ, -R18 ;  /* 0x000000ffff127224 */ /* 0x000fe200078e0a12 */
[----:B------:R-:W-:Y:S02]  /*27a50*/  ISETP.GE.AND P6, PT, R49, RZ, PT ;  /* 0x000000ff3100720c */ /* 0x000fe40003fc6270 */
[----:B------:R-:W2:Y:S01]  /*27a60*/  LDL.LU R49, [R1+0x1d68] ;  /* 0x001d680001317983 */ /* 0x000ea20000300800 */
[----:B------:R-:W-:Y:S01]  /*27a70*/  IMAD R6, R4, R18, R6 ;  /* 0x0000001204067224 */ /* 0x000fe200078e0206 */
[----:B---3--:R-:W-:Y:S02]  /*27a80*/  IABS R5, R48 ;  /* 0x0000003000057213 */ /* 0x008fe40000000000 */
[----:B------:R-:W-:Y:S02]  /*27a90*/  ISETP.GE.AND P2, PT, R48, RZ, PT ;  /* 0x000000ff3000720c */ /* 0x000fe40003f46270 */
[----:B------:R-:W3:Y:S01]  /*27aa0*/  LDL.LU R48, [R1+0x1d6c] ;  /* 0x001d6c0001307983 */ /* 0x000ee20000300800 */
[----:B-----5:R-:W-:-:S03]  /*27ab0*/  IABS R18, R51 ;  /* 0x0000003300127213 */ /* 0x020fc60000000000 */
[----:B------:R-:W-:Y:S01]  /*27ac0*/  STL [R1+0x2c], R10 ;  /* 0x00002c0a01007387 */ /* 0x000fe20000100800 */
[----:B------:R-:W-:-:S03]  /*27ad0*/  IMAD.HI.U32 R8, R0, R5, RZ ;  /* 0x0000000500087227 */ /* 0x000fc600078e00ff */
[----:B------:R0:W-:Y:S01]  /*27ae0*/  STL [R1+0x28], R7 ;  /* 0x0000280701007387 */ /* 0x0001e20000100800 */
[----:B------:R-:W-:-:S04]  /*27af0*/  IMAD.HI.U32 R2, R0, R18, RZ ;  /* 0x0000001200027227 */ /* 0x000fc800078e00ff */
[----:B------:R-:W-:Y:S02]  /*27b00*/  IMAD.MOV R2, RZ, RZ, -R2 ;  /* 0x000000ffff027224 */ /* 0x000fe400078e0a02 */
[----:B0-----:R-:W-:Y:S02]  /*27b10*/  IMAD.MOV.U32 R7, RZ, RZ, R16 ;  /* 0x000000ffff077224 */ /* 0x001fe400078e0010 */
[----:B------:R-:W-:Y:S02]  /*27b20*/  IMAD.MOV R8, RZ, RZ, -R8 ;  /* 0x000000ffff087224 */ /* 0x000fe400078e0a08 */
[----:B------:R-:W-:Y:S02]  /*27b30*/  @!P5 IMAD.MOV R7, RZ, RZ, -R7 ;  /* 0x000000ffff07d224 */ /* 0x000fe400078e0a07 */
[----:B------:R-:W-:Y:S01]  /*27b40*/  IMAD R18, R4, R2, R18 ;  /* 0x0000000204127224 */ /* 0x000fe200078e0212 */
[----:B----4-:R-:W-:Y:S01]  /*27b50*/  ISETP.GE.AND P1, PT, R50, RZ, PT ;  /* 0x000000ff3200720c */ /* 0x010fe20003f26270 */
[----:B------:R-:W-:Y:S01]  /*27b60*/  IMAD R5, R4, R8, R5 ;  /* 0x0000000804057224 */ /* 0x000fe200078e0205 */
[----:B------:R-:W-:Y:S01]  /*27b70*/  IABS R2, R47 ;  /* 0x0000002f00027213 */ /* 0x000fe20000000000 */
[----:B------:R-:W-:Y:S01]  /*27b80*/  STL [R1+0x20], R7 ;  /* 0x0000200701007387 */ /* 0x000fe20000100800 */
[----:B------:R-:W-:-:S02]  /*27b90*/  ISETP.GE.AND P5, PT, R47, RZ, PT ;  /* 0x000000ff2f00720c */ /* 0x000fc40003fa6270 */
[----:B------:R-:W-:Y:S01]  /*27ba0*/  IABS R8, R50 ;  /* 0x0000003200087213 */ /* 0x000fe20000000000 */
[----:B------:R-:W4:Y:S04]  /*27bb0*/  LDL.LU R47, [R1+0x1d70] ;  /* 0x001d7000012f7983 */ /* 0x000f280000300800 */
[----:B------:R-:W5:Y:S01]  /*27bc0*/  LDL.LU R50, [R1+0x1d74] ;  /* 0x001d740001327983 */ /* 0x000f620000300800 */
[----:B------:R-:W-:Y:S01]  /*27bd0*/  @!P4 IMAD.MOV R42, RZ, RZ, -R42 ;  /* 0x000000ffff2ac224 */ /* 0x000fe200078e0a2a */
[C---:B------:R-:W-:Y:S02]  /*27be0*/  ISETP.GT.U32.AND P4, PT, R4.reuse, R6, PT ;  /* 0x000000060400720c */ /* 0x040fe40003f84070 */
[----:B------:R-:W-:-:S11]  /*27bf0*/  ISETP.GT.U32.AND P3, PT, R4, R5, PT ;  /* 0x000000050400720c */ /* 0x000fd60003f64070 */
[--C-:B------:R-:W-:Y:S02]  /*27c00*/  @!P4 IMAD.IADD R6, R6, 0x1, -R4.reuse ;  /* 0x000000010606c824 */ /* 0x100fe400078e0a04 */
[----:B------:R-:W-:-:S03]  /*27c10*/  @!P3 IMAD.IADD R5, R5, 0x1, -R4 ;  /* 0x000000010505b824 */ /* 0x000fc600078e0a04 */
[C---:B------:R-:W-:Y:S02]  /*27c20*/  ISETP.GT.U32.AND P4, PT, R4.reuse, R6, PT ;  /* 0x000000060400720c */ /* 0x040fe40003f84070 */
[----:B------:R-:W-:Y:S01]  /*27c30*/  ISETP.GT.U32.AND P3, PT, R4, R5, PT ;  /* 0x000000050400720c */ /* 0x000fe20003f64070 */
[----:B------:R-:W-:-:S04]  /*27c40*/  IMAD.HI.U32 R16, R0, R2, RZ ;  /* 0x0000000200107227 */ /* 0x000fc800078e00ff */
[----:B------:R-:W-:-:S04]  /*27c50*/  IMAD.MOV R16, RZ, RZ, -R16 ;  /* 0x000000ffff107224 */ /* 0x000fc800078e0a10 */
[----:B------:R-:W-:Y:S02]  /*27c60*/  IMAD R16, R4, R16, R2 ;  /* 0x0000001004107224 */ /* 0x000fe400078e0202 */
[--C-:B------:R-:W-:Y:S01]  /*27c70*/  @!P4 IMAD.IADD R6, R6, 0x1, -R4.reuse ;  /* 0x000000010606c824 */ /* 0x100fe200078e0a04 */
[C---:B------:R-:W-:Y:S01]  /*27c80*/  ISETP.GT.U32.AND P4, PT, R4.reuse, R18, PT ;  /* 0x000000120400720c */ /* 0x040fe20003f84070 */
[----:B------:R-:W-:Y:S02]  /*27c90*/  @!P3 IMAD.IADD R5, R5, 0x1, -R4 ;  /* 0x000000010505b824 */ /* 0x000fe400078e0a04 */
[----:B------:R-:W-:Y:S02]  /*27ca0*/  @!P6 IMAD.MOV R6, RZ, RZ, -R6 ;  /* 0x000000ffff06e224 */ /* 0x000fe400078e0a06 */
[----:B------:R-:W-:Y:S01]  /*27cb0*/  @!P2 IMAD.MOV R5, RZ, RZ, -R5 ;  /* 0x000000ffff05a224 */ /* 0x000fe200078e0a05 */
[----:B------:R-:W-:Y:S02]  /*27cc0*/  ISETP.GT.U32.AND P2, PT, R4, R16, PT ;  /* 0x000000100400720c */ /* 0x000fe40003f44070 */
[----:B------:R-:W-:Y:S01]  /*27cd0*/  ISETP.GE.AND P0, PT, R51, RZ, PT ;  /* 0x000000ff3300720c */ /* 0x000fe20003f06270 */
[----:B------:R0:W-:Y:S04]  /*27ce0*/  STL [R1+0x24], R6 ;  /* 0x0000240601007387 */ /* 0x0001e80000100800 */
[----:B------:R-:W3:Y:S01]  /*27cf0*/  LDL.LU R51, [R1+0x1d78] ;  /* 0x001d780001337983 */ /* 0x000ee20000300800 */
[----:B------:R-:W-:-:S05]  /*27d00*/  @!P4 IMAD.IADD R18, R18, 0x1, -R4 ;  /* 0x000000011212c824 */ /* 0x000fca00078e0a04 */
[----:B------:R-:W-:Y:S01]  /*27d10*/  ISETP.GT.U32.AND P4, PT, R4, R18, PT ;  /* 0x000000120400720c */ /* 0x000fe20003f84070 */
[----:B------:R-:W-:-:S05]  /*27d20*/  @!P2 IMAD.IADD R16, R16, 0x1, -R4 ;  /* 0x000000011010a824 */ /* 0x000fca00078e0a04 */
[----:B------:R-:W-:Y:S01]  /*27d30*/  ISETP.GT.U32.AND P2, PT, R4, R16, PT ;  /* 0x000000100400720c */ /* 0x000fe20003f44070 */
[----:B------:R1:W-:Y:S06]  /*27d40*/  STL [R1+0x1c], R5 ;  /* 0x00001c0501007387 */ /* 0x0003ec0000100800 */
[----:B------:R-:W-:-:S04]  /*27d50*/  @!P4 IMAD.IADD R18, R18, 0x1, -R4 ;  /* 0x000000011212c824 */ /* 0x000fc800078e0a04 */
[----:B------:R-:W-:Y:S02]  /*27d60*/  @!P0 IMAD.MOV R18, RZ, RZ, -R18 ;  /* 0x000000ffff128224 */ /* 0x000fe400078e0a12 */
[----:B------:R-:W-:Y:S01]  /*27d70*/  @!P2 IMAD.IADD R16, R16, 0x1, -R4 ;  /* 0x000000011010a824 */ /* 0x000fe200078e0a04 */
[----:B--2---:R-:W-:Y:S02]  /*27d80*/  IABS R25, R49 ;  /* 0x0000003100197213 */ /* 0x004fe40000000000 */
[----:B------:R-:W-:Y:S02]  /*27d90*/  ISETP.GE.AND P3, PT, R49, RZ, PT ;  /* 0x000000ff3100720c */ /* 0x000fe40003f66270 */
[----:B------:R-:W2:Y:S01]  /*27da0*/  LDL.LU R49, [R1+0x1d7c] ;  /* 0x001d7c0001317983 */ /* 0x000ea20000300800 */
[----:B----4-:R-:W-:Y:S02]  /*27db0*/  ISETP.GE.AND P0, PT, R47, RZ, PT ;  /* 0x000000ff2f00720c */ /* 0x010fe40003f06270 */
[----:B------:R-:W-:-:S02]  /*27dc0*/  IABS R54, R47 ;  /* 0x0000002f00367213 */ /* 0x000fc40000000000 */
[----:B-----5:R-:W-:Y:S02]  /*27dd0*/  IABS R47, R50 ;  /* 0x00000032002f7213 */ /* 0x020fe40000000000 */
[----:B------:R-:W-:Y:S02]  /*27de0*/  ISETP.GE.AND P2, PT, R50, RZ, PT ;  /* 0x000000ff3200720c */ /* 0x000fe40003f46270 */
[----:B------:R-:W4:Y:S04]  /*27df0*/  LDL.LU R50, [R1+0x1d80] ;  /* 0x001d800001327983 */ /* 0x000f280000300800 */
[----:B------:R-:W5:Y:S04]  /*27e00*/  LDL.LU R57, [R1+0x1d84] ;  /* 0x001d840001397983 */ /* 0x000f680000300800 */
[----:B------:R-:W5:Y:S04]  /*27e10*/  LDL.LU R60, [R1+0x1d88] ;  /* 0x001d8800013c7983 */ /* 0x000f680000300800 */
[----:B------:R-:W5:Y:S04]  /*27e20*/  LDL.LU R58, [R1+0x1d8c] ;  /* 0x001d8c00013a7983 */ /* 0x000f680000300800 */
[----:B------:R-:W5:Y:S04]  /*27e30*/  LDL.LU R38, [R1+0x1d90] ;  /* 0x001d900001267983 */ /* 0x000f680000300800 */
[----:B------:R-:W5:Y:S04]  /*27e40*/  LDL.LU R59, [R1+0x1d94] ;  /* 0x001d9400013b7983 */ /* 0x000f680000300800 */
[----:B------:R-:W5:Y:S01]  /*27e50*/  LDL R61, [R1+0x150] ;  /* 0x00015000013d7983 */ /* 0x000f620000100800 */
[----:B------:R-:W-:-:S04]  /*27e60*/  IMAD.HI.U32 R9, R0, R8, RZ ;  /* 0x0000000800097227 */ /* 0x000fc800078e00ff */
[----:B------:R-:W-:-:S04]  /*27e70*/  IMAD.MOV R9, RZ, RZ, -R9 ;  /* 0x000000ffff097224 */ /* 0x000fc800078e0a09 */
[----:B------:R-:W-:-:S05]  /*27e80*/  IMAD R8, R4, R9, R8 ;  /* 0x0000000904087224 */ /* 0x000fca00078e0208 */
[----:B------:R-:W-:Y:S01]  /*27e90*/  ISETP.GT.U32.AND P6, PT, R4, R8, PT ;  /* 0x000000080400720c */ /* 0x000fe20003fc4070 */
[----:B0-----:R-:W-:-:S12]  /*27ea0*/  IMAD.HI.U32 R6, R0, R25, RZ ;  /* 0x0000001900067227 */ /* 0x001fd800078e00ff */
[----:B------:R-:W-:-:S05]  /*27eb0*/  @!P6 IMAD.IADD R8, R8, 0x1, -R4 ;  /* 0x000000010808e824 */ /* 0x000fca00078e0a04 */
[----:B------:R-:W-:Y:S01]  /*27ec0*/  ISETP.GT.U32.AND P6, PT, R4, R8, PT ;  /* 0x000000080400720c */ /* 0x000fe20003fc4070 */
[----:B------:R-:W-:-:S04]  /*27ed0*/  IMAD.MOV R6, RZ, RZ, -R6 ;  /* 0x000000ffff067224 */ /* 0x000fc800078e0a06 */
[----:B------:R-:W-:-:S08]  /*27ee0*/  IMAD R25, R4, R6, R25 ;  /* 0x0000000604197224 */ /* 0x000fd000078e0219 */
[----:B------:R-:W-:Y:S01]  /*27ef0*/  @!P6 IMAD.IADD R8, R8, 0x1, -R4 ;  /* 0x000000010808e824 */ /* 0x000fe200078e0a04 */
[----:B------:R-:W-:Y:S02]  /*27f00*/  ISETP.GT.U32.AND P6, PT, R4, R25, PT ;  /* 0x000000190400720c */ /* 0x000fe40003fc4070 */
[----:B---3--:R-:W-:Y:S01]  /*27f10*/  IABS R9, R48 ;  /* 0x0000003000097213 */ /* 0x008fe20000000000 */
[----:B-1----:R-:W-:-:S10]  /*27f20*/  IMAD.HI.U32 R5, R0, R54, RZ ;  /* 0x0000003600057227 */ /* 0x002fd400078e00ff */
[----:B------:R-:W-:-:S05]  /*27f30*/  @!P6 IMAD.IADD R25, R25, 0x1, -R4 ;  /* 0x000000011919e824 */ /* 0x000fca00078e0a04 */
[----:B------:R-:W-:Y:S01]  /*27f40*/  ISETP.GT.U32.AND P6, PT, R4, R25, PT ;  /* 0x000000190400720c */ /* 0x000fe20003fc4070 */
[----:B------:R-:W-:-:S04]  /*27f50*/  IMAD.HI.U32 R2, R0, R9, RZ ;  /* 0x0000000900027227 */ /* 0x000fc800078e00ff */
[----:B------:R-:W-:Y:S02]  /*27f60*/  IMAD.MOV R5, RZ, RZ, -R5 ;  /* 0x000000ffff057224 */ /* 0x000fe400078e0a05 */
[----:B------:R-:W-:Y:S02]  /*27f70*/  IMAD.MOV R2, RZ, RZ, -R2 ;  /* 0x000000ffff027224 */ /* 0x000fe400078e0a02 */
[C---:B------:R-:W-:Y:S02]  /*27f80*/  IMAD R54, R4.reuse, R5, R54 ;  /* 0x0000000504367224 */ /* 0x040fe400078e0236 */
[C---:B------:R-:W-:Y:S02]  /*27f90*/  IMAD R9, R4.reuse, R2, R9 ;  /* 0x0000000204097224 */ /* 0x040fe400078e0209 */
[----:B------:R-:W-:Y:S01]  /*27fa0*/  @!P6 IMAD.IADD R25, R25, 0x1, -R4 ;  /* 0x000000011919e824 */ /* 0x000fe200078e0a04 */
[C---:B------:R-:W-:Y:S01]  /*27fb0*/  ISETP.GT.U32.AND P6, PT, R4.reuse, R54, PT ;  /* 0x000000360400720c */ /* 0x040fe20003fc4070 */
[----:B------:R-:W-:Y:S01]  /*27fc0*/  @!P1 IMAD.MOV R8, RZ, RZ, -R8 ;  /* 0x000000ffff089224 */ /* 0x000fe200078e0a08 */
[----:B------:R-:W-:Y:S01]  /*27fd0*/  ISETP.GT.U32.AND P1, PT, R4, R9, PT ;  /* 0x000000090400720c */ /* 0x000fe20003f24070 */
[----:B------:R-:W-:Y:S01]  /*27fe0*/  IMAD.HI.U32 R2, R0, R47, RZ ;  /* 0x0000002f00027227 */ /* 0x000fe200078e00ff */
[----:B------:R-:W-:-:S02]  /*27ff0*/  ISETP.GE.AND P4, PT, R48, RZ, PT ;  /* 0x000000ff3000720c */ /* 0x000fc40003f86270 */
[----:B------:R-:W-:Y:S01]  /*28000*/  IABS R48, R51 ;  /* 0x0000003300307213 */ /* 0x000fe20000000000 */
[----:B------:R-:W-:-:S06]  /*28010*/  IMAD.MOV R2, RZ, RZ, -R2 ;  /* 0x000000ffff027224 */ /* 0x000fcc00078e0a02 */
[--C-:B------:R-:W-:Y:S02]  /*28020*/  @!P6 IMAD.IADD R54, R54, 0x1, -R4.reuse ;  /* 0x000000013636e824 */ /* 0x100fe400078e0a04 */
[----:B------:R-:W-:Y:S02]  /*28030*/  @!P1 IMAD.IADD R9, R9, 0x1, -R4 ;  /* 0x0000000109099824 */ /* 0x000fe400078e0a04 */
[C---:B------:R-:W-:Y:S01]  /*28040*/  IMAD R47, R4.reuse, R2, R47 ;  /* 0x00000002042f7224 */ /* 0x040fe200078e022f */
[----:B------:R-:W-:Y:S01]  /*28050*/  ISETP.GT.U32.AND P6, PT, R4, R54, PT ;  /* 0x000000360400720c */ /* 0x000fe20003fc4070 */
[----:B------:R-:W-:Y:S01]  /*28060*/  IMAD.HI.U32 R2, R0, R48, RZ ;  /* 0x0000003000027227 */ /* 0x000fe200078e00ff */
[----:B------:R-:W-:-:S03]  /*28070*/  ISETP.GT.U32.AND P1, PT, R4, R9, PT ;  /* 0x000000090400720c */ /* 0x000fc60003f24070 */
[----:B------:R-:W-:-:S04]  /*28080*/  IMAD.MOV R2, RZ, RZ, -R2 ;  /* 0x000000ffff027224 */ /* 0x000fc800078e0a02 */
[----:B------:R-:W-:-:S04]  /*28090*/  IMAD R48, R4, R2, R48 ;  /* 0x0000000204307224 */ /* 0x000fc800078e0230 */
[--C-:B------:R-:W-:Y:S01]  /*280a0*/  @!P6 IMAD.IADD R54, R54, 0x1, -R4.reuse ;  /* 0x000000013636e824 */ /* 0x100fe200078e0a04 */
[----:B------:R-:W-:Y:S01]  /*280b0*/  ISETP.GT.U32.AND P6, PT, R4, R48, PT ;  /* 0x000000300400720c */ /* 0x000fe20003fc4070 */
[----:B------:R-:W-:-:S04]  /*280c0*/  @!P1 IMAD.IADD R9, R9, 0x1, -R4 ;  /* 0x0000000109099824 */ /* 0x000fc800078e0a04 */
[----:B------:R-:W-:-:S08]  /*280d0*/  @!P4 IMAD.MOV R9, RZ, RZ, -R9 ;  /* 0x000000ffff09c224 */ /* 0x000fd000078e0a09 */
[----:B------:R-:W-:-:S05]  /*280e0*/  @!P6 IMAD.IADD R48, R48, 0x1, -R4 ;  /* 0x000000013030e824 */ /* 0x000fca00078e0a04 */
[----:B------:R-:W-:-:S13]  /*280f0*/  ISETP.GT.U32.AND P6, PT, R4, R48, PT ;  /* 0x000000300400720c */ /* 0x000fda0003fc4070 */
[----:B------:R-:W-:Y:S02]  /*28100*/  @!P6 IMAD.IADD R48, R48, 0x1, -R4 ;  /* 0x000000013030e824 */ /* 0x000fe400078e0a04 */
[----:B------:R-:W-:Y:S01]  /*28110*/  @!P5 IMAD.MOV R16, RZ, RZ, -R16 ;  /* 0x000000ffff10d224 */ /* 0x000fe200078e0a10 */
[----:B------:R-:W-:Y:S01]  /*28120*/  ISETP.GE.AND P5, PT, R51, RZ, PT ;  /* 0x000000ff3300720c */ /* 0x000fe20003fa6270 */
[----:B------:R-:W-:Y:S01]  /*28130*/  @!P3 IMAD.MOV R25, RZ, RZ, -R25 ;  /* 0x000000ffff19b224 */ /* 0x000fe200078e0a19 */
[----:B------:R-:W-:Y:S02]  /*28140*/  ISETP.GT.U32.AND P3, PT, R4, R47, PT ;  /* 0x0000002f0400720c */ /* 0x000fe40003f64070 */
[----:B--2---:R-:W-:Y:S02]  /*28150*/  ISETP.GE.AND P1, PT, R49, RZ, PT ;  /* 0x000000ff3100720c */ /* 0x004fe40003f26270 */
[----:B------:R-:W-:-:S05]  /*28160*/  IABS R49, R49 ;  /* 0x0000003100317213 */ /* 0x000fca0000000000 */
[----:B------:R-:W-:-:S04]  /*28170*/  IMAD.HI.U32 R2, R0, R49, RZ ;  /* 0x0000003100027227 */ /* 0x000fc800078e00ff */
[----:B------:R-:W-:-:S04]  /*28180*/  IMAD.MOV R2, RZ, RZ, -R2 ;  /* 0x000000ffff027224 */ /* 0x000fc800078e0a02 */
[----:B------:R-:W-:Y:S01]  /*28190*/  IMAD R49, R4, R2, R49 ;  /* 0x0000000204317224 */ /* 0x000fe200078e0231 */
[----:B----4-:R-:W-:Y:S02]  /*281a0*/  ISETP.GE.AND P4, PT, R50, RZ, PT ;  /* 0x000000ff3200720c */ /* 0x010fe40003f86270 */
[----:B------:R-:W-:Y:S02]  /*281b0*/  IABS R6, R50 ;  /* 0x0000003200067213 */ /* 0x000fe40000000000 */
[----:B-----5:R-:W-:-:S05]  /*281c0*/  IABS R50, R60 ;  /* 0x0000003c00327213 */ /* 0x020fca0000000000 */
[----:B------:R-:W-:Y:S02]  /*281d0*/  IMAD.MOV.U32 R2, RZ, RZ, R50 ;  /* 0x000000ffff027224 */ /* 0x000fe400078e0032 */
[----:B------:R-:W-:-:S04]  /*281e0*/  IMAD.HI.U32 R50, R0, R6, RZ ;  /* 0x0000000600327227 */ /* 0x000fc800078e00ff */
[----:B------:R-:W-:-:S04]  /*281f0*/  IMAD.MOV R50, RZ, RZ, -R50 ;  /* 0x000000ffff327224 */ /* 0x000fc800078e0a32 */
[----:B------:R-:W-:Y:S02]  /*28200*/  IMAD R6, R4, R50, R6 ;  /* 0x0000003204067224 */ /* 0x000fe400078e0206 */
[----:B------:R-:W-:-:S03]  /*28210*/  IMAD.HI.U32 R52, R0, R2, RZ ;  /* 0x0000000200347227 */ /* 0x000fc600078e00ff */
[----:B------:R-:W-:Y:S01]  /*28220*/  ISETP.GT.U32.AND P6, PT, R4, R6, PT ;  /* 0x000000060400720c */ /* 0x000fe20003fc4070 */
[----:B------:R-:W-:-:S04]  /*28230*/  IMAD.MOV R50, RZ, RZ, -R52 ;  /* 0x000000ffff327224 */ /* 0x000fc800078e0a34 */
[----:B------:R-:W-:-:S08]  /*28240*/  IMAD R2, R4, R50, R2 ;  /* 0x0000003204027224 */ /* 0x000fd000078e0202 */
[----:B------:R-:W-:Y:S01]  /*28250*/  @!P6 IMAD.IADD R6, R6, 0x1, -R4 ;  /* 0x000000010606e824 */ /* 0x000fe200078e0a04 */
[----:B------:R-:W-:Y:S01]  /*28260*/  ISETP.GT.U32.AND P6, PT, R4, R2, PT ;  /* 0x000000020400720c */ /* 0x000fe20003fc4070 */
[----:B------:R-:W-:Y:S02]  /*28270*/  @!P5 IMAD.MOV R48, RZ, RZ, -R48 ;  /* 0x000000ffff30d224 */ /* 0x000fe400078e0a30 */
[----:B------:R-:W-:-:S10]  /*28280*/  @!P3 IMAD.IADD R47, R47, 0x1, -R4 ;  /* 0x000000012f2fb824 */ /* 0x000fd400078e0a04 */
[----:B------:R-:W-:-:S05]  /*28290*/  @!P6 IMAD.IADD R2, R2, 0x1, -R4 ;  /* 0x000000010202e824 */ /* 0x000fca00078e0a04 */
[C---:B------:R-:W-:Y:S02]  /*282a0*/  ISETP.GT.U32.AND P5, PT, R4.reuse, R2, PT ;  /* 0x000000020400720c */ /* 0x040fe40003fa4070 */
[----:B------:R-:W-:Y:S02]  /*282b0*/  ISETP.GT.U32.AND P3, PT, R4, R47, PT ;  /* 0x0000002f0400720c */ /* 0x000fe40003f64070 */
[----:B------:R-:W-:-:S09]  /*282c0*/  IABS R5, R57 ;  /* 0x0000003900057213 */ /* 0x000fd20000000000 */
[----:B------:R-:W-:Y:S01]  /*282d0*/  @!P5 IMAD.IADD R2, R2, 0x1, -R4 ;  /* 0x000000010202d824 */ /* 0x000fe200078e0a04 */
[----:B------:R-:W-:Y:S02]  /*282e0*/  ISETP.GE.AND P5, PT, R60, RZ, PT ;  /* 0x000000ff3c00720c */ /* 0x000fe40003fa6270 */
[----:B------:R-:W0:Y:S01]  /*282f0*/  S2R R60, SR_TID.X ;  /* 0x00000000003c7919 */ /* 0x000e220000002100 */
[----:B------:R-:W-:-:S04]  /*28300*/  IMAD.HI.U32 R51, R0, R5, RZ ;  /* 0x0000000500337227 */ /* 0x000fc800078e00ff */
[----:B------:R-:W-:Y:S01]  /*28310*/  @!P3 IMAD.IADD R47, R47, 0x1, -R4 ;  /* 0x000000012f2fb824 */ /* 0x000fe200078e0a04 */
[----:B------:R-:W-:Y:S01]  /*28320*/  ISETP.GT.U32.AND P3, PT, R4, R49, PT ;  /* 0x000000310400720c */ /* 0x000fe20003f64070 */
[----:B------:R-:W-:Y:S01]  /*28330*/  IMAD.MOV R51, RZ, RZ, -R51 ;  /* 0x000000ffff337224 */ /* 0x000fe200078e0a33 */
[----:B------:R-:W-:-:S03]  /*28340*/  IABS R50, R58 ;  /* 0x0000003a00327213 */ /* 0x000fc60000000000 */
[----:B------:R-:W-:Y:S01]  /*28350*/  IMAD R5, R4, R51, R5 ;  /* 0x0000003304057224 */ /* 0x000fe200078e0205 */
[----:B------:R-:W-:Y:S02]  /*28360*/  IABS R51, R38 ;  /* 0x0000002600337213 */ /* 0x000fe40000000000 */
[----:B------:R-:W-:Y:S01]  /*28370*/  IABS R52, R59 ;  /* 0x0000003b00347213 */ /* 0x000fe20000000000 */
[----:B------:R-:W-:Y:S01]  /*28380*/  IMAD.HI.U32 R11, R0, R50, RZ ;  /* 0x00000032000b7227 */ /* 0x000fe200078e00ff */
[----:B------:R-:W-:-:S03]  /*28390*/  IABS R53, R61 ;  /* 0x0000003d00357213 */ /* 0x000fc60000000000 */
[----:B------:R-:W-:-:S04]  /*283a0*/  IMAD.HI.U32 R7, R0, R51, RZ ;  /* 0x0000003300077227 */ /* 0x000fc800078e00ff */
[----:B------:R-:W-:Y:S02]  /*283b0*/  @!P3 IMAD.IADD R49, R49, 0x1, -R4 ;  /* 0x000000013131b824 */ /* 0x000fe400078e0a04 */
[----:B------:R-:W-:-:S04]  /*283c0*/  IMAD.HI.U32 R10, R0, R52, RZ ;  /* 0x00000034000a7227 */ /* 0x000fc800078e00ff */
[----:B------:R-:W-:Y:S02]  /*283d0*/  IMAD.MOV R12, RZ, RZ, -R11 ;  /* 0x000000ffff0c7224 */ /* 0x000fe400078e0a0b */
[----:B------:R-:W-:Y:S01]  /*283e0*/  IMAD.MOV R11, RZ, RZ, -R7 ;  /* 0x000000ffff0b7224 */ /* 0x000fe200078e0a07 */
[----:B------:R-:W-:Y:S01]  /*283f0*/  ISETP.GT.U32.AND P3, PT, R4, R49, PT ;  /* 0x000000310400720c */ /* 0x000fe20003f64070 */
[----:B------:R-:W-:-:S04]  /*28400*/  IMAD.HI.U32 R7, R0, R53, RZ ;  /* 0x0000003500077227 */ /* 0x000fc800078e00ff */
[----:B------:R-:W-:-:S04]  /*28410*/  IMAD.MOV R0, RZ, RZ, -R10 ;  /* 0x000000ffff007224 */ /* 0x000fc800078e0a0a */
[----:B------:R-:W-:Y:S02]  /*28420*/  IMAD R52, R4, R0, R52 ;  /* 0x0000000004347224 */ /* 0x000fe400078e0234 */
[C---:B0-----:R-:W-:Y:S02]  /*28430*/  IMAD.SHL.U32 R0, R60.reuse, 0x40, RZ ;  /* 0x000000403c007824 */ /* 0x041fe400078e00ff */
[----:B------:R-:W-:Y:S02]  /*28440*/  IMAD.SHL.U32 R10, R60, 0x8, RZ ;  /* 0x000000083c0a7824 */ /* 0x000fe400078e00ff */
[----:B------:R-:W-:Y:S01]  /*28450*/  IMAD.MOV R7, RZ, RZ, -R7 ;  /* 0x000000ffff077224 */ /* 0x000fe200078e0a07 */
[----:B------:R-:W-:Y:S01]  /*28460*/  LOP3.LUT R0, R0, 0x1c0, RZ, 0xc0, !PT ;  /* 0x000001c000007812 */ /* 0x000fe200078ec0ff */
[----:B------:R-:W-:Y:S01]  /*28470*/  @!P3 IMAD.IADD R49, R49, 0x1, -R4 ;  /* 0x000000013131b824 */ /* 0x000fe200078e0a04 */
[C---:B------:R-:W-:Y:S01]  /*28480*/  ISETP.GT.U32.AND P3, PT, R4.reuse, R5, PT ;  /* 0x000000050400720c */ /* 0x040fe20003f64070 */
[----:B------:R-:W-:Y:S01]  /*28490*/  IMAD R53, R4, R7, R53 ;  /* 0x0000000704357224 */ /* 0x000fe200078e0235 */
[----:B------:R-:W-:Y:S01]  /*284a0*/  LOP3.LUT R10, R0, 0x30, R10, 0xf8, !PT ;  /* 0x00000030000a7812 */ /* 0x000fe200078ef80a */
[----:B------:R-:W-:Y:S01]  /*284b0*/  @!P0 IMAD.MOV R54, RZ, RZ, -R54 ;  /* 0x000000ffff368224 */ /* 0x000fe200078e0a36 */
[----:B------:R-:W-:Y:S01]  /*284c0*/  LOP3.LUT R0, R60, 0x3, RZ, 0xc0, !PT ;  /* 0x000000033c007812 */ /* 0x000fe200078ec0ff */
[----:B------:R-:W0:Y:S01]  /*284d0*/  LDC R7, c[0x0][0x3ac] ;  /* 0x0000eb00ff077b82 */ /* 0x000e220000000800 */
[----:B------:R-:W-:-:S02]  /*284e0*/  ISETP.GT.U32.AND P0, PT, R4, R6, PT ;  /* 0x000000060400720c */ /* 0x000fc40003f04070 */
[----:B------:R-:W-:Y:S01]  /*284f0*/  SHF.R.U32.HI R13, RZ, 0x2, R60 ;  /* 0x00000002ff0d7819 */ /* 0x000fe2000001163c */
[----:B------:R-:W-:Y:S02]  /*28500*/  IMAD R50, R4, R12, R50 ;  /* 0x0000000c04327224 */ /* 0x000fe400078e0232 */
[----:B------:R-:W-:Y:S01]  /*28510*/  IMAD R12, R0, 0x220, RZ ;  /* 0x00000220000c7824 */ /* 0x000fe200078e02ff */
[----:B------:R-:W-:Y:S01]  /*28520*/  SGXT.U32 R0, R13, 0x3 ;  /* 0x000000030d00781a */ /* 0x000fe20000000000 */
[----:B------:R-:W-:-:S03]  /*28530*/  IMAD R51, R4, R11, R51 ;  /* 0x0000000b04337224 */ /* 0x000fc600078e0233 */
[----:B------:R-:W-:Y:S01]  /*28540*/  LOP3.LUT R0, R12, R0, RZ, 0xfc, !PT ;  /* 0x000000000c007212 */ /* 0x000fe200078efcff */
[--C-:B------:R-:W-:Y:S01]  /*28550*/  @!P3 IMAD.IADD R5, R5, 0x1, -R4.reuse ;  /* 0x000000010505b824 */ /* 0x100fe200078e0a04 */
[----:B------:R-:W-:Y:S01]  /*28560*/  ISETP.GT.U32.AND P3, PT, R4, R50, PT ;  /* 0x000000320400720c */ /* 0x000fe20003f64070 */
[----:B------:R-:W-:Y:S01]  /*28570*/  @!P0 IMAD.IADD R6, R6, 0x1, -R4 ;  /* 0x0000000106068824 */ /* 0x000fe200078e0a04 */
[C---:B------:R-:W-:Y:S01]  /*28580*/  ISETP.GT.U32.AND P6, PT, R4.reuse, R51, PT ;  /* 0x000000330400720c */ /* 0x040fe20003fc4070 */
[----:B------:R1:W-:Y:S01]  /*28590*/  STL [R1+0x695c], R0 ;  /* 0x00695c0001007387 */ /* 0x0003e20000100800 */
[----:B------:R-:W-:-:S03]  /*285a0*/  ISETP.GT.U32.AND P0, PT, R4, R52, PT ;  /* 0x000000340400720c */ /* 0x000fc60003f04070 */
[----:B------:R-:W2:Y:S01]  /*285b0*/  LDL.LU R24, [R1+0x358] ;  /* 0x0003580001187983 */ /* 0x000ea20000300800 */
[----:B------:R-:W-:-:S03]  /*285c0*/  IMAD.SHL.U32 R11, R60, 0x2, RZ ;  /* 0x000000023c0b7824 */ /* 0x000fc600078e00ff */
[----:B------:R-:W3:Y:S01]  /*285d0*/  LDL.LU R22, [R1+0x360] ;  /* 0x0003600001167983 */ /* 0x000ee20000300800 */
[----:B------:R-:W-:-:S03]  /*285e0*/  LOP3.LUT R60, R60, 0x1f, RZ, 0xc0, !PT ;  /* 0x0000001f3c3c7812 */ /* 0x000fc600078ec0ff */
[----:B------:R-:W4:Y:S01]  /*285f0*/  LDL.LU R20, [R1+0x36c] ;  /* 0x00036c0001147983 */ /* 0x000f220000300800 */
[----:B-1----:R-:W-:-:S03]  /*28600*/  LOP3.LUT R0, R10, 0x30, R11, 0x78, !PT ;  /* 0x000000300a007812 */ /* 0x002fc600078e780b */
[----:B------:R-:W5:Y:S01]  /*28610*/  LDL.LU R17, [R1+0x374] ;  /* 0x0003740001117983 */ /* 0x000f620000300800 */
[----:B0-----:R-:W-:-:S03]  /*28620*/  IMAD R0, R60, R7, RZ ;  /* 0x000000073c007224 */ /* 0x001fc600078e02ff */
[----:B------:R-:W5:Y:S01]  /*28630*/  LDL.LU R15, [R1+0x37c] ;  /* 0x00037c00010f7983 */ /* 0x000f620000300800 */
[----:B------:R-:W-:-:S03]  /*28640*/  @!P3 IMAD.IADD R50, R50, 0x1, -R4 ;  /* 0x000000013232b824 */ /* 0x000fc600078e0a04 */
[----:B------:R-:W5:Y:S01]  /*28650*/  LDL.LU R13, [R1+0x388] ;  /* 0x00038800010d7983 */ /* 0x000f620000300800 */
[--C-:B------:R-:W-:Y:S02]  /*28660*/  @!P6 IMAD.IADD R51, R51, 0x1, -R4.reuse ;  /* 0x000000013333e824 */ /* 0x100fe400078e0a04 */
[----:B------:R-:W-:Y:S01]  /*28670*/  @!P0 IMAD.IADD R52, R52, 0x1, -R4 ;  /* 0x0000000134348824 */ /* 0x000fe200078e0a04 */
[----:B------:R-:W5:Y:S01]  /*28680*/  LDL.LU R12, [R1+0x390] ;  /* 0x00039000010c7983 */ /* 0x000f620000300800 */
[----:B------:R-:W-:Y:S01]  /*28690*/  IMAD R0, R7, 0x20, R0 ;  /* 0x0000002007007824 */ /* 0x000fe200078e0200 */
[C---:B------:R-:W-:Y:S02]  /*286a0*/  ISETP.GT.U32.AND P3, PT, R4.reuse, R50, PT ;  /* 0x000000320400720c */ /* 0x040fe40003f64070 */
[----:B------:R-:W5:Y:S01]  /*286b0*/  LDL.LU R10, [R1+0x398] ;  /* 0x00039800010a7983 */ /* 0x000f620000300800 */
[----:B------:R-:W-:-:S03]  /*286c0*/  ISETP.GT.U32.AND P6, PT, R4, R51, PT ;  /* 0x000000330400720c */ /* 0x000fc60003fc4070 */
[----:B------:R-:W5:Y:S01]  /*286d0*/  LDL.LU R7, [R1+0x3a0] ;  /* 0x0003a00001077983 */ /* 0x000f620000300800 */
[----:B------:R-:W-:-:S03]  /*286e0*/  ISETP.GT.U32.AND P0, PT, R4, R52, PT ;  /* 0x000000340400720c */ /* 0x000fc60003f04070 */
[----:B------:R-:W5:Y:S04]  /*286f0*/  LDL.LU R11, [R1+0x3ac] ;  /* 0x0003ac00010b7983 */ /* 0x000f680000300800 */
[----:B------:R-:W5:Y:S04]  /*28700*/  LDL.LU R19, [R1+0x3b4] ;  /* 0x0003b40001137983 */ /* 0x000f680000300800 */
[----:B------:R-:W5:Y:S01]  /*28710*/  LDL.LU R46, [R1+0x3bc] ;  /* 0x0003bc00012e7983 */ /* 0x000f620000300800 */
[----:B------:R-:W-:Y:S01]  /*28720*/  @!P1 IMAD.MOV R49, RZ, RZ, -R49 ;  /* 0x000000ffff319224 */ /* 0x000fe200078e0a31 */
[----:B------:R-:W-:-:S02]  /*28730*/  ISETP.GE.AND P1, PT, R57, RZ, PT ;  /* 0x000000ff3900720c */ /* 0x000fc40003f26270 */
[----:B------:R-:W5:Y:S01]  /*28740*/  LDL.LU R55, [R1+0x3c4] ;  /* 0x0003c40001377983 */ /* 0x000f620000300800 */
[----:B------:R-:W-:-:S03]  /*28750*/  @!P3 IMAD.IADD R50, R50, 0x1, -R4 ;  /* 0x000000013232b824 */ /* 0x000fc600078e0a04 */
[----:B------:R-:W5:Y:S01]  /*28760*/  LDL.LU R56, [R1+0x3cc] ;  /* 0x0003cc0001387983 */ /* 0x000f620000300800 */
[----:B------:R-:W-:-:S03]  /*28770*/  ISETP.GE.AND P3, PT, R58, RZ, PT ;  /* 0x000000ff3a00720c */ /* 0x000fc60003f66270 */
[----:B------:R-:W5:Y:S01]  /*28780*/  LDL.LU R57, [R1+0x3d4] ;  /* 0x0003d40001397983 */ /* 0x000f620000300800 */
[--C-:B------:R-:W-:Y:S01]  /*28790*/  @!P6 IMAD.IADD R51, R51, 0x1, -R4.reuse ;  /* 0x000000013333e824 */ /* 0x100fe200078e0a04 */
[----:B------:R-:W-:Y:S01]  /*287a0*/  ISETP.GE.AND P6, PT, R38, RZ, PT ;  /* 0x000000ff2600720c */ /* 0x000fe20003fc6270 */
[----:B------:R-:W-:Y:S01]  /*287b0*/  @!P0 IMAD.IADD R52, R52, 0x1, -R4 ;  /* 0x0000000134348824 */ /* 0x000fe200078e0a04 */
[----:B------:R-:W5:Y:S01]  /*287c0*/  LDL.LU R58, [R1+0x3e0] ;  /* 0x0003e000013a7983 */ /* 0x000f620000300800 */
[----:B------:R-:W-:-:S03]  /*287d0*/  ISETP.GE.AND P0, PT, R59, RZ, PT ;  /* 0x000000ff3b00720c */ /* 0x000fc60003f06270 */
[----:B------:R-:W5:Y:S04]  /*287e0*/  LDL.LU R38, [R1+0x3e8] ;  /* 0x0003e80001267983 */ /* 0x000f680000300800 */
[----:B------:R-:W5:Y:S01]  /*287f0*/  LDL.LU R59, [R1+0x61c] ;  /* 0x00061c00013b7983 */ /* 0x000f620000300800 */
[----:B------:R-:W-:-:S03]  /*28800*/  @!P4 IMAD.MOV R6, RZ, RZ, -R6 ;  /* 0x000000ffff06c224 */ /* 0x000fc600078e0a06 */
[----:B------:R-:W5:Y:S01]  /*28810*/  LDL.LU R60, [R1+0x628] ;  /* 0x00062800013c7983 */ /* 0x000f620000300800 */
[----:B------:R-:W-:-:S03]  /*28820*/  ISETP.GE.AND P4, PT, R61, RZ, PT ;  /* 0x000000ff3d00720c */ /* 0x000fc60003f86270 */
[----:B------:R-:W5:Y:S01]  /*28830*/  LDL.LU R61, [R1+0x634] ;  /* 0x00063400013d7983 */ /* 0x000f620000300800 */
[----:B------:R-:W-:Y:S01]  /*28840*/  @!P2 IMAD.MOV R47, RZ, RZ, -R47 ;  /* 0x000000ffff2fa224 */ /* 0x000fe200078e0a2f */
[----:B------:R-:W-:-:S13]  /*28850*/  ISETP.GT.U32.AND P2, PT, R4, R5, PT ;  /* 0x000000050400720c */ /* 0x000fda0003f44070 */
[----:B------:R-:W-:Y:S01]  /*28860*/  @!P2 IMAD.IADD R5, R5, 0x1, -R4 ;  /* 0x000000010505a824 */ /* 0x000fe200078e0a04 */
[----:B------:R-:W-:-:S13]  /*28870*/  ISETP.GT.U32.AND P2, PT, R4, R53, PT ;  /* 0x000000350400720c */ /* 0x000fda0003f44070 */
[----:B------:R-:W-:-:S05]  /*28880*/  @!P2 IMAD.IADD R53, R53, 0x1, -R4 ;  /* 0x000000013535a824 */ /* 0x000fca00078e0a04 */
[----:B------:R-:W-:-:S13]  /*28890*/  ISETP.GT.U32.AND P2, PT, R4, R53, PT ;  /* 0x000000350400720c */ /* 0x000fda0003f44070 */
[----:B------:R-:W-:Y:S01]  /*288a0*/  @!P2 IMAD.IADD R53, R53, 0x1, -R4 ;  /* 0x000000013535a824 */ /* 0x000fe200078e0a04 */
[----:B------:R-:W-:Y:S02]  /*288b0*/  ISETP.NE.AND P2, PT, R3, RZ, PT ;  /* 0x000000ff0300720c */ /* 0x000fe40003f45270 */
[----:B------:R-:W-:-:S04]  /*288c0*/  LOP3.LUT R3, RZ, R3, RZ, 0x33, !PT ;  /* 0x00000003ff037212 */ /* 0x000fc800078e33ff */
[C---:B--2---:R-:W-:Y:S02]  /*288d0*/  SEL R0, R3.reuse, R24, !P2 ;  /* 0x0000001803007207 */ /* 0x044fe40005000000 */
[----:B---3--:R-:W-:-:S03]  /*288e0*/  SEL R22, R3, R22, !P2 ;  /* 0x0000001603167207 */ /* 0x008fc60005000000 */
[----:B------:R5:W-:Y:S01]  /*288f0*/  STL [R1+0xd4], R0 ;  /* 0x0000d40001007387 */ /* 0x000be20000100800 */
[----:B----4-:R-:W-:-:S03]  /*28900*/  SEL R4, R3, R20, !P2 ;  /* 0x0000001403047207 */ /* 0x010fc60005000000 */
[----:B------:R-:W-:Y:S04]  /*28910*/  STL [R1+0xd0], R22 ;  /* 0x0000d01601007387 */ /* 0x000fe80000100800 */
[----:B------:R0:W-:Y:S01]  /*28920*/  STL [R1+0xcc], R4 ;  /* 0x0000cc0401007387 */ /* 0x0001e20000100800 */
[C---:B-----5:R-:W-:Y:S02]  /*28930*/  SEL R0, R3.reuse, R17, !P2 ;  /* 0x0000001103007207 */ /* 0x060fe40005000000 */
[----:B------:R-:W-:-:S03]  /*28940*/  SEL R15, R3, R15, !P2 ;  /* 0x0000000f030f7207 */ /* 0x000fc60005000000 */
[----:B------:R1:W-:Y:S01]  /*28950*/  STL [R1+0xc8], R0 ;  /* 0x0000c80001007387 */ /* 0x0003e20000100800 */
[----:B0-----:R-:W-:-:S03]  /*28960*/  SEL R4, R3, R13, !P2 ;  /* 0x0000000d03047207 */ /* 0x001fc60005000000 */
[----:B------:R-:W-:Y:S01]  /*28970*/  STL [R1+0xc4], R15 ;  /* 0x0000c40f01007387 */ /* 0x000fe20000100800 */
[----:B------:R-:W-:-:S03]  /*28980*/  SEL R10, R3, R10, !P2 ;  /* 0x0000000a030a7207 */ /* 0x000fc60005000000 */
[----:B------:R0:W-:Y:S01]  /*28990*/  STL [R1+0xc0], R4 ;  /* 0x0000c00401007387 */ /* 0x0001e20000100800 */
[----:B-1----:R-:W-:-:S05]  /*289a0*/  SEL R0, R3, R12, !P2 ;  /* 0x0000000c03007207 */ /* 0x002fca0005000000 */
        /* <DEDUP_REMOVED lines=8> */
[----:B------:R0:W-:Y:S04]  /*28a30*/  STL [R1+0xa4], R7 ;  /* 0x0000a40701007387 */ /* 0x0001e80000100800 */
[----:B------:R2:W-:Y:S01]  /*28a40*/  STL [R1+0xa0], R4 ;  /* 0x0000a00401007387 */ /* 0x0005e20000100800 */
[C---:B-1----:R-:W-:Y:S02]  /*28a50*/  SEL R0, R3.reuse, R55, !P2 ;  /* 0x0000003703007207 */ /* 0x042fe40005000000 */
[----:B0-----:R-:W-:-:S03]  /*28a60*/  SEL R7, R3, R56, !P2 ;  /* 0x0000003803077207 */ /* 0x001fc60005000000 */
[----:B------:R0:W-:Y:S01]  /*28a70*/  STL [R1+0x9c], R0 ;  /* 0x00009c0001007387 */ /* 0x0001e20000100800 */
[----:B--2---:R-:W-:-:S03]  /*28a80*/  SEL R4, R3, R57, !P2 ;  /* 0x0000003903047207 */ /* 0x004fc60005000000 */
[----:B------:R1:W-:Y:S04]  /*28a90*/  STL [R1+0x18], R7 ;  /* 0x0000180701007387 */ /* 0x0003e80000100800 */
[----:B------:R2:W-:Y:S01]  /*28aa0*/  STL [R1+0x14], R4 ;  /* 0x0000140401007387 */ /* 0x0005e20000100800 */
[C---:B0-----:R-:W-:Y:S02]  /*28ab0*/  SEL R0, R3.reuse, R58, !P2 ;  /* 0x0000003a03007207 */ /* 0x041fe40005000000 */
[----:B-1----:R-:W-:-:S03]  /*28ac0*/  SEL R7, R3, R38, !P2 ;  /* 0x0000002603077207 */ /* 0x002fc60005000000 */
[----:B------:R0:W-:Y:S01]  /*28ad0*/  STL [R1+0x10], R0 ;  /* 0x0000100001007387 */ /* 0x0001e20000100800 */
[----:B--2---:R-:W-:-:S03]  /*28ae0*/  SEL R4, R3, R59, !P2 ;  /* 0x0000003b03047207 */ /* 0x004fc60005000000 */
[----:B------:R1:W-:Y:S04]  /*28af0*/  STL [R1+0x358], R7 ;  /* 0x0003580701007387 */ /* 0x0003e80000100800 */
[----:B------:R2:W-:Y:S01]  /*28b00*/  STL [R1+0x360], R4 ;  /* 0x0003600401007387 */ /* 0x0005e20000100800 */
[C---:B0-----:R-:W-:Y:S02]  /*28b10*/  SEL R0, R3.reuse, R60, !P2 ;  /* 0x0000003c03007207 */ /* 0x041fe40005000000 */
[C---:B-1----:R-:W-:Y:S01]  /*28b20*/  SEL R7, R3.reuse, R61, !P2 ;  /* 0x0000003d03077207 */ /* 0x042fe20005000000 */
[----:B--2---:R-:W2:Y:S04]  /*28b30*/  LDL.LU R4, [R1+0x63c] ;  /* 0x00063c0001047983 */ /* 0x004ea80000300800 */
[----:B------:R0:W-:Y:S04]  /*28b40*/  STL [R1+0x36c], R0 ;  /* 0x00036c0001007387 */ /* 0x0001e80000100800 */
[----:B0-----:R-:W3:Y:S04]  /*28b50*/  LDL.LU R0, [R1+0x644] ;  /* 0x0006440001007983 */ /* 0x001ee80000300800 */
[----:B------:R0:W-:Y:S04]  /*28b60*/  STL [R1+0x374], R7 ;  /* 0x0003740701007387 */ /* 0x0001e80000100800 */
[----:B------:R-:W4:Y:S04]  /*28b70*/  LDL.LU R37, [R1+0x64c] ;  /* 0x00064c0001257983 */ /* 0x000f280000300800 */
[----:B------:R-:W5:Y:S04]  /*28b80*/  LDL.LU R36, [R1+0x650] ;  /* 0x0006500001247983 */ /* 0x000f680000300800 */
        /* <DEDUP_REMOVED lines=15> */
[----:B0-----:R-:W5:Y:S04]  /*28c80*/  LDL.LU R7, [R1+0x6b4] ;  /* 0x0006b40001077983 */ /* 0x001f680000300800 */
        /* <DEDUP_REMOVED lines=10> */
[----:B------:R-:W5:Y:S01]  /*28d30*/  LDL.LU R61, [R1+0x758] ;  /* 0x00075800013d7983 */ /* 0x000f620000300800 */
[----:B--2---:R-:W-:-:S05]  /*28d40*/  SEL R4, R3, R4, !P2 ;  /* 0x0000000403047207 */ /* 0x004fca0005000000 */
[----:B------:R3:W-:Y:S02]  /*28d50*/  STL [R1+0x37c], R4 ;  /* 0x00037c0401007387 */ /* 0x0007e40000100800 */
[----:B---3--:R-:W-:-:S05]  /*28d60*/  SEL R4, R3, R0, !P2 ;  /* 0x0000000003047207 */ /* 0x008fca0005000000 */
[----:B------:R0:W-:Y:S01]  /*28d70*/  STL [R1+0x388], R4 ;  /* 0x0003880401007387 */ /* 0x0001e20000100800 */
[C---:B----4-:R-:W-:Y:S02]  /*28d80*/  SEL R0, R3.reuse, R37, !P2 ;  /* 0x0000002503007207 */ /* 0x050fe40005000000 */
[----:B-----5:R-:W-:-:S03]  /*28d90*/  SEL R36, R3, R36, !P2 ;  /* 0x0000002403247207 */ /* 0x020fc60005000000 */
[----:B------:R1:W-:Y:S01]  /*28da0*/  STL [R1+0x390], R0 ;  /* 0x0003900001007387 */ /* 0x0003e20000100800 */
[----:B0-----:R-:W-:-:S03]  /*28db0*/  SEL R4, R3, R35, !P2 ;  /* 0x0000002303047207 */ /* 0x001fc60005000000 */
[----:B------:R-:W-:Y:S04]  /*28dc0*/  STL [R1+0x398], R36 ;  /* 0x0003982401007387 */ /* 0x000fe80000100800 */
[----:B------:R0:W-:Y:S01]  /*28dd0*/  STL [R1+0x3a0], R4 ;  /* 0x0003a00401007387 */ /* 0x0001e20000100800 */
[C---:B-1----:R-:W-:Y:S02]  /*28de0*/  SEL R0, R3.reuse, R34, !P2 ;  /* 0x0000002203007207 */ /* 0x042fe40005000000 */
        /* <DEDUP_REMOVED lines=921> */
[C---:B---3--:R-:W-:Y:S02]  /*2c780*/  SEL R4, R3.reuse, R0, !P2 ;  /* 0x0000000003047207 */ /* 0x048fe40005000000 */
[----:B----4-:R-:W-:-:S03]  /*2c790*/  SEL R0, R3, R37, !P2 ;  /* 0x0000002503007207 */ /* 0x010fc60005000000 */
[----:B------:R0:W-:Y:S01]  /*2c7a0*/  STL [R1+0x424], R4 ;  /* 0x0004240401007387 */ /* 0x0001e20000100800 */
[----:B-----5:R-:W-:-:S03]  /*2c7b0*/  SEL R36, R3, R36, !P2 ;  /* 0x0000002403247207 */ /* 0x020fc60005000000 */
[----:B------:R1:W-:Y:S01]  /*2c7c0*/  STL [R1+0x420], R0 ;  /* 0x0004200001007387 */ /* 0x0003e20000100800 */
[----:B0-----:R-:W-:-:S03]  /*2c7d0*/  SEL R4, R3, R35, !P2 ;  /* 0x0000002303047207 */ /* 0x001fc60005000000 */
[----:B------:R-:W-:Y:S01]  /*2c7e0*/  STL [R1+0x41c], R36 ;  /* 0x00041c2401007387 */ /* 0x000fe20000100800 */
[----:B-1----:R-:W-:-:S03]  /*2c7f0*/  SEL R0, R3, R34, !P2 ;  /* 0x0000002203007207 */ /* 0x002fc60005000000 */
[----:B------:R0:W-:Y:S01]  /*2c800*/  STL [R1+0x418], R4 ;  /* 0x0004180401007387 */ /* 0x0001e20000100800 */
[----:B------:R-:W-:-:S03]  /*2c810*/  SEL R33, R3, R33, !P2 ;  /* 0x0000002103217207 */ /* 0x000fc60005000000 */
        /* <DEDUP_REMOVED lines=19> */
[C---:B------:R-:W-:Y:S02]  /*2c950*/  SEL R10, R3.reuse, R10, !P2 ;  /* 0x0000000a030a7207 */ /* 0x040fe40005000000 */
[C---:B0-----:R-:W-:Y:S01]  /*2c960*/  SEL R4, R3.reuse, R13, !P2 ;  /* 0x0000000d03047207 */ /* 0x041fe20005000000 */
[----:B------:R-:W-:Y:S01]  /*2c970*/  STL [R1+0x3ec], R15 ;  /* 0x0003ec0f01007387 */ /* 0x000fe20000100800 */
[----:B-1----:R-:W-:-:S03]  /*2c980*/  SEL R0, R3, R12, !P2 ;  /* 0x0000000c03007207 */ /* 0x002fc60005000000 */
[----:B------:R0:W-:Y:S04]  /*2c990*/  STL [R1+0x3e4], R4 ;  /* 0x0003e40401007387 */ /* 0x0001e80000100800 */
        /* <DEDUP_REMOVED lines=8> */
[----:B------:R0:W-:Y:S01]  /*2ca20*/  STL [R1+0x3c0], R7 ;  /* 0x0003c00701007387 */ /* 0x0001e20000100800 */
[----:B-1----:R-:W-:-:S03]  /*2ca30*/  SEL R0, R3, R55, !P2 ;  /* 0x0000003703007207 */ /* 0x002fc60005000000 */
        /* <DEDUP_REMOVED lines=12> */
[----:B------:R1:W-:Y:S01]  /*2cb00*/  STL [R1+0x38c], R4 ;  /* 0x00038c0401007387 */ /* 0x0003e20000100800 */
[----:B0-----:R-:W-:-:S03]  /*2cb10*/  SEL R7, R3, R61, !P2 ;  /* 0x0000003d03077207 */ /* 0x001fc60005000000 */
[----:B-1----:R-:W2:Y:S04]  /*2cb20*/  LDL.LU R4, [R1+0x1c8] ;  /* 0x0001c80001047983 */ /* 0x002ea80000300800 */
        /* <DEDUP_REMOVED lines=33> */
[----:B------:R4:W-:Y:S01]  /*2cd40*/  STL [R1+0x378], R4 ;  /* 0x0003780401007387 */ /* 0x0009e20000100800 */
[----:B---3--:R-:W-:-:S05]  /*2cd50*/  SEL R0, R3, R0, !P2 ;  /* 0x0000000003007207 */ /* 0x008fca0005000000 */
[----:B------:R5:W-:Y:S01]  /*2cd60*/  STL [R1+0x370], R0 ;  /* 0x0003700001007387 */ /* 0x000be20000100800 */
[C---:B----4-:R-:W-:Y:S02]  /*2cd70*/  SEL R4, R3.reuse, R37, !P2 ;  /* 0x0000002503047207 */ /* 0x050fe40005000000 */
[----:B-----5:R-:W-:-:S03]  /*2cd80*/  SEL R0, R3, R36, !P2 ;  /* 0x0000002403007207 */ /* 0x020fc60005000000 */
        /* <DEDUP_REMOVED lines=31> */
[----:B------:R0:W-:Y:S04]  /*2cf80*/  STL [R1+0x324], R4 ;  /* 0x0003240401007387 */ /* 0x0001e80000100800 */
[----:B------:R1:W-:Y:S01]  /*2cf90*/  STL [R1+0x320], R0 ;  /* 0x0003200001007387 */ /* 0x0003e20000100800 */
[----:B0-----:R-:W-:-:S03]  /*2cfa0*/  SEL R4, R3, R11, !P2 ;  /* 0x0000000b03047207 */ /* 0x001fc60005000000 */
[----:B------:R0:W-:Y:S01]  /*2cfb0*/  STL [R1+0x31c], R7 ;  /* 0x00031c0701007387 */ /* 0x0001e20000100800 */
[----:B-1----:R-:W-:-:S03]  /*2cfc0*/  SEL R0, R3, R19, !P2 ;  /* 0x0000001303007207 */ /* 0x002fc60005000000 */
        /* <DEDUP_REMOVED lines=16> */
[----:B------:R1:W-:Y:S04]  /*2d0d0*/  STL [R1+0x2f8], R7 ;  /* 0x0002f80701007387 */ /* 0x0003e80000100800 */
[----:B------:R-:W2:Y:S01]  /*2d0e0*/  LDL.LU R37, [R1+0x138] ;  /* 0x0001380001257983 */ /* 0x000ea20000300800 */
[----:B0-----:R-:W-:-:S03]  /*2d0f0*/  SEL R0, R3, R61, !P2 ;  /* 0x0000003d03007207 */ /* 0x001fc60005000000 */
[----:B------:R0:W-:Y:S04]  /*2d100*/  STL [R1+0x2f4], R4 ;  /* 0x0002f40401007387 */ /* 0x0001e80000100800 */
[----:B------:R-:W3:Y:S04]  /*2d110*/  LDL.LU R36, [R1+0x134] ;  /* 0x0001340001247983 */ /* 0x000ee80000300800 */
[----:B------:R4:W-:Y:S04]  /*2d120*/  STL [R1+0x2f0], R0 ;  /* 0x0002f00001007387 */ /* 0x0009e80000100800 */
        /* <DEDUP_REMOVED lines=15> */
[----:B-1----:R-:W5:Y:S04]  /*2d220*/  LDL.LU R7, [R1+0xf4] ;  /* 0x0000f40001077983 */ /* 0x002f680000300800 */
        /* <DEDUP_REMOVED lines=12> */
[----:B----4-:R-:W4:Y:S01]  /*2d2f0*/  LDL.LU R0, [R1] ;  /* 0x0000000001007983 */ /* 0x010f220000300800 */
[----:B--2---:R-:W-:-:S05]  /*2d300*/  SEL R37, R3, R37, !P2 ;  /* 0x0000002503257207 */ /* 0x004fca0005000000 */
[----:B------:R0:W-:Y:S01]  /*2d310*/  STL [R1+0x2ec], R37 ;  /* 0x0002ec2501007387 */ /* 0x0001e20000100800 */
[----:B---3--:R-:W-:-:S03]  /*2d320*/  SEL R36, R3, R36, !P2 ;  /* 0x0000002403247207 */ /* 0x008fc60005000000 */
[----:B0-----:R-:W2:Y:S01]  /*2d330*/  LDL.LU R37, [R1+0x6ac8] ;  /* 0x006ac80001257983 */ /* 0x001ea20000300800 */
[----:B-----5:R-:W-:-:S03]  /*2d340*/  SEL R35, R3, R35, !P2 ;  /* 0x0000002303237207 */ /* 0x020fc60005000000 */
[----:B------:R0:W-:Y:S01]  /*2d350*/  STL [R1+0x2e8], R36 ;  /* 0x0002e82401007387 */ /* 0x0001e20000100800 */
[C---:B------:R-:W-:Y:S02]  /*2d360*/  SEL R34, R3.reuse, R34, !P2 ;  /* 0x0000002203227207 */ /* 0x040fe40005000000 */
[C---:B------:R-:W-:Y:S01]  /*2d370*/  SEL R33, R3.reuse, R33, !P2 ;  /* 0x0000002103217207 */ /* 0x040fe20005000000 */
[----:B0-----:R-:W3:Y:S01]  /*2d380*/  LDL.LU R36, [R1+0x6ac4] ;  /* 0x006ac40001247983 */ /* 0x001ee20000300800 */
[----:B------:R-:W-:-:S03]  /*2d390*/  SEL R31, R3, R31, !P2 ;  /* 0x0000001f031f7207 */ /* 0x000fc60005000000 */
[----:B------:R0:W-:Y:S01]  /*2d3a0*/  STL [R1+0x2e4], R35 ;  /* 0x0002e42301007387 */ /* 0x0001e20000100800 */
[C---:B------:R-:W-:Y:S02]  /*2d3b0*/  SEL R29, R3.reuse, R29, !P2 ;  /* 0x0000001d031d7207 */ /* 0x040fe40005000000 */
[C---:B------:R-:W-:Y:S01]  /*2d3c0*/  SEL R28, R3.reuse, R28, !P2 ;  /* 0x0000001c031c7207 */ /* 0x040fe20005000000 */
[----:B0-----:R-:W5:Y:S04]  /*2d3d0*/  LDL.LU R35, [R1+0x6ac0] ;  /* 0x006ac00001237983 */ /* 0x001f680000300800 */
[----:B------:R0:W-:Y:S01]  /*2d3e0*/  STL [R1+0x2e0], R34 ;  /* 0x0002e02201007387 */ /* 0x0001e20000100800 */
[C---:B------:R-:W-:Y:S02]  /*2d3f0*/  SEL R26, R3.reuse, R26, !P2 ;  /* 0x0000001a031a7207 */ /* 0x040fe40005000000 */
[C---:B------:R-:W-:Y:S01]  /*2d400*/  SEL R24, R3.reuse, R24, !P2 ;  /* 0x0000001803187207 */ /* 0x040fe20005000000 */
[----:B0-----:R-:W2:Y:S04]  /*2d410*/  LDL.LU R34, [R1+0x6abc] ;  /* 0x006abc0001227983 */ /* 0x001ea80000300800 */
[----:B------:R0:W-:Y:S01]  /*2d420*/  STL [R1+0x2dc], R33 ;  /* 0x0002dc2101007387 */ /* 0x0001e20000100800 */
[----:B------:R-:W-:-:S03]  /*2d430*/  SEL R22, R3, R22, !P2 ;  /* 0x0000001603167207 */ /* 0x000fc60005000000 */
        /* <DEDUP_REMOVED lines=45> */
[----:B0-----:R-:W3:Y:S04]  /*2d710*/  LDL.LU R19, [R1+0x6a7c] ;  /* 0x006a7c0001137983 */ /* 0x001ee80000300800 */
        /* <DEDUP_REMOVED lines=9> */
[----:B------:R0:W-:Y:S04]  /*2d7b0*/  STL [R1+0x290], R57 ;  /* 0x0002903901007387 */ /* 0x0001e80000100800 */
        /* <DEDUP_REMOVED lines=8> */
[----:B0-----:R-:W5:Y:S04]  /*2d840*/  LDL.LU R60, [R1+0x6a5c] ;  /* 0x006a5c00013c7983 */ /* 0x001f680000300800 */
[----:B------:R0:W-:Y:S04]  /*2d850*/  STL [R1+0x27c], R61 ;  /* 0x00027c3d01007387 */ /* 0x0001e80000100800 */
[----:B0-----:R-:W5:Y:S01]  /*2d860*/  LDL.LU R61, [R1+0x6a58] ;  /* 0x006a5800013d7983 */ /* 0x001f620000300800 */
[----:B------:R-:W-:-:S02]  /*2d870*/  SEL R4, R3, R4, !P2 ;  /* 0x0000000403047207 */ /* 0x000fc40005000000 */
[----:B----4-:R-:W-:-:S03]  /*2d880*/  SEL R0, R3, R0, !P2 ;  /* 0x0000000003007207 */ /* 0x010fc60005000000 */
[----:B------:R-:W-:Y:S04]  /*2d890*/  STL [R1+0x278], R4 ;  /* 0x0002780401007387 */ /* 0x000fe80000100800 */
[----:B------:R3:W-:Y:S01]  /*2d8a0*/  STL [R1+0x274], R0 ;  /* 0x0002740001007387 */ /* 0x0007e20000100800 */
[C---:B--2---:R-:W-:Y:S02]  /*2d8b0*/  SEL R11, R3.reuse, R11, !P2 ;  /* 0x0000000b030b7207 */ /* 0x044fe40005000000 */
[C---:B---3--:R-:W-:Y:S02]  /*2d8c0*/  SEL R0, R3.reuse, R59, !P2 ;  /* 0x0000003b03007207 */ /* 0x048fe40005000000 */
[C---:B-----5:R-:W-:Y:S02]  /*2d8d0*/  SEL R60, R3.reuse, R60, !P2 ;  /* 0x0000003c033c7207 */ /* 0x060fe40005000000 */
[----:B------:R-:W-:-:S05]  /*2d8e0*/  SEL R4, R3, R61, !P2 ;  /* 0x0000003d03047207 */ /* 0x000fca0005000000 */
[----:B------:R0:W-:Y:S04]  /*2d8f0*/  STL [R1+0x270], R4 ;  /* 0x0002700401007387 */ /* 0x0001e80000100800 */
[----:B------:R-:W-:Y:S01]  /*2d900*/  STL [R1+0x26c], R60 ;  /* 0x00026c3c01007387 */ /* 0x000fe20000100800 */
[----:B0-----:R-:W-:-:S03]  /*2d910*/  SEL R4, R3, R38, !P2 ;  /* 0x0000002603047207 */ /* 0x001fc60005000000 */
        /* <DEDUP_REMOVED lines=10> */
[----:B------:R-:W-:Y:S01]  /*2d9c0*/  STL [R1+0x24c], R38 ;  /* 0x00024c2601007387 */ /* 0x000fe20000100800 */
[----:B--2---:R-:W-:-:S03]  /*2d9d0*/  SEL R4, R3, R19, !P2 ;  /* 0x0000001303047207 */ /* 0x004fc60005000000 */
        /* <DEDUP_REMOVED lines=21> */
[----:B------:R-:W-:Y:S01]  /*2db30*/  STL [R1+0x21c], R7 ;  /* 0x00021c0701007387 */ /* 0x000fe20000100800 */
[----:B--2---:R-:W-:-:S03]  /*2db40*/  SEL R4, R3, R28, !P2 ;  /* 0x0000001c03047207 */ /* 0x004fc60005000000 */
[----:B------:R-:W2:Y:S04]  /*2db50*/  LDL.LU R59, [R1+0x50] ;  /* 0x00005000013b7983 */ /* 0x000ea80000300800 */
[----:B------:R0:W-:Y:S04]  /*2db60*/  STL [R1+0x218], R0 ;  /* 0x0002180001007387 */ /* 0x0001e80000100800 */
[----:B------:R1:W-:Y:S04]  /*2db70*/  STL [R1+0x214], R4 ;  /* 0x0002140401007387 */ /* 0x0003e80000100800 */
[----:B------:R-:W3:Y:S01]  /*2db80*/  LDL.LU R58, [R1+0x90] ;  /* 0x00009000013a7983 */ /* 0x000ee20000300800 */
[----:B0-----:R-:W-:-:S02]  /*2db90*/  SEL R0, R3, R29, !P2 ;  /* 0x0000001d03007207 */ /* 0x001fc40005000000 */
[----:B-1----:R-:W-:-:S03]  /*2dba0*/  SEL R4, R3, R31, !P2 ;  /* 0x0000001f03047207 */ /* 0x002fc60005000000 */
[----:B------:R0:W-:Y:S04]  /*2dbb0*/  STL [R1+0x210], R0 ;  /* 0x0002100001007387 */ /* 0x0001e80000100800 */
[----:B------:R1:W-:Y:S04]  /*2dbc0*/  STL [R1+0x20c], R4 ;  /* 0x00020c0401007387 */ /* 0x0003e80000100800 */
[----:B------:R-:W4:Y:S01]  /*2dbd0*/  LDL.LU R57, [R1+0x94] ;  /* 0x0000940001397983 */ /* 0x000f220000300800 */
[----:B0-----:R-:W-:-:S05]  /*2dbe0*/  SEL R0, R3, R33, !P2 ;  /* 0x0000002103007207 */ /* 0x001fca0005000000 */
[----:B------:R0:W-:Y:S04]  /*2dbf0*/  STL [R1+0x208], R0 ;  /* 0x0002080001007387 */ /* 0x0001e80000100800 */
[----:B-1----:R-:W5:Y:S01]  /*2dc00*/  LDL.LU R4, [R1+0x98] ;  /* 0x0000980001047983 */ /* 0x002f620000300800 */
[C---:B------:R-:W-:Y:S02]  /*2dc10*/  SEL R7, R3.reuse, R34, !P2 ;  /* 0x0000002203077207 */ /* 0x040fe40005000000 */
[----:B0-----:R-:W-:-:S03]  /*2dc20*/  SEL R0, R3, R35, !P2 ;  /* 0x0000002303007207 */ /* 0x001fc60005000000 */
[----:B------:R0:W-:Y:S04]  /*2dc30*/  STL [R1+0x204], R7 ;  /* 0x0002040701007387 */ /* 0x0001e80000100800 */
[----:B------:R1:W-:Y:S04]  /*2dc40*/  STL [R1+0x200], R0 ;  /* 0x0002000001007387 */ /* 0x0003e80000100800 */
[----:B------:R-:W5:Y:S01]  /*2dc50*/  LDL.LU R55, [R1+0x8c] ;  /* 0x00008c0001377983 */ /* 0x000f620000300800 */
[C---:B0-----:R-:W-:Y:S02]  /*2dc60*/  SEL R7, R3.reuse, R36, !P2 ;  /* 0x0000002403077207 */ /* 0x041fe40005000000 */
[----:B-1----:R-:W-:-:S03]  /*2dc70*/  SEL R0, R3, R37, !P2 ;  /* 0x0000002503007207 */ /* 0x002fc60005000000 */
[----:B------:R0:W-:Y:S04]  /*2dc80*/  STL [R1+0xe0], R7 ;  /* 0x0000e00701007387 */ /* 0x0001e80000100800 */
[----:B------:R1:W-:Y:S04]  /*2dc90*/  STL [R1+0xdc], R0 ;  /* 0x0000dc0001007387 */ /* 0x0003e80000100800 */
[----:B------:R-:W5:Y:S01]  /*2dca0*/  LDL.LU R10, [R1+0x88] ;  /* 0x00008800010a7983 */ /* 0x000f620000300800 */
[C---:B0-----:R-:W-:Y:S02]  /*2dcb0*/  SEL R7, R3.reuse, R39, !P2 ;  /* 0x0000002703077207 */ /* 0x041fe40005000000 */
[----:B-1----:R-:W-:-:S03]  /*2dcc0*/  SEL R0, R3, R40, !P2 ;  /* 0x0000002803007207 */ /* 0x002fc60005000000 */
[----:B------:R0:W-:Y:S04]  /*2dcd0*/  STL [R1+0xd8], R7 ;  /* 0x0000d80701007387 */ /* 0x0001e80000100800 */
[----:B------:R-:W5:Y:S04]  /*2dce0*/  LDL.LU R38, [R1+0x7c] ;  /* 0x00007c0001267983 */ /* 0x000f680000300800 */
[----:B------:R1:W-:Y:S01]  /*2dcf0*/  STL [R1+0xb8], R0 ;  /* 0x0000b80001007387 */ /* 0x0003e20000100800 */
[----:B0-----:R-:W-:-:S05]  /*2dd00*/  SEL R7, R3, R41, !P2 ;  /* 0x0000002903077207 */ /* 0x001fca0005000000 */
[----:B------:R0:W-:Y:S01]  /*2dd10*/  STL [R1+0xb0], R7 ;  /* 0x0000b00701007387 */ /* 0x0001e20000100800 */
[----:B-1----:R-:W-:-:S03]  /*2dd20*/  SEL R0, R3, R43, !P2 ;  /* 0x0000002b03007207 */ /* 0x002fc60005000000 */
[----:B------:R-:W5:Y:S04]  /*2dd30*/  LDL.LU R17, [R1+0x80] ;  /* 0x0000800001117983 */ /* 0x000f680000300800 */
[----:B------:R1:W-:Y:S01]  /*2dd40*/  STL [R1+0x84], R0 ;  /* 0x0000840001007387 */ /* 0x0003e20000100800 */
[----:B0-----:R-:W-:-:S05]  /*2dd50*/  SEL R7, R3, R44, !P2 ;  /* 0x0000002c03077207 */ /* 0x001fca0005000000 */
[----:B------:R0:W-:Y:S01]  /*2dd60*/  STL [R1+0x8], R7 ;  /* 0x0000080701007387 */ /* 0x0001e20000100800 */
[----:B-1----:R-:W-:-:S03]  /*2dd70*/  SEL R0, R3, R45, !P2 ;  /* 0x0000002d03007207 */ /* 0x002fc60005000000 */
[----:B------:R-:W5:Y:S01]  /*2dd80*/  LDL.LU R15, [R1+0x68] ;  /* 0x00006800010f7983 */ /* 0x000f620000300800 */
[----:B------:R-:W-:-:S03]  /*2dd90*/  SEL R61, R3, R14, !P2 ;  /* 0x0000000e033d7207 */ /* 0x000fc60005000000 */
[----:B------:R-:W5:Y:S01]  /*2dda0*/  LDL.LU R12, [R1+0x74] ;  /* 0x00007400010c7983 */ /* 0x000f620000300800 */
[----:B------:R-:W-:-:S03]  /*2ddb0*/  SEL R60, R3, R23, !P2 ;  /* 0x00000017033c7207 */ /* 0x000fc60005000000 */
[----:B------:R1:W-:Y:S04]  /*2ddc0*/  STL [R1+0x4], R0 ;  /* 0x0000040001007387 */ /* 0x0003e80000100800 */
[----:B------:R-:W5:Y:S04]  /*2ddd0*/  LDL.LU R19, [R1+0x78] ;  /* 0x0000780001137983 */ /* 0x000f680000300800 */
[----:B0-----:R-:W5:Y:S01]  /*2dde0*/  LDL.LU R7, [R1+0x70] ;  /* 0x0000700001077983 */ /* 0x001f620000300800 */
[----:B-1----:R-:W-:-:S05]  /*2ddf0*/  SEL R0, R3, R21, !P2 ;  /* 0x0000001503007207 */ /* 0x002fca0005000000 */
[----:B------:R-:W-:Y:S04]  /*2de00*/  STL [R1+0x69e4], R0 ;  /* 0x0069e40001007387 */ /* 0x000fe80000100800 */
[----:B------:R0:W-:Y:S04]  /*2de10*/  STL [R1+0x69e8], R61 ;  /* 0x0069e83d01007387 */ /* 0x0001e80000100800 */
[----:B------:R1:W-:Y:S04]  /*2de20*/  STL [R1+0x69ec], R60 ;  /* 0x0069ec3c01007387 */ /* 0x0003e80000100800 */
[----:B------:R-:W5:Y:S01]  /*2de30*/  LDL.LU R11, [R1+0x6c] ;  /* 0x00006c00010b7983 */ /* 0x000f620000300800 */
[C---:B------:R-:W-:Y:S01]  /*2de40*/  SEL R27, R3.reuse, R27, !P2 ;  /* 0x0000001b031b7207 */ /* 0x040fe20005000000 */
[----:B0-----:R-:W0:Y:S01]  /*2de50*/  LDC R61, c[0x0][0x3ac] ;  /* 0x0000eb00ff3d7b82 */ /* 0x001e220000000800 */
[----:B--2---:R-:W-:-:S05]  /*2de60*/  SEL R59, R3, R59, !P2 ;  /* 0x0000003b033b7207 */ /* 0x004fca0005000000 */
[----:B------:R-:W-:Y:S01]  /*2de70*/  STL [R1+0x69f0], R59 ;  /* 0x0069f03b01007387 */ /* 0x000fe20000100800 */
[----:B---3--:R-:W-:-:S05]  /*2de80*/  SEL R58, R3, R58, !P2 ;  /* 0x0000003a033a7207 */ /* 0x008fca0005000000 */
[----:B------:R-:W-:Y:S04]  /*2de90*/  STL [R1+0x69f4], R58 ;  /* 0x0069f43a01007387 */ /* 0x000fe80000100800 */
[----:B------:R-:W2:Y:S01]  /*2dea0*/  LDL.LU R46, [R1+0x64] ;  /* 0x00006400012e7983 */ /* 0x000ea20000300800 */
[----:B----4-:R-:W-:-:S05]  /*2deb0*/  SEL R57, R3, R57, !P2 ;  /* 0x0000003903397207 */ /* 0x010fca0005000000 */
[----:B------:R-:W-:Y:S01]  /*2dec0*/  STL [R1+0x69f8], R57 ;  /* 0x0069f83901007387 */ /* 0x000fe20000100800 */
[----:B-----5:R-:W-:-:S03]  /*2ded0*/  SEL R56, R3, R4, !P2 ;  /* 0x0000000403387207 */ /* 0x020fc60005000000 */
[----:B------:R-:W3:Y:S04]  /*2dee0*/  LDL.LU R4, [R1+0x60] ;  /* 0x0000600001047983 */ /* 0x000ee80000300800 */
[----:B------:R-:W-:Y:S01]  /*2def0*/  STL [R1+0x69fc], R56 ;  /* 0x0069fc3801007387 */ /* 0x000fe20000100800 */
[----:B------:R-:W-:-:S05]  /*2df00*/  SEL R55, R3, R55, !P2 ;  /* 0x0000003703377207 */ /* 0x000fca0005000000 */
[----:B------:R-:W-:Y:S04]  /*2df10*/  STL [R1+0x6a00], R55 ;  /* 0x006a003701007387 */ /* 0x000fe80000100800 */
[----:B------:R-:W4:Y:S01]  /*2df20*/  LDL.LU R13, [R1+0x5c] ;  /* 0x00005c00010d7983 */ /* 0x000f220000300800 */
[----:B------:R-:W-:-:S05]  /*2df30*/  SEL R20, R3, R10, !P2 ;  /* 0x0000000a03147207 */ /* 0x000fca0005000000 */
[----:B------:R-:W-:Y:S01]  /*2df40*/  STL [R1+0x6a04], R20 ;  /* 0x006a041401007387 */ /* 0x000fe20000100800 */
[----:B------:R-:W-:-:S03]  /*2df50*/  SEL R10, R3, R38, !P2 ;  /* 0x00000026030a7207 */ /* 0x000fc60005000000 */
[----:B------:R-:W5:Y:S04]  /*2df60*/  LDL.LU R38, [R1+0x58] ;  /* 0x0000580001267983 */ /* 0x000f680000300800 */
[----:B------:R-:W-:Y:S01]  /*2df70*/  STL [R1+0x6a08], R10 ;  /* 0x006a080a01007387 */ /* 0x000fe20000100800 */
[----:B------:R-:W-:-:S05]  /*2df80*/  SEL R14, R3, R17, !P2 ;  /* 0x00000011030e7207 */ /* 0x000fca0005000000 */
[----:B------:R-:W-:Y:S04]  /*2df90*/  STL [R1+0x6a0c], R14 ;  /* 0x006a0c0e01007387 */ /* 0x000fe80000100800 */
[----:B------:R-:W5:Y:S01]  /*2dfa0*/  LDL.LU R17, [R1+0x54] ;  /* 0x0000540001117983 */ /* 0x000f620000300800 */
[C---:B------:R-:W-:Y:S02]  /*2dfb0*/  SEL R22, R3.reuse, R15, !P2 ;  /* 0x0000000f03167207 */ /* 0x040fe40005000000 */
[----:B------:R-:W-:-:S03]  /*2dfc0*/  SEL R23, R3, R12, !P2 ;  /* 0x0000000c03177207 */ /* 0x000fc60005000000 */
[----:B------:R-:W-:Y:S04]  /*2dfd0*/  STL [R1+0x6a10], R22 ;  /* 0x006a101601007387 */ /* 0x000fe80000100800 */
[----:B------:R-:W-:Y:S01]  /*2dfe0*/  STL [R1+0x6a14], R23 ;  /* 0x006a141701007387 */ /* 0x000fe20000100800 */
[----:B------:R-:W-:-:S03]  /*2dff0*/  SEL R19, R3, R19, !P2 ;  /* 0x0000001303137207 */ /* 0x000fc60005000000 */
[----:B------:R-:W5:Y:S01]  /*2e000*/  LDL.LU R28, [R1+0x48] ;  /* 0x00004800011c7983 */ /* 0x000f620000300800 */
[----:B------:R-:W-:-:S03]  /*2e010*/  SEL R21, R3, R7, !P2 ;  /* 0x0000000703157207 */ /* 0x000fc60005000000 */
[----:B------:R-:W-:Y:S04]  /*2e020*/  STL [R1+0x6a18], R19 ;  /* 0x006a181301007387 */ /* 0x000fe80000100800 */
[----:B------:R-:W5:Y:S04]  /*2e030*/  LDL.LU R29, [R1+0x4c] ;  /* 0x00004c00011d7983 */ /* 0x000f680000300800 */
[----:B------:R-:W5:Y:S04]  /*2e040*/  LDL.LU R31, [R1+0x38] ;  /* 0x00003800011f7983 */ /* 0x000f680000300800 */
[----:B------:R-:W-:Y:S04]  /*2e050*/  STL [R1+0x6a1c], R21 ;  /* 0x006a1c1501007387 */ /* 0x000fe80000100800 */
[----:B------:R-:W5:Y:S01]  /*2e060*/  LDL.LU R33, [R1+0x40] ;  /* 0x0000400001217983 */ /* 0x000f620000300800 */
[----:B------:R-:W-:-:S03]  /*2e070*/  SEL R11, R3, R11, !P2 ;  /* 0x0000000b030b7207 */ /* 0x000fc60005000000 */
[----:B------:R-:W5:Y:S04]  /*2e080*/  LDL.LU R34, [R1+0x44] ;  /* 0x0000440001227983 */ /* 0x000f680000300800 */
[----:B------:R-:W-:Y:S04]  /*2e090*/  STL [R1+0x6a20], R11 ;  /* 0x006a200b01007387 */ /* 0x000fe80000100800 */
[----:B------:R-:W5:Y:S04]  /*2e0a0*/  LDL.LU R24, [R1+0x3c] ;  /* 0x00003c0001187983 */ /* 0x000f680000300800 */
[----:B------:R-:W5:Y:S01]  /*2e0b0*/  LDL.LU R26, [R1+0x34] ;  /* 0x00003400011a7983 */ /* 0x000f620000300800 */
[----:B--2---:R-:W-:-:S05]  /*2e0c0*/  SEL R7, R3, R46, !P2 ;  /* 0x0000002e03077207 */ /* 0x004fca0005000000 */
[----:B------:R-:W-:Y:S04]  /*2e0d0*/  STL [R1+0x6a24], R7 ;  /* 0x006a240701007387 */ /* 0x000fe80000100800 */
[----:B------:R-:W2:Y:S04]  /*2e0e0*/  LDL.LU R37, [R1+0x30] ;  /* 0x0000300001257983 */ /* 0x000ea80000300800 */
[----:B------:R-:W2:Y:S01]  /*2e0f0*/  LDL.LU R46, [R1+0x2c] ;  /* 0x00002c00012e7983 */ /* 0x000ea20000300800 */
[----:B---3--:R-:W-:-:S03]  /*2e100*/  SEL R12, R3, R4, !P2 ;  /* 0x00000004030c7207 */ /* 0x008fc60005000000 */
[----:B------:R-:W3:Y:S01]  /*2e110*/  LDL.LU R4, [R1+0x28] ;  /* 0x0000280001047983 */ /* 0x000ee20000300800 */
[----:B------:R-:W-:-:S03]  /*2e120*/  SEL R30, R3, R30, !P2 ;  /* 0x0000001e031e7207 */ /* 0x000fc60005000000 */
[----:B------:R-:W-:Y:S01]  /*2e130*/  STL [R1+0x6a28], R12 ;  /* 0x006a280c01007387 */ /* 0x000fe20000100800 */
[----:B----4-:R-:W-:-:S05]  /*2e140*/  SEL R13, R3, R13, !P2 ;  /* 0x0000000d030d7207 */ /* 0x010fca0005000000 */
[----:B------:R-:W-:Y:S04]  /*2e150*/  STL [R1+0x6a2c], R13 ;  /* 0x006a2c0d01007387 */ /* 0x000fe80000100800 */
[----:B------:R-:W4:Y:S04]  /*2e160*/  LDL.LU R35, [R1+0x20] ;  /* 0x0000200001237983 */ /* 0x000f280000300800 */
[----:B------:R-:W4:Y:S01]  /*2e170*/  LDL.LU R36, [R1+0x24] ;  /* 0x0000240001247983 */ /* 0x000f220000300800 */
[----:B-----5:R-:W-:-:S03]  /*2e180*/  SEL R15, R3, R38, !P2 ;  /* 0x00000026030f7207 */ /* 0x020fc60005000000 */
[----:B------:R-:W5:Y:S04]  /*2e190*/  LDL.LU R38, [R1+0x1c] ;  /* 0x00001c0001267983 */ /* 0x000f680000300800 */
[----:B------:R-:W-:Y:S01]  /*2e1a0*/  STL [R1+0x6a30], R15 ;  /* 0x006a300f01007387 */ /* 0x000fe20000100800 */
[----:B------:R-:W-:-:S05]  /*2e1b0*/  SEL R17, R3, R17, !P2 ;  /* 0x0000001103117207 */ /* 0x000fca0005000000 */
[----:B------:R-:W-:Y:S04]  /*2e1c0*/  STL [R1+0x6a34], R17 ;  /* 0x006a341101007387 */ /* 0x000fe80000100800 */
[----:B------:R-:W-:Y:S04]  /*2e1d0*/  STL [R1+0x6a38], R27 ;  /* 0x006a381b01007387 */ /* 0x000fe80000100800 */
[----:B------:R-:W-:Y:S01]  /*2e1e0*/  STL [R1+0x6a3c], R30 ;  /* 0x006a3c1e01007387 */ /* 0x000fe20000100800 */
[C---:B------:R-:W-:Y:S02]  /*2e1f0*/  SEL R28, R3.reuse, R28, !P2 ;  /* 0x0000001c031c7207 */ /* 0x040fe40005000000 */
[----:B------:R-:W-:-:S03]  /*2e200*/  SEL R29, R3, R29, !P2 ;  /* 0x0000001d031d7207 */ /* 0x000fc60005000000 */
[----:B------:R-:W-:Y:S01]  /*2e210*/  STL [R1+0x6a40], R28 ;  /* 0x006a401c01007387 */ /* 0x000fe20000100800 */
[----:B------:R-:W-:-:S03]  /*2e220*/  SEL R31, R3, R31, !P2 ;  /* 0x0000001f031f7207 */ /* 0x000fc60005000000 */
[----:B------:R0:W-:Y:S01]  /*2e230*/  STL [R1+0x6a44], R29 ;  /* 0x006a441d01007387 */ /* 0x0001e20000100800 */
[----:B------:R-:W-:-:S03]  /*2e240*/  SEL R33, R3, R33, !P2 ;  /* 0x0000002103217207 */ /* 0x000fc60005000000 */
[----:B------:R-:W-:Y:S01]  /*2e250*/  STL [R1+0x6a48], R31 ;  /* 0x006a481f01007387 */ /* 0x000fe20000100800 */
[----:B------:R-:W-:-:S03]  /*2e260*/  SEL R34, R3, R34, !P2 ;  /* 0x0000002203227207 */ /* 0x000fc60005000000 */
[----:B------:R-:W-:Y:S01]  /*2e270*/  STL [R1+0x6a4c], R33 ;  /* 0x006a4c2101007387 */ /* 0x000fe20000100800 */
[----:B------:R-:W-:-:S03]  /*2e280*/  SEL R24, R3, R24, !P2 ;  /* 0x0000001803187207 */ /* 0x000fc60005000000 */
[----:B------:R-:W-:Y:S04]  /*2e290*/  STL [R1+0x6a50], R34 ;  /* 0x006a502201007387 */ /* 0x000fe80000100800 */
[----:B------:R-:W-:Y:S01]  /*2e2a0*/  STL [R1+0x6a54], R24 ;  /* 0x006a541801007387 */ /* 0x000fe20000100800 */
[C---:B--2---:R-:W-:Y:S02]  /*2e2b0*/  SEL R40, R3.reuse, R37, !P2 ;  /* 0x0000002503287207 */ /* 0x044fe40005000000 */
[C---:B------:R-:W-:Y:S02]  /*2e2c0*/  SEL R39, R3.reuse, R46, !P2 ;  /* 0x0000002e03277207 */ /* 0x040fe40005000000 */
[----:B---3--:R-:W-:Y:S02]  /*2e2d0*/  SEL R37, R3, R4, !P2 ;  /* 0x0000000403257207 */ /* 0x008fe40005000000 */
[----:B------:R-:W2:Y:S04]  /*2e2e0*/  LDL.LU R4, [R1+0x8f0] ;  /* 0x0008f00001047983 */ /* 0x000ea80000300800 */
[----:B------:R-:W3:Y:S04]  /*2e2f0*/  LDL.LU R44, [R1+0x8dc] ;  /* 0x0008dc00012c7983 */ /* 0x000ee80000300800 */
[----:B------:R-:W3:Y:S04]  /*2e300*/  LDL.LU R45, [R1+0x8d8] ;  /* 0x0008d800012d7983 */ /* 0x000ee80000300800 */
[----:B------:R-:W3:Y:S01]  /*2e310*/  LDL.LU R46, [R1+0x8d4] ;  /* 0x0008d400012e7983 */ /* 0x000ee20000300800 */
[----:B------:R-:W1:Y:S01]  /*2e320*/  S2R R0, SR_TID.X ;  /* 0x0000000000007919 */ /* 0x000e620000002100 */
[----:B------:R-:W-:-:S02]  /*2e330*/  @!P1 IMAD.MOV R5, RZ, RZ, -R5 ;  /* 0x000000ffff059224 */ /* 0x000fc400078e0a05 */
[----:B------:R-:W-:Y:S02]  /*2e340*/  @!P5 IMAD.MOV R2, RZ, RZ, -R2 ;  /* 0x000000ffff02d224 */ /* 0x000fe400078e0a02 */
[----:B------:R-:W-:Y:S02]  /*2e350*/  @!P3 IMAD.MOV R50, RZ, RZ, -R50 ;  /* 0x000000ffff32b224 */ /* 0x000fe400078e0a32 */
[----:B------:R-:W-:Y:S02]  /*2e360*/  @!P6 IMAD.MOV R51, RZ, RZ, -R51 ;  /* 0x000000ffff33e224 */ /* 0x000fe400078e0a33 */
[----:B------:R-:W-:Y:S02]  /*2e370*/  @!P0 IMAD.MOV R52, RZ, RZ, -R52 ;  /* 0x000000ffff348224 */ /* 0x000fe400078e0a34 */
[----:B------:R-:W-:Y:S01]  /*2e380*/  @!P4 IMAD.MOV R53, RZ, RZ, -R53 ;  /* 0x000000ffff35c224 */ /* 0x000fe200078e0a35 */
[C---:B------:R-:W-:Y:S02]  /*2e390*/  SEL R26, R3.reuse, R26, !P2 ;  /* 0x0000001a031a7207 */ /* 0x040fe40005000000 */
[----:B------:R-:W-:-:S02]  /*2e3a0*/  SEL R32, R3, R32, !P2 ;  /* 0x0000002003207207 */ /* 0x000fc40005000000 */
[C---:B------:R-:W-:Y:S02]  /*2e3b0*/  SEL R42, R3.reuse, R42, !P2 ;  /* 0x0000002a032a7207 */ /* 0x040fe40005000000 */
[C---:B----4-:R-:W-:Y:S02]  /*2e3c0*/  SEL R35, R3.reuse, R35, !P2 ;  /* 0x0000002303237207 */ /* 0x050fe40005000000 */
[C---:B------:R-:W-:Y:S02]  /*2e3d0*/  SEL R36, R3.reuse, R36, !P2 ;  /* 0x0000002403247207 */ /* 0x040fe40005000000 */
[----:B------:R-:W-:Y:S02]  /*2e3e0*/  SEL R18, R3, R18, !P2 ;  /* 0x0000001203127207 */ /* 0x000fe40005000000 */
[----:B-1----:R-:W-:-:S05]  /*2e3f0*/  LOP3.LUT R60, R0, 0x1f, RZ, 0xc0, !PT ;  /* 0x0000001f003c7812 */ /* 0x002fca00078ec0ff */
[CC--:B0-----:R-:W-:Y:S02]  /*2e400*/  IMAD R29, R60.reuse, R61.reuse, RZ ;  /* 0x0000003d3c1d7224 */ /* 0x0c1fe400078e02ff */
[----:B------:R-:W-:Y:S01]  /*2e410*/  IMAD R0, R60, R61, RZ ;  /* 0x0000003d3c007224 */ /* 0x000fe200078e02ff */
[----:B-----5:R-:W-:Y:S01]  /*2e420*/  SEL R38, R3, R38, !P2 ;  /* 0x0000002603267207 */ /* 0x020fe20005000000 */
[----:B------:R-:W-:Y:S01]  /*2e430*/  IMAD R29, R61, 0x20, R29 ;  /* 0x000000203d1d7824 */ /* 0x000fe200078e021d */
[C---:B------:R-:W-:Y:S02]  /*2e440*/  SEL R8, R3.reuse, R8, !P2 ;  /* 0x0000000803087207 */ /* 0x040fe40005000000 */
[C---:B------:R-:W-:Y:S02]  /*2e450*/  SEL R16, R3.reuse, R16, !P2 ;  /* 0x0000001003107207 */ /* 0x040fe40005000000 */
[C---:B------:R-:W-:Y:S02]  /*2e460*/  SEL R25, R3.reuse, R25, !P2 ;  /* 0x0000001903197207 */ /* 0x040fe40005000000 */
[----:B------:R-:W-:-:S02]  /*2e470*/  SEL R9, R3, R9, !P2 ;  /* 0x0000000903097207 */ /* 0x000fc40005000000 */
[C---:B------:R-:W-:Y:S02]  /*2e480*/  SEL R54, R3.reuse, R54, !P2 ;  /* 0x0000003603367207 */ /* 0x040fe40005000000 */
[C---:B------:R-:W-:Y:S02]  /*2e490*/  SEL R47, R3.reuse, R47, !P2 ;  /* 0x0000002f032f7207 */ /* 0x040fe40005000000 */
        /* <DEDUP_REMOVED lines=8> */
[----:B------:R-:W-:Y:S02]  /*2e520*/  SEL R53, R3, R53, !P2 ;  /* 0x0000003503357207 */ /* 0x000fe40005000000 */
[----:B------:R-:W-:-:S02]  /*2e530*/  IADD3 R3, P0, PT, R0, UR26, RZ ;  /* 0x0000001a00037c10 */ /* 0x000fc4000ff1e0ff */
[----:B------:R-:W-:Y:S02]  /*2e540*/  IADD3 R2, P4, PT, R29, UR26, RZ ;  /* 0x0000001a1d027c10 */ /* 0x000fe4000ff9e0ff */
[----:B------:R-:W-:Y:S01]  /*2e550*/  LEA.HI.X.SX32 R5, R0, UR27, 0x1, P0 ;  /* 0x0000001b00057c11 */ /* 0x000fe200080f0eff */
[----:B------:R0:W-:Y:S04]  /*2e560*/  STL [R1+0x69c4], R3 ;  /* 0x0069c40301007387 */ /* 0x0001e80000100800 */
[----:B------:R1:W-:Y:S04]  /*2e570*/  STL [R1+0x69c8], R2 ;  /* 0x0069c80201007387 */ /* 0x0003e80000100800 */
[----:B------:R-:W-:Y:S01]  /*2e580*/  STL [R1+0x69bc], R5 ;  /* 0x0069bc0501007387 */ /* 0x000fe20000100800 */
[----:B--2---:R-:W-:-:S02]  /*2e590*/  IMAD R4, R4, UR46, RZ ;  /* 0x0000002e04047c24 */ /* 0x004fc4000f8e02ff */
[----:B---3--:R-:W-:-:S03]  /*2e5a0*/  IMAD R44, R44, UR46, RZ ;  /* 0x0000002e2c2c7c24 */ /* 0x008fc6000f8e02ff */
[----:B------:R-:W-:Y:S01]  /*2e5b0*/  IADD3 R0, P0, PT, R4, UR24, RZ ;  /* 0x0000001804007c10 */ /* 0x000fe2000ff1e0ff */
[----:B------:R-:W-:Y:S01]  /*2e5c0*/  IMAD R45, R45, UR46, RZ ;  /* 0x0000002e2d2d7c24 */ /* 0x000fe2000f8e02ff */
[----:B0-----:R-:W-:Y:S01]  /*2e5d0*/  IADD3 R3, P1, PT, R44, UR24, RZ ;  /* 0x000000182c037c10 */ /* 0x001fe2000ff3e0ff */
[----:B------:R-:W-:-:S03]  /*2e5e0*/  IMAD R46, R46, UR46, RZ ;  /* 0x0000002e2e2e7c24 */ /* 0x000fc6000f8e02ff */
[----:B-1----:R-:W-:Y:S01]  /*2e5f0*/  IADD3 R2, P2, PT, R45, UR24, RZ ;  /* 0x000000182d027c10 */ /* 0x002fe2000ff5e0ff */
[----:B------:R0:W-:Y:S04]  /*2e600*/  STL [R1+0x3b10], R0 ;  /* 0x003b100001007387 */ /* 0x0001e80000100800 */
[----:B------:R1:W-:Y:S04]  /*2e610*/  STL [R1+0x3b14], R3 ;  /* 0x003b140301007387 */ /* 0x0003e80000100800 */
[----:B------:R-:W2:Y:S01]  /*2e620*/  LDL.LU R28, [R1+0xd4] ;  /* 0x0000d400011c7983 */ /* 0x000ea20000300800 */
[----:B0-----:R-:W-:Y:S01]  /*2e630*/  IADD3 R0, P3, PT, R46, UR24, RZ ;  /* 0x000000182e007c10 */ /* 0x001fe2000ff7e0ff */
[----:B------:R-:W-:-:S02]  /*2e640*/  UIMAD UR46, UR41, 0x3f, URZ ;  /* 0x0000003f292e78a4 */ /* 0x000fc4000f8e02ff */
[----:B------:R-:W-:Y:S01]  /*2e650*/  STL [R1+0x3b18], R2 ;  /* 0x003b180201007387 */ /* 0x000fe20000100800 */
[----:B------:R-:W-:Y:S01]  /*2e660*/  UIMAD UR48, UR41, 0x3d, URZ ;  /* 0x0000003d293078a4 */ /* 0x000fe2000f8e02ff */
[----:B-1----:R-:W-:Y:S01]  /*2e670*/  LEA.HI.X.SX32 R3, R44, UR25, 0x1, P1 ;  /* 0x000000192c037c11 */ /* 0x002fe200088f0eff */
[----:B------:R-:W-:Y:S01]  /*2e680*/  UIMAD UR49, UR41, 0x3c, URZ ;  /* 0x0000003c293178a4 */ /* 0x000fe2000f8e02ff */
[----:B------:R-:W3:Y:S01]  /*2e690*/  LDL.LU R30, [R1+0xd0] ;  /* 0x0000d000011e7983 */ /* 0x000ee20000300800 */
[----:B------:R-:W-:Y:S02]  /*2e6a0*/  UIMAD UR50, UR41, 0x3b, URZ ;  /* 0x0000003b293278a4 */ /* 0x000fe4000f8e02ff */
[----:B------:R-:W-:Y:S01]  /*2e6b0*/  UIMAD UR51, UR41, 0x3a, URZ ;  /* 0x0000003a293378a4 */ /* 0x000fe2000f8e02ff */
[----:B------:R0:W-:Y:S01]  /*2e6c0*/  STL [R1+0x3b1c], R0 ;  /* 0x003b1c0001007387 */ /* 0x0001e20000100800 */
[----:B------:R-:W-:Y:S02]  /*2e6d0*/  UIMAD UR52, UR41, 0x39, URZ ;  /* 0x00000039293478a4 */ /* 0x000fe4000f8e02ff */
[----:B------:R-:W-:Y:S01]  /*2e6e0*/  UIMAD UR53, UR41, 0x38, URZ ;  /* 0x00000038293578a4 */ /* 0x000fe2000f8e02ff */
[----:B------:R-:W4:Y:S01]  /*2e6f0*/  LDL.LU R27, [R1+0xcc] ;  /* 0x0000cc00011b7983 */ /* 0x000f220000300800 */
[----:B------:R-:W-:-:S02]  /*2e700*/  UIMAD UR54, UR41, 0x37, URZ ;  /* 0x00000037293678a4 */ /* 0x000fc4000f8e02ff */
[----:B------:R-:W-:Y:S01]  /*2e710*/  UIMAD UR55, UR41, 0x36, URZ ;  /* 0x00000036293778a4 */ /* 0x000fe2000f8e02ff */
[----:B------:R-:W5:Y:S01]  /*2e720*/  LDL.LU R17, [R1+0xc8] ;  /* 0x0000c80001117983 */ /* 0x000f620000300800 */
[----:B------:R-:W-:Y:S02]  /*2e730*/  UIMAD UR56, UR41, 0x35, URZ ;  /* 0x00000035293878a4 */ /* 0x000fe4000f8e02ff */
[----:B------:R-:W-:Y:S01]  /*2e740*/  UIMAD UR57, UR41, 0x34, URZ ;  /* 0x00000034293978a4 */ /* 0x000fe2000f8e02ff */
[----:B------:R-:W2:Y:S01]  /*2e750*/  LDL.LU R15, [R1+0xc4] ;  /* 0x0000c400010f7983 */ /* 0x000ea20000300800 */
[----:B------:R-:W-:Y:S02]  /*2e760*/  UIMAD UR58, UR41, 0x33, URZ ;  /* 0x00000033293a78a4 */ /* 0x000fe4000f8e02ff */
[----:B------:R-:W-:Y:S01]  /*2e770*/  UIMAD UR59, UR41, 0x32, URZ ;  /* 0x00000032293b78a4 */ /* 0x000fe2000f8e02ff */
[----:B------:R-:W3:Y:S01]  /*2e780*/  LDL.LU R13, [R1+0xc0] ;  /* 0x0000c000010d7983 */ /* 0x000ee20000300800 */
[----:B------:R-:W-:-:S02]  /*2e790*/  UIMAD UR60, UR41, 0x31, URZ ;  /* 0x00000031293c78a4 */ /* 0x000fc4000f8e02ff */
[----:B------:R-:W-:Y:S01]  /*2e7a0*/  UIMAD UR61, UR41, 0x30, URZ ;  /* 0x00000030293d78a4 */ /* 0x000fe2000f8e02ff */
[----:B------:R-:W3:Y:S01]  /*2e7b0*/  LDL.LU R12, [R1+0xbc] ;  /* 0x0000bc00010c7983 */ /* 0x000ee20000300800 */
[----:B------:R-:W-:Y:S02]  /*2e7c0*/  UIMAD UR62, UR41, 0x2f, URZ ;  /* 0x0000002f293e78a4 */ /* 0x000fe4000f8e02ff */
[----:B------:R-:W-:Y:S01]  /*2e7d0*/  UIMAD UR63, UR41, 0x2e, URZ ;  /* 0x0000002e293f78a4 */ /* 0x000fe2000f8e02ff */
[----:B------:R-:W3:Y:S01]  /*2e7e0*/  LDL.LU R7, [R1+0xb4] ;  /* 0x0000b40001077983 */ /* 0x000ee20000300800 */
        /* <DEDUP_REMOVED lines=14> */
[----:B0-----:R-:W3:Y:S01]  /*2e8d0*/  LDL.LU R0, [R1+0x9c] ;  /* 0x00009c0001007983 */ /* 0x001ee20000300800 */
[----:B------:R-:W-:Y:S01]  /*2e8e0*/  LEA.HI.X.SX32 R2, R4, UR25, 0x1, P0 ;  /* 0x0000001904027c11 */ /* 0x000fe200080f0eff */
[----:B------:R-:W-:Y:S02]  /*2e8f0*/  UIMAD UR74, UR41, 0x23, URZ ;  /* 0x00000023294a78a4 */ /* 0x000fe4000f8e02ff */
[----:B------:R-:W3:Y:S01]  /*2e900*/  LDL.LU R59, [R1+0x18] ;  /* 0x00001800013b7983 */ /* 0x000ee20000300800 */
[----:B------:R-:W-:Y:S02]  /*2e910*/  UIMAD UR75, UR41, 0x22, URZ ;  /* 0x00000022294b78a4 */ /* 0x000fe4000f8e02ff */
[----:B------:R-:W-:Y:S01]  /*2e920*/  UIMAD UR76, UR41, 0x21, URZ ;  /* 0x00000021294c78a4 */ /* 0x000fe2000f8e02ff */
[----:B------:R0:W-:Y:S01]  /*2e930*/  STL [R1+0x3b0c], R2 ;  /* 0x003b0c0201007387 */ /* 0x0001e20000100800 */
[----:B------:R-:W-:-:S02]  /*2e940*/  UIMAD UR26, UR41, 0x1f, URZ ;  /* 0x0000001f291a78a4 */ /* 0x000fc4000f8e02ff */
[----:B------:R-:W-:Y:S01]  /*2e950*/  UIMAD UR7, UR7, 0x1d, URZ ;  /* 0x0000001d070778a4 */ /* 0x000fe2000f8e02ff */
[----:B------:R-:W3:Y:S01]  /*2e960*/  LDL.LU R60, [R1+0x14] ;  /* 0x00001400013c7983 */ /* 0x000ee20000300800 */
[----:B------:R-:W-:Y:S02]  /*2e970*/  UIMAD UR8, UR8, 0x1c, URZ ;  /* 0x0000001c080878a4 */ /* 0x000fe4000f8e02ff */
[----:B------:R-:W-:Y:S01]  /*2e980*/  UIMAD UR9, UR9, 0x1b, URZ ;  /* 0x0000001b090978a4 */ /* 0x000fe2000f8e02ff */
[----:B------:R-:W-:Y:S01]  /*2e990*/  STL [R1+0x3b08], R3 ;  /* 0x003b080301007387 */ /* 0x000fe20000100800 */
[----:B------:R-:W-:Y:S01]  /*2e9a0*/  UIMAD UR10, UR10, 0x1a, URZ ;  /* 0x0000001a0a0a78a4 */ /* 0x000fe2000f8e02ff */
[----:B0-----:R-:W-:Y:S01]  /*2e9b0*/  LEA.HI.X.SX32 R2, R45, UR25, 0x1, P2 ;  /* 0x000000192d027c11 */ /* 0x001fe200090f0eff */
[----:B------:R-:W-:Y:S01]  /*2e9c0*/  UIMAD UR11, UR11, 0x19, URZ ;  /* 0x000000190b0b78a4 */ /* 0x000fe2000f8e02ff */
[----:B------:R-:W3:Y:S01]  /*2e9d0*/  LDL.LU R22, [R1+0x10] ;  /* 0x0000100001167983 */ /* 0x000ee20000300800 */
[----:B------:R-:W-:-:S02]  /*2e9e0*/  UIMAD UR12, UR12, 0x18, URZ ;  /* 0x000000180c0c78a4 */ /* 0x000fc4000f8e02ff */
[----:B------:R-:W-:Y:S01]  /*2e9f0*/  UIMAD UR13, UR13, 0x17, URZ ;  /* 0x000000170d0d78a4 */ /* 0x000fe2000f8e02ff */
[----:B------:R-:W3:Y:S01]  /*2ea00*/  LDL.LU R14, [R1+0x358] ;  /* 0x00035800010e7983 */ /* 0x000ee20000300800 */
[----:B------:R-:W-:Y:S02]  /*2ea10*/  UIMAD UR14, UR14, 0x16, URZ ;  /* 0x000000160e0e78a4 */ /* 0x000fe4000f8e02ff */
[----:B------:R-:W-:Y:S01]  /*2ea20*/  UIMAD UR15, UR15, 0x15, URZ ;  /* 0x000000150f0f78a4 */ /* 0x000fe2000f8e02ff */
[----:B------:R0:W-:Y:S01]  /*2ea30*/  STL [R1+0x3b04], R2 ;  /* 0x003b040201007387 */ /* 0x0001e20000100800 */
[----:B------:R-:W-:Y:S02]  /*2ea40*/  UIMAD UR16, UR16, 0x14, URZ ;  /* 0x00000014101078a4 */ /* 0x000fe4000f8e02ff */
[----:B------:R-:W-:Y:S01]  /*2ea50*/  UIMAD UR17, UR17, 0x13, URZ ;  /* 0x00000013111178a4 */ /* 0x000fe2000f8e02ff */
[----:B------:R-:W3:Y:S01]  /*2ea60*/  LDL.LU R10, [R1+0x360] ;  /* 0x00036000010a7983 */ /* 0x000ee20000300800 */
[----:B------:R-:W-:-:S02]  /*2ea70*/  UIMAD UR18, UR18, 0x12, URZ ;  /* 0x00000012121278a4 */ /* 0x000fc4000f8e02ff */
[----:B------:R-:W-:Y:S01]  /*2ea80*/  UIMAD UR19, UR19, 0x11, URZ ;  /* 0x00000011131378a4 */ /* 0x000fe2000f8e02ff */
[----:B------:R-:W3:Y:S01]  /*2ea90*/  LDL.LU R20, [R1+0x36c] ;  /* 0x00036c0001147983 */ /* 0x000ee20000300800 */
[----:B------:R-:W-:Y:S02]  /*2eaa0*/  USHF.L.U32 UR20, UR20, 0x4, URZ ;  /* 0x0000000414147899 */ /* 0x000fe400080006ff */
        /* <DEDUP_REMOVED lines=11> */
[----:B------:R-:W-:Y:S02]  /*2eb60*/  USHF.L.U32 UR32, UR32, 0x3, URZ ;  /* 0x0000000320207899 */ /* 0x000fe400080006ff */
[----:B------:R-:W-:Y:S01]  /*2eb70*/  UIMAD UR33, UR33, 0x7, URZ ;  /* 0x00000007212178a4 */ /* 0x000fe2000f8e02ff */
[----:B------:R-:W3:Y:S01]  /*2eb80*/  LDL.LU R61, [R1+0x398] ;  /* 0x00039800013d7983 */ /* 0x000ee20000300800 */
[----:B------:R-:W-:Y:S01]  /*2eb90*/  LEA.HI.X.SX32 R4, R29, UR27, 0x1, P4 ;  /* 0x0000001b1d047c11 */ /* 0x000fe2000a0f0eff */
[----:B------:R-:W-:Y:S01]  /*2eba0*/  UIMAD UR34, UR34, 0x6, URZ ;  /* 0x00000006222278a4 */ /* 0x000fe2000f8e02ff */
[----:B0-----:R-:W-:Y:S01]  /*2ebb0*/  LEA.HI.X.SX32 R2, R46, UR25, 0x1, P3 ;  /* 0x000000192e027c11 */ /* 0x001fe200098f0eff */
[----:B------:R-:W-:-:S02]  /*2ebc0*/  UIMAD UR35, UR35, 0x5, URZ ;  /* 0x00000005232378a4 */ /* 0x000fc4000f8e02ff */
[----:B------:R-:W-:Y:S01]  /*2ebd0*/  STL [R1+0x69c0], R4 ;  /* 0x0069c00401007387 */ /* 0x000fe20000100800 */
[----:B------:R-:W-:Y:S02]  /*2ebe0*/  USHF.L.U32 UR36, UR36, 0x2, URZ ;  /* 0x0000000224247899 */ /* 0x000fe400080006ff */
[----:B------:R-:W-:Y:S01]  /*2ebf0*/  UIMAD UR37, UR37, 0x3, URZ ;  /* 0x00000003252578a4 */ /* 0x000fe2000f8e02ff */
[----:B------:R5:W-:Y:S01]  /*2ec00*/  STL [R1+0x3b00], R2 ;  /* 0x003b000201007387 */ /* 0x000be20000100800 */
[----:B------:R-:W-:Y:S02]  /*2ec10*/  USHF.L.U32 UR38, UR38, 0x1, URZ ;  /* 0x0000000126267899 */ /* 0x000fe400080006ff */
[----:B------:R-:W-:Y:S01]  /*2ec20*/  USHF.R.S32.HI UR39, URZ, 0x1f, UR39 ;  /* 0x0000001fff277899 */ /* 0x000fe20008011427 */
[----:B------:R-:W0:Y:S01]  /*2ec30*/  LDCU UR24, c[0x0][0x3a8] ;  /* 0x00007500ff1877ac */ /* 0x000e220008000800 */
[----:B----4-:R-:W-:Y:S02]  /*2ec40*/  IMAD R3, R27, UR47, RZ ;  /* 0x0000002f1b037c24 */ /* 0x010fe4000f8e02ff */
[----:B-----5:R-:W-:-:S03]  /*2ec50*/  IMAD R2, R17, UR47, RZ ;  /* 0x0000002f11027c24 */ /* 0x020fc6000f8e02ff */
[----:B------:R3:W-:Y:S01]  /*2ec60*/  STL [R1+0x1f4], R3 ;  /* 0x0001f40301007387 */ /* 0x0007e20000100800 */
[----:B--2---:R-:W-:-:S03]  /*2ec70*/  IMAD R15, R15, UR47, RZ ;  /* 0x0000002f0f0f7c24 */ /* 0x004fc6000f8e02ff */
[----:B------:R1:W-:Y:S01]  /*2ec80*/  STL [R1+0x1f0], R2 ;  /* 0x0001f00201007387 */ /* 0x0003e20000100800 */
[----:B---3--:R-:W-:-:S03]  /*2ec90*/  IMAD R3, R13, UR47, RZ ;  /* 0x0000002f0d037c24 */ /* 0x008fc6000f8e02ff */
[----:B------:R-:W-:Y:S01]  /*2eca0*/  STL [R1+0x1ec], R15 ;  /* 0x0001ec0f01007387 */ /* 0x000fe20000100800 */
[----:B-1----:R-:W-:Y:S02]  /*2ecb0*/  IMAD R2, R12, UR47, RZ ;  /* 0x0000002f0c027c24 */ /* 0x002fe4000f8e02ff */
[----:B------:R-:W-:Y:S01]  /*2ecc0*/  IMAD R7, R7, UR47, RZ ;  /* 0x0000002f07077c24 */ /* 0x000fe2000f8e02ff */
[----:B------:R1:W-:Y:S04]  /*2ecd0*/  STL [R1+0x1e8], R3 ;  /* 0x0001e80301007387 */ /* 0x0003e80000100800 */
[----:B------:R2:W-:Y:S04]  /*2ece0*/  STL [R1+0x1e4], R2 ;  /* 0x0001e40201007387 */ /* 0x0005e80000100800 */
[----:B------:R3:W-:Y:S01]  /*2ecf0*/  STL [R1+0x1e0], R7 ;  /* 0x0001e00701007387 */ /* 0x0007e20000100800 */
[----:B-1----:R-:W-:-:S02]  /*2ed00*/  IMAD R3, R11, UR47, RZ ;  /* 0x0000002f0b037c24 */ /* 0x002fc4000f8e02ff */
[----:B--2---:R-:W-:-:S03]  /*2ed10*/  IMAD R2, R21, UR47, RZ ;  /* 0x0000002f15027c24 */ /* 0x004fc6000f8e02ff */
[----:B------:R-:W-:Y:S01]  /*2ed20*/  STL [R1+0x1dc], R3 ;  /* 0x0001dc0301007387 */ /* 0x000fe20000100800 */
[----:B---3--:R-:W-:-:S03]  /*2ed30*/  IMAD R7, R19, UR47, RZ ;  /* 0x0000002f13077c24 */ /* 0x008fc6000f8e02ff */
[----:B------:R1:W-:Y:S04]  /*2ed40*/  STL [R1+0x1d8], R2 ;  /* 0x0001d80201007387 */ /* 0x0003e80000100800 */
[----:B------:R-:W-:Y:S01]  /*2ed50*/  STL [R1+0x1d4], R7 ;  /* 0x0001d40701007387 */ /* 0x000fe20000100800 */
[----:B-1----:R-:W-:-:S03]  /*2ed60*/  IMAD R2, R0, UR47, RZ ;  /* 0x0000002f00027c24 */ /* 0x002fc6000f8e02ff */
[----:B------:R-:W2:Y:S01]  /*2ed70*/  LDL.LU R0, [R1+0x3a0] ;  /* 0x0003a00001007983 */ /* 0x000ea20000300800 */
[----:B------:R-:W-:-:S05]  /*2ed80*/  IMAD R3, R23, UR47, RZ ;  /* 0x0000002f17037c24 */ /* 0x000fca000f8e02ff */
[----:B------:R1:W-:Y:S04]  /*2ed90*/  STL [R1+0x1d0], R3 ;  /* 0x0001d00301007387 */ /* 0x0003e80000100800 */
[----:B------:R3:W-:Y:S01]  /*2eda0*/  STL [R1+0x1cc], R2 ;  /* 0x0001cc0201007387 */ /* 0x0007e20000100800 */
[----:B-1----:R-:W-:-:S03]  /*2edb0*/  IMAD R3, R59, UR47, RZ ;  /* 0x0000002f3b037c24 */ /* 0x002fc6000f8e02ff */
[----:B------:R-:W4:Y:S01]  /*2edc0*/  LDL.LU R59, [R1+0x3ac] ;  /* 0x0003ac00013b7983 */ /* 0x000f220000300800 */
[----:B---3--:R-:W-:-:S03]  /*2edd0*/  IMAD R2, R60, UR47, RZ ;  /* 0x0000002f3c027c24 */ /* 0x008fc6000f8e02ff */
[----:B------:R1:W-:Y:S04]  /*2ede0*/  STL [R1+0x1c8], R3 ;  /* 0x0001c80301007387 */ /* 0x0003e80000100800 */
[----:B------:R-:W3:Y:S01]  /*2edf0*/  LDL.LU R60, [R1+0x3b4] ;  /* 0x0003b400013c7983 */ /* 0x000ee20000300800 */
[----:B------:R-:W-:-:S03]  /*2ee00*/  IMAD R7, R22, UR47, RZ ;  /* 0x0000002f16077c24 */ /* 0x000fc6000f8e02ff */
[----:B------:R5:W-:Y:S01]  /*2ee10*/  STL [R1+0x1c4], R2 ;  /* 0x0001c40201007387 */ /* 0x000be20000100800 */
[----:B-1----:R-:W-:-:S03]  /*2ee20*/  IMAD R3, R14, UR47, RZ ;  /* 0x0000002f0e037c24 */ /* 0x002fc6000f8e02ff */
[----:B------:R1:W-:Y:S04]  /*2ee30*/  STL [R1+0x1c0], R7 ;  /* 0x0001c00701007387 */ /* 0x0003e80000100800 */
[----:B------:R0:W-:Y:S01]  /*2ee40*/  STL [R1+0x1bc], R3 ;  /* 0x0001bc0301007387 */ /* 0x0001e20000100800 */
[----:B-----5:R-:W-:Y:S02]  /*2ee50*/  IMAD R2, R10, UR47, RZ ;  /* 0x0000002f0a027c24 */ /* 0x020fe4000f8e02ff */
[----:B-1----:R-:W-:-:S03]  /*2ee60*/  IMAD R7, R20, UR47, RZ ;  /* 0x0000002f14077c24 */ /* 0x002fc6000f8e02ff */
[----:B------:R1:W-:Y:S01]  /*2ee70*/  STL [R1+0x1b8], R2 ;  /* 0x0001b80201007387 */ /* 0x0003e20000100800 */
[----:B0-----:R-:W-:-:S03]  /*2ee80*/  IMAD R3, R55, UR47, RZ ;  /* 0x0000002f37037c24 */ /* 0x001fc6000f8e02ff */
[----:B------:R0:W-:Y:S04]  /*2ee90*/  STL [R1+0x1b4], R7 ;  /* 0x0001b40701007387 */ /* 0x0001e80000100800 */
[----:B------:R5:W-:Y:S01]  /*2eea0*/  STL [R1+0x1b0], R3 ;  /* 0x0001b00301007387 */ /* 0x000be20000100800 */
[----:B-1----:R-:W-:Y:S02]  /*2eeb0*/  IMAD R2, R56, UR47, RZ ;  /* 0x0000002f38027c24 */ /* 0x002fe4000f8e02ff */
[----:B0-----:R-:W-:-:S03]  /*2eec0*/  IMAD R7, R57, UR47, RZ ;  /* 0x0000002f39077c24 */ /* 0x001fc6000f8e02ff */
[----:B------:R0:W-:Y:S01]  /*2eed0*/  STL [R1+0x1ac], R2 ;  /* 0x0001ac0201007387 */ /* 0x0001e20000100800 */
[----:B-----5:R-:W-:-:S03]  /*2eee0*/  IMAD R3, R58, UR47, RZ ;  /* 0x0000002f3a037c24 */ /* 0x020fc6000f8e02ff */
[----:B------:R1:W-:Y:S04]  /*2eef0*/  STL [R1+0x1a8], R7 ;  /* 0x0001a80701007387 */ /* 0x0003e80000100800 */
[----:B------:R-:W5:Y:S01]  /*2ef00*/  LDL.LU R34, [R1+0x3bc] ;  /* 0x0003bc0001227983 */ /* 0x000f620000300800 */
[----:B0-----:R-:W-:-:S03]  /*2ef10*/  IMAD R2, R61, UR47, RZ ;  /* 0x0000002f3d027c24 */ /* 0x001fc6000f8e02ff */
[----:B------:R-:W-:Y:S04]  /*2ef20*/  STL [R1+0x1a4], R3 ;  /* 0x0001a40301007387 */ /* 0x000fe80000100800 */
[----:B------:R-:W5:Y:S01]  /*2ef30*/  LDL.LU R33, [R1+0x3c4] ;  /* 0x0003c40001217983 */ /* 0x000f620000300800 */
[----:B------:R-:W-:-:S03]  /*2ef40*/  IMAD R4, R28, UR47, RZ ;  /* 0x0000002f1c047c24 */ /* 0x000fc6000f8e02ff */
[----:B------:R2:W-:Y:S04]  /*2ef50*/  STL [R1+0x1a0], R2 ;  /* 0x0001a00201007387 */ /* 0x0005e80000100800 */
[----:B------:R-:W5:Y:S04]  /*2ef60*/  LDL.LU R31, [R1+0x3cc] ;  /* 0x0003cc00011f7983 */ /* 0x000f680000300800 */
[----:B------:R-:W5:Y:S01]  /*2ef70*/  LDL.LU R29, [R1+0x3d4] ;  /* 0x0003d400011d7983 */ /* 0x000f620000300800 */
[----:B------:R-:W-:-:S03]  /*2ef80*/  IMAD R5, R30, UR47, RZ ;  /* 0x0000002f1e057c24 */ /* 0x000fc6000f8e02ff */
        /* <DEDUP_REMOVED lines=12> */
[----:B------:R-:W5:Y:S01]  /*2f050*/  LDL.LU R61, [R1+0x66c] ;  /* 0x00066c00013d7983 */ /* 0x000f620000300800 */
[----:B--2---:R-:W-:-:S03]  /*2f060*/  IMAD R2, R0, UR47, RZ ;  /* 0x0000002f00027c24 */ /* 0x004fc6000f8e02ff */
[----:B------:R-:W2:Y:S04]  /*2f070*/  LDL.LU R0, [R1+0x670] ;  /* 0x0006700001007983 */ /* 0x000ea80000300800 */
[----:B------:R3:W-:Y:S01]  /*2f080*/  STL [R1+0x19c], R2 ;  /* 0x00019c0201007387 */ /* 0x0007e20000100800 */
[----:B----4-:R-:W-:-:S03]  /*2f090*/  IMAD R3, R59, UR47, RZ ;  /* 0x0000002f3b037c24 */ /* 0x010fc6000f8e02ff */
[----:B------:R-:W4:Y:S04]  /*2f0a0*/  LDL.LU R59, [R1+0x678] ;  /* 0x00067800013b7983 */ /* 0x000f280000300800 */
[----:B------:R5:W-:Y:S01]  /*2f0b0*/  STL [R1+0x198], R3 ;  /* 0x0001980301007387 */ /* 0x000be20000100800 */
[----:B---3--:R-:W-:-:S03]  /*2f0c0*/  IMAD R2, R60, UR47, RZ ;  /* 0x0000002f3c027c24 */ /* 0x008fc6000f8e02ff */
[----:B------:R-:W3:Y:S04]  /*2f0d0*/  LDL.LU R22, [R1+0x67c] ;  /* 0x00067c0001167983 */ /* 0x000ee80000300800 */
[----:B------:R-:W3:Y:S04]  /*2f0e0*/  LDL.LU R14, [R1+0x684] ;  /* 0x00068400010e7983 */ /* 0x000ee80000300800 */
[----:B------:R0:W-:Y:S04]  /*2f0f0*/  STL [R1+0x194], R2 ;  /* 0x0001940201007387 */ /* 0x0001e80000100800 */
[----:B------:R-:W3:Y:S04]  /*2f100*/  LDL.LU R10, [R1+0x688] ;  /* 0x00068800010a7983 */ /* 0x000ee80000300800 */
[----:B------:R-:W3:Y:S04]  /*2f110*/  LDL.LU R20, [R1+0x690] ;  /* 0x0006900001147983 */ /* 0x000ee80000300800 */
[----:B------:R-:W3:Y:S04]  /*2f120*/  LDL.LU R55, [R1+0x694] ;  /* 0x0006940001377983 */ /* 0x000ee80000300800 */
[----:B------:R-:W3:Y:S04]  /*2f130*/  LDL.LU R56, [R1+0x69c] ;  /* 0x00069c0001387983 */ /* 0x000ee80000300800 */
[----:B------:R-:W3:Y:S04]  /*2f140*/  LDL.LU R57, [R1+0x6a4] ;  /* 0x0006a40001397983 */ /* 0x000ee80000300800 */
[----:B------:R-:W3:Y:S04]  /*2f150*/  LDL.LU R58, [R1+0x6a8] ;  /* 0x0006a800013a7983 */ /* 0x000ee80000300800 */
[----:B------:R-:W3:Y:S01]  /*2f160*/  LDL.LU R60, [R1+0x6b0] ;  /* 0x0006b000013c7983 */ /* 0x000ee20000300800 */
[----:B-----5:R-:W-:-:S02]  /*2f170*/  IMAD R3, R34, UR47, RZ ;  /* 0x0000002f22037c24 */ /* 0x020fc4000f8e02ff */
[----:B0-----:R-:W-:-:S03]  /*2f180*/  IMAD R2, R33, UR47, RZ ;  /* 0x0000002f21027c24 */ /* 0x001fc6000f8e02ff */
[----:B------:R0:W-:Y:S04]  /*2f190*/  STL [R1+0x190], R3 ;  /* 0x0001900301007387 */ /* 0x0001e80000100800 */
[----:B------:R1:W-:Y:S01]  /*2f1a0*/  STL [R1+0x18c], R2 ;  /* 0x00018c0201007387 */ /* 0x0003e20000100800 */
[----:B------:R-:W-:Y:S02]  /*2f1b0*/  IMAD R24, R31, UR47, RZ ;  /* 0x0000002f1f187c24 */ /* 0x000fe4000f8e02ff */
[----:B0-----:R-:W-:-:S03]  /*2f1c0*/  IMAD R3, R29, UR47, RZ ;  /* 0x0000002f1d037c24 */ /* 0x001fc6000f8e02ff */
[----:B------:R0:W-:Y:S01]  /*2f1d0*/  STL [R1+0x188], R24 ;  /* 0x0001881801007387 */ /* 0x0001e20000100800 */
[----:B-1----:R-:W-:-:S03]  /*2f1e0*/  IMAD R2, R28, UR47, RZ ;  /* 0x0000002f1c027c24 */ /* 0x002fc6000f8e02ff */
[----:B------:R1:W-:Y:S04]  /*2f1f0*/  STL [R1+0x184], R3 ;  /* 0x0001840301007387 */ /* 0x0003e80000100800 */
[----:B------:R5:W-:Y:S01]  /*2f200*/  STL [R1+0x180], R2 ;  /* 0x0001800201007387 */ /* 0x000be20000100800 */
[----:B0-----:R-:W-:Y:S02]  /*2f210*/  IMAD R24, R30, UR47, RZ ;  /* 0x0000002f1e187c24 */ /* 0x001fe4000f8e02ff */
[----:B-1----:R-:W-:-:S03]  /*2f220*/  IMAD R3, R27, UR47, RZ ;  /* 0x0000002f1b037c24 */ /* 0x002fc6000f8e02ff */
[----:B------:R-:W-:Y:S01]  /*2f230*/  STL [R1+0x17c], R24 ;  /* 0x00017c1801007387 */ /* 0x000fe20000100800 */
[----:B-----5:R-:W-:-:S03]  /*2f240*/  IMAD R2, R17, UR47, RZ ;  /* 0x0000002f11027c24 */ /* 0x020fc6000f8e02ff */
[----:B------:R0:W-:Y:S01]  /*2f250*/  STL [R1+0x178], R3 ;  /* 0x0001780301007387 */ /* 0x0001e20000100800 */
[----:B------:R-:W-:-:S03]  /*2f260*/  IMAD R15, R15, UR47, RZ ;  /* 0x0000002f0f0f7c24 */ /* 0x000fc6000f8e02ff */
[----:B------:R1:W-:Y:S01]  /*2f270*/  STL [R1+0x174], R2 ;  /* 0x0001740201007387 */ /* 0x0003e20000100800 */
[----:B0-----:R-:W-:Y:S02]  /*2f280*/  IMAD R3, R13, UR47, RZ ;  /* 0x0000002f0d037c24 */ /* 0x001fe4000f8e02ff */
[----:B------:R-:W-:Y:S02]  /*2f290*/  IMAD R7, R7, UR47, RZ ;  /* 0x0000002f07077c24 */ /* 0x000fe4000f8e02ff */
[----:B-1----:R-:W-:Y:S01]  /*2f2a0*/  IMAD R2, R12, UR47, RZ ;  /* 0x0000002f0c027c24 */ /* 0x002fe2000f8e02ff */
[----:B------:R-:W-:Y:S04]  /*2f2b0*/  STL [R1+0x170], R15 ;  /* 0x0001700f01007387 */ /* 0x000fe80000100800 */
[----:B------:R0:W-:Y:S04]  /*2f2c0*/  STL [R1+0x16c], R3 ;  /* 0x00016c0301007387 */ /* 0x0001e80000100800 */
[----:B------:R1:W-:Y:S04]  /*2f2d0*/  STL [R1+0x168], R2 ;  /* 0x0001680201007387 */ /* 0x0003e80000100800 */
[----:B------:R5:W-:Y:S01]  /*2f2e0*/  STL [R1+0x164], R7 ;  /* 0x0001640701007387 */ /* 0x000be20000100800 */
[----:B0-----:R-:W-:-:S02]  /*2f2f0*/  IMAD R3, R11, UR47, RZ ;  /* 0x0000002f0b037c24 */ /* 0x001fc4000f8e02ff */
[----:B-1----:R-:W-:-:S03]  /*2f300*/  IMAD R2, R21, UR47, RZ ;  /* 0x0000002f15027c24 */ /* 0x002fc6000f8e02ff */
[----:B------:R0:W-:Y:S01]  /*2f310*/  STL [R1+0x160], R3 ;  /* 0x0001600301007387 */ /* 0x0001e20000100800 */
[----:B-----5:R-:W-:-:S03]  /*2f320*/  IMAD R7, R19, UR47, RZ ;  /* 0x0000002f13077c24 */ /* 0x020fc6000f8e02ff */
[----:B------:R1:W-:Y:S04]  /*2f330*/  STL [R1+0x14c], R2 ;  /* 0x00014c0201007387 */ /* 0x0003e80000100800 */
[----:B------:R-:W-:Y:S01]  /*2f340*/  STL [R1+0x144], R7 ;  /* 0x0001440701007387 */ /* 0x000fe20000100800 */
[----:B0-----:R-:W-:Y:S02]  /*2f350*/  IMAD R3, R23, UR47, RZ ;  /* 0x0000002f17037c24 */ /* 0x001fe4000f8e02ff */
[----:B-1----:R-:W-:Y:S02]  /*2f360*/  IMAD R2, R61, UR47, RZ ;  /* 0x0000002f3d027c24 */ /* 0x002fe4000f8e02ff */
[----:B------:R-:W5:Y:S04]  /*2f370*/  LDL.LU R61, [R1+0x6b4] ;  /* 0x0006b400013d7983 */ /* 0x000f680000300800 */
[----:B------:R2:W-:Y:S04]  /*2f380*/  STL [R1+0x140], R3 ;  /* 0x0001400301007387 */ /* 0x0005e80000100800 */
[----:B------:R4:W-:Y:S01]  /*2f390*/  STL [R1+0x13c], R2 ;  /* 0x00013c0201007387 */ /* 0x0009e20000100800 */
[----:B--2---:R-:W-:-:S03]  /*2f3a0*/  IMAD R3, R0, UR47, RZ ;  /* 0x0000002f00037c24 */ /* 0x004fc6000f8e02ff */
[----:B------:R-:W2:Y:S04]  /*2f3b0*/  LDL.LU R0, [R1+0x6bc] ;  /* 0x0006bc0001007983 */ /* 0x000ea80000300800 */
[----:B------:R0:W-:Y:S01]  /*2f3c0*/  STL [R1+0x138], R3 ;  /* 0x0001380301007387 */ /* 0x0001e20000100800 */
[----:B----4-:R-:W-:-:S03]  /*2f3d0*/  IMAD R2, R59, UR47, RZ ;  /* 0x0000002f3b027c24 */ /* 0x010fc6000f8e02ff */
[----:B------:R-:W4:Y:S01]  /*2f3e0*/  LDL.LU R59, [R1+0x6c0] ;  /* 0x0006c000013b7983 */ /* 0x000f220000300800 */
[----:B---3--:R-:W-:-:S03]  /*2f3f0*/  IMAD R7, R22, UR47, RZ ;  /* 0x0000002f16077c24 */ /* 0x008fc6000f8e02ff */
[----:B------:R1:W-:Y:S01]  /*2f400*/  STL [R1+0x134], R2 ;  /* 0x0001340201007387 */ /* 0x0003e20000100800 */
[----:B0-----:R-:W-:-:S03]  /*2f410*/  IMAD R3, R14, UR47, RZ ;  /* 0x0000002f0e037c24 */ /* 0x001fc6000f8e02ff */
[----:B------:R0:W-:Y:S04]  /*2f420*/  STL [R1+0x130], R7 ;  /* 0x0001300701007387 */ /* 0x0001e80000100800 */
[----:B------:R3:W-:Y:S01]  /*2f430*/  STL [R1+0x12c], R3 ;  /* 0x00012c0301007387 */ /* 0x0007e20000100800 */
[----:B-1----:R-:W-:Y:S02]  /*2f440*/  IMAD R2, R10, UR47, RZ ;  /* 0x0000002f0a027c24 */ /* 0x002fe4000f8e02ff */
[----:B0-----:R-:W-:-:S03]  /*2f450*/  IMAD R7, R20, UR47, RZ ;  /* 0x0000002f14077c24 */ /* 0x001fc6000f8e02ff */
[----:B------:R0:W-:Y:S01]  /*2f460*/  STL [R1+0x128], R2 ;  /* 0x0001280201007387 */ /* 0x0001e20000100800 */
[----:B---3--:R-:W-:-:S03]  /*2f470*/  IMAD R3, R55, UR47, RZ ;  /* 0x0000002f37037c24 */ /* 0x008fc6000f8e02ff */
[----:B------:R1:W-:Y:S04]  /*2f480*/  STL [R1+0x124], R7 ;  /* 0x0001240701007387 */ /* 0x0003e80000100800 */
[----:B------:R3:W-:Y:S01]  /*2f490*/  STL [R1+0x120], R3 ;  /* 0x0001200301007387 */ /* 0x0007e20000100800 */
[----:B0-----:R-:W-:Y:S02]  /*2f4a0*/  IMAD R2, R56, UR47, RZ ;  /* 0x0000002f38027c24 */ /* 0x001fe4000f8e02ff */
[----:B-1----:R-:W-:-:S03]  /*2f4b0*/  IMAD R7, R57, UR47, RZ ;  /* 0x0000002f39077c24 */ /* 0x002fc6000f8e02ff */
[----:B------:R0:W-:Y:S01]  /*2f4c0*/  STL [R1+0x11c], R2 ;  /* 0x00011c0201007387 */ /* 0x0001e20000100800 */
[----:B---3--:R-:W-:-:S03]  /*2f4d0*/  IMAD R3, R58, UR47, RZ ;  /* 0x0000002f3a037c24 */ /* 0x008fc6000f8e02ff */
[----:B------:R1:W-:Y:S04]  /*2f4e0*/  STL [R1+0x118], R7 ;  /* 0x0001180701007387 */ /* 0x0003e80000100800 */
[----:B------:R-:W3:Y:S01]  /*2f4f0*/  LDL.LU R34, [R1+0x6c4] ;  /* 0x0006c40001227983 */ /* 0x000ee20000300800 */
[----:B0-----:R-:W-:-:S03]  /*2f500*/  IMAD R2, R60, UR47, RZ ;  /* 0x0000002f3c027c24 */ /* 0x001fc6000f8e02ff */
[----:B------:R-:W-:Y:S04]  /*2f510*/  STL [R1+0x114], R3 ;  /* 0x0001140301007387 */ /* 0x000fe80000100800 */
        /* <DEDUP_REMOVED lines=11> */
[----:B-1----:R-:W3:Y:S04]  /*2f5d0*/  LDL.LU R7, [R1+0x700] ;  /* 0x0007000001077983 */ /* 0x002ee80000300800 */
[----:B------:R-:W3:Y:S04]  /*2f5e0*/  LDL.LU R11, [R1+0x708] ;  /* 0x00070800010b7983 */ /* 0x000ee80000300800 */
[----:B------:R-:W3:Y:S04]  /*2f5f0*/  LDL.LU R21, [R1+0x70c] ;  /* 0x00070c0001157983 */ /* 0x000ee80000300800 */
[----:B------:R-:W3:Y:S04]  /*2f600*/  LDL.LU R19, [R1+0x710] ;  /* 0x0007100001137983 */ /* 0x000ee80000300800 */
[----:B------:R-:W3:Y:S04]  /*2f610*/  LDL.LU R23, [R1+0x714] ;  /* 0x0007140001177983 */ /* 0x000ee80000300800 */
[----:B------:R-:W3:Y:S01]  /*2f620*/  LDL.LU R60, [R1+0x718] ;  /* 0x00071800013c7983 */ /* 0x000ee20000300800 */
[----:B-----5:R-:W-:-:S03]  /*2f630*/  IMAD R2, R61, UR47, RZ ;  /* 0x0000002f3d027c24 */ /* 0x020fc6000f8e02ff */
[----:B------:R-:W5:Y:S04]  /*2f640*/  LDL.LU R61, [R1+0x720] ;  /* 0x00072000013d7983 */ /* 0x000f680000300800 */
[----:B------:R4:W-:Y:S01]  /*2f650*/  STL [R1+0x10c], R2 ;  /* 0x00010c0201007387 */ /* 0x0009e20000100800 */
[----:B--2---:R-:W-:-:S03]  /*2f660*/  IMAD R3, R0, UR47, RZ ;  /* 0x0000002f00037c24 */ /* 0x004fc6000f8e02ff */
[----:B------:R-:W2:Y:S04]  /*2f670*/  LDL.LU R0, [R1+0x728] ;  /* 0x0007280001007983 */ /* 0x000ea80000300800 */
[----:B------:R3:W-:Y:S04]  /*2f680*/  STL [R1+0x108], R3 ;  /* 0x0001080301007387 */ /* 0x0007e80000100800 */
[----:B------:R-:W2:Y:S04]  /*2f690*/  LDL.LU R22, [R1+0x72c] ;  /* 0x00072c0001167983 */ /* 0x000ea80000300800 */
[----:B------:R-:W2:Y:S01]  /*2f6a0*/  LDL.LU R14, [R1+0x730] ;  /* 0x00073000010e7983 */ /* 0x000ea20000300800 */
[----:B----4-:R-:W-:-:S05]  /*2f6b0*/  IMAD R2, R59, UR47, RZ ;  /* 0x0000002f3b027c24 */ /* 0x010fca000f8e02ff */
[----:B------:R0:W-:Y:S04]  /*2f6c0*/  STL [R1+0x104], R2 ;  /* 0x0001040201007387 */ /* 0x0001e80000100800 */
[----:B------:R-:W4:Y:S04]  /*2f6d0*/  LDL.LU R10, [R1+0x738] ;  /* 0x00073800010a7983 */ /* 0x000f280000300800 */
[----:B------:R-:W4:Y:S04]  /*2f6e0*/  LDL.LU R20, [R1+0x740] ;  /* 0x0007400001147983 */ /* 0x000f280000300800 */
[----:B------:R-:W4:Y:S04]  /*2f6f0*/  LDL.LU R55, [R1+0x744] ;  /* 0x0007440001377983 */ /* 0x000f280000300800 */
[----:B------:R-:W4:Y:S04]  /*2f700*/  LDL.LU R56, [R1+0x748] ;  /* 0x0007480001387983 */ /* 0x000f280000300800 */
[----:B------:R-:W4:Y:S04]  /*2f710*/  LDL.LU R57, [R1+0x74c] ;  /* 0x00074c0001397983 */ /* 0x000f280000300800 */
[----:B------:R-:W4:Y:S04]  /*2f720*/  LDL.LU R58, [R1+0x754] ;  /* 0x00075400013a7983 */ /* 0x000f280000300800 */
[----:B------:R-:W4:Y:S01]  /*2f730*/  LDL.LU R59, [R1+0x758] ;  /* 0x00075800013b7983 */ /* 0x000f220000300800 */
[----:B---3--:R-:W-:-:S02]  /*2f740*/  IMAD R3, R34, UR47, RZ ;  /* 0x0000002f22037c24 */ /* 0x008fc4000f8e02ff */
        /* <DEDUP_REMOVED lines=12> */
[----:B---3--:R-:W-:-:S03]  /*2f810*/  IMAD R2, R17, UR47, RZ ;  /* 0x0000002f11027c24 */ /* 0x008fc6000f8e02ff */
[----:B------:R0:W-:Y:S01]  /*2f820*/  STL [R1+0xe8], R3 ;  /* 0x0000e80301007387 */ /* 0x0001e20000100800 */
[----:B------:R-:W-:-:S03]  /*2f830*/  IMAD R15, R15, UR47, RZ ;  /* 0x0000002f0f0f7c24 */ /* 0x000fc6000f8e02ff */
[----:B------:R1:W-:Y:S01]  /*2f840*/  STL [R1+0xe4], R2 ;  /* 0x0000e40201007387 */ /* 0x0003e20000100800 */
[----:B0-----:R-:W-:-:S03]  /*2f850*/  IMAD R3, R13, UR47, RZ ;  /* 0x0000002f0d037c24 */ /* 0x001fc6000f8e02ff */
[----:B------:R-:W-:Y:S01]  /*2f860*/  STL [R1+0x358], R15 ;  /* 0x0003580f01007387 */ /* 0x000fe20000100800 */
[----:B-1----:R-:W-:-:S03]  /*2f870*/  IMAD R2, R12, UR47, RZ ;  /* 0x0000002f0c027c24 */ /* 0x002fc6000f8e02ff */
[----:B------:R0:W-:Y:S01]  /*2f880*/  STL [R1+0x360], R3 ;  /* 0x0003600301007387 */ /* 0x0001e20000100800 */
[----:B------:R-:W-:-:S03]  /*2f890*/  IMAD R7, R7, UR47, RZ ;  /* 0x0000002f07077c24 */ /* 0x000fc6000f8e02ff */
[----:B------:R1:W-:Y:S01]  /*2f8a0*/  STL [R1+0x36c], R2 ;  /* 0x00036c0201007387 */ /* 0x0003e20000100800 */
        /* <DEDUP_REMOVED lines=9> */
[----:B------:R-:W3:Y:S04]  /*2f940*/  LDL.LU R60, [R1+0x75c] ;  /* 0x00075c00013c7983 */ /* 0x000ee80000300800 */
[----:B------:R5:W-:Y:S04]  /*2f950*/  STL [R1+0x398], R3 ;  /* 0x0003980301007387 */ /* 0x000be80000100800 */
[----:B------:R2:W-:Y:S01]  /*2f960*/  STL [R1+0x3a0], R2 ;  /* 0x0003a00201007387 */ /* 0x0005e20000100800 */
[----:B-----5:R-:W-:-:S03]  /*2f970*/  IMAD R3, R61, UR47, RZ ;  /* 0x0000002f3d037c24 */ /* 0x020fc6000f8e02ff */
[----:B------:R-:W5:Y:S04]  /*2f980*/  LDL.LU R61, [R1+0x760] ;  /* 0x00076000013d7983 */ /* 0x000f680000300800 */
[----:B------:R0:W-:Y:S01]  /*2f990*/  STL [R1+0x3ac], R3 ;  /* 0x0003ac0301007387 */ /* 0x0001e20000100800 */
[----:B--2---:R-:W-:-:S03]  /*2f9a0*/  IMAD R2, R0, UR47, RZ ;  /* 0x0000002f00027c24 */ /* 0x004fc6000f8e02ff */
[----:B------:R-:W2:Y:S01]  /*2f9b0*/  LDL.LU R0, [R1+0x768] ;  /* 0x0007680001007983 */ /* 0x000ea20000300800 */
[----:B------:R-:W-:-:S03]  /*2f9c0*/  IMAD R7, R22, UR47, RZ ;  /* 0x0000002f16077c24 */ /* 0x000fc6000f8e02ff */
[----:B------:R4:W-:Y:S01]  /*2f9d0*/  STL [R1+0x3b4], R2 ;  /* 0x0003b40201007387 */ /* 0x0009e20000100800 */
[----:B0-----:R-:W-:-:S03]  /*2f9e0*/  IMAD R3, R14, UR47, RZ ;  /* 0x0000002f0e037c24 */ /* 0x001fc6000f8e02ff */
[----:B------:R0:W-:Y:S04]  /*2f9f0*/  STL [R1+0x3bc], R7 ;  /* 0x0003bc0701007387 */ /* 0x0001e80000100800 */
[----:B------:R1:W-:Y:S01]  /*2fa00*/  STL [R1+0x3c4], R3 ;  /* 0x0003c40301007387 */ /* 0x0003e20000100800 */
[----:B----4-:R-:W-:Y:S02]  /*2fa10*/  IMAD R2, R10, UR47, RZ ;  /* 0x0000002f0a027c24 */ /* 0x010fe4000f8e02ff */
[----:B0-----:R-:W-:-:S03]  /*2fa20*/  IMAD R7, R20, UR47, RZ ;  /* 0x0000002f14077c24 */ /* 0x001fc6000f8e02ff */
[----:B------:R0:W-:Y:S01]  /*2fa30*/  STL [R1+0x3cc], R2 ;  /* 0x0003cc0201007387 */ /* 0x0001e20000100800 */
[----:B-1----:R-:W-:-:S03]  /*2fa40*/  IMAD R3, R55, UR47, RZ ;  /* 0x0000002f37037c24 */ /* 0x002fc6000f8e02ff */
[----:B------:R1:W-:Y:S01]  /*2fa50*/  STL [R1+0x3d4], R7 ;  /* 0x0003d40701007387 */ /* 0x0003e20000100800 */
[----:B0-----:R-:W-:-:S03]  /*2fa60*/  IMAD R2, R56, UR47, RZ ;  /* 0x0000002f38027c24 */ /* 0x001fc6000f8e02ff */
[----:B------:R0:W-:Y:S01]  /*2fa70*/  STL [R1+0x3e0], R3 ;  /* 0x0003e00301007387 */ /* 0x0001e20000100800 */
[----:B-1----:R-:W-:-:S03]  /*2fa80*/  IMAD R7, R57, UR47, RZ ;  /* 0x0000002f39077c24 */ /* 0x002fc6000f8e02ff */
[----:B------:R1:W-:Y:S01]  /*2fa90*/  STL [R1+0x3e8], R2 ;  /* 0x0003e80201007387 */ /* 0x0003e20000100800 */
[----:B0-----:R-:W-:-:S03]  /*2faa0*/  IMAD R3, R58, UR47, RZ ;  /* 0x0000002f3a037c24 */ /* 0x001fc6000f8e02ff */
[----:B------:R0:W-:Y:S01]  /*2fab0*/  STL [R1+0x61c], R7 ;  /* 0x00061c0701007387 */ /* 0x0001e20000100800 */
[----:B-1----:R-:W-:-:S03]  /*2fac0*/  IMAD R2, R59, UR47, RZ ;  /* 0x0000002f3b027c24 */ /* 0x002fc6000f8e02ff */
[----:B------:R-:W4:Y:S04]  /*2fad0*/  LDL.LU R34, [R1+0x76c] ;  /* 0x00076c0001227983 */ /* 0x000f280000300800 */
[----:B------:R3:W-:Y:S04]  /*2fae0*/  STL [R1+0x628], R3 ;  /* 0x0006280301007387 */ /* 0x0007e80000100800 */
[----:B------:R-:W4:Y:S04]  /*2faf0*/  LDL.LU R33, [R1+0x770] ;  /* 0x0007700001217983 */ /* 0x000f280000300800 */
[----:B------:R5:W-:Y:S04]  /*2fb00*/  STL [R1+0x634], R2 ;  /* 0x0006340201007387 */ /* 0x000be80000100800 */
[----:B------:R-:W4:Y:S04]  /*2fb10*/  LDL.LU R31, [R1+0x778] ;  /* 0x00077800011f7983 */ /* 0x000f280000300800 */
        /* <DEDUP_REMOVED lines=8> */
[----:B0-----:R-:W4:Y:S04]  /*2fba0*/  LDL.LU R7, [R1+0x7a8] ;  /* 0x0007a80001077983 */ /* 0x001f280000300800 */
[----:B------:R-:W4:Y:S04]  /*2fbb0*/  LDL.LU R11, [R1+0x7ac] ;  /* 0x0007ac00010b7983 */ /* 0x000f280000300800 */
[----:B------:R-:W4:Y:S04]  /*2fbc0*/  LDL.LU R21, [R1+0x7b4] ;  /* 0x0007b40001157983 */ /* 0x000f280000300800 */
[----:B------:R-:W4:Y:S04]  /*2fbd0*/  LDL.LU R19, [R1+0x7bc] ;  /* 0x0007bc0001137983 */ /* 0x000f280000300800 */
[----:B------:R-:W4:Y:S04]  /*2fbe0*/  LDL.LU R23, [R1+0x7c0] ;  /* 0x0007c00001177983 */ /* 0x000f280000300800 */
[----:B------:R-:W4:Y:S04]  /*2fbf0*/  LDL.LU R22, [R1+0x7c4] ;  /* 0x0007c40001167983 */ /* 0x000f280000300800 */
[----:B------:R-:W4:Y:S01]  /*2fc00*/  LDL.LU R14, [R1+0x7c8] ;  /* 0x0007c800010e7983 */ /* 0x000f220000300800 */
[----:B---3--:R-:W-:-:S05]  /*2fc10*/  IMAD R3, R60, UR47, RZ ;  /* 0x0000002f3c037c24 */ /* 0x008fca000f8e02ff */
[----:B------:R-:W-:Y:S04]  /*2fc20*/  STL [R1+0x63c], R3 ;  /* 0x00063c0301007387 */ /* 0x000fe80000100800 */
[----:B------:R-:W3:Y:S01]  /*2fc30*/  LDL.LU R10, [R1+0x7d0] ;  /* 0x0007d000010a7983 */ /* 0x000ee20000300800 */
[----:B-----5:R-:W-:-:S05]  /*2fc40*/  IMAD R2, R61, UR47, RZ ;  /* 0x0000002f3d027c24 */ /* 0x020fca000f8e02ff */
[----:B------:R-:W-:Y:S04]  /*2fc50*/  STL [R1+0x644], R2 ;  /* 0x0006440201007387 */ /* 0x000fe80000100800 */
[----:B------:R-:W5:Y:S04]  /*2fc60*/  LDL.LU R20, [R1+0x7d4] ;  /* 0x0007d40001147983 */ /* 0x000f680000300800 */
[----:B------:R-:W5:Y:S01]  /*2fc70*/  LDL.LU R55, [R1+0x7d8] ;  /* 0x0007d80001377983 */ /* 0x000f620000300800 */
[----:B--2---:R-:W-:-:S05]  /*2fc80*/  IMAD R0, R0, UR47, RZ ;  /* 0x0000002f00007c24 */ /* 0x004fca000f8e02ff */
[----:B------:R0:W-:Y:S04]  /*2fc90*/  STL [R1+0x64c], R0 ;  /* 0x00064c0001007387 */ /* 0x0001e80000100800 */
[----:B------:R-:W2:Y:S04]  /*2fca0*/  LDL.LU R56, [R1+0x7dc] ;  /* 0x0007dc0001387983 */ /* 0x000ea80000300800 */
[----:B------:R-:W2:Y:S04]  /*2fcb0*/  LDL.LU R57, [R1+0x7e4] ;  /* 0x0007e40001397983 */ /* 0x000ea80000300800 */
[----:B------:R-:W2:Y:S04]  /*2fcc0*/  LDL.LU R58, [R1+0x7e8] ;  /* 0x0007e800013a7983 */ /* 0x000ea80000300800 */
[----:B------:R-:W2:Y:S04]  /*2fcd0*/  LDL.LU R59, [R1+0x810] ;  /* 0x00081000013b7983 */ /* 0x000ea80000300800 */
[----:B------:R-:W2:Y:S04]  /*2fce0*/  LDL.LU R60, [R1+0x80c] ;  /* 0x00080c00013c7983 */ /* 0x000ea80000300800 */
[----:B------:R-:W2:Y:S04]  /*2fcf0*/  LDL.LU R61, [R1+0x838] ;  /* 0x00083800013d7983 */ /* 0x000ea80000300800 */
[----:B0-----:R-:W2:Y:S01]  /*2fd00*/  LDL.LU R0, [R1+0x834] ;  /* 0x0008340001007983 */ /* 0x001ea20000300800 */
[----:B----4-:R-:W-:-:S05]  /*2fd10*/  IMAD R2, R34, UR47, RZ ;  /* 0x0000002f22027c24 */ /* 0x010fca000f8e02ff */
[----:B------:R0:W-:Y:S01]  /*2fd20*/  STL [R1+0x650], R2 ;  /* 0x0006500201007387 */ /* 0x0001e20000100800 */
[----:B------:R-:W-:Y:S02]  /*2fd30*/  IMAD R24, R33, UR47, RZ ;  /* 0x0000002f21187c24 */ /* 0x000fe4000f8e02ff */
[----:B------:R-:W-:-:S03]  /*2fd40*/  IMAD R3, R31, UR47, RZ ;  /* 0x0000002f1f037c24 */ /* 0x000fc6000f8e02ff */
[----:B------:R1:W-:Y:S01]  /*2fd50*/  STL [R1+0x658], R24 ;  /* 0x0006581801007387 */ /* 0x0003e20000100800 */
[----:B0-----:R-:W-:-:S03]  /*2fd60*/  IMAD R2, R29, UR47, RZ ;  /* 0x0000002f1d027c24 */ /* 0x001fc6000f8e02ff */
[----:B------:R0:W-:Y:S04]  /*2fd70*/  STL [R1+0x65c], R3 ;  /* 0x00065c0301007387 */ /* 0x0001e80000100800 */
[----:B------:R4:W-:Y:S01]  /*2fd80*/  STL [R1+0x664], R2 ;  /* 0x0006640201007387 */ /* 0x0009e20000100800 */
[----:B-1----:R-:W-:Y:S02]  /*2fd90*/  IMAD R24, R28, UR47, RZ ;  /* 0x0000002f1c187c24 */ /* 0x002fe4000f8e02ff */
[----:B0-----:R-:W-:-:S03]  /*2fda0*/  IMAD R3, R30, UR47, RZ ;  /* 0x0000002f1e037c24 */ /* 0x001fc6000f8e02ff */
[----:B------:R-:W-:Y:S01]  /*2fdb0*/  STL [R1+0x66c], R24 ;  /* 0x00066c1801007387 */ /* 0x000fe20000100800 */
[----:B----4-:R-:W-:-:S03]  /*2fdc0*/  IMAD R2, R27, UR47, RZ ;  /* 0x0000002f1b027c24 */ /* 0x010fc6000f8e02ff */
        /* <DEDUP_REMOVED lines=10> */
[----:B------:R-:W-:Y:S01]  /*2fe70*/  STL [R1+0x690], R12 ;  /* 0x0006900c01007387 */ /* 0x000fe20000100800 */
[----:B-1----:R-:W-:-:S03]  /*2fe80*/  IMAD R2, R11, UR47, RZ ;  /* 0x0000002f0b027c24 */ /* 0x002fc6000f8e02ff */
[----:B------:R0:W-:Y:S01]  /*2fe90*/  STL [R1+0x694], R3 ;  /* 0x0006940301007387 */ /* 0x0001e20000100800 */
[----:B------:R-:W-:Y:S02]  /*2fea0*/  IMAD R44, R21, UR47, RZ ;  /* 0x0000002f152c7c24 */ /* 0x000fe4000f8e02ff */
[----:B------:R-:W-:Y:S01]  /*2feb0*/  IMAD R45, R19, UR47, RZ ;  /* 0x0000002f132d7c24 */ /* 0x000fe2000f8e02ff */
[----:B------:R1:W-:Y:S01]  /*2fec0*/  STL [R1+0x69c], R2 ;  /* 0x00069c0201007387 */ /* 0x0003e20000100800 */
[----:B------:R-:W-:Y:S02]  /*2fed0*/  IMAD R46, R23, UR47, RZ ;  /* 0x0000002f172e7c24 */ /* 0x000fe4000f8e02ff */
[----:B0-----:R-:W-:Y:S01]  /*2fee0*/  IMAD R3, R22, UR47, RZ ;  /* 0x0000002f16037c24 */ /* 0x001fe2000f8e02ff */
[----:B------:R-:W-:Y:S01]  /*2fef0*/  STL [R1+0x6a4], R44 ;  /* 0x0006a42c01007387 */ /* 0x000fe20000100800 */
[----:B-1----:R-:W-:-:S03]  /*2ff00*/  IMAD R2, R14, UR47, RZ ;  /* 0x0000002f0e027c24 */ /* 0x002fc6000f8e02ff */
[----:B------:R3:W-:Y:S04]  /*2ff10*/  STL [R1+0x6b4], R3 ;  /* 0x0006b40301007387 */ /* 0x0007e80000100800 */
[----:B------:R-:W-:Y:S04]  /*2ff20*/  STL [R1+0x6a8], R45 ;  /* 0x0006a82d01007387 */ /* 0x000fe80000100800 */
[----:B------:R5:W-:Y:S04]  /*2ff30*/  STL [R1+0x6bc], R2 ;  /* 0x0006bc0201007387 */ /* 0x000be80000100800 */
[----:B------:R-:W-:Y:S01]  /*2ff40*/  STL [R1+0x6b0], R46 ;  /* 0x0006b02e01007387 */ /* 0x000fe20000100800 */
[----:B---3--:R-:W-:-:S05]  /*2ff50*/  IMAD R3, R10, UR47, RZ ;  /* 0x0000002f0a037c24 */ /* 0x008fca000f8e02ff */
[----:B------:R0:W-:Y:S01]  /*2ff60*/  STL [R1+0x6c0], R3 ;  /* 0x0006c00301007387 */ /* 0x0001e20000100800 */
[----:B-----5:R-:W-:Y:S02]  /*2ff70*/  IMAD R2, R20, UR47, RZ ;  /* 0x0000002f14027c24 */ /* 0x020fe4000f8e02ff */
[----:B0-----:R-:W-:-:S03]  /*2ff80*/  IMAD R3, R55, UR47, RZ ;  /* 0x0000002f37037c24 */ /* 0x001fc6000f8e02ff */
[----:B------:R0:W-:Y:S04]  /*2ff90*/  STL [R1+0x6c4], R2 ;  /* 0x0006c40201007387 */ /* 0x0001e80000100800 */
[----:B------:R1:W-:Y:S01]  /*2ffa0*/  STL [R1+0x6c8], R3 ;  /* 0x0006c80301007387 */ /* 0x0003e20000100800 */
[----:B--2---:R-:W-:Y:S02]  /*2ffb0*/  IMAD R7, R56, UR47, RZ ;  /* 0x0000002f38077c24 */ /* 0x004fe4000f8e02ff */
[----:B0-----:R-:W-:-:S03]  /*2ffc0*/  IMAD R2, R57, UR47, RZ ;  /* 0x0000002f39027c24 */ /* 0x001fc6000f8e02ff */
[----:B------:R0:W-:Y:S01]  /*2ffd0*/  STL [R1+0x6d0], R7 ;  /* 0x0006d00701007387 */ /* 0x0001e20000100800 */
[----:B-1----:R-:W-:-:S03]  /*2ffe0*/  IMAD R3, R58, UR47, RZ ;  /* 0x0000002f3a037c24 */ /* 0x002fc6000f8e02ff */
[----:B------:R1:W-:Y:S01]  /*2fff0*/  STL [R1+0x6d4], R2 ;  /* 0x0006d40201007387 */ /* 0x0003e20000100800 */
[----:B0-----:R-:W-:-:S03]  /*30000*/  IMAD R7, R59, UR47, RZ ;  /* 0x0000002f3b077c24 */ /* 0x001fc6000f8e02ff */
[----:B------:R0:W-:Y:S01]  /*30010*/  STL [R1+0x6dc], R3 ;  /* 0x0006dc0301007387 */ /* 0x0001e20000100800 */
[----:B-1----:R-:W-:-:S03]  /*30020*/  IMAD R2, R60, UR47, RZ ;  /* 0x0000002f3c027c24 */ /* 0x002fc6000f8e02ff */
[----:B------:R-:W-:Y:S04]  /*30030*/  STL [R1+0x6e0], R7 ;  /* 0x0006e00701007387 */ /* 0x000fe80000100800 */
[----:B------:R1:W-:Y:S01]  /*30040*/  STL [R1+0x6e4], R2 ;  /* 0x0006e40201007387 */ /* 0x0003e20000100800 */
[----:B0-----:R-:W-:Y:S02]  /*30050*/  IMAD R3, R61, UR47, RZ ;  /* 0x0000002f3d037c24 */ /* 0x001fe4000f8e02ff */
[----:B------:R-:W-:Y:S01]  /*30060*/  IMAD R0, R0, UR47, RZ ;  /* 0x0000002f00007c24 */ /* 0x000fe2000f8e02ff */
        /* <DEDUP_REMOVED lines=32> */
[----:B0-----:R-:W5:Y:S01]  /*30270*/  LDL.LU R0, [R1+0x854] ;  /* 0x0008540001007983 */ /* 0x001f620000300800 */
[----:B--2---:R-:W-:-:S05]  /*30280*/  IMAD R2, R2, UR47, RZ ;  /* 0x0000002f02027c24 */ /* 0x004fca000f8e02ff */
[----:B------:R3:W-:Y:S02]  /*30290*/  STL [R1+0x6f4], R2 ;  /* 0x0006f40201007387 */ /* 0x0007e40000100800 */
[----:B---3--:R-:W-:-:S05]  /*302a0*/  IMAD R2, R3, UR47, RZ ;  /* 0x0000002f03027c24 */ /* 0x008fca000f8e02ff */
[----:B------:R0:W-:Y:S01]  /*302b0*/  STL [R1+0x6fc], R2 ;  /* 0x0006fc0201007387 */ /* 0x0001e20000100800 */
[----:B----4-:R-:W-:Y:S02]  /*302c0*/  IMAD R3, R24, UR47, RZ ;  /* 0x0000002f18037c24 */ /* 0x010fe4000f8e02ff */
[----:B-----5:R-:W-:-:S03]  /*302d0*/  IMAD R24, R34, UR47, RZ ;  /* 0x0000002f22187c24 */ /* 0x020fc6000f8e02ff */
[----:B------:R1:W-:Y:S01]  /*302e0*/  STL [R1+0x700], R3 ;  /* 0x0007000301007387 */ /* 0x0003e20000100800 */
[----:B0-----:R-:W-:-:S03]  /*302f0*/  IMAD R2, R33, UR47, RZ ;  /* 0x0000002f21027c24 */ /* 0x001fc6000f8e02ff */
[----:B------:R0:W-:Y:S04]  /*30300*/  STL [R1+0x708], R24 ;  /* 0x0007081801007387 */ /* 0x0001e80000100800 */
[----:B------:R2:W-:Y:S01]  /*30310*/  STL [R1+0x70c], R2 ;  /* 0x00070c0201007387 */ /* 0x0005e20000100800 */
[----:B-1----:R-:W-:Y:S02]  /*30320*/  IMAD R3, R31, UR47, RZ ;  /* 0x0000002f1f037c24 */ /* 0x002fe4000f8e02ff */
[----:B0-----:R-:W-:-:S03]  /*30330*/  IMAD R24, R29, UR47, RZ ;  /* 0x0000002f1d187c24 */ /* 0x001fc6000f8e02ff */
[----:B------:R0:W-:Y:S01]  /*30340*/  STL [R1+0x710], R3 ;  /* 0x0007100301007387 */ /* 0x0001e20000100800 */
[----:B--2---:R-:W-:-:S03]  /*30350*/  IMAD R2, R28, UR47, RZ ;  /* 0x0000002f1c027c24 */ /* 0x004fc6000f8e02ff */
[----:B------:R1:W-:Y:S04]  /*30360*/  STL [R1+0x714], R24 ;  /* 0x0007141801007387 */ /* 0x0003e80000100800 */
[----:B------:R2:W-:Y:S01]  /*30370*/  STL [R1+0x718], R2 ;  /* 0x0007180201007387 */ /* 0x0005e20000100800 */
[----:B0-----:R-:W-:Y:S02]  /*30380*/  IMAD R3, R30, UR47, RZ ;  /* 0x0000002f1e037c24 */ /* 0x001fe4000f8e02ff */
[----:B-1----:R-:W-:-:S03]  /*30390*/  IMAD R24, R27, UR47, RZ ;  /* 0x0000002f1b187c24 */ /* 0x002fc6000f8e02ff */
[----:B------:R0:W-:Y:S01]  /*303a0*/  STL [R1+0x720], R3 ;  /* 0x0007200301007387 */ /* 0x0001e20000100800 */
[----:B--2---:R-:W-:-:S03]  /*303b0*/  IMAD R2, R17, UR47, RZ ;  /* 0x0000002f11027c24 */ /* 0x004fc6000f8e02ff */
[----:B------:R-:W-:Y:S01]  /*303c0*/  STL [R1+0x728], R24 ;  /* 0x0007281801007387 */ /* 0x000fe20000100800 */
[----:B------:R-:W-:-:S03]  /*303d0*/  IMAD R13, R13, UR47, RZ ;  /* 0x0000002f0d0d7c24 */ /* 0x000fc6000f8e02ff */
[----:B------:R1:W-:Y:S01]  /*303e0*/  STL [R1+0x72c], R2 ;  /* 0x00072c0201007387 */ /* 0x0003e20000100800 */
[----:B0-----:R-:W-:-:S05]  /*303f0*/  IMAD R3, R15, UR47, RZ ;  /* 0x0000002f0f037c24 */ /* 0x001fca000f8e02ff */
[----:B------:R0:W-:Y:S01]  /*30400*/  STL [R1+0x730], R3 ;  /* 0x0007300301007387 */ /* 0x0001e20000100800 */
[----:B-1----:R-:W-:-:S03]  /*30410*/  IMAD R2, R12, UR47, RZ ;  /* 0x0000002f0c027c24 */ /* 0x002fc6000f8e02ff */
[----:B------:R-:W-:Y:S04]  /*30420*/  STL [R1+0x738], R13 ;  /* 0x0007380d01007387 */ /* 0x000fe80000100800 */
[----:B------:R1:W-:Y:S01]  /*30430*/  STL [R1+0x740], R2 ;  /* 0x0007400201007387 */ /* 0x0003e20000100800 */
[----:B0-----:R-:W-:Y:S02]  /*30440*/  IMAD R3, R7, UR47, RZ ;  /* 0x0000002f07037c24 */ /* 0x001fe4000f8e02ff */
[----:B------:R-:W-:-:S03]  /*30450*/  IMAD R7, R11, UR47, RZ ;  /* 0x0000002f0b077c24 */ /* 0x000fc6000f8e02ff */
[----:B------:R0:W-:Y:S01]  /*30460*/  STL [R1+0x744], R3 ;  /* 0x0007440301007387 */ /* 0x0001e20000100800 */
[----:B-1----:R-:W-:-:S03]  /*30470*/  IMAD R2, R21, UR47, RZ ;  /* 0x0000002f15027c24 */ /* 0x002fc6000f8e02ff */
[----:B------:R1:W-:Y:S04]  /*30480*/  STL [R1+0x748], R7 ;  /* 0x0007480701007387 */ /* 0x0003e80000100800 */
[----:B------:R2:W-:Y:S01]  /*30490*/  STL [R1+0x74c], R2 ;  /* 0x00074c0201007387 */ /* 0x0005e20000100800 */
[----:B0-----:R-:W-:Y:S02]  /*304a0*/  IMAD R3, R19, UR47, RZ ;  /* 0x0000002f13037c24 */ /* 0x001fe4000f8e02ff */
[----:B-1----:R-:W-:-:S03]  /*304b0*/  IMAD R7, R23, UR47, RZ ;  /* 0x0000002f17077c24 */ /* 0x002fc6000f8e02ff */
        /* <DEDUP_REMOVED lines=767> */
[----:B0-----:R-:W-:-:S03]  /*334b0*/  IMAD R3, R61, UR47, RZ ;  /* 0x0000002f3d037c24 */ /* 0x001fc6000f8e02ff */
        /* <DEDUP_REMOVED lines=34> */
[----:B------:R4:W-:Y:S01]  /*336e0*/  STL [R1+0x59c], R2 ;  /* 0x00059c0201007387 */ /* 0x0009e20000100800 */
[----:B---3--:R-:W-:-:S05]  /*336f0*/  IMAD R3, R3, UR47, RZ ;  /* 0x0000002f03037c24 */ /* 0x008fca000f8e02ff */
[----:B------:R0:W-:Y:S01]  /*33700*/  STL [R1+0x5a4], R3 ;  /* 0x0005a40301007387 */ /* 0x0001e20000100800 */
[----:B----4-:R-:W-:Y:S02]  /*33710*/  IMAD R2, R24, UR47, RZ ;  /* 0x0000002f18027c24 */ /* 0x010fe4000f8e02ff */
[----:B-----5:R-:W-:-:S03]  /*33720*/  IMAD R24, R34, UR47, RZ ;  /* 0x0000002f22187c24 */ /* 0x020fc6000f8e02ff */
        /* <DEDUP_REMOVED lines=10> */
[----:B------:R0:W-:Y:S04]  /*337d0*/  STL [R1+0x5c8], R3 ;  /* 0x0005c80301007387 */ /* 0x0001e80000100800 */
[----:B------:R2:W-:Y:S01]  /*337e0*/  STL [R1+0x5d0], R2 ;  /* 0x0005d00201007387 */ /* 0x0005e20000100800 */
[----:B-1----:R-:W-:Y:S02]  /*337f0*/  IMAD R24, R27, UR47, RZ ;  /* 0x0000002f1b187c24 */ /* 0x002fe4000f8e02ff */
[----:B0-----:R-:W-:-:S03]  /*33800*/  IMAD R3, R17, UR47, RZ ;  /* 0x0000002f11037c24 */ /* 0x001fc6000f8e02ff */
[----:B------:R-:W-:Y:S01]  /*33810*/  STL [R1+0x5d4], R24 ;  /* 0x0005d41801007387 */ /* 0x000fe20000100800 */
[----:B--2---:R-:W-:-:S03]  /*33820*/  IMAD R2, R15, UR47, RZ ;  /* 0x0000002f0f027c24 */ /* 0x004fc6000f8e02ff */
        /* <DEDUP_REMOVED lines=30> */
[----:B------:R1:W-:Y:S01]  /*33a10*/  STL [R1+0x838], R3 ;  /* 0x0008380301007387 */ /* 0x0003e20000100800 */
[----:B------:R-:W-:-:S03]  /*33a20*/  IMAD R0, R0, UR47, RZ ;  /* 0x0000002f00007c24 */ /* 0x000fc6000f8e02ff */
[----:B------:R2:W-:Y:S01]  /*33a30*/  STL [R1+0x83c], R2 ;  /* 0x00083c0201007387 */ /* 0x0005e20000100800 */
[----:B0-----:R-:W-:Y:S02]  /*33a40*/  IMAD R7, R59, UR47, RZ ;  /* 0x0000002f3b077c24 */ /* 0x001fe4000f8e02ff */
[----:B-1----:R-:W-:-:S03]  /*33a50*/  IMAD R3, R60, UR47, RZ ;  /* 0x0000002f3c037c24 */ /* 0x002fc6000f8e02ff */
[----:B------:R0:W-:Y:S01]  /*33a60*/  STL [R1+0x844], R7 ;  /* 0x0008440701007387 */ /* 0x0001e20000100800 */
[----:B--2---:R-:W-:-:S03]  /*33a70*/  IMAD R2, R61, UR47, RZ ;  /* 0x0000002f3d027c24 */ /* 0x004fc6000f8e02ff */
[----:B------:R-:W-:Y:S04]  /*33a80*/  STL [R1+0x84c], R3 ;  /* 0x00084c0301007387 */ /* 0x000fe80000100800 */
[----:B------:R-:W2:Y:S04]  /*33a90*/  LDL.LU R24, [R1+0x258] ;  /* 0x0002580001187983 */ /* 0x000ea80000300800 */
[----:B------:R-:W-:Y:S04]  /*33aa0*/  STL [R1+0x850], R2 ;  /* 0x0008500201007387 */ /* 0x000fe80000100800 */
[----:B------:R-:W3:Y:S04]  /*33ab0*/  LDL.LU R34, [R1+0x254] ;  /* 0x0002540001227983 */ /* 0x000ee80000300800 */
        /* <DEDUP_REMOVED lines=29> */
[----:B------:R-:W5:Y:S01]  /*33c90*/  LDL.LU R3, [R1+0x4] ;  /* 0x0000040001037983 */ /* 0x000f620000300800 */
[----:B--2---:R-:W-:-:S05]  /*33ca0*/  IMAD R24, R24, UR47, RZ ;  /* 0x0000002f18187c24 */ /* 0x004fca000f8e02ff */
[----:B------:R0:W-:Y:S01]  /*33cb0*/  STL [R1+0xaf0], R24 ;  /* 0x000af01801007387 */ /* 0x0001e20000100800 */
[----:B---3--:R-:W-:-:S03]  /*33cc0*/  IMAD R34, R34, UR47, RZ ;  /* 0x0000002f22227c24 */ /* 0x008fc6000f8e02ff */
[----:B0-----:R-:W2:Y:S01]  /*33cd0*/  LDL.LU R24, [R1+0x6a54] ;  /* 0x006a540001187983 */ /* 0x001ea20000300800 */
[----:B----4-:R-:W-:-:S03]  /*33ce0*/  IMAD R33, R33, UR47, RZ ;  /* 0x0000002f21217c24 */ /* 0x010fc6000f8e02ff */
[----:B------:R0:W-:Y:S01]  /*33cf0*/  STL [R1+0xafc], R34 ;  /* 0x000afc2201007387 */ /* 0x0001e20000100800 */
[----:B-----5:R-:W-:Y:S02]  /*33d00*/  IMAD R31, R31, UR47, RZ ;  /* 0x0000002f1f1f7c24 */ /* 0x020fe4000f8e02ff */
[----:B------:R-:W-:Y:S01]  /*33d10*/  IMAD R29, R29, UR47, RZ ;  /* 0x0000002f1d1d7c24 */ /* 0x000fe2000f8e02ff */
[----:B0-----:R-:W3:Y:S01]  /*33d20*/  LDL.LU R34, [R1+0x6a50] ;  /* 0x006a500001227983 */ /* 0x001ee20000300800 */
[----:B------:R-:W-:-:S03]  /*33d30*/  IMAD R28, R28, UR47, RZ ;  /* 0x0000002f1c1c7c24 */ /* 0x000fc6000f8e02ff */
[----:B------:R0:W-:Y:S01]  /*33d40*/  STL [R1+0xb08], R33 ;  /* 0x000b082101007387 */ /* 0x0001e20000100800 */
[----:B------:R-:W-:Y:S02]  /*33d50*/  IMAD R30, R30, UR47, RZ ;  /* 0x0000002f1e1e7c24 */ /* 0x000fe4000f8e02ff */
[----:B------:R-:W-:Y:S01]  /*33d60*/  IMAD R27, R27, UR47, RZ ;  /* 0x0000002f1b1b7c24 */ /* 0x000fe2000f8e02ff */
[----:B0-----:R-:W4:Y:S04]  /*33d70*/  LDL.LU R33, [R1+0x6a4c] ;  /* 0x006a4c0001217983 */ /* 0x001f280000300800 */
[----:B------:R0:W-:Y:S01]  /*33d80*/  STL [R1+0xb10], R31 ;  /* 0x000b101f01007387 */ /* 0x0001e20000100800 */
[----:B------:R-:W-:Y:S02]  /*33d90*/  IMAD R17, R17, UR47, RZ ;  /* 0x0000002f11117c24 */ /* 0x000fe4000f8e02ff */
[----:B------:R-:W-:Y:S01]  /*33da0*/  IMAD R15, R15, UR47, RZ ;  /* 0x0000002f0f0f7c24 */ /* 0x000fe2000f8e02ff */
[----:B0-----:R-:W5:Y:S04]  /*33db0*/  LDL.LU R31, [R1+0x6a48] ;  /* 0x006a4800011f7983 */ /* 0x001f680000300800 */
[----:B------:R0:W-:Y:S01]  /*33dc0*/  STL [R1+0xb1c], R29 ;  /* 0x000b1c1d01007387 */ /* 0x0001e20000100800 */
[----:B------:R-:W-:-:S03]  /*33dd0*/  IMAD R13, R13, UR47, RZ ;  /* 0x0000002f0d0d7c24 */ /* 0x000fc6000f8e02ff */
[----:B0-----:R-:W2:Y:S04]  /*33de0*/  LDL.LU R29, [R1+0x6a44] ;  /* 0x006a4400011d7983 */ /* 0x001ea80000300800 */
        /* <DEDUP_REMOVED lines=54> */
[----:B------:R0:W-:Y:S04]  /*34150*/  STL [R1+0xbdc], R57 ;  /* 0x000bdc3901007387 */ /* 0x0001e80000100800 */
        /* <DEDUP_REMOVED lines=10> */
[----:B0-----:R-:W3:Y:S01]  /*34200*/  LDL.LU R0, [R1+0x69e4] ;  /* 0x0069e40001007983 */ /* 0x001ee20000300800 */
[----:B------:R-:W-:-:S02]  /*34210*/  IMAD R2, R2, UR47, RZ ;  /* 0x0000002f02027c24 */ /* 0x000fc4000f8e02ff */
[----:B------:R-:W-:-:S03]  /*34220*/  IMAD R3, R3, UR47, RZ ;  /* 0x0000002f03037c24 */ /* 0x000fc6000f8e02ff */
[----:B------:R-:W-:Y:S04]  /*34230*/  STL [R1+0xc1c], R2 ;  /* 0x000c1c0201007387 */ /* 0x000fe80000100800 */
[----:B------:R2:W-:Y:S02]  /*34240*/  STL [R1+0xc24], R3 ;  /* 0x000c240301007387 */ /* 0x0005e40000100800 */
[----:B--2---:R-:W-:Y:S02]  /*34250*/  IMAD R3, R61, UR47, RZ ;  /* 0x0000002f3d037c24 */ /* 0x004fe4000f8e02ff */
[----:B---3--:R-:W-:Y:S02]  /*34260*/  IMAD R2, R0, UR47, RZ ;  /* 0x0000002f00027c24 */ /* 0x008fe4000f8e02ff */
[----:B------:R-:W-:-:S03]  /*34270*/  IMAD R0, R60, UR47, RZ ;  /* 0x0000002f3c007c24 */ /* 0x000fc6000f8e02ff */
[----:B------:R0:W-:Y:S04]  /*34280*/  STL [R1+0xc30], R2 ;  /* 0x000c300201007387 */ /* 0x0001e80000100800 */
        /* <DEDUP_REMOVED lines=45> */
[----:B-----5:R-:W-:-:S03]  /*34560*/  IMAD R3, R31, UR47, RZ ;  /* 0x0000002f1f037c24 */ /* 0x020fc6000f8e02ff */
[----:B------:R0:W-:Y:S01]  /*34570*/  STL [R1+0xcd4], R2 ;  /* 0x000cd40201007387 */ /* 0x0001e20000100800 */
[----:B----4-:R-:W-:-:S03]  /*34580*/  IMAD R0, R33, UR47, RZ ;  /* 0x0000002f21007c24 */ /* 0x010fc6000f8e02ff */
        /* <DEDUP_REMOVED lines=46> */
[----:B------:R-:W-:Y:S01]  /*34870*/  STL [R1+0xd64], R2 ;  /* 0x000d640201007387 */ /* 0x000fe20000100800 */
[----:B-1----:R-:W-:-:S03]  /*34880*/  IMAD R0, R51, UR47, RZ ;  /* 0x0000002f33007c24 */ /* 0x002fc6000f8e02ff */
[----:B------:R-:W-:Y:S01]  /*34890*/  STL [R1+0xd70], R6 ;  /* 0x000d700601007387 */ /* 0x000fe20000100800 */
[----:B------:R-:W-:-:S03]  /*348a0*/  IMAD R3, R43, UR47, RZ ;  /* 0x0000002f2b037c24 */ /* 0x000fc6000f8e02ff */
[----:B------:R-:W-:Y:S04]  /*348b0*/  STL [R1+0x69cc], R2 ;  /* 0x0069cc0201007387 */ /* 0x000fe80000100800 */
[----:B------:R0:W-:Y:S04]  /*348c0*/  STL [R1+0xd78], R0 ;  /* 0x000d780001007387 */ /* 0x0001e80000100800 */
[----:B------:R-:W2:Y:S01]  /*348d0*/  LDL R33, [R1+0x1f4] ;  /* 0x0001f40001217983 */ /* 0x000ea20000100800 */
[----:B0-----:R-:W-:-:S03]  /*348e0*/  IMAD R0, R52, UR47, RZ ;  /* 0x0000002f34007c24 */ /* 0x001fc6000f8e02ff */
[----:B------:R-:W-:Y:S01]  /*348f0*/  STL [R1+0xd6c], R3 ;  /* 0x000d6c0301007387 */ /* 0x000fe20000100800 */
[----:B------:R-:W-:-:S03]  /*34900*/  SHF.R.S32.HI R2, RZ, 0x1f, R4 ;  /* 0x0000001fff027819 */ /* 0x000fc60000011404 */
[----:B------:R-:W-:Y:S04]  /*34910*/  STL [R1+0xd7c], R0 ;  /* 0x000d7c0001007387 */ /* 0x000fe80000100800 */
[----:B------:R-:W-:Y:S04]  /*34920*/  STL [R1+0x69d0], R3 ;  /* 0x0069d00301007387 */ /* 0x000fe80000100800 */
[----:B------:R-:W3:Y:S04]  /*34930*/  LDL R31, [R1+0x1f0] ;  /* 0x0001f000011f7983 */ /* 0x000ee80000100800 */
[----:B------:R-:W4:Y:S04]  /*34940*/  LDL R29, [R1+0x1ec] ;  /* 0x0001ec00011d7983 */ /* 0x000f280000100800 */
[----:B------:R0:W-:Y:S04]  /*34950*/  STL [R1+0xe0], R2 ;  /* 0x0000e00201007387 */ /* 0x0001e80000100800 */
[----:B------:R-:W5:Y:S04]  /*34960*/  LDL R28, [R1+0x1e8] ;  /* 0x0001e800011c7983 */ /* 0x000f680000100800 */
        /* <DEDUP_REMOVED lines=20> */
[----:B------:R-:W5:Y:S01]  /*34ab0*/  LDL R60, [R1+0x194] ;  /* 0x00019400013c7983 */ /* 0x000f620000100800 */
[----:B0-----:R-:W-:Y:S01]  /*34ac0*/  SHF.R.S32.HI R2, RZ, 0x1f, R5 ;  /* 0x0000001fff027819 */ /* 0x001fe20000011405 */
[----:B------:R-:W-:-:S02]  /*34ad0*/  IMAD R0, R53, UR47, RZ ;  /* 0x0000002f35007c24 */ /* 0x000fc4000f8e02ff */
[----:B------:R-:W-:Y:S04]  /*34ae0*/  STL [R1+0x69d4], R4 ;  /* 0x0069d40401007387 */ /* 0x000fe80000100800 */
[----:B------:R-:W5:Y:S04]  /*34af0*/  LDL R59, [R1+0x190] ;  /* 0x00019000013b7983 */ /* 0x000f680000100800 */
[----:B------:R-:W-:Y:S04]  /*34b00*/  STL [R1+0x69d8], R5 ;  /* 0x0069d80501007387 */ /* 0x000fe80000100800 */
[----:B------:R2:W-:Y:S04]  /*34b10*/  STL [R1+0xdc], R2 ;  /* 0x0000dc0201007387 */ /* 0x0005e80000100800 */
[----:B------:R-:W-:Y:S04]  /*34b20*/  STL [R1+0xd84], R0 ;  /* 0x000d840001007387 */ /* 0x000fe80000100800 */
[----:B------:R3:W-:Y:S01]  /*34b30*/  STL [R1+0x69dc], R0 ;  /* 0x0069dc0001007387 */ /* 0x0007e20000100800 */
[----:B--2---:R-:W-:-:S05]  /*34b40*/  SHF.R.S32.HI R2, RZ, 0x1f, R33 ;  /* 0x0000001fff027819 */ /* 0x004fca0000011421 */
[----:B------:R4:W-:Y:S01]  /*34b50*/  STL [R1+0xd8], R2 ;  /* 0x0000d80201007387 */ /* 0x0009e20000100800 */
[----:B---3--:R-:W-:Y:S02]  /*34b60*/  SHF.R.S32.HI R0, RZ, 0x1f, R31 ;  /* 0x0000001fff007819 */ /* 0x008fe4000001141f */
[----:B----4-:R-:W-:-:S03]  /*34b70*/  SHF.R.S32.HI R2, RZ, 0x1f, R29 ;  /* 0x0000001fff027819 */ /* 0x010fc6000001141d */
[----:B------:R0:W-:Y:S01]  /*34b80*/  STL [R1+0xd4], R0 ;  /* 0x0000d40001007387 */ /* 0x0001e20000100800 */
[----:B-----5:R-:W-:-:S03]  /*34b90*/  SHF.R.S32.HI R3, RZ, 0x1f, R28 ;  /* 0x0000001fff037819 */ /* 0x020fc6000001141c */
[----:B------:R1:W-:Y:S01]  /*34ba0*/  STL [R1+0xd0], R2 ;  /* 0x0000d00201007387 */ /* 0x0003e20000100800 */
[----:B0-----:R-:W-:-:S03]  /*34bb0*/  SHF.R.S32.HI R0, RZ, 0x1f, R30 ;  /* 0x0000001fff007819 */ /* 0x001fc6000001141e */
[----:B------:R0:W-:Y:S04]  /*34bc0*/  STL [R1+0xcc], R3 ;  /* 0x0000cc0301007387 */ /* 0x0001e80000100800 */
[----:B------:R2:W-:Y:S01]  /*34bd0*/  STL [R1+0xc8], R0 ;  /* 0x0000c80001007387 */ /* 0x0005e20000100800 */
[----:B-1----:R-:W-:Y:S02]  /*34be0*/  SHF.R.S32.HI R2, RZ, 0x1f, R27 ;  /* 0x0000001fff027819 */ /* 0x002fe4000001141b */
[----:B0-----:R-:W-:-:S03]  /*34bf0*/  SHF.R.S32.HI R3, RZ, 0x1f, R17 ;  /* 0x0000001fff037819 */ /* 0x001fc60000011411 */
[----:B------:R0:W-:Y:S01]  /*34c00*/  STL [R1+0xc4], R2 ;  /* 0x0000c40201007387 */ /* 0x0001e20000100800 */
[----:B--2---:R-:W-:-:S03]  /*34c10*/  SHF.R.S32.HI R0, RZ, 0x1f, R15 ;  /* 0x0000001fff007819 */ /* 0x004fc6000001140f */
[----:B------:R1:W-:Y:S04]  /*34c20*/  STL [R1+0xc0], R3 ;  /* 0x0000c00301007387 */ /* 0x0003e80000100800 */
[----:B------:R2:W-:Y:S01]  /*34c30*/  STL [R1+0xbc], R0 ;  /* 0x0000bc0001007387 */ /* 0x0005e20000100800 */
[----:B0-----:R-:W-:Y:S02]  /*34c40*/  SHF.R.S32.HI R2, RZ, 0x1f, R13 ;  /* 0x0000001fff027819 */ /* 0x001fe4000001140d */
[----:B-1----:R-:W-:-:S03]  /*34c50*/  SHF.R.S32.HI R3, RZ, 0x1f, R12 ;  /* 0x0000001fff037819 */ /* 0x002fc6000001140c */
        /* <DEDUP_REMOVED lines=20> */
[----:B------:R1:W-:Y:S01]  /*34da0*/  STL [R1+0x90], R3 ;  /* 0x0000900301007387 */ /* 0x0003e20000100800 */
[----:B0-----:R-:W-:-:S03]  /*34db0*/  SHF.R.S32.HI R2, RZ, 0x1f, R61 ;  /* 0x0000001fff027819 */ /* 0x001fc6000001143d */
[----:B------:R-:W2:Y:S01]  /*34dc0*/  LDL R61, [R1+0x18c] ;  /* 0x00018c00013d7983 */ /* 0x000ea20000100800 */
[----:B-1----:R-:W-:-:S03]  /*34dd0*/  SHF.R.S32.HI R3, RZ, 0x1f, R57 ;  /* 0x0000001fff037819 */ /* 0x002fc60000011439 */
[----:B------:R0:W-:Y:S04]  /*34de0*/  STL [R1+0x8c], R0 ;  /* 0x00008c0001007387 */ /* 0x0001e80000100800 */
[----:B------:R1:W-:Y:S01]  /*34df0*/  STL [R1+0x88], R2 ;  /* 0x0000880201007387 */ /* 0x0003e20000100800 */
[----:B0-----:R-:W-:Y:S02]  /*34e00*/  SHF.R.S32.HI R0, RZ, 0x1f, R56 ;  /* 0x0000001fff007819 */ /* 0x001fe40000011438 */
[----:B-1----:R-:W-:-:S03]  /*34e10*/  SHF.R.S32.HI R2, RZ, 0x1f, R58 ;  /* 0x0000001fff027819 */ /* 0x002fc6000001143a */
[----:B------:R0:W-:Y:S04]  /*34e20*/  STL [R1+0x84], R0 ;  /* 0x0000840001007387 */ /* 0x0001e80000100800 */
[----:B------:R-:W-:Y:S04]  /*34e30*/  STL [R1+0x80], R3 ;  /* 0x0000800301007387 */ /* 0x000fe80000100800 */
[----:B------:R-:W3:Y:S01]  /*34e40*/  LDL R26, [R1+0x188] ;  /* 0x00018800011a7983 */ /* 0x000ee20000100800 */
[----:B0-----:R-:W-:-:S03]  /*34e50*/  SHF.R.S32.HI R0, RZ, 0x1f, R60 ;  /* 0x0000001fff007819 */ /* 0x001fc6000001143c */
[----:B------:R-:W-:Y:S04]  /*34e60*/  STL [R1+0x7c], R2 ;  /* 0x00007c0201007387 */ /* 0x000fe80000100800 */
[----:B------:R-:W4:Y:S04]  /*34e70*/  LDL R60, [R1+0x184] ;  /* 0x00018400013c7983 */ /* 0x000f280000100800 */
[----:B------:R0:W-:Y:S04]  /*34e80*/  STL [R1+0x78], R0 ;  /* 0x0000780001007387 */ /* 0x0001e80000100800 */
[----:B------:R-:W5:Y:S04]  /*34e90*/  LDL R24, [R1+0x180] ;  /* 0x0001800001187983 */ /* 0x000f680000100800 */
[----:B------:R-:W5:Y:S01]  /*34ea0*/  LDL R34, [R1+0x17c] ;  /* 0x00017c0001227983 */ /* 0x000f620000100800 */
[----:B0-----:R-:W-:-:S05]  /*34eb0*/  SHF.R.S32.HI R0, RZ, 0x1f, R59 ;  /* 0x0000001fff007819 */ /* 0x001fca000001143b */
        /* <DEDUP_REMOVED lines=24> */
[----:B--2---:R-:W-:-:S05]  /*35040*/  SHF.R.S32.HI R0, RZ, 0x1f, R61 ;  /* 0x0000001fff007819 */ /* 0x004fca000001143d */
[----:B------:R4:W-:Y:S04]  /*35050*/  STL [R1+0x70], R0 ;  /* 0x0000700001007387 */ /* 0x0009e80000100800 */
[----:B------:R-:W2:Y:S04]  /*35060*/  LDL R59, [R1+0x108] ;  /* 0x00010800013b7983 */ /* 0x000ea80000100800 */
[----:B------:R-:W2:Y:S01]  /*35070*/  LDL R61, [R1+0x104] ;  /* 0x00010400013d7983 */ /* 0x000ea20000100800 */
[----:B----4-:R-:W-:-:S03]  /*35080*/  SHF.R.S32.HI R0, RZ, 0x1f, R60 ;  /* 0x0000001fff007819 */ /* 0x010fc6000001143c */
[----:B------:R-:W4:Y:S01]  /*35090*/  LDL R60, [R1+0x100] ;  /* 0x00010000013c7983 */ /* 0x000f220000100800 */
[----:B---3--:R-:W-:-:S05]  /*350a0*/  SHF.R.S32.HI R2, RZ, 0x1f, R26 ;  /* 0x0000001fff027819 */ /* 0x008fca000001141a */
[----:B------:R5:W-:Y:S04]  /*350b0*/  STL [R1+0x6c], R2 ;  /* 0x00006c0201007387 */ /* 0x000be80000100800 */
[----:B------:R0:W-:Y:S01]  /*350c0*/  STL [R1+0x68], R0 ;  /* 0x0000680001007387 */ /* 0x0001e20000100800 */
[----:B-----5:R-:W-:Y:S02]  /*350d0*/  SHF.R.S32.HI R2, RZ, 0x1f, R24 ;  /* 0x0000001fff027819 */ /* 0x020fe40000011418 */
[----:B0-----:R-:W-:-:S03]  /*350e0*/  SHF.R.S32.HI R0, RZ, 0x1f, R34 ;  /* 0x0000001fff007819 */ /* 0x001fc60000011422 */
[----:B------:R0:W-:Y:S01]  /*350f0*/  STL [R1+0x64], R2 ;  /* 0x0000640201007387 */ /* 0x0001e20000100800 */
[----:B------:R-:W-:-:S03]  /*35100*/  SHF.R.S32.HI R3, RZ, 0x1f, R33 ;  /* 0x0000001fff037819 */ /* 0x000fc60000011421 */
[----:B------:R1:W-:Y:S01]  /*35110*/  STL [R1+0x60], R0 ;  /* 0x0000600001007387 */ /* 0x0003e20000100800 */
[----:B0-----:R-:W-:-:S03]  /*35120*/  SHF.R.S32.HI R2, RZ, 0x1f, R31 ;  /* 0x0000001fff027819 */ /* 0x001fc6000001141f */
[----:B------:R0:W-:Y:S01]  /*35130*/  STL [R1+0x5c], R3 ;  /* 0x00005c0301007387 */ /* 0x0001e20000100800 */
[----:B-1----:R-:W-:-:S03]  /*35140*/  SHF.R.S32.HI R0, RZ, 0x1f, R29 ;  /* 0x0000001fff007819 */ /* 0x002fc6000001141d */
        /* <DEDUP_REMOVED lines=36> */
[----:B------:R-:W3:Y:S04]  /*35390*/  LDL R55, [R1+0xec] ;  /* 0x0000ec0001377983 */ /* 0x000ee80000100800 */
[----:B------:R1:W-:Y:S01]  /*353a0*/  STL [R1+0x10], R2 ;  /* 0x0000100201007387 */ /* 0x0003e20000100800 */
[----:B0-----:R-:W-:-:S03]  /*353b0*/  SHF.R.S32.HI R3, RZ, 0x1f, R57 ;  /* 0x0000001fff037819 */ /* 0x001fc60000011439 */
[----:B------:R2:W-:Y:S01]  /*353c0*/  STL [R1+0xc], R0 ;  /* 0x00000c0001007387 */ /* 0x0005e20000100800 */
[----:B-1----:R-:W-:-:S03]  /*353d0*/  SHF.R.S32.HI R2, RZ, 0x1f, R58 ;  /* 0x0000001fff027819 */ /* 0x002fc6000001143a */
[----:B------:R-:W-:Y:S04]  /*353e0*/  STL [R1+0x8], R3 ;  /* 0x0000080301007387 */ /* 0x000fe80000100800 */
[----:B------:R-:W-:Y:S04]  /*353f0*/  STL [R1+0x4], R2 ;  /* 0x0000040201007387 */ /* 0x000fe80000100800 */
[----:B------:R-:W5:Y:S01]  /*35400*/  LDL R21, [R1+0xe4] ;  /* 0x0000e40001157983 */ /* 0x000f620000100800 */
[----:B--2---:R-:W-:Y:S02]  /*35410*/  SHF.R.S32.HI R0, RZ, 0x1f, R59 ;  /* 0x0000001fff007819 */ /* 0x004fe4000001143b */
[----:B------:R-:W-:-:S03]  /*35420*/  SHF.R.S32.HI R61, RZ, 0x1f, R61 ;  /* 0x0000001fff3d7819 */ /* 0x000fc6000001143d */
[----:B------:R-:W-:Y:S04]  /*35430*/  STL [R1], R0 ;  /* 0x0000000001007387 */ /* 0x000fe80000100800 */
[----:B------:R-:W-:Y:S04]  /*35440*/  STL [R1+0x6978], R61 ;  /* 0x0069783d01007387 */ /* 0x000fe80000100800 */
[----:B------:R-:W2:Y:S04]  /*35450*/  LDL R19, [R1+0x360] ;  /* 0x0003600001137983 */ /* 0x000ea80000100800 */
[----:B------:R-:W2:Y:S04]  /*35460*/  LDL R10, [R1+0x36c] ;  /* 0x00036c00010a7983 */ /* 0x000ea80000100800 */
[----:B------:R-:W2:Y:S04]  /*35470*/  LDL R23, [R1+0x374] ;  /* 0x0003740001177983 */ /* 0x000ea80000100800 */
[----:B------:R-:W2:Y:S01]  /*35480*/  LDL R22, [R1+0x37c] ;  /* 0x00037c0001167983 */ /* 0x000ea20000100800 */
[----:B----4-:R-:W-:-:S03]  /*35490*/  SHF.R.S32.HI R60, RZ, 0x1f, R60 ;  /* 0x0000001fff3c7819 */ /* 0x010fc6000001143c */
[----:B------:R-:W4:Y:S04]  /*354a0*/  LDL R14, [R1+0x388] ;  /* 0x00038800010e7983 */ /* 0x000f280000100800 */
[----:B------:R-:W2:Y:S04]  /*354b0*/  LDL R20, [R1+0x390] ;  /* 0x0003900001147983 */ /* 0x000ea80000100800 */
[----:B------:R0:W-:Y:S04]  /*354c0*/  STL [R1+0x6974], R60 ;  /* 0x0069743c01007387 */ /* 0x0001e80000100800 */
[----:B0-----:R-:W2:Y:S02]  /*354d0*/  LDL.LU R60, [R1+0xfc] ;  /* 0x0000fc00013c7983 */ /* 0x001ea40000300800 */
[----:B--2---:R-:W-:-:S02]  /*354e0*/  SHF.R.S32.HI R59, RZ, 0x1f, R60 ;  /* 0x0000001fff3b7819 */ /* 0x004fc4000001143c */
[----:B------:R-:W-:Y:S04]  /*354f0*/  STL [R1+0x6980], R60 ;  /* 0x0069803c01007387 */ /* 0x000fe80000100800 */
        /* <DEDUP_REMOVED lines=9> */
[----:B0-----:R-:W2:Y:S01]  /*35590*/  LDL.LU R57, [R1+0xf0] ;  /* 0x0000f00001397983 */ /* 0x001ea20000300800 */
[----:B---3--:R-:W-:Y:S02]  /*355a0*/  SHF.R.S32.HI R55, RZ, 0x1f, R55 ;  /* 0x0000001fff377819 */ /* 0x008fe40000011437 */
[----:B--2---:R-:W-:-:S05]  /*355b0*/  SHF.R.S32.HI R56, RZ, 0x1f, R57 ;  /* 0x0000001fff387819 */ /* 0x004fca0000011439 */
[----:B------:R-:W-:Y:S04]  /*355c0*/  STL [R1+0x698c], R56 ;  /* 0x00698c3801007387 */ /* 0x000fe80000100800 */
[----:B------:R-:W-:Y:S04]  /*355d0*/  STL [R1+0x6988], R57 ;  /* 0x0069883901007387 */ /* 0x000fe80000100800 */
[----:B------:R0:W-:Y:S04]  /*355e0*/  STL [R1+0x6964], R55 ;  /* 0x0069643701007387 */ /* 0x0001e80000100800 */
[----:B0-----:R-:W2:Y:S01]  /*355f0*/  LDL.LU R55, [R1+0xe8] ;  /* 0x0000e80001377983 */ /* 0x001ea20000300800 */
[----:B-----5:R-:W-:-:S02]  /*35600*/  SHF.R.S32.HI R7, RZ, 0x1f, R21 ;  /* 0x0000001fff077819 */ /* 0x020fc40000011415 */
[----:B--2---:R-:W-:-:S05]  /*35610*/  SHF.R.S32.HI R6, RZ, 0x1f, R55 ;  /* 0x0000001fff067819 */ /* 0x004fca0000011437 */
[----:B------:R-:W-:Y:S04]  /*35620*/  STL [R1+0x6994], R6 ;  /* 0x0069940601007387 */ /* 0x000fe80000100800 */
[----:B------:R-:W-:Y:S04]  /*35630*/  STL [R1+0x6990], R55 ;  /* 0x0069903701007387 */ /* 0x000fe80000100800 */
[----:B------:R-:W2:Y:S04]  /*35640*/  LDL R15, [R1+0x398] ;  /* 0x00039800010f7983 */ /* 0x000ea80000100800 */
[----:B------:R0:W-:Y:S04]  /*35650*/  STL [R1+0x6960], R7 ;  /* 0x0069600701007387 */ /* 0x0001e80000100800 */
[----:B0-----:R-:W3:Y:S01]  /*35660*/  LDL.LU R7, [R1+0x358] ;  /* 0x0003580001077983 */ /* 0x001ee20000300800 */
[----:B------:R-:W-:-:S02]  /*35670*/  SHF.R.S32.HI R9, RZ, 0x1f, R19 ;  /* 0x0000001fff097819 */ /* 0x000fc40000011413 */
[----:B---3--:R-:W-:-:S05]  /*35680*/  SHF.R.S32.HI R8, RZ, 0x1f, R7 ;  /* 0x0000001fff087819 */ /* 0x008fca0000011407 */
[----:B------:R-:W-:Y:S04]  /*35690*/  STL [R1+0x699c], R8 ;  /* 0x00699c0801007387 */ /* 0x000fe80000100800 */
[----:B------:R-:W-:Y:S04]  /*356a0*/  STL [R1+0x6998], R7 ;  /* 0x0069980701007387 */ /* 0x000fe80000100800 */
[----:B------:R-:W-:Y:S04]  /*356b0*/  STL [R1+0x69a0], R9 ;  /* 0x0069a00901007387 */ /* 0x000fe80000100800 */
[----:B------:R-:W3:Y:S01]  /*356c0*/  LDL R42, [R1+0x3a0] ;  /* 0x0003a000012a7983 */ /* 0x000ee20000100800 */
[----:B------:R-:W-:-:S02]  /*356d0*/  SHF.R.S32.HI R10, RZ, 0x1f, R10 ;  /* 0x0000001fff0a7819 */ /* 0x000fc4000001140a */
[----:B------:R-:W-:Y:S02]  /*356e0*/  SHF.R.S32.HI R11, RZ, 0x1f, R23 ;  /* 0x0000001fff0b7819 */ /* 0x000fe40000011417 */
[----:B------:R-:W-:Y:S01]  /*356f0*/  SHF.R.S32.HI R12, RZ, 0x1f, R22 ;  /* 0x0000001fff0c7819 */ /* 0x000fe20000011416 */
[----:B------:R-:W-:Y:S01]  /*35700*/  STL [R1+0x69a4], R10 ;  /* 0x0069a40a01007387 */ /* 0x000fe20000100800 */
[----:B----4-:R-:W-:Y:S02]  /*35710*/  SHF.R.S32.HI R13, RZ, 0x1f, R14 ;  /* 0x0000001fff0d7819 */ /* 0x010fe4000001140e */
[----:B------:R-:W-:Y:S01]  /*35720*/  SHF.R.S32.HI R14, RZ, 0x1f, R20 ;  /* 0x0000001fff0e7819 */ /* 0x000fe20000011414 */
[----:B------:R-:W-:Y:S01]  /*35730*/  STL [R1+0x69a8], R11 ;  /* 0x0069a80b01007387 */ /* 0x000fe20000100800 */
[----:B--2---:R-:W-:-:S03]  /*35740*/  SHF.R.S32.HI R15, RZ, 0x1f, R15 ;  /* 0x0000001fff0f7819 */ /* 0x004fc6000001140f */
[----:B------:R-:W-:Y:S04]  /*35750*/  STL [R1+0x69ac], R12 ;  /* 0x0069ac0c01007387 */ /* 0x000fe80000100800 */
[----:B------:R-:W2:Y:S04]  /*35760*/  LDL R17, [R1+0x3ac] ;  /* 0x0003ac0001117983 */ /* 0x000ea80000100800 */
[----:B------:R-:W-:Y:S04]  /*35770*/  STL [R1+0x69b0], R13 ;  /* 0x0069b00d01007387 */ /* 0x000fe80000100800 */
[----:B------:R-:W4:Y:S04]  /*35780*/  LDL R18, [R1+0x3b4] ;  /* 0x0003b40001127983 */ /* 0x000f280000100800 */
[----:B------:R-:W5:Y:S04]  /*35790*/  LDL R19, [R1+0x3bc] ;  /* 0x0003bc0001137983 */ /* 0x000f680000100800 */
[----:B------:R-:W2:Y:S04]  /*357a0*/  LDL R20, [R1+0x3c4] ;  /* 0x0003c40001147983 */ /* 0x000ea80000100800 */
        /* <DEDUP_REMOVED lines=13> */
[----:B------:R0:W-:Y:S04]  /*35880*/  STL [R1+0x69b4], R14 ;  /* 0x0069b40e01007387 */ /* 0x0001e80000100800 */
[----:B------:R-:W2:Y:S04]  /*35890*/  LDL R34, [R1+0x664] ;  /* 0x0006640001227983 */ /* 0x000ea80000100800 */
[----:B------:R-:W2:Y:S04]  /*358a0*/  LDL R35, [R1+0x66c] ;  /* 0x00066c0001237983 */ /* 0x000ea80000100800 */
[----:B------:R-:W2:Y:S04]  /*358b0*/  LDL R36, [R1+0x670] ;  /* 0x0006700001247983 */ /* 0x000ea80000100800 */
[----:B------:R1:W-:Y:S04]  /*358c0*/  STL [R1+0x69b8], R15 ;  /* 0x0069b80f01007387 */ /* 0x0003e80000100800 */
[----:B------:R-:W2:Y:S04]  /*358d0*/  LDL R37, [R1+0x678] ;  /* 0x0006780001257983 */ /* 0x000ea80000100800 */
[----:B------:R-:W2:Y:S04]  /*358e0*/  LDL R38, [R1+0x67c] ;  /* 0x00067c0001267983 */ /* 0x000ea80000100800 */
[----:B------:R-:W2:Y:S04]  /*358f0*/  LDL R39, [R1+0x684] ;  /* 0x0006840001277983 */ /* 0x000ea80000100800 */
[----:B------:R-:W2:Y:S01]  /*35900*/  LDL R40, [R1+0x688] ;  /* 0x0006880001287983 */ /* 0x000ea20000100800 */
[----:B---3--:R-:W-:-:S05]  /*35910*/  SHF.R.S32.HI R16, RZ, 0x1f, R42 ;  /* 0x0000001fff107819 */ /* 0x008fca000001142a */
[----:B------:R3:W-:Y:S04]  /*35920*/  STL [R1+0x69e0], R16 ;  /* 0x0069e01001007387 */ /* 0x0007e80000100800 */
[----:B------:R-:W1:Y:S04]  /*35930*/  LDL R61, [R1+0x6e0] ;  /* 0x0006e000013d7983 */ /* 0x000e680000100800 */
[----:B------:R-:W2:Y:S04]  /*35940*/  LDL R54, [R1+0x69c] ;  /* 0x00069c0001367983 */ /* 0x000ea80000100800 */
[----:B------:R-:W3:Y:S04]  /*35950*/  LDL R60, [R1+0x6e4] ;  /* 0x0006e400013c7983 */ /* 0x000ee80000100800 */
[----:B0-----:R-:W4:Y:S04]  /*35960*/  LDL R14, [R1+0x6ec] ;  /* 0x0006ec00010e7983 */ /* 0x001f280000100800 */
[----:B------:R-:W4:Y:S04]  /*35970*/  LDL R13, [R1+0x6f0] ;  /* 0x0006f000010d7983 */ /* 0x000f280000100800 */
[----:B------:R-:W4:Y:S04]  /*35980*/  LDL R12, [R1+0x6f4] ;  /* 0x0006f400010c7983 */ /* 0x000f280000100800 */
        /* <DEDUP_REMOVED lines=25> */
[----:B-1----:R-:W-:-:S03]  /*35b20*/  SHF.R.S32.HI R15, RZ, 0x1f, R61 ;  /* 0x0000001fff0f7819 */ /* 0x002fc6000001143d */
[----:B------:R-:W5:Y:S01]  /*35b30*/  LDL R61, [R1+0x754] ;  /* 0x00075400013d7983 */ /* 0x000f620000100800 */
[----:B--2---:R-:W-:-:S03]  /*35b40*/  SHF.R.S32.HI R43, RZ, 0x1f, R54 ;  /* 0x0000001fff2b7819 */ /* 0x004fc60000011436 */
[----:B------:R-:W2:Y:S01]  /*35b50*/  LDL R54, [R1+0x6dc] ;  /* 0x0006dc0001367983 */ /* 0x000ea20000100800 */
[----:B---3--:R-:W-:-:S03]  /*35b60*/  SHF.R.S32.HI R16, RZ, 0x1f, R60 ;  /* 0x0000001fff107819 */ /* 0x008fc6000001143c */
[----:B------:R4:W-:Y:S04]  /*35b70*/  STL [R1+0x200], R15 ;  /* 0x0002000f01007387 */ /* 0x0009e80000100800 */
[----:B------:R-:W3:Y:S01]  /*35b80*/  LDL R60, [R1+0x758] ;  /* 0x00075800013c7983 */ /* 0x000ee20000100800 */
[----:B----4-:R-:W-:Y:S02]  /*35b90*/  SHF.R.S32.HI R15, RZ, 0x1f, R14 ;  /* 0x0000001fff0f7819 */ /* 0x010fe4000001140e */
[----:B------:R-:W-:Y:S02]  /*35ba0*/  SHF.R.S32.HI R14, RZ, 0x1f, R13 ;  /* 0x0000001fff0e7819 */ /* 0x000fe4000001140d */
[----:B------:R-:W-:Y:S01]  /*35bb0*/  SHF.R.S32.HI R13, RZ, 0x1f, R12 ;  /* 0x0000001fff0d7819 */ /* 0x000fe2000001140c */
[----:B------:R-:W-:Y:S01]  /*35bc0*/  STL [R1+0x204], R16 ;  /* 0x0002041001007387 */ /* 0x000fe20000100800 */
[----:B-----5:R-:W-:-:S02]  /*35bd0*/  SHF.R.S32.HI R12, RZ, 0x1f, R11 ;  /* 0x0000001fff0c7819 */ /* 0x020fc4000001140b */
[----:B------:R-:W-:Y:S01]  /*35be0*/  SHF.R.S32.HI R11, RZ, 0x1f, R10 ;  /* 0x0000001fff0b7819 */ /* 0x000fe2000001140a */
[----:B------:R-:W-:Y:S01]  /*35bf0*/  STL [R1+0x208], R15 ;  /* 0x0002080f01007387 */ /* 0x000fe20000100800 */
[----:B------:R-:W-:-:S03]  /*35c00*/  SHF.R.S32.HI R10, RZ, 0x1f, R9 ;  /* 0x0000001fff0a7819 */ /* 0x000fc60000011409 */
[----:B------:R-:W-:Y:S04]  /*35c10*/  STL [R1+0x20c], R14 ;  /* 0x00020c0e01007387 */ /* 0x000fe80000100800 */
[----:B------:R-:W-:Y:S01]  /*35c20*/  STL [R1+0x210], R13 ;  /* 0x0002100d01007387 */ /* 0x000fe20000100800 */
[----:B------:R-:W-:-:S03]  /*35c30*/  SHF.R.S32.HI R7, RZ, 0x1f, R7 ;  /* 0x0000001fff077819 */ /* 0x000fc60000011407 */
[----:B------:R-:W-:Y:S01]  /*35c40*/  STL [R1+0x214], R12 ;  /* 0x0002140c01007387 */ /* 0x000fe20000100800 */
[----:B------:R-:W-:-:S03]  /*35c50*/  SHF.R.S32.HI R9, RZ, 0x1f, R0 ;  /* 0x0000001fff097819 */ /* 0x000fc60000011400 */
[----:B------:R-:W-:Y:S04]  /*35c60*/  STL [R1+0x218], R11 ;  /* 0x0002180b01007387 */ /* 0x000fe80000100800 */
[----:B------:R-:W-:Y:S04]  /*35c70*/  STL [R1+0x21c], R10 ;  /* 0x00021c0a01007387 */ /* 0x000fe80000100800 */
[----:B------:R-:W4:Y:S04]  /*35c80*/  LDL R0, [R1+0x75c] ;  /* 0x00075c0001007983 */ /* 0x000f280000100800 */
[----:B------:R0:W-:Y:S04]  /*35c90*/  STL [R1+0x220], R7 ;  /* 0x0002200701007387 */ /* 0x0001e80000100800 */
[----:B------:R-:W-:Y:S01]  /*35ca0*/  STL [R1+0x224], R9 ;  /* 0x0002240901007387 */ /* 0x000fe20000100800 */
[----:B0-----:R-:W-:-:S02]  /*35cb0*/  SHF.R.S32.HI R7, RZ, 0x1f, R8 ;  /* 0x0000001fff077819 */ /* 0x001fc40000011408 */
[----:B------:R-:W-:Y:S02]  /*35cc0*/  SHF.R.S32.HI R8, RZ, 0x1f, R5 ;  /* 0x0000001fff087819 */ /* 0x000fe40000011405 */
[----:B------:R-:W5:Y:S04]  /*35cd0*/  LDL R5, [R1+0x760] ;  /* 0x0007600001057983 */ /* 0x000f680000100800 */
[----:B------:R0:W-:Y:S04]  /*35ce0*/  STL [R1+0x228], R7 ;  /* 0x0002280701007387 */ /* 0x0001e80000100800 */
[----:B------:R1:W-:Y:S01]  /*35cf0*/  STL [R1+0x22c], R8 ;  /* 0x00022c0801007387 */ /* 0x0003e20000100800 */
[----:B0-----:R-:W-:-:S03]  /*35d00*/  SHF.R.S32.HI R7, RZ, 0x1f, R4 ;  /* 0x0000001fff077819 */ /* 0x001fc60000011404 */
[----:B------:R-:W2:Y:S01]  /*35d10*/  LDL R4, [R1+0x768] ;  /* 0x0007680001047983 */ /* 0x000ea20000100800 */
[----:B-1----:R-:W-:-:S03]  /*35d20*/  SHF.R.S32.HI R8, RZ, 0x1f, R55 ;  /* 0x0000001fff087819 */ /* 0x002fc60000011437 */
[----:B------:R0:W-:Y:S01]  /*35d30*/  STL [R1+0x230], R7 ;  /* 0x0002300701007387 */ /* 0x0001e20000100800 */
[----:B------:R-:W-:-:S03]  /*35d40*/  SHF.R.S32.HI R6, RZ, 0x1f, R6 ;  /* 0x0000001fff067819 */ /* 0x000fc60000011406 */
[----:B------:R-:W-:Y:S01]  /*35d50*/  STL [R1+0x234], R8 ;  /* 0x0002340801007387 */ /* 0x000fe20000100800 */
[----:B0-----:R-:W-:-:S03]  /*35d60*/  SHF.R.S32.HI R7, RZ, 0x1f, R3 ;  /* 0x0000001fff077819 */ /* 0x001fc60000011403 */
[----:B------:R-:W2:Y:S04]  /*35d70*/  LDL R3, [R1+0x76c] ;  /* 0x00076c0001037983 */ /* 0x000ea80000100800 */
[----:B------:R0:W-:Y:S04]  /*35d80*/  STL [R1+0x238], R6 ;  /* 0x0002380601007387 */ /* 0x0001e80000100800 */
[----:B------:R1:W-:Y:S01]  /*35d90*/  STL [R1+0x23c], R7 ;  /* 0x00023c0701007387 */ /* 0x0003e20000100800 */
[----:B0-----:R-:W-:-:S03]  /*35da0*/  SHF.R.S32.HI R6, RZ, 0x1f, R2 ;  /* 0x0000001fff067819 */ /* 0x001fc60000011402 */
[----:B------:R-:W2:Y:S01]  /*35db0*/  LDL R2, [R1+0x770] ;  /* 0x0007700001027983 */ /* 0x000ea20000100800 */
[----:B------:R-:W-:Y:S02]  /*35dc0*/  SHF.R.S32.HI R8, RZ, 0x1f, R57 ;  /* 0x0000001fff087819 */ /* 0x000fe40000011439 */
[----:B-1----:R-:W-:Y:S01]  /*35dd0*/  SHF.R.S32.HI R7, RZ, 0x1f, R58 ;  /* 0x0000001fff077819 */ /* 0x002fe2000001143a */
[----:B------:R0:W-:Y:S04]  /*35de0*/  STL [R1+0x240], R6 ;  /* 0x0002400601007387 */ /* 0x0001e80000100800 */
[----:B------:R-:W-:Y:S04]  /*35df0*/  STL [R1+0x244], R8 ;  /* 0x0002440801007387 */ /* 0x000fe80000100800 */
[----:B------:R-:W2:Y:S01]  /*35e00*/  LDL R16, [R1+0x778] ;  /* 0x0007780001107983 */ /* 0x000ea20000100800 */
[----:B0-----:R-:W-:-:S03]  /*35e10*/  SHF.R.S32.HI R6, RZ, 0x1f, R59 ;  /* 0x0000001fff067819 */ /* 0x001fc6000001143b */
[----:B------:R-:W-:Y:S04]  /*35e20*/  STL [R1+0x248], R7 ;  /* 0x0002480701007387 */ /* 0x000fe80000100800 */
[----:B------:R-:W2:Y:S04]  /*35e30*/  LDL R15, [R1+0x77c] ;  /* 0x00077c00010f7983 */ /* 0x000ea80000100800 */
[----:B------:R0:W-:Y:S04]  /*35e40*/  STL [R1+0x24c], R6 ;  /* 0x00024c0601007387 */ /* 0x0001e80000100800 */
[----:B------:R-:W2:Y:S04]  /*35e50*/  LDL R58, [R1+0x780] ;  /* 0x00078000013a7983 */ /* 0x000ea80000100800 */
[----:B------:R-:W2:Y:S01]  /*35e60*/  LDL R59, [R1+0x788] ;  /* 0x00078800013b7983 */ /* 0x000ea20000100800 */
[----:B0-----:R-:W-:-:S02]  /*35e70*/  SHF.R.S32.HI R6, RZ, 0x1f, R56 ;  /* 0x0000001fff067819 */ /* 0x001fc40000011438 */
[----:B------:R-:W-:Y:S02]  /*35e80*/  SHF.R.S32.HI R7, RZ, 0x1f, R61 ;  /* 0x0000001fff077819 */ /* 0x000fe4000001143d */
[----:B------:R-:W2:Y:S04]  /*35e90*/  LDL R61, [R1+0x78c] ;  /* 0x00078c00013d7983 */ /* 0x000ea80000100800 */
[----:B------:R3:W-:Y:S04]  /*35ea0*/  STL [R1+0x250], R6 ;  /* 0x0002500601007387 */ /* 0x0007e80000100800 */
[----:B------:R0:W-:Y:S04]  /*35eb0*/  STL [R1+0x254], R7 ;  /* 0x0002540701007387 */ /* 0x0001e80000100800 */
[----:B------:R-:W2:Y:S01]  /*35ec0*/  LDL R14, [R1+0x790] ;  /* 0x00079000010e7983 */ /* 0x000ea20000100800 */
[----:B---3--:R-:W-:-:S03]  /*35ed0*/  SHF.R.S32.HI R6, RZ, 0x1f, R60 ;  /* 0x0000001fff067819 */ /* 0x008fc6000001143c */
[----:B------:R-:W3:Y:S04]  /*35ee0*/  LDL R13, [R1+0x798] ;  /* 0x00079800010d7983 */ /* 0x000ee80000100800 */
[----:B------:R4:W-:Y:S04]  /*35ef0*/  STL [R1+0x258], R6 ;  /* 0x0002580601007387 */ /* 0x0009e80000100800 */
[----:B------:R-:W3:Y:S04]  /*35f00*/  LDL R12, [R1+0x79c] ;  /* 0x00079c00010c7983 */ /* 0x000ee80000100800 */
[----:B------:R-:W3:Y:S04]  /*35f10*/  LDL R11, [R1+0x7a4] ;  /* 0x0007a400010b7983 */ /* 0x000ee80000100800 */
[----:B------:R-:W3:Y:S04]  /*35f20*/  LDL R10, [R1+0x7a8] ;  /* 0x0007a800010a7983 */ /* 0x000ee80000100800 */
[----:B------:R-:W3:Y:S04]  /*35f30*/  LDL R9, [R1+0x7ac] ;  /* 0x0007ac0001097983 */ /* 0x000ee80000100800 */
[----:B0-----:R-:W3:Y:S04]  /*35f40*/  LDL R7, [R1+0x7b4] ;  /* 0x0007b40001077983 */ /* 0x001ee80000100800 */
[----:B------:R-:W3:Y:S04]  /*35f50*/  LDL R60, [R1+0x7bc] ;  /* 0x0007bc00013c7983 */ /* 0x000ee80000100800 */
[----:B------:R-:W3:Y:S01]  /*35f60*/  LDL R8, [R1+0x7c0] ;  /* 0x0007c00001087983 */ /* 0x000ee20000100800 */
[----:B----4-:R-:W-:-:S03]  /*35f70*/  SHF.R.S32.HI R6, RZ, 0x1f, R0 ;  /* 0x0000001fff067819 */ /* 0x010fc60000011400 */
[----:B------:R-:W4:Y:S04]  /*35f80*/  LDL R0, [R1+0x7c4] ;  /* 0x0007c40001007983 */ /* 0x000f280000100800 */
[----:B------:R5:W-:Y:S02]  /*35f90*/  STL [R1+0x25c], R6 ;  /* 0x00025c0601007387 */ /* 0x000be40000100800 */
[----:B-----5:R-:W-:Y:S02]  /*35fa0*/  SHF.R.S32.HI R6, RZ, 0x1f, R5 ;  /* 0x0000001fff067819 */ /* 0x020fe40000011405 */
[----:B------:R-:W5:Y:S04]  /*35fb0*/  LDL R5, [R1+0x7c8] ;  /* 0x0007c80001057983 */ /* 0x000f680000100800 */
[----:B------:R0:W-:Y:S04]  /*35fc0*/  STL [R1+0x268], R6 ;  /* 0x0002680601007387 */ /* 0x0001e80000100800 */
[----:B------:R-:W5:Y:S01]  /*35fd0*/  LDL R55, [R1+0x7d0] ;  /* 0x0007d00001377983 */ /* 0x000f620000100800 */
[----:B--2---:R-:W-:-:S03]  /*35fe0*/  SHF.R.S32.HI R4, RZ, 0x1f, R4 ;  /* 0x0000001fff047819 */ /* 0x004fc60000011404 */
[----:B0-----:R-:W2:Y:S04]  /*35ff0*/  LDL R6, [R1+0x7d4] ;  /* 0x0007d40001067983 */ /* 0x001ea80000100800 */
[----:B------:R0:W-:Y:S04]  /*36000*/  STL [R1+0x26c], R4 ;  /* 0x00026c0401007387 */ /* 0x0001e80000100800 */
[----:B0-----:R-:W2:Y:S01]  /*36010*/  LDL R4, [R1+0x7d8] ;  /* 0x0007d80001047983 */ /* 0x001ea20000100800 */
[----:B------:R-:W-:-:S03]  /*36020*/  SHF.R.S32.HI R56, RZ, 0x1f, R3 ;  /* 0x0000001fff387819 */ /* 0x000fc60000011403 */
[----:B------:R-:W2:Y:S04]  /*36030*/  LDL R3, [R1+0x7dc] ;  /* 0x0007dc0001037983 */ /* 0x000ea80000100800 */
[----:B------:R0:W-:Y:S04]  /*36040*/  STL [R1+0x270], R56 ;  /* 0x0002703801007387 */ /* 0x0001e80000100800 */
[----:B------:R-:W2:Y:S01]  /*36050*/  LDL R57, [R1+0x7e4] ;  /* 0x0007e40001397983 */ /* 0x000ea20000100800 */
[----:B------:R-:W-:-:S03]  /*36060*/  SHF.R.S32.HI R2, RZ, 0x1f, R2 ;  /* 0x0000001fff027819 */ /* 0x000fc60000011402 */
[----:B0-----:R-:W2:Y:S04]  /*36070*/  LDL R56, [R1+0x7e8] ;  /* 0x0007e80001387983 */ /* 0x001ea80000100800 */
[----:B------:R0:W-:Y:S04]  /*36080*/  STL [R1+0x274], R2 ;  /* 0x0002740201007387 */ /* 0x0001e80000100800 */
[----:B0-----:R-:W2:Y:S01]  /*36090*/  LDL R2, [R1+0x804] ;  /* 0x0008040001027983 */ /* 0x001ea20000100800 */
[----:B------:R-:W-:Y:S02]  /*360a0*/  SHF.R.S32.HI R16, RZ, 0x1f, R16 ;  /* 0x0000001fff107819 */ /* 0x000fe40000011410 */
[----:B------:R-:W-:-:S03]  /*360b0*/  SHF.R.S32.HI R15, RZ, 0x1f, R15 ;  /* 0x0000001fff0f7819 */ /* 0x000fc6000001140f */
[----:B------:R0:W-:Y:S04]  /*360c0*/  STL [R1+0x278], R16 ;  /* 0x0002781001007387 */ /* 0x0001e80000100800 */
[----:B------:R1:W-:Y:S01]  /*360d0*/  STL [R1+0x27c], R15 ;  /* 0x00027c0f01007387 */ /* 0x0003e20000100800 */
[----:B0-----:R-:W-:-:S03]  /*360e0*/  SHF.R.S32.HI R16, RZ, 0x1f, R58 ;  /* 0x0000001fff107819 */ /* 0x001fc6000001143a */
[----:B------:R-:W2:Y:S01]  /*360f0*/  LDL R58, [R1+0x800] ;  /* 0x00080000013a7983 */ /* 0x000ea20000100800 */
[----:B-1----:R-:W-:-:S03]  /*36100*/  SHF.R.S32.HI R15, RZ, 0x1f, R59 ;  /* 0x0000001fff0f7819 */ /* 0x002fc6000001143b */
[----:B------:R0:W-:Y:S04]  /*36110*/  STL [R1+0x280], R16 ;  /* 0x0002801001007387 */ /* 0x0001e80000100800 */
[----:B------:R-:W2:Y:S04]  /*36120*/  LDL R59, [R1+0x7fc] ;  /* 0x0007fc00013b7983 */ /* 0x000ea80000100800 */
[----:B------:R1:W-:Y:S01]  /*36130*/  STL [R1+0x284], R15 ;  /* 0x0002840f01007387 */ /* 0x0003e20000100800 */
[----:B0-----:R-:W-:-:S03]  /*36140*/  SHF.R.S32.HI R16, RZ, 0x1f, R61 ;  /* 0x0000001fff107819 */ /* 0x001fc6000001143d */
[----:B------:R-:W2:Y:S04]  /*36150*/  LDL R61, [R1+0x7f8] ;  /* 0x0007f800013d7983 */ /* 0x000ea80000100800 */
[----:B------:R-:W-:Y:S01]  /*36160*/  STL [R1+0x288], R16 ;  /* 0x0002881001007387 */ /* 0x000fe20000100800 */
[----:B-1----:R-:W-:Y:S02]  /*36170*/  SHF.R.S32.HI R15, RZ, 0x1f, R14 ;  /* 0x0000001fff0f7819 */ /* 0x002fe4000001140e */
[----:B---3--:R-:W-:-:S03]  /*36180*/  SHF.R.S32.HI R14, RZ, 0x1f, R13 ;  /* 0x0000001fff0e7819 */ /* 0x008fc6000001140d */
[----:B------:R-:W-:Y:S01]  /*36190*/  STL [R1+0x28c], R15 ;  /* 0x00028c0f01007387 */ /* 0x000fe20000100800 */
[----:B------:R-:W-:-:S03]  /*361a0*/  SHF.R.S32.HI R13, RZ, 0x1f, R12 ;  /* 0x0000001fff0d7819 */ /* 0x000fc6000001140c */
        /* <DEDUP_REMOVED lines=10> */
[----:B------:R-:W3:Y:S04]  /*36250*/  LDL R60, [R1+0x7f4] ;  /* 0x0007f400013c7983 */ /* 0x000ee80000100800 */
[----:B------:R0:W-:Y:S04]  /*36260*/  STL [R1+0x2a4], R7 ;  /* 0x0002a40701007387 */ /* 0x0001e80000100800 */
[----:B------:R-:W-:Y:S01]  /*36270*/  STL [R1+0x2a8], R9 ;  /* 0x0002a80901007387 */ /* 0x000fe20000100800 */
[----:B0-----:R-:W-:Y:S02]  /*36280*/  SHF.R.S32.HI R7, RZ, 0x1f, R8 ;  /* 0x0000001fff077819 */ /* 0x001fe40000011408 */
[----:B----4-:R-:W-:-:S02]  /*36290*/  SHF.R.S32.HI R8, RZ, 0x1f, R0 ;  /* 0x0000001fff087819 */ /* 0x010fc40000011400 */
[----:B------:R-:W4:Y:S04]  /*362a0*/  LDL R0, [R1+0x7f0] ;  /* 0x0007f00001007983 */ /* 0x000f280000100800 */
[----:B------:R5:W-:Y:S04]  /*362b0*/  STL [R1+0x2ac], R7 ;  /* 0x0002ac0701007387 */ /* 0x000be80000100800 */
[----:B------:R0:W-:Y:S01]  /*362c0*/  STL [R1+0x2b0], R8 ;  /* 0x0002b00801007387 */ /* 0x0001e20000100800 */
[----:B-----5:R-:W-:-:S03]  /*362d0*/  SHF.R.S32.HI R7, RZ, 0x1f, R5 ;  /* 0x0000001fff077819 */ /* 0x020fc60000011405 */
[----:B------:R-:W5:Y:S01]  /*362e0*/  LDL R5, [R1+0x7ec] ;  /* 0x0007ec0001057983 */ /* 0x000f620000100800 */
[----:B0-----:R-:W-:-:S03]  /*362f0*/  SHF.R.S32.HI R8, RZ, 0x1f, R55 ;  /* 0x0000001fff087819 */ /* 0x001fc60000011437 */
[----:B------:R0:W-:Y:S01]  /*36300*/  STL [R1+0x2b4], R7 ;  /* 0x0002b40701007387 */ /* 0x0001e20000100800 */
[----:B--2---:R-:W-:-:S03]  /*36310*/  SHF.R.S32.HI R6, RZ, 0x1f, R6 ;  /* 0x0000001fff067819 */ /* 0x004fc60000011406 */
[----:B------:R-:W-:Y:S01]  /*36320*/  STL [R1+0x2b8], R8 ;  /* 0x0002b80801007387 */ /* 0x000fe20000100800 */
[----:B0-----:R-:W-:-:S03]  /*36330*/  SHF.R.S32.HI R7, RZ, 0x1f, R4 ;  /* 0x0000001fff077819 */ /* 0x001fc60000011404 */
[----:B------:R-:W2:Y:S04]  /*36340*/  LDL R4, [R1+0x7e0] ;  /* 0x0007e00001047983 */ /* 0x000ea80000100800 */
[----:B------:R0:W-:Y:S04]  /*36350*/  STL [R1+0x2bc], R6 ;  /* 0x0002bc0601007387 */ /* 0x0001e80000100800 */
[----:B------:R1:W-:Y:S01]  /*36360*/  STL [R1+0x2c0], R7 ;  /* 0x0002c00701007387 */ /* 0x0003e20000100800 */
[----:B0-----:R-:W-:-:S03]  /*36370*/  SHF.R.S32.HI R6, RZ, 0x1f, R3 ;  /* 0x0000001fff067819 */ /* 0x001fc60000011403 */
[----:B------:R-:W2:Y:S01]  /*36380*/  LDL R3, [R1+0x7cc] ;  /* 0x0007cc0001037983 */ /* 0x000ea20000100800 */
[----:B-1----:R-:W-:-:S03]  /*36390*/  SHF.R.S32.HI R7, RZ, 0x1f, R57 ;  /* 0x0000001fff077819 */ /* 0x002fc60000011439 */
[----:B------:R0:W-:Y:S04]  /*363a0*/  STL [R1+0x2c4], R6 ;  /* 0x0002c40601007387 */ /* 0x0001e80000100800 */
[----:B------:R-:W-:Y:S04]  /*363b0*/  STL [R1+0x2c8], R7 ;  /* 0x0002c80701007387 */ /* 0x000fe80000100800 */
[----:B------:R-:W2:Y:S01]  /*363c0*/  LDL R16, [R1+0x7b8] ;  /* 0x0007b80001107983 */ /* 0x000ea20000100800 */
[----:B0-----:R-:W-:Y:S02]  /*363d0*/  SHF.R.S32.HI R6, RZ, 0x1f, R56 ;  /* 0x0000001fff067819 */ /* 0x001fe40000011438 */
[----:B------:R-:W-:-:S03]  /*363e0*/  SHF.R.S32.HI R2, RZ, 0x1f, R2 ;  /* 0x0000001fff027819 */ /* 0x000fc60000011402 */
[----:B------:R-:W-:Y:S04]  /*363f0*/  STL [R1+0x2cc], R6 ;  /* 0x0002cc0601007387 */ /* 0x000fe80000100800 */
[----:B------:R-:W2:Y:S04]  /*36400*/  LDL R15, [R1+0x7b0] ;  /* 0x0007b000010f7983 */ /* 0x000ea80000100800 */
[----:B------:R0:W-:Y:S04]  /*36410*/  STL [R1+0x2d0], R2 ;  /* 0x0002d00201007387 */ /* 0x0001e80000100800 */
[----:B------:R-:W2:Y:S04]  /*36420*/  LDL R56, [R1+0x7a0] ;  /* 0x0007a00001387983 */ /* 0x000ea80000100800 */
[----:B0-----:R-:W2:Y:S01]  /*36430*/  LDL R2, [R1+0x794] ;  /* 0x0007940001027983 */ /* 0x001ea20000100800 */
[----:B------:R-:W-:-:S02]  /*36440*/  SHF.R.S32.HI R6, RZ, 0x1f, R58 ;  /* 0x0000001fff067819 */ /* 0x000fc4000001143a */
[----:B------:R-:W-:Y:S02]  /*36450*/  SHF.R.S32.HI R7, RZ, 0x1f, R59 ;  /* 0x0000001fff077819 */ /* 0x000fe4000001143b */
[----:B------:R-:W2:Y:S04]  /*36460*/  LDL R59, [R1+0x784] ;  /* 0x00078400013b7983 */ /* 0x000ea80000100800 */
[----:B------:R0:W-:Y:S04]  /*36470*/  STL [R1+0x2d4], R6 ;  /* 0x0002d40601007387 */ /* 0x0001e80000100800 */
[----:B------:R1:W-:Y:S04]  /*36480*/  STL [R1+0x2d8], R7 ;  /* 0x0002d80701007387 */ /* 0x0003e80000100800 */
[----:B------:R-:W2:Y:S04]  /*36490*/  LDL R14, [R1+0x774] ;  /* 0x00077400010e7983 */ /* 0x000ea80000100800 */
[----:B------:R-:W2:Y:S01]  /*364a0*/  LDL R13, [R1+0x764] ;  /* 0x00076400010d7983 */ /* 0x000ea20000100800 */
[----:B0-----:R-:W-:-:S05]  /*364b0*/  SHF.R.S32.HI R6, RZ, 0x1f, R61 ;  /* 0x0000001fff067819 */ /* 0x001fca000001143d */
[----:B------:R3:W-:Y:S04]  /*364c0*/  STL [R1+0x2dc], R6 ;  /* 0x0002dc0601007387 */ /* 0x0007e80000100800 */
[----:B------:R-:W2:Y:S04]  /*364d0*/  LDL R12, [R1+0x750] ;  /* 0x00075000010c7983 */ /* 0x000ea80000100800 */
[----:B------:R-:W2:Y:S04]  /*364e0*/  LDL R11, [R1+0x73c] ;  /* 0x00073c00010b7983 */ /* 0x000ea80000100800 */
[----:B------:R-:W2:Y:S04]  /*364f0*/  LDL R10, [R1+0x734] ;  /* 0x00073400010a7983 */ /* 0x000ea80000100800 */
[----:B------:R-:W2:Y:S04]  /*36500*/  LDL R9, [R1+0x724] ;  /* 0x0007240001097983 */ /* 0x000ea80000100800 */
[----:B-1----:R-:W2:Y:S04]  /*36510*/  LDL R7, [R1+0x71c] ;  /* 0x00071c0001077983 */ /* 0x002ea80000100800 */
[----:B------:R-:W2:Y:S04]  /*36520*/  LDL R61, [R1+0x704] ;  /* 0x00070400013d7983 */ /* 0x000ea80000100800 */
[----:B------:R-:W2:Y:S01]  /*36530*/  LDL R8, [R1+0x6f8] ;  /* 0x0006f80001087983 */ /* 0x000ea20000100800 */
[----:B---3--:R-:W-:-:S03]  /*36540*/  SHF.R.S32.HI R6, RZ, 0x1f, R60 ;  /* 0x0000001fff067819 */ /* 0x008fc6000001143c */
[----:B------:R-:W3:Y:S04]  /*36550*/  LDL R60, [R1+0x6e8] ;  /* 0x0006e800013c7983 */ /* 0x000ee80000100800 */
[----:B------:R4:W-:Y:S02]  /*36560*/  STL [R1+0x2e0], R6 ;  /* 0x0002e00601007387 */ /* 0x0009e40000100800 */
[----:B----4-:R-:W-:Y:S02]  /*36570*/  SHF.R.S32.HI R6, RZ, 0x1f, R0 ;  /* 0x0000001fff067819 */ /* 0x010fe40000011400 */
[----:B------:R-:W4:Y:S04]  /*36580*/  LDL R0, [R1+0x6d8] ;  /* 0x0006d80001007983 */ /* 0x000f280000100800 */
[----:B------:R0:W-:Y:S04]  /*36590*/  STL [R1+0x2e4], R6 ;  /* 0x0002e40601007387 */ /* 0x0001e80000100800 */
[----:B------:R-:W4:Y:S01]  /*365a0*/  LDL R55, [R1+0x6cc] ;  /* 0x0006cc0001377983 */ /* 0x000f220000100800 */
[----:B-----5:R-:W-:-:S03]  /*365b0*/  SHF.R.S32.HI R5, RZ, 0x1f, R5 ;  /* 0x0000001fff057819 */ /* 0x020fc60000011405 */
[----:B0-----:R-:W5:Y:S04]  /*365c0*/  LDL R6, [R1+0x6b8] ;  /* 0x0006b80001067983 */ /* 0x001f680000100800 */
[----:B------:R0:W-:Y:S04]  /*365d0*/  STL [R1+0x2e8], R5 ;  /* 0x0002e80501007387 */ /* 0x0001e80000100800 */
[----:B0-----:R-:W5:Y:S01]  /*365e0*/  LDL R5, [R1+0x6ac] ;  /* 0x0006ac0001057983 */ /* 0x001f620000100800 */
[----:B--2---:R-:W-:-:S03]  /*365f0*/  SHF.R.S32.HI R57, RZ, 0x1f, R4 ;  /* 0x0000001fff397819 */ /* 0x004fc60000011404 */
[----:B------:R-:W2:Y:S04]  /*36600*/  LDL R4, [R1+0x6a0] ;  /* 0x0006a00001047983 */ /* 0x000ea80000100800 */
[----:B------:R0:W-:Y:S04]  /*36610*/  STL [R1+0x2ec], R57 ;  /* 0x0002ec3901007387 */ /* 0x0001e80000100800 */
[----:B------:R-:W2:Y:S01]  /*36620*/  LDL R58, [R1+0x68c] ;  /* 0x00068c00013a7983 */ /* 0x000ea20000100800 */
[----:B------:R-:W-:-:S03]  /*36630*/  SHF.R.S32.HI R3, RZ, 0x1f, R3 ;  /* 0x0000001fff037819 */ /* 0x000fc60000011403 */
[----:B0-----:R-:W2:Y:S04]  /*36640*/  LDL R57, [R1+0x698] ;  /* 0x0006980001397983 */ /* 0x001ea80000100800 */
[----:B------:R0:W-:Y:S04]  /*36650*/  STL [R1+0x2f0], R3 ;  /* 0x0002f00301007387 */ /* 0x0001e80000100800 */
[----:B0-----:R-:W2:Y:S01]  /*36660*/  LDL R3, [R1+0x680] ;  /* 0x0006800001037983 */ /* 0x001ea20000100800 */
[----:B------:R-:W-:-:S05]  /*36670*/  SHF.R.S32.HI R16, RZ, 0x1f, R16 ;  /* 0x0000001fff107819 */ /* 0x000fca0000011410 */
[----:B------:R0:W-:Y:S01]  /*36680*/  STL [R1+0x2f4], R16 ;  /* 0x0002f41001007387 */ /* 0x0001e20000100800 */
[----:B------:R-:W-:-:S05]  /*36690*/  SHF.R.S32.HI R15, RZ, 0x1f, R15 ;  /* 0x0000001fff0f7819 */ /* 0x000fca000001140f */
[----:B------:R1:W-:Y:S01]  /*366a0*/  STL [R1+0x2f8], R15 ;  /* 0x0002f80f01007387 */ /* 0x0003e20000100800 */
[----:B0-----:R-:W-:-:S03]  /*366b0*/  SHF.R.S32.HI R16, RZ, 0x1f, R56 ;  /* 0x0000001fff107819 */ /* 0x001fc60000011438 */
[----:B------:R-:W2:Y:S04]  /*366c0*/  LDL R56, [R1+0x674] ;  /* 0x0006740001387983 */ /* 0x000ea80000100800 */
[----:B------:R0:W-:Y:S01]  /*366d0*/  STL [R1+0x2fc], R16 ;  /* 0x0002fc1001007387 */ /* 0x0001e20000100800 */
[----:B-1----:R-:W-:-:S03]  /*366e0*/  SHF.R.S32.HI R15, RZ, 0x1f, R2 ;  /* 0x0000001fff0f7819 */ /* 0x002fc60000011402 */
[----:B------:R-:W2:Y:S04]  /*366f0*/  LDL R2, [R1+0x668] ;  /* 0x0006680001027983 */ /* 0x000ea80000100800 */
[----:B------:R1:W-:Y:S01]  /*36700*/  STL [R1+0x300], R15 ;  /* 0x0003000f01007387 */ /* 0x0003e20000100800 */
[----:B0-----:R-:W-:-:S03]  /*36710*/  SHF.R.S32.HI R16, RZ, 0x1f, R59 ;  /* 0x0000001fff107819 */ /* 0x001fc6000001143b */
[----:B------:R-:W2:Y:S01]  /*36720*/  LDL R59, [R1+0x660] ;  /* 0x00066000013b7983 */ /* 0x000ea20000100800 */
[----:B-1----:R-:W-:Y:S02]  /*36730*/  SHF.R.S32.HI R15, RZ, 0x1f, R14 ;  /* 0x0000001fff0f7819 */ /* 0x002fe4000001140e */
[----:B------:R-:W-:Y:S01]  /*36740*/  SHF.R.S32.HI R14, RZ, 0x1f, R13 ;  /* 0x0000001fff0e7819 */ /* 0x000fe2000001140d */
[----:B------:R-:W-:Y:S04]  /*36750*/  STL [R1+0x304], R16 ;  /* 0x0003041001007387 */ /* 0x000fe80000100800 */
[----:B------:R-:W-:Y:S04]  /*36760*/  STL [R1+0x308], R15 ;  /* 0x0003080f01007387 */ /* 0x000fe80000100800 */
[----:B------:R-:W-:Y:S01]  /*36770*/  STL [R1+0x30c], R14 ;  /* 0x00030c0e01007387 */ /* 0x000fe20000100800 */
[----:B------:R-:W-:-:S02]  /*36780*/  SHF.R.S32.HI R13, RZ, 0x1f, R12 ;  /* 0x0000001fff0d7819 */ /* 0x000fc4000001140c */
        /* <DEDUP_REMOVED lines=9> */
[----:B------:R-:W2:Y:S04]  /*36820*/  LDL R61, [R1+0x654] ;  /* 0x00065400013d7983 */ /* 0x000ea80000100800 */
[----:B------:R0:W-:Y:S04]  /*36830*/  STL [R1+0x320], R7 ;  /* 0x0003200701007387 */ /* 0x0001e80000100800 */
[----:B------:R-:W-:Y:S01]  /*36840*/  STL [R1+0x324], R9 ;  /* 0x0003240901007387 */ /* 0x000fe20000100800 */
[----:B0-----:R-:W-:Y:S02]  /*36850*/  SHF.R.S32.HI R7, RZ, 0x1f, R8 ;  /* 0x0000001fff077819 */ /* 0x001fe40000011408 */
[----:B---3--:R-:W-:-:S02]  /*36860*/  SHF.R.S32.HI R8, RZ, 0x1f, R60 ;  /* 0x0000001fff087819 */ /* 0x008fc4000001143c */
[----:B------:R-:W3:Y:S04]  /*36870*/  LDL R60, [R1+0x648] ;  /* 0x00064800013c7983 */ /* 0x000ee80000100800 */
[----:B------:R4:W-:Y:S04]  /*36880*/  STL [R1+0x328], R7 ;  /* 0x0003280701007387 */ /* 0x0009e80000100800 */
[----:B------:R0:W-:Y:S01]  /*36890*/  STL [R1+0x32c], R8 ;  /* 0x00032c0801007387 */ /* 0x0001e20000100800 */
[----:B----4-:R-:W-:-:S03]  /*368a0*/  SHF.R.S32.HI R7, RZ, 0x1f, R0 ;  /* 0x0000001fff077819 */ /* 0x010fc60000011400 */
[----:B------:R-:W4:Y:S01]  /*368b0*/  LDL R0, [R1+0x640] ;  /* 0x0006400001007983 */ /* 0x000f220000100800 */
[----:B0-----:R-:W-:-:S03]  /*368c0*/  SHF.R.S32.HI R8, RZ, 0x1f, R55 ;  /* 0x0000001fff087819 */ /* 0x001fc60000011437 */
[----:B------:R0:W-:Y:S04]  /*368d0*/  STL [R1+0x330], R7 ;  /* 0x0003300701007387 */ /* 0x0001e80000100800 */
[----:B------:R-:W-:Y:S01]  /*368e0*/  STL [R1+0x334], R8 ;  /* 0x0003340801007387 */ /* 0x000fe20000100800 */
[----:B-----5:R-:W-:Y:S02]  /*368f0*/  SHF.R.S32.HI R6, RZ, 0x1f, R6 ;  /* 0x0000001fff067819 */ /* 0x020fe40000011406 */
[----:B0-----:R-:W-:Y:S02]  /*36900*/  SHF.R.S32.HI R7, RZ, 0x1f, R5 ;  /* 0x0000001fff077819 */ /* 0x001fe40000011405 */
[----:B------:R-:W5:Y:S04]  /*36910*/  LDL R5, [R1+0x638] ;  /* 0x0006380001057983 */ /* 0x000f680000100800 */
[----:B------:R2:W-:Y:S04]  /*36920*/  STL [R1+0x338], R6 ;  /* 0x0003380601007387 */ /* 0x0005e80000100800 */
[----:B------:R0:W-:Y:S01]  /*36930*/  STL [R1+0x33c], R7 ;  /* 0x00033c0701007387 */ /* 0x0001e20000100800 */
[----:B--2---:R-:W-:-:S03]  /*36940*/  SHF.R.S32.HI R6, RZ, 0x1f, R4 ;  /* 0x0000001fff067819 */ /* 0x004fc60000011404 */
[----:B------:R-:W2:Y:S01]  /*36950*/  LDL R4, [R1+0x630] ;  /* 0x0006300001047983 */ /* 0x000ea20000100800 */
[----:B0-----:R-:W-:-:S03]  /*36960*/  SHF.R.S32.HI R7, RZ, 0x1f, R57 ;  /* 0x0000001fff077819 */ /* 0x001fc60000011439 */
        /* <DEDUP_REMOVED lines=10> */
[----:B------:R-:W-:-:S03]  /*36a10*/  SHF.R.S32.HI R7, RZ, 0x1f, R2 ;  /* 0x0000001fff077819 */ /* 0x000fc60000011402 */
[----:B------:R-:W2:Y:S01]  /*36a20*/  LDL R2, [R1+0x614] ;  /* 0x0006140001027983 */ /* 0x000ea20000100800 */
[----:B------:R-:W-:-:S05]  /*36a30*/  SHF.R.S32.HI R6, RZ, 0x1f, R56 ;  /* 0x0000001fff067819 */ /* 0x000fca0000011438 */
[----:B------:R0:W-:Y:S04]  /*36a40*/  STL [R1+0x350], R6 ;  /* 0x0003500601007387 */ /* 0x0001e80000100800 */
[----:B------:R1:W-:Y:S04]  /*36a50*/  STL [R1+0x354], R7 ;  /* 0x0003540701007387 */ /* 0x0003e80000100800 */
[----:B------:R-:W2:Y:S01]  /*36a60*/  LDL R14, [R1+0x610] ;  /* 0x00061000010e7983 */ /* 0x000ea20000100800 */
[----:B0-----:R-:W-:-:S03]  /*36a70*/  SHF.R.S32.HI R6, RZ, 0x1f, R59 ;  /* 0x0000001fff067819 */ /* 0x001fc6000001143b */
[----:B------:R-:W2:Y:S04]  /*36a80*/  LDL R13, [R1+0x60c] ;  /* 0x00060c00010d7983 */ /* 0x000ea80000100800 */
        /* <DEDUP_REMOVED lines=8> */
[----:B0-----:R-:W-:-:S03]  /*36b10*/  SHF.R.S32.HI R6, RZ, 0x1f, R61 ;  /* 0x0000001fff067819 */ /* 0x001fc6000001143d */
[----:B------:R-:W2:Y:S04]  /*36b20*/  LDL R61, [R1+0x434] ;  /* 0x00043400013d7983 */ /* 0x000ea80000100800 */
[----:B------:R3:W-:Y:S02]  /*36b30*/  STL [R1+0x364], R6 ;  /* 0x0003640601007387 */ /* 0x0007e40000100800 */
[----:B---3--:R-:W-:Y:S02]  /*36b40*/  SHF.R.S32.HI R6, RZ, 0x1f, R60 ;  /* 0x0000001fff067819 */ /* 0x008fe4000001143c */
[----:B------:R-:W3:Y:S04]  /*36b50*/  LDL R60, [R1+0x430] ;  /* 0x00043000013c7983 */ /* 0x000ee80000100800 */
[----:B------:R0:W-:Y:S04]  /*36b60*/  STL [R1+0x368], R6 ;  /* 0x0003680601007387 */ /* 0x0001e80000100800 */
[----:B------:R-:W3:Y:S04]  /*36b70*/  LDL R55, [R1+0x42c] ;  /* 0x00042c0001377983 */ /* 0x000ee80000100800 */
[----:B0-----:R-:W3:Y:S01]  /*36b80*/  LDL R6, [R1+0x428] ;  /* 0x0004280001067983 */ /* 0x001ee20000100800 */
[----:B----4-:R-:W-:-:S05]  /*36b90*/  SHF.R.S32.HI R0, RZ, 0x1f, R0 ;  /* 0x0000001fff007819 */ /* 0x010fca0000011400 */
[----:B------:R0:W-:Y:S04]  /*36ba0*/  STL [R1+0x370], R0 ;  /* 0x0003700001007387 */ /* 0x0001e80000100800 */
[----:B0-----:R-:W4:Y:S01]  /*36bb0*/  LDL R0, [R1+0x424] ;  /* 0x0004240001007983 */ /* 0x001f220000100800 */
[----:B-----5:R-:W-:-:S03]  /*36bc0*/  SHF.R.S32.HI R56, RZ, 0x1f, R5 ;  /* 0x0000001fff387819 */ /* 0x020fc60000011405 */
[----:B------:R-:W5:Y:S04]  /*36bd0*/  LDL R5, [R1+0x420] ;  /* 0x0004200001057983 */ /* 0x000f680000100800 */
[----:B------:R0:W-:Y:S04]  /*36be0*/  STL [R1+0x378], R56 ;  /* 0x0003783801007387 */ /* 0x0001e80000100800 */
[----:B------:R-:W5:Y:S01]  /*36bf0*/  LDL R57, [R1+0x41c] ;  /* 0x00041c0001397983 */ /* 0x000f620000100800 */
[----:B--2---:R-:W-:-:S03]  /*36c00*/  SHF.R.S32.HI R4, RZ, 0x1f, R4 ;  /* 0x0000001fff047819 */ /* 0x004fc60000011404 */
        /* <DEDUP_REMOVED lines=14> */
[----:B------:R-:W2:Y:S04]  /*36cf0*/  LDL R2, [R1+0x408] ;  /* 0x0004080001027983 */ /* 0x000ea80000100800 */
[----:B------:R-:W-:Y:S01]  /*36d00*/  STL [R1+0x3a4], R16 ;  /* 0x0003a41001007387 */ /* 0x000fe20000100800 */
[----:B-1----:R-:W-:Y:S02]  /*36d10*/  SHF.R.S32.HI R15, RZ, 0x1f, R14 ;  /* 0x0000001fff0f7819 */ /* 0x002fe4000001140e */
        /* <DEDUP_REMOVED lines=17> */
[----:B------:R-:W-:-:S02]  /*36e30*/  SHF.R.S32.HI R8, RZ, 0x1f, R61 ;  /* 0x0000001fff087819 */ /* 0x000fc4000001143d */
[----:B------:R-:W2:Y:S04]  /*36e40*/  LDL R61, [R1+0x400] ;  /* 0x00040000013d7983 */ /* 0x000ea80000100800 */
[----:B------:R3:W-:Y:S04]  /*36e50*/  STL [R1+0x3e4], R7 ;  /* 0x0003e40701007387 */ /* 0x0007e80000100800 */
[----:B------:R0:W-:Y:S01]  /*36e60*/  STL [R1+0x3ec], R8 ;  /* 0x0003ec0801007387 */ /* 0x0001e20000100800 */
[----:B---3--:R-:W-:-:S03]  /*36e70*/  SHF.R.S32.HI R7, RZ, 0x1f, R60 ;  /* 0x0000001fff077819 */ /* 0x008fc6000001143c */
[----:B------:R-:W3:Y:S01]  /*36e80*/  LDL R60, [R1+0x3fc] ;  /* 0x0003fc00013c7983 */ /* 0x000ee20000100800 */
[----:B0-----:R-:W-:-:S03]  /*36e90*/  SHF.R.S32.HI R8, RZ, 0x1f, R55 ;  /* 0x0000001fff087819 */ /* 0x001fc60000011437 */
[----:B------:R4:W-:Y:S04]  /*36ea0*/  STL [R1+0x3f0], R7 ;  /* 0x0003f00701007387 */ /* 0x0009e80000100800 */
[----:B------:R-:W-:Y:S01]  /*36eb0*/  STL [R1+0x45c], R8 ;  /* 0x00045c0801007387 */ /* 0x000fe20000100800 */
[----:B------:R-:W-:Y:S02]  /*36ec0*/  SHF.R.S32.HI R6, RZ, 0x1f, R6 ;  /* 0x0000001fff067819 */ /* 0x000fe40000011406 */
[----:B----4-:R-:W-:Y:S02]  /*36ed0*/  SHF.R.S32.HI R7, RZ, 0x1f, R0 ;  /* 0x0000001fff077819 */ /* 0x010fe40000011400 */
[----:B------:R-:W4:Y:S04]  /*36ee0*/  LDL R0, [R1+0x3f8] ;  /* 0x0003f80001007983 */ /* 0x000f280000100800 */
[----:B------:R5:W-:Y:S04]  /*36ef0*/  STL [R1+0x468], R6 ;  /* 0x0004680601007387 */ /* 0x000be80000100800 */
[----:B------:R0:W-:Y:S01]  /*36f00*/  STL [R1+0x470], R7 ;  /* 0x0004700701007387 */ /* 0x0001e20000100800 */
[----:B-----5:R-:W-:-:S03]  /*36f10*/  SHF.R.S32.HI R6, RZ, 0x1f, R5 ;  /* 0x0000001fff067819 */ /* 0x020fc60000011405 */
[----:B------:R-:W5:Y:S01]  /*36f20*/  LDL R5, [R1+0x3f4] ;  /* 0x0003f40001057983 */ /* 0x000f620000100800 */
[----:B0-----:R-:W-:-:S03]  /*36f30*/  SHF.R.S32.HI R7, RZ, 0x1f, R57 ;  /* 0x0000001fff077819 */ /* 0x001fc60000011439 */
[----:B------:R2:W-:Y:S04]  /*36f40*/  STL [R1+0x47c], R6 ;  /* 0x00047c0601007387 */ /* 0x0005e80000100800 */
[----:B------:R-:W-:Y:S04]  /*36f50*/  STL [R1+0x488], R7 ;  /* 0x0004880701007387 */ /* 0x000fe80000100800 */
[----:B------:R-:W5:Y:S01]  /*36f60*/  LDL R16, [R1+0x454] ;  /* 0x0004540001107983 */ /* 0x000f620000100800 */
[----:B--2---:R-:W-:-:S05]  /*36f70*/  SHF.R.S32.HI R6, RZ, 0x1f, R56 ;  /* 0x0000001fff067819 */ /* 0x004fca0000011438 */
[----:B------:R-:W-:Y:S04]  /*36f80*/  STL [R1+0x494], R6 ;  /* 0x0004940601007387 */ /* 0x000fe80000100800 */
[----:B------:R-:W2:Y:S01]  /*36f90*/  LDL R15, [R1+0x458] ;  /* 0x00045800010f7983 */ /* 0x000ea20000100800 */
[----:B------:R-:W-:-:S05]  /*36fa0*/  SHF.R.S32.HI R4, RZ, 0x1f, R4 ;  /* 0x0000001fff047819 */ /* 0x000fca0000011404 */
[----:B------:R0:W-:Y:S04]  /*36fb0*/  STL [R1+0x4a0], R4 ;  /* 0x0004a00401007387 */ /* 0x0001e80000100800 */
[----:B------:R-:W2:Y:S04]  /*36fc0*/  LDL R56, [R1+0x460] ;  /* 0x0004600001387983 */ /* 0x000ea80000100800 */
[----:B0-----:R-:W2:Y:S01]  /*36fd0*/  LDL R4, [R1+0x464] ;  /* 0x0004640001047983 */ /* 0x001ea20000100800 */
[----:B------:R-:W-:Y:S02]  /*36fe0*/  SHF.R.S32.HI R7, RZ, 0x1f, R58 ;  /* 0x0000001fff077819 */ /* 0x000fe4000001143a */
[----:B------:R-:W-:-:S02]  /*36ff0*/  SHF.R.S32.HI R6, RZ, 0x1f, R3 ;  /* 0x0000001fff067819 */ /* 0x000fc40000011403 */
[----:B------:R-:W2:Y:S04]  /*37000*/  LDL R3, [R1+0x46c] ;  /* 0x00046c0001037983 */ /* 0x000ea80000100800 */
[----:B------:R-:W-:Y:S01]  /*37010*/  STL [R1+0x4a8], R7 ;  /* 0x0004a80701007387 */ /* 0x000fe20000100800 */
[----:B------:R-:W-:-:S03]  /*37020*/  SHF.R.S32.HI R2, RZ, 0x1f, R2 ;  /* 0x0000001fff027819 */ /* 0x000fc60000011402 */
[----:B------:R-:W-:Y:S04]  /*37030*/  STL [R1+0x4b4], R6 ;  /* 0x0004b40601007387 */ /* 0x000fe80000100800 */
[----:B------:R-:W2:Y:S04]  /*37040*/  LDL R14, [R1+0x474] ;  /* 0x00047400010e7983 */ /* 0x000ea80000100800 */
[----:B------:R-:W2:Y:S04]  /*37050*/  LDL R13, [R1+0x478] ;  /* 0x00047800010d7983 */ /* 0x000ea80000100800 */
[----:B------:R0:W-:Y:S04]  /*37060*/  STL [R1+0x4c0], R2 ;  /* 0x0004c00201007387 */ /* 0x0001e80000100800 */
[----:B------:R-:W2:Y:S04]  /*37070*/  LDL R12, [R1+0x480] ;  /* 0x00048000010c7983 */ /* 0x000ea80000100800 */
[----:B------:R-:W2:Y:S04]  /*37080*/  LDL R11, [R1+0x484] ;  /* 0x00048400010b7983 */ /* 0x000ea80000100800 */
[----:B------:R-:W2:Y:S04]  /*37090*/  LDL R10, [R1+0x48c] ;  /* 0x00048c00010a7983 */ /* 0x000ea80000100800 */
[----:B------:R-:W2:Y:S04]  /*370a0*/  LDL R9, [R1+0x490] ;  /* 0x0004900001097983 */ /* 0x000ea80000100800 */
[----:B0-----:R-:W2:Y:S04]  /*370b0*/  LDL R2, [R1+0x49c] ;  /* 0x00049c0001027983 */ /* 0x001ea80000100800 */
[----:B------:R-:W2:Y:S04]  /*370c0*/  LDL R7, [R1+0x498] ;  /* 0x0004980001077983 */ /* 0x000ea80000100800 */
[----:B------:R-:W2:Y:S01]  /*370d0*/  LDL R8, [R1+0x4a4] ;  /* 0x0004a40001087983 */ /* 0x000ea20000100800 */
[----:B------:R-:W-:-:S03]  /*370e0*/  SHF.R.S32.HI R6, RZ, 0x1f, R59 ;  /* 0x0000001fff067819 */ /* 0x000fc6000001143b */
[----:B------:R-:W2:Y:S04]  /*370f0*/  LDL R59, [R1+0x4ac] ;  /* 0x0004ac00013b7983 */ /* 0x000ea80000100800 */
[----:B------:R0:W-:Y:S02]  /*37100*/  STL [R1+0x4c8], R6 ;  /* 0x0004c80601007387 */ /* 0x0001e40000100800 */
[----:B0-----:R-:W-:Y:S02]  /*37110*/  SHF.R.S32.HI R6, RZ, 0x1f, R61 ;  /* 0x0000001fff067819 */ /* 0x001fe4000001143d */
[----:B------:R-:W2:Y:S04]  /*37120*/  LDL R61, [R1+0x4b0] ;  /* 0x0004b000013d7983 */ /* 0x000ea80000100800 */
[----:B------:R0:W-:Y:S04]  /*37130*/  STL [R1+0x4d4], R6 ;  /* 0x0004d40601007387 */ /* 0x0001e80000100800 */
[----:B------:R-:W2:Y:S04]  /*37140*/  LDL R55, [R1+0x4b8] ;  /* 0x0004b80001377983 */ /* 0x000ea80000100800 */
[----:B0-----:R-:W2:Y:S01]  /*37150*/  LDL R6, [R1+0x4bc] ;  /* 0x0004bc0001067983 */ /* 0x001ea20000100800 */
[----:B---3--:R-:W-:-:S05]  /*37160*/  SHF.R.S32.HI R57, RZ, 0x1f, R60 ;  /* 0x0000001fff397819 */ /* 0x008fca000001143c */
[----:B------:R4:W-:Y:S04]  /*37170*/  STL [R1+0x4e0], R57 ;  /* 0x0004e03901007387 */ /* 0x0009e80000100800 */
[----:B------:R-:W3:Y:S01]  /*37180*/  LDL R60, [R1+0x4c4] ;  /* 0x0004c400013c7983 */ /* 0x000ee20000100800 */
[----:B----4-:R-:W-:-:S03]  /*37190*/  SHF.R.S32.HI R57, RZ, 0x1f, R0 ;  /* 0x0000001fff397819 */ /* 0x010fc60000011400 */
[----:B------:R-:W4:Y:S04]  /*371a0*/  LDL R0, [R1+0x4cc] ;  /* 0x0004cc0001007983 */ /* 0x000f280000100800 */
[----:B------:R0:W-:Y:S04]  /*371b0*/  STL [R1+0x4e8], R57 ;  /* 0x0004e83901007387 */ /* 0x0001e80000100800 */
[----:B------:R-:W4:Y:S01]  /*371c0*/  LDL R58, [R1+0x4d8] ;  /* 0x0004d800013a7983 */ /* 0x000f220000100800 */
[----:B-----5:R-:W-:-:S03]  /*371d0*/  SHF.R.S32.HI R5, RZ, 0x1f, R5 ;  /* 0x0000001fff057819 */ /* 0x020fc60000011405 */
[----:B0-----:R-:W5:Y:S04]  /*371e0*/  LDL R57, [R1+0x4d0] ;  /* 0x0004d00001397983 */ /* 0x001f680000100800 */
[----:B------:R0:W-:Y:S04]  /*371f0*/  STL [R1+0x4f4], R5 ;  /* 0x0004f40501007387 */ /* 0x0001e80000100800 */
[----:B0-----:R-:W5:Y:S01]  /*37200*/  LDL R5, [R1+0x4dc] ;  /* 0x0004dc0001057983 */ /* 0x001f620000100800 */
[----:B------:R-:W-:-:S05]  /*37210*/  SHF.R.S32.HI R16, RZ, 0x1f, R16 ;  /* 0x0000001fff107819 */ /* 0x000fca0000011410 */
[----:B------:R0:W-:Y:S01]  /*37220*/  STL [R1+0x500], R16 ;  /* 0x0005001001007387 */ /* 0x0001e20000100800 */
[----:B--2---:R-:W-:-:S05]  /*37230*/  SHF.R.S32.HI R15, RZ, 0x1f, R15 ;  /* 0x0000001fff0f7819 */ /* 0x004fca000001140f */
        /* <DEDUP_REMOVED lines=22> */
[----:B------:R-:W-:Y:S04]  /*373a0*/  STL [R1+0x56c], R10 ;  /* 0x00056c0a01007387 */ /* 0x000fe80000100800 */
[----:B------:R-:W2:Y:S01]  /*373b0*/  LDL R2, [R1+0x4f8] ;  /* 0x0004f80001027983 */ /* 0x000ea20000100800 */
[----:B------:R-:W-:-:S05]  /*373c0*/  SHF.R.S32.HI R7, RZ, 0x1f, R7 ;  /* 0x0000001fff077819 */ /* 0x000fca0000011407 */
[----:B------:R0:W-:Y:S04]  /*373d0*/  STL [R1+0x574], R7 ;  /* 0x0005740701007387 */ /* 0x0001e80000100800 */
[----:B------:R-:W-:Y:S01]  /*373e0*/  STL [R1+0x580], R9 ;  /* 0x0005800901007387 */ /* 0x000fe20000100800 */
[----:B0-----:R-:W-:Y:S02]  /*373f0*/  SHF.R.S32.HI R7, RZ, 0x1f, R8 ;  /* 0x0000001fff077819 */ /* 0x001fe40000011408 */
[----:B------:R-:W-:Y:S02]  /*37400*/  SHF.R.S32.HI R8, RZ, 0x1f, R59 ;  /* 0x0000001fff087819 */ /* 0x000fe4000001143b */
[----:B------:R-:W2:Y:S04]  /*37410*/  LDL R59, [R1+0x4fc] ;  /* 0x0004fc00013b7983 */ /* 0x000ea80000100800 */
[----:B------:R0:W-:Y:S04]  /*37420*/  STL [R1+0x58c], R7 ;  /* 0x00058c0701007387 */ /* 0x0001e80000100800 */
[----:B------:R1:W-:Y:S01]  /*37430*/  STL [R1+0x598], R8 ;  /* 0x0005980801007387 */ /* 0x0003e20000100800 */
[----:B0-----:R-:W-:-:S03]  /*37440*/  SHF.R.S32.HI R7, RZ, 0x1f, R61 ;  /* 0x0000001fff077819 */ /* 0x001fc6000001143d */
[----:B------:R-:W2:Y:S01]  /*37450*/  LDL R61, [R1+0x504] ;  /* 0x00050400013d7983 */ /* 0x000ea20000100800 */
[----:B-1----:R-:W-:-:S03]  /*37460*/  SHF.R.S32.HI R8, RZ, 0x1f, R55 ;  /* 0x0000001fff087819 */ /* 0x002fc60000011437 */
[----:B------:R3:W-:Y:S04]  /*37470*/  STL [R1+0x5a0], R7 ;  /* 0x0005a00701007387 */ /* 0x0007e80000100800 */
[----:B------:R-:W-:Y:S01]  /*37480*/  STL [R1+0x5ac], R8 ;  /* 0x0005ac0801007387 */ /* 0x000fe20000100800 */
[----:B------:R-:W-:Y:S02]  /*37490*/  SHF.R.S32.HI R6, RZ, 0x1f, R6 ;  /* 0x0000001fff067819 */ /* 0x000fe40000011406 */
[----:B---3--:R-:W-:Y:S02]  /*374a0*/  SHF.R.S32.HI R7, RZ, 0x1f, R60 ;  /* 0x0000001fff077819 */ /* 0x008fe4000001143c */
[----:B------:R-:W3:Y:S04]  /*374b0*/  LDL R60, [R1+0x50c] ;  /* 0x00050c00013c7983 */ /* 0x000ee80000100800 */
[----:B------:R4:W-:Y:S04]  /*374c0*/  STL [R1+0x5b8], R6 ;  /* 0x0005b80601007387 */ /* 0x0009e80000100800 */
[----:B------:R5:W-:Y:S01]  /*374d0*/  STL [R1+0x5c0], R7 ;  /* 0x0005c00701007387 */ /* 0x000be20000100800 */
[----:B----4-:R-:W-:-:S03]  /*374e0*/  SHF.R.S32.HI R6, RZ, 0x1f, R0 ;  /* 0x0000001fff067819 */ /* 0x010fc60000011400 */
[----:B------:R-:W4:Y:S04]  /*374f0*/  LDL R0, [R1+0x510] ;  /* 0x0005100001007983 */ /* 0x000f280000100800 */
[----:B------:R0:W-:Y:S01]  /*37500*/  STL [R1+0x5cc], R6 ;  /* 0x0005cc0601007387 */ /* 0x0001e20000100800 */
[----:B-----5:R-:W-:Y:S02]  /*37510*/  SHF.R.S32.HI R7, RZ, 0x1f, R57 ;  /* 0x0000001fff077819 */ /* 0x020fe40000011439 */
[----:B0-----:R-:W-:-:S03]  /*37520*/  SHF.R.S32.HI R6, RZ, 0x1f, R58 ;  /* 0x0000001fff067819 */ /* 0x001fc6000001143a */
[----:B------:R-:W-:Y:S04]  /*37530*/  STL [R1+0x5d8], R7 ;  /* 0x0005d80701007387 */ /* 0x000fe80000100800 */
[----:B------:R-:W5:Y:S01]  /*37540*/  LDL R16, [R1+0x518] ;  /* 0x0005180001107983 */ /* 0x000f620000100800 */
[----:B------:R-:W-:-:S03]  /*37550*/  SHF.R.S32.HI R5, RZ, 0x1f, R5 ;  /* 0x0000001fff057819 */ /* 0x000fc60000011405 */
[----:B------:R-:W-:Y:S04]  /*37560*/  STL [R1+0x5e0], R6 ;  /* 0x0005e00601007387 */ /* 0x000fe80000100800 */
[----:B------:R-:W5:Y:S04]  /*37570*/  LDL R15, [R1+0x51c] ;  /* 0x00051c00010f7983 */ /* 0x000f680000100800 */
[----:B------:R0:W-:Y:S04]  /*37580*/  STL [R1+0x5ec], R5 ;  /* 0x0005ec0501007387 */ /* 0x0001e80000100800 */
[----:B------:R-:W5:Y:S04]  /*37590*/  LDL R58, [R1+0x524] ;  /* 0x00052400013a7983 */ /* 0x000f680000100800 */
[----:B0-----:R-:W5:Y:S01]  /*375a0*/  LDL R5, [R1+0x528] ;  /* 0x0005280001057983 */ /* 0x001f620000100800 */
[----:B--2---:R-:W-:-:S02]  /*375b0*/  SHF.R.S32.HI R7, RZ, 0x1f, R56 ;  /* 0x0000001fff077819 */ /* 0x004fc40000011438 */
[----:B------:R-:W-:Y:S02]  /*375c0*/  SHF.R.S32.HI R6, RZ, 0x1f, R4 ;  /* 0x0000001fff067819 */ /* 0x000fe40000011404 */
[----:B------:R-:W2:Y:S04]  /*375d0*/  LDL R4, [R1+0x530] ;  /* 0x0005300001047983 */ /* 0x000ea80000100800 */
[----:B------:R0:W-:Y:S01]  /*375e0*/  STL [R1+0x5f8], R7 ;  /* 0x0005f80701007387 */ /* 0x0001e20000100800 */
        /* <DEDUP_REMOVED lines=10> */
[----:B-1----:R-:W2:Y:S04]  /*37690*/  LDL R3, [R1+0x564] ;  /* 0x0005640001037983 */ /* 0x002ea80000100800 */
        /* <DEDUP_REMOVED lines=9> */
[----:B------:R-:W-:-:S05]  /*37730*/  SHF.R.S32.HI R56, RZ, 0x1f, R61 ;  /* 0x0000001fff387819 */ /* 0x000fca000001143d */
[----:B------:R3:W-:Y:S04]  /*37740*/  STL [R1+0x828], R56 ;  /* 0x0008283801007387 */ /* 0x0007e80000100800 */
[----:B------:R-:W2:Y:S01]  /*37750*/  LDL R61, [R1+0x588] ;  /* 0x00058800013d7983 */ /* 0x000ea20000100800 */
[----:B---3--:R-:W-:-:S03]  /*37760*/  SHF.R.S32.HI R56, RZ, 0x1f, R60 ;  /* 0x0000001fff387819 */ /* 0x008fc6000001143c */
[----:B------:R-:W3:Y:S04]  /*37770*/  LDL R60, [R1+0x590] ;  /* 0x00059000013c7983 */ /* 0x000ee80000100800 */
[----:B------:R0:W-:Y:S04]  /*37780*/  STL [R1+0x834], R56 ;  /* 0x0008343801007387 */ /* 0x0001e80000100800 */
[----:B------:R-:W3:Y:S04]  /*37790*/  LDL R57, [R1+0x594] ;  /* 0x0005940001397983 */ /* 0x000ee80000100800 */
[----:B0-----:R-:W3:Y:S01]  /*377a0*/  LDL R56, [R1+0x59c] ;  /* 0x00059c0001387983 */ /* 0x001ee20000100800 */
[----:B----4-:R-:W-:-:S05]  /*377b0*/  SHF.R.S32.HI R0, RZ, 0x1f, R0 ;  /* 0x0000001fff007819 */ /* 0x010fca0000011400 */
[----:B------:R0:W-:Y:S04]  /*377c0*/  STL [R1+0x840], R0 ;  /* 0x0008400001007387 */ /* 0x0001e80000100800 */
[----:B0-----:R-:W4:Y:S01]  /*377d0*/  LDL R0, [R1+0x5a4] ;  /* 0x0005a40001007983 */ /* 0x001f220000100800 */
[----:B-----5:R-:W-:-:S05]  /*377e0*/  SHF.R.S32.HI R16, RZ, 0x1f, R16 ;  /* 0x0000001fff107819 */ /* 0x020fca0000011410 */
[----:B------:R0:W-:Y:S01]  /*377f0*/  STL [R1+0x848], R16 ;  /* 0x0008481001007387 */ /* 0x0001e20000100800 */
[----:B------:R-:W-:-:S05]  /*37800*/  SHF.R.S32.HI R15, RZ, 0x1f, R15 ;  /* 0x0000001fff0f7819 */ /* 0x000fca000001140f */
[----:B------:R1:W-:Y:S01]  /*37810*/  STL [R1+0x854], R15 ;  /* 0x0008540f01007387 */ /* 0x0003e20000100800 */
[----:B0-----:R-:W-:-:S03]  /*37820*/  SHF.R.S32.HI R16, RZ, 0x1f, R58 ;  /* 0x0000001fff107819 */ /* 0x001fc6000001143a */
[----:B------:R-:W5:Y:S04]  /*37830*/  LDL R58, [R1+0x5a8] ;  /* 0x0005a800013a7983 */ /* 0x000f680000100800 */
[----:B------:R2:W-:Y:S01]  /*37840*/  STL [R1+0x858], R16 ;  /* 0x0008581001007387 */ /* 0x0005e20000100800 */
[----:B-1----:R-:W-:-:S03]  /*37850*/  SHF.R.S32.HI R15, RZ, 0x1f, R5 ;  /* 0x0000001fff0f7819 */ /* 0x002fc60000011405 */
[----:B------:R-:W5:Y:S04]  /*37860*/  LDL R5, [R1+0x5b0] ;  /* 0x0005b00001057983 */ /* 0x000f680000100800 */
[----:B------:R0:W-:Y:S01]  /*37870*/  STL [R1+0x85c], R15 ;  /* 0x00085c0f01007387 */ /* 0x0001e20000100800 */
[----:B--2---:R-:W-:-:S03]  /*37880*/  SHF.R.S32.HI R16, RZ, 0x1f, R4 ;  /* 0x0000001fff107819 */ /* 0x004fc60000011404 */
[----:B------:R-:W2:Y:S04]  /*37890*/  LDL R4, [R1+0x5b4] ;  /* 0x0005b40001047983 */ /* 0x000ea80000100800 */
[----:B------:R-:W-:Y:S01]  /*378a0*/  STL [R1+0x860], R16 ;  /* 0x0008601001007387 */ /* 0x000fe20000100800 */
[----:B0-----:R-:W-:Y:S02]  /*378b0*/  SHF.R.S32.HI R15, RZ, 0x1f, R14 ;  /* 0x0000001fff0f7819 */ /* 0x001fe4000001140e */
        /* <DEDUP_REMOVED lines=31> */
[----:B---3--:R-:W-:-:S03]  /*37ab0*/  SHF.R.S32.HI R6, RZ, 0x1f, R60 ;  /* 0x0000001fff067819 */ /* 0x008fc6000001143c */
[----:B------:R-:W3:Y:S01]  /*37ac0*/  LDL R60, [R1+0x5d4] ;  /* 0x0005d400013c7983 */ /* 0x000ee20000100800 */
[----:B0-----:R-:W-:-:S03]  /*37ad0*/  SHF.R.S32.HI R7, RZ, 0x1f, R57 ;  /* 0x0000001fff077819 */ /* 0x001fc60000011439 */
[----:B------:R0:W-:Y:S04]  /*37ae0*/  STL [R1+0x89c], R6 ;  /* 0x00089c0601007387 */ /* 0x0001e80000100800 */
[----:B------:R-:W-:Y:S04]  /*37af0*/  STL [R1+0x8a0], R7 ;  /* 0x0008a00701007387 */ /* 0x000fe80000100800 */
[----:B------:R-:W3:Y:S01]  /*37b00*/  LDL R16, [R1+0x5dc] ;  /* 0x0005dc0001107983 */ /* 0x000ee20000100800 */
[----:B0-----:R-:W-:-:S05]  /*37b10*/  SHF.R.S32.HI R6, RZ, 0x1f, R56 ;  /* 0x0000001fff067819 */ /* 0x001fca0000011438 */
[----:B------:R-:W-:Y:S04]  /*37b20*/  STL [R1+0x8a4], R6 ;  /* 0x0008a40601007387 */ /* 0x000fe80000100800 */
[----:B------:R-:W3:Y:S01]  /*37b30*/  LDL R15, [R1+0x5e4] ;  /* 0x0005e400010f7983 */ /* 0x000ee20000100800 */
[----:B----4-:R-:W-:-:S05]  /*37b40*/  SHF.R.S32.HI R0, RZ, 0x1f, R0 ;  /* 0x0000001fff007819 */ /* 0x010fca0000011400 */
[----:B------:R0:W-:Y:S04]  /*37b50*/  STL [R1+0x8a8], R0 ;  /* 0x0008a80001007387 */ /* 0x0001e80000100800 */
[----:B------:R-:W4:Y:S04]  /*37b60*/  LDL R56, [R1+0x5e8] ;  /* 0x0005e80001387983 */ /* 0x000f280000100800 */
[----:B0-----:R-:W4:Y:S01]  /*37b70*/  LDL R0, [R1+0x5f0] ;  /* 0x0005f00001007983 */ /* 0x001f220000100800 */
[----:B-----5:R-:W-:Y:S02]  /*37b80*/  SHF.R.S32.HI R7, RZ, 0x1f, R58 ;  /* 0x0000001fff077819 */ /* 0x020fe4000001143a */
[----:B------:R-:W-:-:S02]  /*37b90*/  SHF.R.S32.HI R6, RZ, 0x1f, R5 ;  /* 0x0000001fff067819 */ /* 0x000fc40000011405 */
[----:B------:R-:W5:Y:S04]  /*37ba0*/  LDL R5, [R1+0x5f4] ;  /* 0x0005f40001057983 */ /* 0x000f680000100800 */
[----:B------:R0:W-:Y:S04]  /*37bb0*/  STL [R1+0x8ac], R7 ;  /* 0x0008ac0701007387 */ /* 0x0001e80000100800 */
[----:B------:R-:W-:Y:S01]  /*37bc0*/  STL [R1+0x8b0], R6 ;  /* 0x0008b00601007387 */ /* 0x000fe20000100800 */
[----:B--2---:R-:W-:-:S03]  /*37bd0*/  SHF.R.S32.HI R4, RZ, 0x1f, R4 ;  /* 0x0000001fff047819 */ /* 0x004fc60000011404 */
        /* <DEDUP_REMOVED lines=16> */
[----:B------:R-:W2:Y:S01]  /*37ce0*/  LDL R55, [R1+0x83c] ;  /* 0x00083c0001377983 */ /* 0x000ea20000100800 */
[----:B------:R-:W-:-:S03]  /*37cf0*/  SHF.R.S32.HI R57, RZ, 0x1f, R59 ;  /* 0x0000001fff397819 */ /* 0x000fc6000001143b */
[----:B0-----:R-:W2:Y:S04]  /*37d00*/  LDL R6, [R1+0x844] ;  /* 0x0008440001067983 */ /* 0x001ea80000100800 */
[----:B------:R0:W-:Y:S04]  /*37d10*/  STL [R1+0x8c0], R57 ;  /* 0x0008c03901007387 */ /* 0x0001e80000100800 */
[----:B------:R-:W2:Y:S01]  /*37d20*/  LDL R59, [R1+0x84c] ;  /* 0x00084c00013b7983 */ /* 0x000ea20000100800 */
[----:B0-----:R-:W-:-:S03]  /*37d30*/  SHF.R.S32.HI R57, RZ, 0x1f, R61 ;  /* 0x0000001fff397819 */ /* 0x001fc6000001143d */
[----:B------:R-:W2:Y:S04]  /*37d40*/  LDL R61, [R1+0x850] ;  /* 0x00085000013d7983 */ /* 0x000ea80000100800 */
[----:B------:R0:W-:Y:S04]  /*37d50*/  STL [R1+0x8c4], R57 ;  /* 0x0008c43901007387 */ /* 0x0001e80000100800 */
[----:B------:R-:W2:Y:S04]  /*37d60*/  LDL R58, [R1+0x910] ;  /* 0x00091000013a7983 */ /* 0x000ea80000100800 */
[----:B0-----:R-:W2:Y:S01]  /*37d70*/  LDL R57, [R1+0x90c] ;  /* 0x00090c0001397983 */ /* 0x001ea20000100800 */
[----:B---3--:R-:W-:-:S05]  /*37d80*/  SHF.R.S32.HI R60, RZ, 0x1f, R60 ;  /* 0x0000001fff3c7819 */ /* 0x008fca000001143c */
[----:B------:R0:W-:Y:S04]  /*37d90*/  STL [R1+0x8c8], R60 ;  /* 0x0008c83c01007387 */ /* 0x0001e80000100800 */
[----:B0-----:R-:W3:Y:S01]  /*37da0*/  LDL R60, [R1+0x918] ;  /* 0x00091800013c7983 */ /* 0x001ee20000100800 */
[----:B------:R-:W-:-:S05]  /*37db0*/  SHF.R.S32.HI R16, RZ, 0x1f, R16 ;  /* 0x0000001fff107819 */ /* 0x000fca0000011410 */
[----:B------:R4:W-:Y:S01]  /*37dc0*/  STL [R1+0x8cc], R16 ;  /* 0x0008cc1001007387 */ /* 0x0009e20000100800 */
[----:B------:R-:W-:-:S05]  /*37dd0*/  SHF.R.S32.HI R15, RZ, 0x1f, R15 ;  /* 0x0000001fff0f7819 */ /* 0x000fca000001140f */
[----:B------:R0:W-:Y:S01]  /*37de0*/  STL [R1+0x8d0], R15 ;  /* 0x0008d00f01007387 */ /* 0x0001e20000100800 */
[----:B----4-:R-:W-:-:S03]  /*37df0*/  SHF.R.S32.HI R16, RZ, 0x1f, R56 ;  /* 0x0000001fff107819 */ /* 0x010fc60000011438 */
[----:B------:R-:W4:Y:S01]  /*37e00*/  LDL R56, [R1+0x920] ;  /* 0x0009200001387983 */ /* 0x000f220000100800 */
[----:B0-----:R-:W-:-:S03]  /*37e10*/  SHF.R.S32.HI R15, RZ, 0x1f, R0 ;  /* 0x0000001fff0f7819 */ /* 0x001fc60000011400 */
[----:B------:R5:W-:Y:S04]  /*37e20*/  STL [R1+0x8d4], R16 ;  /* 0x0008d41001007387 */ /* 0x000be80000100800 */
[----:B------:R-:W4:Y:S04]  /*37e30*/  LDL R0, [R1+0x924] ;  /* 0x0009240001007983 */ /* 0x000f280000100800 */
[----:B------:R2:W-:Y:S01]  /*37e40*/  STL [R1+0x8d8], R15 ;  /* 0x0008d80f01007387 */ /* 0x0005e20000100800 */
[----:B-----5:R-:W-:-:S03]  /*37e50*/  SHF.R.S32.HI R16, RZ, 0x1f, R5 ;  /* 0x0000001fff107819 */ /* 0x020fc60000011405 */
[----:B------:R-:W5:Y:S04]  /*37e60*/  LDL R5, [R1+0x92c] ;  /* 0x00092c0001057983 */ /* 0x000f680000100800 */
[----:B------:R-:W-:Y:S01]  /*37e70*/  STL [R1+0x8dc], R16 ;  /* 0x0008dc1001007387 */ /* 0x000fe20000100800 */
[----:B--2---:R-:W-:Y:S02]  /*37e80*/  SHF.R.S32.HI R15, RZ, 0x1f, R14 ;  /* 0x0000001fff0f7819 */ /* 0x004fe4000001140e */
        /* <DEDUP_REMOVED lines=27> */
[----:B0-----:R-:W-:Y:S02]  /*38040*/  SHF.R.S32.HI R7, RZ, 0x1f, R59 ;  /* 0x0000001fff077819 */ /* 0x001fe4000001143b */
[----:B------:R-:W2:Y:S04]  /*38050*/  LDL R59, [R1+0x944] ;  /* 0x00094400013b7983 */ /* 0x000ea80000100800 */
[----:B------:R0:W-:Y:S04]  /*38060*/  STL [R1+0x91c], R6 ;  /* 0x00091c0601007387 */ /* 0x0001e80000100800 */
[----:B------:R1:W-:Y:S01]  /*38070*/  STL [R1+0x928], R7 ;  /* 0x0009280701007387 */ /* 0x0003e20000100800 */
[----:B0-----:R-:W-:-:S03]  /*38080*/  SHF.R.S32.HI R6, RZ, 0x1f, R61 ;  /* 0x0000001fff067819 */ /* 0x001fc6000001143d */
[----:B------:R-:W2:Y:S04]  /*38090*/  LDL R61, [R1+0x94c] ;  /* 0x00094c00013d7983 */ /* 0x000ea80000100800 */
[----:B------:R3:W-:Y:S01]  /*380a0*/  STL [R1+0x934], R6 ;  /* 0x0009340601007387 */ /* 0x0007e20000100800 */
[----:B-1----:R-:W-:Y:S02]  /*380b0*/  SHF.R.S32.HI R7, RZ, 0x1f, R58 ;  /* 0x0000001fff077819 */ /* 0x002fe4000001143a */
[----:B------:R-:W-:-:S05]  /*380c0*/  SHF.R.S32.HI R8, RZ, 0x1f, R57 ;  /* 0x0000001fff087819 */ /* 0x000fca0000011439 */
[----:B------:R-:W-:Y:S04]  /*380d0*/  STL [R1+0x940], R8 ;  /* 0x0009400801007387 */ /* 0x000fe80000100800 */
[----:B------:R-:W2:Y:S04]  /*380e0*/  LDL R16, [R1+0x950] ;  /* 0x0009500001107983 */ /* 0x000ea80000100800 */
[----:B------:R4:W-:Y:S01]  /*380f0*/  STL [R1+0x948], R7 ;  /* 0x0009480701007387 */ /* 0x0009e20000100800 */
[----:B---3--:R-:W-:-:S03]  /*38100*/  SHF.R.S32.HI R6, RZ, 0x1f, R60 ;  /* 0x0000001fff067819 */ /* 0x008fc6000001143c */
[----:B------:R-:W3:Y:S04]  /*38110*/  LDL R15, [R1+0x958] ;  /* 0x00095800010f7983 */ /* 0x000ee80000100800 */
[----:B------:R0:W-:Y:S04]  /*38120*/  STL [R1+0x954], R6 ;  /* 0x0009540601007387 */ /* 0x0001e80000100800 */
[----:B------:R-:W3:Y:S04]  /*38130*/  LDL R58, [R1+0x960] ;  /* 0x00096000013a7983 */ /* 0x000ee80000100800 */
[----:B------:R-:W3:Y:S01]  /*38140*/  LDL R60, [R1+0x964] ;  /* 0x00096400013c7983 */ /* 0x000ee20000100800 */
[----:B----4-:R-:W-:-:S02]  /*38150*/  SHF.R.S32.HI R7, RZ, 0x1f, R56 ;  /* 0x0000001fff077819 */ /* 0x010fc40000011438 */
[----:B0-----:R-:W-:Y:S02]  /*38160*/  SHF.R.S32.HI R6, RZ, 0x1f, R0 ;  /* 0x0000001fff067819 */ /* 0x001fe40000011400 */
[----:B------:R-:W4:Y:S04]  /*38170*/  LDL R0, [R1+0x96c] ;  /* 0x00096c0001007983 */ /* 0x000f280000100800 */
[----:B------:R0:W-:Y:S04]  /*38180*/  STL [R1+0x95c], R7 ;  /* 0x00095c0701007387 */ /* 0x0001e80000100800 */
[----:B------:R-:W-:Y:S04]  /*38190*/  STL [R1+0x968], R6 ;  /* 0x0009680601007387 */ /* 0x000fe80000100800 */
[----:B------:R-:W4:Y:S04]  /*381a0*/  LDL R14, [R1+0x970] ;  /* 0x00097000010e7983 */ /* 0x000f280000100800 */
[----:B------:R-:W4:Y:S01]  /*381b0*/  LDL R13, [R1+0x978] ;  /* 0x00097800010d7983 */ /* 0x000f220000100800 */
[----:B-----5:R-:W-:-:S05]  /*381c0*/  SHF.R.S32.HI R5, RZ, 0x1f, R5 ;  /* 0x0000001fff057819 */ /* 0x020fca0000011405 */
[----:B------:R1:W-:Y:S04]  /*381d0*/  STL [R1+0x974], R5 ;  /* 0x0009740501007387 */ /* 0x0003e80000100800 */
[----:B------:R-:W5:Y:S04]  /*381e0*/  LDL R12, [R1+0x97c] ;  /* 0x00097c00010c7983 */ /* 0x000f680000100800 */
[----:B------:R-:W5:Y:S04]  /*381f0*/  LDL R11, [R1+0x984] ;  /* 0x00098400010b7983 */ /* 0x000f680000100800 */
[----:B------:R-:W5:Y:S04]  /*38200*/  LDL R10, [R1+0x98c] ;  /* 0x00098c00010a7983 */ /* 0x000f680000100800 */
[----:B------:R-:W5:Y:S04]  /*38210*/  LDL R9, [R1+0x990] ;  /* 0x0009900001097983 */ /* 0x000f680000100800 */
[----:B0-----:R-:W5:Y:S04]  /*38220*/  LDL R7, [R1+0x998] ;  /* 0x0009980001077983 */ /* 0x001f680000100800 */
[----:B-1----:R-:W5:Y:S04]  /*38230*/  LDL R5, [R1+0x99c] ;  /* 0x00099c0001057983 */ /* 0x002f680000100800 */
[----:B------:R-:W5:Y:S01]  /*38240*/  LDL R8, [R1+0x9a4] ;  /* 0x0009a40001087983 */ /* 0x000f620000100800 */
[----:B--2---:R-:W-:-:S03]  /*38250*/  SHF.R.S32.HI R6, RZ, 0x1f, R4 ;  /* 0x0000001fff067819 */ /* 0x004fc60000011404 */
        /* <DEDUP_REMOVED lines=9> */
[----:B0-----:R-:W2:Y:S01]  /*382f0*/  LDL R2, [R1+0x9c4] ;  /* 0x0009c40001027983 */ /* 0x001ea20000100800 */
[----:B------:R-:W-:-:S03]  /*38300*/  SHF.R.S32.HI R56, RZ, 0x1f, R59 ;  /* 0x0000001fff387819 */ /* 0x000fc6000001143b */
[----:B------:R-:W2:Y:S04]  /*38310*/  LDL R59, [R1+0x9c8] ;  /* 0x0009c800013b7983 */ /* 0x000ea80000100800 */
[----:B------:R0:W-:Y:S04]  /*38320*/  STL [R1+0x9a0], R56 ;  /* 0x0009a03801007387 */ /* 0x0001e80000100800 */
[----:B------:R-:W2:Y:S04]  /*38330*/  LDL R57, [R1+0x9d0] ;  /* 0x0009d00001397983 */ /* 0x000ea80000100800 */
[----:B0-----:R-:W2:Y:S01]  /*38340*/  LDL R56, [R1+0x9d8] ;  /* 0x0009d80001387983 */ /* 0x001ea20000100800 */
[----:B------:R-:W-:-:S05]  /*38350*/  SHF.R.S32.HI R61, RZ, 0x1f, R61 ;  /* 0x0000001fff3d7819 */ /* 0x000fca000001143d */
[----:B------:R0:W-:Y:S04]  /*38360*/  STL [R1+0x9ac], R61 ;  /* 0x0009ac3d01007387 */ /* 0x0001e80000100800 */
[----:B0-----:R-:W2:Y:S01]  /*38370*/  LDL R61, [R1+0x9dc] ;  /* 0x0009dc00013d7983 */ /* 0x001ea20000100800 */
[----:B------:R-:W-:-:S05]  /*38380*/  SHF.R.S32.HI R16, RZ, 0x1f, R16 ;  /* 0x0000001fff107819 */ /* 0x000fca0000011410 */
[----:B------:R0:W-:Y:S01]  /*38390*/  STL [R1+0x9b4], R16 ;  /* 0x0009b41001007387 */ /* 0x0001e20000100800 */
[----:B---3--:R-:W-:-:S05]  /*383a0*/  SHF.R.S32.HI R15, RZ, 0x1f, R15 ;  /* 0x0000001fff0f7819 */ /* 0x008fca000001140f */
[----:B------:R1:W-:Y:S01]  /*383b0*/  STL [R1+0x9c0], R15 ;  /* 0x0009c00f01007387 */ /* 0x0003e20000100800 */
[----:B0-----:R-:W-:-:S03]  /*383c0*/  SHF.R.S32.HI R16, RZ, 0x1f, R58 ;  /* 0x0000001fff107819 */ /* 0x001fc6000001143a */
[----:B------:R-:W3:Y:S01]  /*383d0*/  LDL R58, [R1+0x9e4] ;  /* 0x0009e400013a7983 */ /* 0x000ee20000100800 */
[----:B-1----:R-:W-:-:S03]  /*383e0*/  SHF.R.S32.HI R15, RZ, 0x1f, R60 ;  /* 0x0000001fff0f7819 */ /* 0x002fc6000001143c */
[----:B------:R4:W-:Y:S04]  /*383f0*/  STL [R1+0x9cc], R16 ;  /* 0x0009cc1001007387 */ /* 0x0009e80000100800 */
[----:B------:R-:W3:Y:S04]  /*38400*/  LDL R60, [R1+0x9e8] ;  /* 0x0009e800013c7983 */ /* 0x000ee80000100800 */
[----:B------:R0:W-:Y:S01]  /*38410*/  STL [R1+0x9d4], R15 ;  /* 0x0009d40f01007387 */ /* 0x0001e20000100800 */
[----:B----4-:R-:W-:-:S03]  /*38420*/  SHF.R.S32.HI R16, RZ, 0x1f, R0 ;  /* 0x0000001fff107819 */ /* 0x010fc60000011400 */
[----:B------:R-:W4:Y:S04]  /*38430*/  LDL R0, [R1+0x9f0] ;  /* 0x0009f00001007983 */ /* 0x000f280000100800 */
[----:B------:R-:W-:Y:S01]  /*38440*/  STL [R1+0x9e0], R16 ;  /* 0x0009e01001007387 */ /* 0x000fe20000100800 */
[----:B0-----:R-:W-:Y:S02]  /*38450*/  SHF.R.S32.HI R15, RZ, 0x1f, R14 ;  /* 0x0000001fff0f7819 */ /* 0x001fe4000001140e */
[----:B------:R-:W-:-:S03]  /*38460*/  SHF.R.S32.HI R14, RZ, 0x1f, R13 ;  /* 0x0000001fff0e7819 */ /* 0x000fc6000001140d */
[----:B------:R-:W-:Y:S04]  /*38470*/  STL [R1+0x9ec], R15 ;  /* 0x0009ec0f01007387 */ /* 0x000fe80000100800 */
[----:B------:R-:W-:Y:S01]  /*38480*/  STL [R1+0x9f4], R14 ;  /* 0x0009f40e01007387 */ /* 0x000fe20000100800 */
[----:B-----5:R-:W-:Y:S02]  /*38490*/  SHF.R.S32.HI R13, RZ, 0x1f, R12 ;  /* 0x0000001fff0d7819 */ /* 0x020fe4000001140c */
        /* <DEDUP_REMOVED lines=9> */
[----:B------:R-:W5:Y:S04]  /*38530*/  LDL R5, [R1+0x9f8] ;  /* 0x0009f80001057983 */ /* 0x000f680000100800 */
[----:B------:R0:W-:Y:S04]  /*38540*/  STL [R1+0xa2c], R7 ;  /* 0x000a2c0701007387 */ /* 0x0001e80000100800 */
[----:B------:R-:W-:Y:S01]  /*38550*/  STL [R1+0xa34], R9 ;  /* 0x000a340901007387 */ /* 0x000fe20000100800 */
[----:B0-----:R-:W-:Y:S02]  /*38560*/  SHF.R.S32.HI R7, RZ, 0x1f, R8 ;  /* 0x0000001fff077819 */ /* 0x001fe40000011408 */
[----:B--2---:R-:W-:-:S02]  /*38570*/  SHF.R.S32.HI R8, RZ, 0x1f, R4 ;  /* 0x0000001fff087819 */ /* 0x004fc40000011404 */
[----:B------:R-:W2:Y:S04]  /*38580*/  LDL R4, [R1+0x9fc] ;  /* 0x0009fc0001047983 */ /* 0x000ea80000100800 */
[----:B------:R0:W-:Y:S04]  /*38590*/  STL [R1+0xa40], R7 ;  /* 0x000a400701007387 */ /* 0x0001e80000100800 */
[----:B------:R1:W-:Y:S01]  /*385a0*/  STL [R1+0xa4c], R8 ;  /* 0x000a4c0801007387 */ /* 0x0003e20000100800 */
[----:B0-----:R-:W-:-:S03]  /*385b0*/  SHF.R.S32.HI R7, RZ, 0x1f, R3 ;  /* 0x0000001fff077819 */ /* 0x001fc60000011403 */
[----:B------:R-:W2:Y:S01]  /*385c0*/  LDL R3, [R1+0xa04] ;  /* 0x000a040001037983 */ /* 0x000ea20000100800 */
[----:B-1----:R-:W-:-:S03]  /*385d0*/  SHF.R.S32.HI R8, RZ, 0x1f, R55 ;  /* 0x0000001fff087819 */ /* 0x002fc60000011437 */
[----:B------:R0:W-:Y:S04]  /*385e0*/  STL [R1+0xa58], R7 ;  /* 0x000a580701007387 */ /* 0x0001e80000100800 */
[----:B------:R1:W-:Y:S01]  /*385f0*/  STL [R1+0xa60], R8 ;  /* 0x000a600801007387 */ /* 0x0003e20000100800 */
[----:B0-----:R-:W-:-:S03]  /*38600*/  SHF.R.S32.HI R7, RZ, 0x1f, R2 ;  /* 0x0000001fff077819 */ /* 0x001fc60000011402 */
[----:B------:R-:W2:Y:S01]  /*38610*/  LDL R2, [R1+0xa08] ;  /* 0x000a080001027983 */ /* 0x000ea20000100800 */
[----:B------:R-:W-:-:S05]  /*38620*/  SHF.R.S32.HI R6, RZ, 0x1f, R6 ;  /* 0x0000001fff067819 */ /* 0x000fca0000011406 */
[----:B------:R0:W-:Y:S04]  /*38630*/  STL [R1+0xa6c], R6 ;  /* 0x000a6c0601007387 */ /* 0x0001e80000100800 */
[----:B------:R0:W-:Y:S01]  /*38640*/  STL [R1+0xa74], R7 ;  /* 0x000a740701007387 */ /* 0x0001e20000100800 */
[----:B-1----:R-:W-:Y:S02]  /*38650*/  SHF.R.S32.HI R8, RZ, 0x1f, R57 ;  /* 0x0000001fff087819 */ /* 0x002fe40000011439 */
[----:B0-----:R-:W-:Y:S02]  /*38660*/  SHF.R.S32.HI R6, RZ, 0x1f, R59 ;  /* 0x0000001fff067819 */ /* 0x001fe4000001143b */
[----:B------:R-:W2:Y:S01]  /*38670*/  LDL R59, [R1+0xa10] ;  /* 0x000a1000013b7983 */ /* 0x000ea20000100800 */
[----:B------:R-:W-:-:S03]  /*38680*/  SHF.R.S32.HI R7, RZ, 0x1f, R56 ;  /* 0x0000001fff077819 */ /* 0x000fc60000011438 */
[----:B------:R0:W-:Y:S04]  /*38690*/  STL [R1+0xa80], R6 ;  /* 0x000a800601007387 */ /* 0x0001e80000100800 */
[----:B------:R-:W-:Y:S04]  /*386a0*/  STL [R1+0xa8c], R8 ;  /* 0x000a8c0801007387 */ /* 0x000fe80000100800 */
[----:B------:R-:W2:Y:S04]  /*386b0*/  LDL R16, [R1+0xa18] ;  /* 0x000a180001107983 */ /* 0x000ea80000100800 */
[----:B------:R3:W-:Y:S04]  /*386c0*/  STL [R1+0xa98], R7 ;  /* 0x000a980701007387 */ /* 0x0007e80000100800 */
[----:B------:R-:W2:Y:S01]  /*386d0*/  LDL R15, [R1+0xa1c] ;  /* 0x000a1c00010f7983 */ /* 0x000ea20000100800 */
[----:B0-----:R-:W-:-:S05]  /*386e0*/  SHF.R.S32.HI R6, RZ, 0x1f, R61 ;  /* 0x0000001fff067819 */ /* 0x001fca000001143d */
[----:B------:R0:W-:Y:S04]  /*386f0*/  STL [R1+0xaa0], R6 ;  /* 0x000aa00601007387 */ /* 0x0001e80000100800 */
[----:B------:R-:W2:Y:S04]  /*38700*/  LDL R56, [R1+0xa24] ;  /* 0x000a240001387983 */ /* 0x000ea80000100800 */
[----:B------:R-:W2:Y:S01]  /*38710*/  LDL R61, [R1+0xa28] ;  /* 0x000a2800013d7983 */ /* 0x000ea20000100800 */
[----:B---3--:R-:W-:Y:S02]  /*38720*/  SHF.R.S32.HI R7, RZ, 0x1f, R58 ;  /* 0x0000001fff077819 */ /* 0x008fe4000001143a */
[----:B0-----:R-:W-:-:S02]  /*38730*/  SHF.R.S32.HI R6, RZ, 0x1f, R60 ;  /* 0x0000001fff067819 */ /* 0x001fc4000001143c */
[----:B------:R-:W3:Y:S04]  /*38740*/  LDL R60, [R1+0xa30] ;  /* 0x000a3000013c7983 */ /* 0x000ee80000100800 */
[----:B------:R0:W-:Y:S04]  /*38750*/  STL [R1+0xaac], R7 ;  /* 0x000aac0701007387 */ /* 0x0001e80000100800 */
[----:B------:R-:W-:Y:S04]  /*38760*/  STL [R1+0xab8], R6 ;  /* 0x000ab80601007387 */ /* 0x000fe80000100800 */
[----:B------:R-:W3:Y:S04]  /*38770*/  LDL R14, [R1+0xa38] ;  /* 0x000a3800010e7983 */ /* 0x000ee80000100800 */
[----:B------:R-:W3:Y:S01]  /*38780*/  LDL R13, [R1+0xa3c] ;  /* 0x000a3c00010d7983 */ /* 0x000ee20000100800 */
[----:B----4-:R-:W-:-:S05]  /*38790*/  SHF.R.S32.HI R0, RZ, 0x1f, R0 ;  /* 0x0000001fff007819 */ /* 0x010fca0000011400 */
[----:B------:R1:W-:Y:S04]  /*387a0*/  STL [R1+0xac4], R0 ;  /* 0x000ac40001007387 */ /* 0x0003e80000100800 */
[----:B------:R-:W4:Y:S04]  /*387b0*/  LDL R12, [R1+0xa44] ;  /* 0x000a4400010c7983 */ /* 0x000f280000100800 */
[----:B------:R-:W4:Y:S04]  /*387c0*/  LDL R11, [R1+0xa48] ;  /* 0x000a4800010b7983 */ /* 0x000f280000100800 */
[----:B------:R-:W4:Y:S04]  /*387d0*/  LDL R10, [R1+0xa50] ;  /* 0x000a5000010a7983 */ /* 0x000f280000100800 */
[----:B------:R-:W4:Y:S04]  /*387e0*/  LDL R9, [R1+0xa54] ;  /* 0x000a540001097983 */ /* 0x000f280000100800 */
[----:B0-----:R-:W4:Y:S04]  /*387f0*/  LDL R7, [R1+0xa5c] ;  /* 0x000a5c0001077983 */ /* 0x001f280000100800 */
[----:B-1----:R-:W4:Y:S04]  /*38800*/  LDL R0, [R1+0xa64] ;  /* 0x000a640001007983 */ /* 0x002f280000100800 */
[----:B------:R-:W4:Y:S01]  /*38810*/  LDL R8, [R1+0xa68] ;  /* 0x000a680001087983 */ /* 0x000f220000100800 */
[----:B-----5:R-:W-:-:S03]  /*38820*/  SHF.R.S32.HI R6, RZ, 0x1f, R5 ;  /* 0x0000001fff067819 */ /* 0x020fc60000011405 */
[----:B------:R-:W5:Y:S04]  /*38830*/  LDL R5, [R1+0xa70] ;  /* 0x000a700001057983 */ /* 0x000f680000100800 */
[----:B------:R2:W-:Y:S02]  /*38840*/  STL [R1+0xacc], R6 ;  /* 0x000acc0601007387 */ /* 0x0005e40000100800 */
[----:B--2---:R-:W-:Y:S02]  /*38850*/  SHF.R.S32.HI R6, RZ, 0x1f, R4 ;  /* 0x0000001fff067819 */ /* 0x004fe40000011404 */
[----:B------:R-:W2:Y:S04]  /*38860*/  LDL R4, [R1+0xa78] ;  /* 0x000a780001047983 */ /* 0x000ea80000100800 */
[----:B------:R0:W-:Y:S04]  /*38870*/  STL [R1+0xad8], R6 ;  /* 0x000ad80601007387 */ /* 0x0001e80000100800 */
[----:B------:R-:W2:Y:S04]  /*38880*/  LDL R55, [R1+0xa7c] ;  /* 0x000a7c0001377983 */ /* 0x000ea80000100800 */
[----:B0-----:R-:W2:Y:S01]  /*38890*/  LDL R6, [R1+0xa84] ;  /* 0x000a840001067983 */ /* 0x001ea20000100800 */
[----:B------:R-:W-:-:S05]  /*388a0*/  SHF.R.S32.HI R3, RZ, 0x1f, R3 ;  /* 0x0000001fff037819 */ /* 0x000fca0000011403 */
        /* <DEDUP_REMOVED lines=8> */
[----:B------:R0:W-:Y:S01]  /*38930*/  STL [R1+0xb04], R59 ;  /* 0x000b043b01007387 */ /* 0x0001e20000100800 */
[----:B------:R-:W-:-:S03]  /*38940*/  SHF.R.S32.HI R16, RZ, 0x1f, R16 ;  /* 0x0000001fff107819 */ /* 0x000fc60000011410 */
[----:B0-----:R-:W2:Y:S01]  /*38950*/  LDL R59, [R1+0xaa4] ;  /* 0x000aa400013b7983 */ /* 0x001ea20000100800 */
        /* <DEDUP_REMOVED lines=9> */
[----:B---3--:R-:W-:-:S03]  /*389f0*/  SHF.R.S32.HI R16, RZ, 0x1f, R60 ;  /* 0x0000001fff107819 */ /* 0x008fc6000001143c */
[----:B------:R-:W3:Y:S04]  /*38a00*/  LDL R60, [R1+0xab4] ;  /* 0x000ab400013c7983 */ /* 0x000ee80000100800 */
[----:B------:R-:W-:Y:S01]  /*38a10*/  STL [R1+0xb60], R16 ;  /* 0x000b601001007387 */ /* 0x000fe20000100800 */
[----:B0-----:R-:W-:Y:S02]  /*38a20*/  SHF.R.S32.HI R15, RZ, 0x1f, R14 ;  /* 0x0000001fff0f7819 */ /* 0x001fe4000001140e */
[----:B------:R-:W-:-:S03]  /*38a30*/  SHF.R.S32.HI R14, RZ, 0x1f, R13 ;  /* 0x0000001fff0e7819 */ /* 0x000fc6000001140d */
[----:B------:R-:W-:Y:S04]  /*38a40*/  STL [R1+0xb74], R15 ;  /* 0x000b740f01007387 */ /* 0x000fe80000100800 */
[----:B------:R-:W-:Y:S01]  /*38a50*/  STL [R1+0xb88], R14 ;  /* 0x000b880e01007387 */ /* 0x000fe20000100800 */
[----:B----4-:R-:W-:Y:S02]  /*38a60*/  SHF.R.S32.HI R13, RZ, 0x1f, R12 ;  /* 0x0000001fff0d7819 */ /* 0x010fe4000001140c */
        /* <DEDUP_REMOVED lines=9> */
[----:B------:R-:W4:Y:S04]  /*38b00*/  LDL R0, [R1+0xabc] ;  /* 0x000abc0001007983 */ /* 0x000f280000100800 */
[----:B------:R0:W-:Y:S04]  /*38b10*/  STL [R1+0xbe4], R7 ;  /* 0x000be40701007387 */ /* 0x0001e80000100800 */
[----:B------:R-:W-:Y:S01]  /*38b20*/  STL [R1+0xbf4], R9 ;  /* 0x000bf40901007387 */ /* 0x000fe20000100800 */
[----:B0-----:R-:W-:Y:S02]  /*38b30*/  SHF.R.S32.HI R7, RZ, 0x1f, R8 ;  /* 0x0000001fff077819 */ /* 0x001fe40000011408 */
[----:B-----5:R-:W-:-:S02]  /*38b40*/  SHF.R.S32.HI R8, RZ, 0x1f, R5 ;  /* 0x0000001fff087819 */ /* 0x020fc40000011405 */
[----:B------:R-:W5:Y:S04]  /*38b50*/  LDL R5, [R1+0xac0] ;  /* 0x000ac00001057983 */ /* 0x000f680000100800 */
[----:B------:R2:W-:Y:S04]  /*38b60*/  STL [R1+0xc08], R7 ;  /* 0x000c080701007387 */ /* 0x0005e80000100800 */
[----:B------:R0:W-:Y:S01]  /*38b70*/  STL [R1+0xc18], R8 ;  /* 0x000c180801007387 */ /* 0x0001e20000100800 */
[----:B--2---:R-:W-:-:S03]  /*38b80*/  SHF.R.S32.HI R7, RZ, 0x1f, R4 ;  /* 0x0000001fff077819 */ /* 0x004fc60000011404 */
[----:B------:R-:W2:Y:S01]  /*38b90*/  LDL R4, [R1+0xac8] ;  /* 0x000ac80001047983 */ /* 0x000ea20000100800 */
[----:B0-----:R-:W-:-:S03]  /*38ba0*/  SHF.R.S32.HI R8, RZ, 0x1f, R55 ;  /* 0x0000001fff087819 */ /* 0x001fc60000011437 */
        /* <DEDUP_REMOVED lines=14> */
[----:B------:R-:W-:Y:S04]  /*38c90*/  STL [R1+0xc7c], R7 ;  /* 0x000c7c0701007387 */ /* 0x000fe80000100800 */
[----:B------:R-:W2:Y:S01]  /*38ca0*/  LDL R15, [R1+0xae4] ;  /* 0x000ae400010f7983 */ /* 0x000ea20000100800 */
[----:B0-----:R-:W-:-:S05]  /*38cb0*/  SHF.R.S32.HI R6, RZ, 0x1f, R59 ;  /* 0x0000001fff067819 */ /* 0x001fca000001143b */
[----:B------:R0:W-:Y:S04]  /*38cc0*/  STL [R1+0xc84], R6 ;  /* 0x000c840601007387 */ /* 0x0001e80000100800 */
[----:B------:R-:W2:Y:S04]  /*38cd0*/  LDL R58, [R1+0xaec] ;  /* 0x000aec00013a7983 */ /* 0x000ea80000100800 */
[----:B------:R-:W2:Y:S01]  /*38ce0*/  LDL R59, [R1+0xaf8] ;  /* 0x000af800013b7983 */ /* 0x000ea20000100800 */
[----:B0-----:R-:W-:Y:S02]  /*38cf0*/  SHF.R.S32.HI R6, RZ, 0x1f, R56 ;  /* 0x0000001fff067819 */ /* 0x001fe40000011438 */
[----:B------:R-:W-:-:S02]  /*38d00*/  SHF.R.S32.HI R7, RZ, 0x1f, R61 ;  /* 0x0000001fff077819 */ /* 0x000fc4000001143d */
[----:B------:R-:W2:Y:S04]  /*38d10*/  LDL R61, [R1+0xb00] ;  /* 0x000b0000013d7983 */ /* 0x000ea80000100800 */
[----:B------:R3:W-:Y:S04]  /*38d20*/  STL [R1+0xc90], R6 ;  /* 0x000c900601007387 */ /* 0x0007e80000100800 */
[----:B------:R0:W-:Y:S04]  /*38d30*/  STL [R1+0xc9c], R7 ;  /* 0x000c9c0701007387 */ /* 0x0001e80000100800 */
[----:B------:R-:W2:Y:S04]  /*38d40*/  LDL R14, [R1+0xb0c] ;  /* 0x000b0c00010e7983 */ /* 0x000ea80000100800 */
[----:B------:R-:W2:Y:S01]  /*38d50*/  LDL R13, [R1+0xb14] ;  /* 0x000b1400010d7983 */ /* 0x000ea20000100800 */
[----:B---3--:R-:W-:-:S05]  /*38d60*/  SHF.R.S32.HI R6, RZ, 0x1f, R60 ;  /* 0x0000001fff067819 */ /* 0x008fca000001143c */
        /* <DEDUP_REMOVED lines=14> */
[----:B------:R-:W5:Y:S04]  /*38e50*/  LDL R55, [R1+0xb7c] ;  /* 0x000b7c0001377983 */ /* 0x000f680000100800 */
[----:B0-----:R-:W5:Y:S01]  /*38e60*/  LDL R6, [R1+0xb84] ;  /* 0x000b840001067983 */ /* 0x001f620000100800 */
[----:B--2---:R-:W-:-:S05]  /*38e70*/  SHF.R.S32.HI R4, RZ, 0x1f, R4 ;  /* 0x0000001fff047819 */ /* 0x004fca0000011404 */
        /* <DEDUP_REMOVED lines=25> */
[----:B------:R-:W-:Y:S04]  /*39010*/  STL [R1+0xd1c], R15 ;  /* 0x000d1c0f01007387 */ /* 0x000fe80000100800 */
[----:B------:R-:W-:Y:S01]  /*39020*/  STL [R1+0xd24], R14 ;  /* 0x000d240e01007387 */ /* 0x000fe20000100800 */
[----:B---3--:R-:W-:Y:S02]  /*39030*/  SHF.R.S32.HI R13, RZ, 0x1f, R12 ;  /* 0x0000001fff0d7819 */ /* 0x008fe4000001140c */
        /* <DEDUP_REMOVED lines=20> */
[----:B------:R2:W-:Y:S04]  /*39180*/  STL [R1+0xd88], R7 ;  /* 0x000d880701007387 */ /* 0x0005e80000100800 */
[----:B------:R-:W-:Y:S01]  /*39190*/  STL [R1+0xd8c], R8 ;  /* 0x000d8c0801007387 */ /* 0x000fe20000100800 */
[----:B------:R-:W-:Y:S02]  /*391a0*/  SHF.R.S32.HI R6, RZ, 0x1f, R6 ;  /* 0x0000001fff067819 */ /* 0x000fe40000011406 */
[----:B--2---:R-:W-:Y:S02]  /*391b0*/  SHF.R.S32.HI R7, RZ, 0x1f, R4 ;  /* 0x0000001fff077819 */ /* 0x004fe40000011404 */
        /* <DEDUP_REMOVED lines=9> */
[----:B0-----:R-:W-:-:S05]  /*39250*/  SHF.R.S32.HI R6, RZ, 0x1f, R56 ;  /* 0x0000001fff067819 */ /* 0x001fca0000011438 */
[----:B------:R-:W-:Y:S04]  /*39260*/  STL [R1+0xda4], R6 ;  /* 0x000da40601007387 */ /* 0x000fe80000100800 */
[----:B------:R-:W2:Y:S01]  /*39270*/  LDL R15, [R1+0xc20] ;  /* 0x000c2000010f7983 */ /* 0x000ea20000100800 */
[----:B------:R-:W-:-:S05]  /*39280*/  SHF.R.S32.HI R2, RZ, 0x1f, R2 ;  /* 0x0000001fff027819 */ /* 0x000fca0000011402 */
[----:B------:R0:W-:Y:S04]  /*39290*/  STL [R1+0xda8], R2 ;  /* 0x000da80201007387 */ /* 0x0001e80000100800 */
[----:B------:R-:W2:Y:S04]  /*392a0*/  LDL R56, [R1+0xc28] ;  /* 0x000c280001387983 */ /* 0x000ea80000100800 */
[----:B0-----:R-:W2:Y:S01]  /*392b0*/  LDL R2, [R1+0xc34] ;  /* 0x000c340001027983 */ /* 0x001ea20000100800 */
[----:B------:R-:W-:-:S03]  /*392c0*/  SHF.R.S32.HI R6, RZ, 0x1f, R58 ;  /* 0x0000001fff067819 */ /* 0x000fc6000001143a */
[----:B------:R-:W2:Y:S04]  /*392d0*/  LDL R58, [R1+0xc3c] ;  /* 0x000c3c00013a7983 */ /* 0x000ea80000100800 */
[----:B------:R0:W-:Y:S01]  /*392e0*/  STL [R1+0xdac], R6 ;  /* 0x000dac0601007387 */ /* 0x0001e20000100800 */
[----:B------:R-:W-:-:S05]  /*392f0*/  SHF.R.S32.HI R7, RZ, 0x1f, R59 ;  /* 0x0000001fff077819 */ /* 0x000fca000001143b */
        /* <DEDUP_REMOVED lines=11> */
[----:B------:R-:W2:Y:S04]  /*393b0*/  LDL R8, [R1+0xb30] ;  /* 0x000b300001087983 */ /* 0x000ea80000100800 */
[----:B------:R-:W2:Y:S01]  /*393c0*/  LDL R59, [R1+0xb38] ;  /* 0x000b3800013b7983 */ /* 0x000ea20000100800 */
[----:B---3--:R-:W-:-:S05]  /*393d0*/  SHF.R.S32.HI R6, RZ, 0x1f, R60 ;  /* 0x0000001fff067819 */ /* 0x008fca000001143c */
[----:B------:R4:W-:Y:S04]  /*393e0*/  STL [R1+0xdb8], R6 ;  /* 0x000db80601007387 */ /* 0x0009e80000100800 */
[----:B------:R-:W3:Y:S01]  /*393f0*/  LDL R60, [R1+0xb44] ;  /* 0x000b4400013c7983 */ /* 0x000ee20000100800 */
[----:B----4-:R-:W-:-:S05]  /*39400*/  SHF.R.S32.HI R6, RZ, 0x1f, R0 ;  /* 0x0000001fff067819 */ /* 0x010fca0000011400 */
[----:B------:R0:W-:Y:S04]  /*39410*/  STL [R1+0xdbc], R6 ;  /* 0x000dbc0601007387 */ /* 0x0001e80000100800 */
[----:B------:R-:W4:Y:S04]  /*39420*/  LDL R55, [R1+0xb4c] ;  /* 0x000b4c0001377983 */ /* 0x000f280000100800 */
[----:B0-----:R-:W4:Y:S01]  /*39430*/  LDL R6, [R1+0xb58] ;  /* 0x000b580001067983 */ /* 0x001f220000100800 */
[----:B-----5:R-:W-:-:S05]  /*39440*/  SHF.R.S32.HI R0, RZ, 0x1f, R5 ;  /* 0x0000001fff007819 */ /* 0x020fca0000011405 */
[----:B------:R0:W-:Y:S04]  /*39450*/  STL [R1+0xdc0], R0 ;  /* 0x000dc00001007387 */ /* 0x0001e80000100800 */
[----:B------:R-:W5:Y:S04]  /*39460*/  LDL R5, [R1+0xb6c] ;  /* 0x000b6c0001057983 */ /* 0x000f680000100800 */
[----:B0-----:R-:W5:Y:S01]  /*39470*/  LDL R0, [R1+0xb64] ;  /* 0x000b640001007983 */ /* 0x001f620000100800 */
[----:B--2---:R-:W-:-:S05]  /*39480*/  SHF.R.S32.HI R4, RZ, 0x1f, R4 ;  /* 0x0000001fff047819 */ /* 0x004fca0000011404 */
        /* <DEDUP_REMOVED lines=23> */
[----:B------:R-:W-:Y:S02]  /*39600*/  SHF.R.S32.HI R13, RZ, 0x1f, R12 ;  /* 0x0000001fff0d7819 */ /* 0x000fe4000001140c */
        /* <DEDUP_REMOVED lines=18> */
[----:B------:R-:W3:Y:S04]  /*39730*/  LDL R60, [R1+0xbc8] ;  /* 0x000bc800013c7983 */ /* 0x000ee80000100800 */
[----:B------:R0:W-:Y:S01]  /*39740*/  STL [R1+0xe08], R7 ;  /* 0x000e080701007387 */ /* 0x0001e20000100800 */
[----:B----4-:R-:W-:Y:S02]  /*39750*/  SHF.R.S32.HI R8, RZ, 0x1f, R55 ;  /* 0x0000001fff087819 */ /* 0x010fe40000011437 */
[----:B0-----:R-:W-:-:S03]  /*39760*/  SHF.R.S32.HI R7, RZ, 0x1f, R6 ;  /* 0x0000001fff077819 */ /* 0x001fc60000011406 */
[----:B------:R-:W-:Y:S01]  /*39770*/  STL [R1+0xe0c], R8 ;  /* 0x000e0c0801007387 */ /* 0x000fe20000100800 */
[----:B-----5:R-:W-:-:S03]  /*39780*/  SHF.R.S32.HI R6, RZ, 0x1f, R0 ;  /* 0x0000001fff067819 */ /* 0x020fc60000011400 */
[----:B------:R-:W4:Y:S04]  /*39790*/  LDL R0, [R1+0xbd4] ;  /* 0x000bd40001007983 */ /* 0x000f280000100800 */
[----:B------:R0:W-:Y:S04]  /*397a0*/  STL [R1+0xe10], R7 ;  /* 0x000e100701007387 */ /* 0x0001e80000100800 */
[----:B------:R2:W-:Y:S01]  /*397b0*/  STL [R1+0xe14], R6 ;  /* 0x000e140601007387 */ /* 0x0005e20000100800 */
[----:B0-----:R-:W-:-:S03]  /*397c0*/  SHF.R.S32.HI R7, RZ, 0x1f, R5 ;  /* 0x0000001fff077819 */ /* 0x001fc60000011405 */
[----:B------:R-:W5:Y:S01]  /*397d0*/  LDL R5, [R1+0xbdc] ;  /* 0x000bdc0001057983 */ /* 0x000f620000100800 */
[----:B--2---:R-:W-:-:S03]  /*397e0*/  SHF.R.S32.HI R6, RZ, 0x1f, R57 ;  /* 0x0000001fff067819 */ /* 0x004fc60000011439 */
[----:B------:R-:W-:Y:S04]  /*397f0*/  STL [R1+0xe18], R7 ;  /* 0x000e180701007387 */ /* 0x000fe80000100800 */
[----:B------:R-:W-:Y:S01]  /*39800*/  STL [R1+0xe1c], R6 ;  /* 0x000e1c0601007387 */ /* 0x000fe20000100800 */
[----:B------:R-:W-:-:S03]  /*39810*/  SHF.R.S32.HI R4, RZ, 0x1f, R4 ;  /* 0x0000001fff047819 */ /* 0x000fc60000011404 */
[----:B------:R-:W2:Y:S04]  /*39820*/  LDL R16, [R1+0xbe8] ;  /* 0x000be80001107983 */ /* 0x000ea80000100800 */
[----:B------:R0:W-:Y:S04]  /*39830*/  STL [R1+0xe20], R4 ;  /* 0x000e200401007387 */ /* 0x0001e80000100800 */
[----:B------:R-:W2:Y:S01]  /*39840*/  LDL R15, [R1+0xbf0] ;  /* 0x000bf000010f7983 */ /* 0x000ea20000100800 */
[----:B------:R-:W-:-:S05]  /*39850*/  SHF.R.S32.HI R3, RZ, 0x1f, R3 ;  /* 0x0000001fff037819 */ /* 0x000fca0000011403 */
[----:B------:R1:W-:Y:S04]  /*39860*/  STL [R1+0xe24], R3 ;  /* 0x000e240301007387 */ /* 0x0003e80000100800 */
[----:B0-----:R-:W2:Y:S04]  /*39870*/  LDL R4, [R1+0xbfc] ;  /* 0x000bfc0001047983 */ /* 0x001ea80000100800 */
[----:B-1----:R-:W2:Y:S01]  /*39880*/  LDL R3, [R1+0xc04] ;  /* 0x000c040001037983 */ /* 0x002ea20000100800 */
        /* <DEDUP_REMOVED lines=18> */
[----:B------:R0:W-:Y:S04]  /*399b0*/  STL [R1+0xe34], R6 ;  /* 0x000e340601007387 */ /* 0x0001e80000100800 */
[----:B0-----:R-:W2:Y:S01]  /*399c0*/  LDL R6, [R1+0xc6c] ;  /* 0x000c6c0001067983 */ /* 0x001ea20000100800 */
[----:B------:R-:W-:-:S05]  /*399d0*/  SHF.R.S32.HI R56, RZ, 0x1f, R59 ;  /* 0x0000001fff387819 */ /* 0x000fca000001143b */
[----:B------:R0:W-:Y:S04]  /*399e0*/  STL [R1+0xe38], R56 ;  /* 0x000e383801007387 */ /* 0x0001e80000100800 */
[----:B------:R-:W2:Y:S04]  /*399f0*/  LDL R57, [R1+0xc74] ;  /* 0x000c740001397983 */ /* 0x000ea80000100800 */
[----:B0-----:R-:W2:Y:S01]  /*39a00*/  LDL R56, [R1+0xc78] ;  /* 0x000c780001387983 */ /* 0x001ea20000100800 */
[----:B---3--:R-:W-:-:S05]  /*39a10*/  SHF.R.S32.HI R58, RZ, 0x1f, R60 ;  /* 0x0000001fff3a7819 */ /* 0x008fca000001143c */
[----:B------:R0:W-:Y:S04]  /*39a20*/  STL [R1+0xe3c], R58 ;  /* 0x000e3c3a01007387 */ /* 0x0001e80000100800 */
[----:B------:R-:W3:Y:S04]  /*39a30*/  LDL R59, [R1+0xc88] ;  /* 0x000c8800013b7983 */ /* 0x000ee80000100800 */
[----:B0-----:R-:W3:Y:S01]  /*39a40*/  LDL R58, [R1+0xc80] ;  /* 0x000c8000013a7983 */ /* 0x001ee20000100800 */
[----:B----4-:R-:W-:-:S05]  /*39a50*/  SHF.R.S32.HI R0, RZ, 0x1f, R0 ;  /* 0x0000001fff007819 */ /* 0x010fca0000011400 */
[----:B------:R0:W-:Y:S04]  /*39a60*/  STL [R1+0xe40], R0 ;  /* 0x000e400001007387 */ /* 0x0001e80000100800 */
[----:B------:R-:W4:Y:S04]  /*39a70*/  LDL R60, [R1+0xc8c] ;  /* 0x000c8c00013c7983 */ /* 0x000f280000100800 */
[----:B0-----:R-:W4:Y:S01]  /*39a80*/  LDL R0, [R1+0xc94] ;  /* 0x000c940001007983 */ /* 0x001f220000100800 */
[----:B-----5:R-:W-:-:S05]  /*39a90*/  SHF.R.S32.HI R5, RZ, 0x1f, R5 ;  /* 0x0000001fff057819 */ /* 0x020fca0000011405 */
[----:B------:R0:W-:Y:S04]  /*39aa0*/  STL [R1+0xe44], R5 ;  /* 0x000e440501007387 */ /* 0x0001e80000100800 */
[----:B0-----:R-:W5:Y:S01]  /*39ab0*/  LDL R5, [R1+0xc98] ;  /* 0x000c980001057983 */ /* 0x001f620000100800 */
[----:B--2---:R-:W-:-:S05]  /*39ac0*/  SHF.R.S32.HI R16, RZ, 0x1f, R16 ;  /* 0x0000001fff107819 */ /* 0x004fca0000011410 */
        /* <DEDUP_REMOVED lines=28> */
[----:B------:R1:W-:Y:S01]  /*39c90*/  STL [R1+0xe78], R9 ;  /* 0x000e780901007387 */ /* 0x0003e20000100800 */
[----:B0-----:R-:W-:Y:S02]  /*39ca0*/  SHF.R.S32.HI R7, RZ, 0x1f, R55 ;  /* 0x0000001fff077819 */ /* 0x001fe40000011437 */
[----:B-1----:R-:W-:-:S02]  /*39cb0*/  SHF.R.S32.HI R9, RZ, 0x1f, R61 ;  /* 0x0000001fff097819 */ /* 0x002fc4000001143d */
[----:B------:R-:W2:Y:S04]  /*39cc0*/  LDL R61, [R1+0xcb8] ;  /* 0x000cb800013d7983 */ /* 0x000ea80000100800 */
[----:B------:R0:W-:Y:S04]  /*39cd0*/  STL [R1+0xe7c], R7 ;  /* 0x000e7c0701007387 */ /* 0x0001e80000100800 */
[----:B------:R1:W-:Y:S04]  /*39ce0*/  STL [R1+0xe80], R9 ;  /* 0x000e800901007387 */ /* 0x0003e80000100800 */
[----:B------:R-:W2:Y:S01]  /*39cf0*/  LDL R55, [R1+0xcc0] ;  /* 0x000cc00001377983 */ /* 0x000ea20000100800 */
[----:B0-----:R-:W-:-:S05]  /*39d00*/  SHF.R.S32.HI R7, RZ, 0x1f, R6 ;  /* 0x0000001fff077819 */ /* 0x001fca0000011406 */
[----:B------:R-:W-:Y:S01]  /*39d10*/  STL [R1+0xe84], R7 ;  /* 0x000e840701007387 */ /* 0x000fe20000100800 */
[----:B------:R-:W-:Y:S02]  /*39d20*/  SHF.R.S32.HI R6, RZ, 0x1f, R57 ;  /* 0x0000001fff067819 */ /* 0x000fe40000011439 */
[----:B-1----:R-:W-:-:S03]  /*39d30*/  SHF.R.S32.HI R9, RZ, 0x1f, R56 ;  /* 0x0000001fff097819 */ /* 0x002fc60000011438 */
[----:B------:R0:W-:Y:S04]  /*39d40*/  STL [R1+0xe88], R6 ;  /* 0x000e880601007387 */ /* 0x0001e80000100800 */
[----:B0-----:R-:W2:Y:S01]  /*39d50*/  LDL R6, [R1+0xcc8] ;  /* 0x000cc80001067983 */ /* 0x001ea20000100800 */
[----:B---3--:R-:W-:-:S03]  /*39d60*/  SHF.R.S32.HI R7, RZ, 0x1f, R58 ;  /* 0x0000001fff077819 */ /* 0x008fc6000001143a */
[----:B------:R0:W-:Y:S04]  /*39d70*/  STL [R1+0xe8c], R9 ;  /* 0x000e8c0901007387 */ /* 0x0001e80000100800 */
[----:B------:R4:W-:Y:S04]  /*39d80*/  STL [R1+0xe90], R7 ;  /* 0x000e900701007387 */ /* 0x0009e80000100800 */
[----:B------:R-:W3:Y:S01]  /*39d90*/  LDL R57, [R1+0xccc] ;  /* 0x000ccc0001397983 */ /* 0x000ee20000100800 */
[----:B0-----:R-:W-:-:S05]  /*39da0*/  SHF.R.S32.HI R9, RZ, 0x1f, R59 ;  /* 0x0000001fff097819 */ /* 0x001fca000001143b */
[----:B------:R-:W-:Y:S01]  /*39db0*/  STL [R1+0xe94], R9 ;  /* 0x000e940901007387 */ /* 0x000fe20000100800 */
[----:B----4-:R-:W-:Y:S02]  /*39dc0*/  SHF.R.S32.HI R7, RZ, 0x1f, R60 ;  /* 0x0000001fff077819 */ /* 0x010fe4000001143c */
[----:B------:R-:W-:-:S03]  /*39dd0*/  SHF.R.S32.HI R0, RZ, 0x1f, R0 ;  /* 0x0000001fff007819 */ /* 0x000fc60000011400 */
[----:B------:R-:W-:Y:S04]  /*39de0*/  STL [R1+0xe98], R7 ;  /* 0x000e980701007387 */ /* 0x000fe80000100800 */
[----:B------:R-:W4:Y:S04]  /*39df0*/  LDL R16, [R1+0xcd4] ;  /* 0x000cd40001107983 */ /* 0x000f280000100800 */
[----:B------:R0:W-:Y:S01]  /*39e00*/  STL [R1+0xe9c], R0 ;  /* 0x000e9c0001007387 */ /* 0x0001e20000100800 */
[----:B-----5:R-:W-:-:S03]  /*39e10*/  SHF.R.S32.HI R5, RZ, 0x1f, R5 ;  /* 0x0000001fff057819 */ /* 0x020fc60000011405 */
[----:B0-----:R-:W5:Y:S04]  /*39e20*/  LDL R0, [R1+0xcd8] ;  /* 0x000cd80001007983 */ /* 0x001f680000100800 */
[----:B------:R0:W-:Y:S04]  /*39e30*/  STL [R1+0xea0], R5 ;  /* 0x000ea00501007387 */ /* 0x0001e80000100800 */
[----:B------:R-:W5:Y:S04]  /*39e40*/  LDL R56, [R1+0xce0] ;  /* 0x000ce00001387983 */ /* 0x000f680000100800 */
[----:B------:R-:W5:Y:S04]  /*39e50*/  LDL R58, [R1+0xce8] ;  /* 0x000ce800013a7983 */ /* 0x000f680000100800 */
[----:B------:R-:W5:Y:S01]  /*39e60*/  LDL R59, [R1+0xcec] ;  /* 0x000cec00013b7983 */ /* 0x000f620000100800 */
[----:B--2---:R-:W-:-:S05]  /*39e70*/  SHF.R.S32.HI R4, RZ, 0x1f, R4 ;  /* 0x0000001fff047819 */ /* 0x004fca0000011404 */
[----:B------:R1:W-:Y:S01]  /*39e80*/  STL [R1+0xea4], R4 ;  /* 0x000ea40401007387 */ /* 0x0003e20000100800 */
[----:B------:R-:W-:-:S05]  /*39e90*/  SHF.R.S32.HI R3, RZ, 0x1f, R3 ;  /* 0x0000001fff037819 */ /* 0x000fca0000011403 */
[----:B------:R2:W-:Y:S04]  /*39ea0*/  STL [R1+0xea8], R3 ;  /* 0x000ea80301007387 */ /* 0x0005e80000100800 */
[----:B0-----:R-:W5:Y:S04]  /*39eb0*/  LDL R5, [R1+0xcf4] ;  /* 0x000cf40001057983 */ /* 0x001f680000100800 */
[----:B-1----:R-:W5:Y:S01]  /*39ec0*/  LDL R4, [R1+0xcf8] ;  /* 0x000cf80001047983 */ /* 0x002f620000100800 */
[----:B------:R-:W-:-:S05]  /*39ed0*/  SHF.R.S32.HI R2, RZ, 0x1f, R2 ;  /* 0x0000001fff027819 */ /* 0x000fca0000011402 */
[----:B------:R0:W-:Y:S04]  /*39ee0*/  STL [R1+0xeac], R2 ;  /* 0x000eac0201007387 */ /* 0x0001e80000100800 */
[----:B--2---:R-:W2:Y:S04]  /*39ef0*/  LDL R3, [R1+0xd00] ;  /* 0x000d000001037983 */ /* 0x004ea80000100800 */
[----:B------:R-:W2:Y:S04]  /*39f00*/  LDL R15, [R1+0xd0c] ;  /* 0x000d0c00010f7983 */ /* 0x000ea80000100800 */
[----:B0-----:R-:W2:Y:S04]  /*39f10*/  LDL R2, [R1+0xd04] ;  /* 0x000d040001027983 */ /* 0x001ea80000100800 */
[----:B------:R-:W2:Y:S04]  /*39f20*/  LDL R14, [R1+0xd14] ;  /* 0x000d1400010e7983 */ /* 0x000ea80000100800 */
[----:B------:R-:W2:Y:S04]  /*39f30*/  LDL R13, [R1+0xd18] ;  /* 0x000d1800010d7983 */ /* 0x000ea80000100800 */
[----:B------:R-:W2:Y:S04]  /*39f40*/  LDL R60, [R1+0xd20] ;  /* 0x000d2000013c7983 */ /* 0x000ea80000100800 */
[----:B------:R-:W2:Y:S04]  /*39f50*/  LDL R12, [R1+0xd28] ;  /* 0x000d2800010c7983 */ /* 0x000ea80000100800 */
[----:B------:R-:W2:Y:S01]  /*39f60*/  LDL R7, [R1+0xd2c] ;  /* 0x000d2c0001077983 */ /* 0x000ea20000100800 */
[----:B------:R-:W-:-:S05]  /*39f70*/  SHF.R.S32.HI R8, RZ, 0x1f, R8 ;  /* 0x0000001fff087819 */ /* 0x000fca0000011408 */
[----:B------:R0:W-:Y:S01]  /*39f80*/  STL [R1+0xeb0], R8 ;  /* 0x000eb00801007387 */ /* 0x0001e20000100800 */
[----:B------:R-:W-:-:S03]  /*39f90*/  SHF.R.S32.HI R9, RZ, 0x1f, R61 ;  /* 0x0000001fff097819 */ /* 0x000fc6000001143d */
[----:B------:R-:W2:Y:S04]  /*39fa0*/  LDL R61, [R1+0xd34] ;  /* 0x000d3400013d7983 */ /* 0x000ea80000100800 */
[----:B------:R-:W-:Y:S04]  /*39fb0*/  STL [R1+0xeb4], R9 ;  /* 0x000eb40901007387 */ /* 0x000fe80000100800 */
[----:B------:R-:W2:Y:S01]  /*39fc0*/  LDL R11, [R1+0xd38] ;  /* 0x000d3800010b7983 */ /* 0x000ea20000100800 */
[----:B0-----:R-:W-:-:S03]  /*39fd0*/  SHF.R.S32.HI R8, RZ, 0x1f, R55 ;  /* 0x0000001fff087819 */ /* 0x001fc60000011437 */
        /* <DEDUP_REMOVED lines=8> */
[----:B0-----:R-:W3:Y:S04]  /*3a060*/  LDL R6, [R1+0xd58] ;  /* 0x000d580001067983 */ /* 0x001ee80000100800 */
[----:B------:R0:W-:Y:S04]  /*3a070*/  STL [R1+0xec0], R57 ;  /* 0x000ec03901007387 */ /* 0x0001e80000100800 */
[----:B0-----:R-:W3:Y:S01]  /*3a080*/  LDL R57, [R1+0xd60] ;  /* 0x000d600001397983 */ /* 0x001ee20000100800 */
[----:B----4-:R-:W-:-:S05]  /*3a090*/  SHF.R.S32.HI R16, RZ, 0x1f, R16 ;  /* 0x0000001fff107819 */ /* 0x010fca0000011410 */
[----:B------:R0:W-:Y:S01]  /*3a0a0*/  STL [R1+0xec4], R16 ;  /* 0x000ec41001007387 */ /* 0x0001e20000100800 */
[----:B-----5:R-:W-:-:S03]  /*3a0b0*/  SHF.R.S32.HI R0, RZ, 0x1f, R0 ;  /* 0x0000001fff007819 */ /* 0x020fc60000011400 */
[----:B0-----:R-:W4:Y:S04]  /*3a0c0*/  LDL.LU R16, [R1+0x69e0] ;  /* 0x0069e00001107983 */ /* 0x001f280000300800 */
[----:B------:R0:W-:Y:S01]  /*3a0d0*/  STL [R1+0xec8], R0 ;  /* 0x000ec80001007387 */ /* 0x0001e20000100800 */
[----:B------:R-:W-:Y:S02]  /*3a0e0*/  SHF.R.S32.HI R56, RZ, 0x1f, R56 ;  /* 0x0000001fff387819 */ /* 0x000fe40000011438 */
[----:B------:R-:W-:Y:S01]  /*3a0f0*/  SHF.R.S32.HI R58, RZ, 0x1f, R58 ;  /* 0x0000001fff3a7819 */ /* 0x000fe2000001143a */
[----:B0-----:R-:W5:Y:S01]  /*3a100*/  LDL.LU R0, [R1+0x69dc] ;  /* 0x0069dc0001007983 */ /* 0x001f620000300800 */
[----:B------:R-:W-:-:S03]  /*3a110*/  SHF.R.S32.HI R59, RZ, 0x1f, R59 ;  /* 0x0000001fff3b7819 */ /* 0x000fc6000001143b */
[----:B------:R0:W-:Y:S04]  /*3a120*/  STL [R1+0xecc], R56 ;  /* 0x000ecc3801007387 */ /* 0x0001e80000100800 */
[----:B0-----:R-:W4:Y:S04]  /*3a130*/  LDL R56, [R1+0xd70] ;  /* 0x000d700001387983 */ /* 0x001f280000100800 */
[----:B------:R0:W-:Y:S01]  /*3a140*/  STL [R1+0xed0], R58 ;  /* 0x000ed03a01007387 */ /* 0x0001e20000100800 */
[----:B------:R-:W-:-:S03]  /*3a150*/  SHF.R.S32.HI R5, RZ, 0x1f, R5 ;  /* 0x0000001fff057819 */ /* 0x000fc60000011405 */
[----:B0-----:R-:W4:Y:S01]  /*3a160*/  LDL R58, [R1+0xd78] ;  /* 0x000d7800013a7983 */ /* 0x001f220000100800 */
[----:B------:R-:W-:-:S03]  /*3a170*/  SHF.R.S32.HI R4, RZ, 0x1f, R4 ;  /* 0x0000001fff047819 */ /* 0x000fc60000011404 */
[----:B------:R0:W-:Y:S04]  /*3a180*/  STL [R1+0xed4], R59 ;  /* 0x000ed43b01007387 */ /* 0x0001e80000100800 */
[----:B0-----:R-:W4:Y:S01]  /*3a190*/  LDL R59, [R1+0xd7c] ;  /* 0x000d7c00013b7983 */ /* 0x001f220000100800 */
[----:B--2---:R-:W-:-:S03]  /*3a1a0*/  SHF.R.S32.HI R3, RZ, 0x1f, R3 ;  /* 0x0000001fff037819 */ /* 0x004fc60000011403 */
[----:B------:R0:W-:Y:S01]  /*3a1b0*/  STL [R1+0xed8], R5 ;  /* 0x000ed80501007387 */ /* 0x0001e20000100800 */
[----:B------:R-:W-:-:S03]  /*3a1c0*/  SHF.R.S32.HI R2, RZ, 0x1f, R2 ;  /* 0x0000001fff027819 */ /* 0x000fc60000011402 */
[----:B0-----:R-:W2:Y:S04]  /*3a1d0*/  LDL.LU R5, [R1+0x69d8] ;  /* 0x0069d80001057983 */ /* 0x001ea80000300800 */
[----:B------:R0:W-:Y:S04]  /*3a1e0*/  STL [R1+0xedc], R4 ;  /* 0x000edc0401007387 */ /* 0x0001e80000100800 */
[----:B0-----:R-:W2:Y:S04]  /*3a1f0*/  LDL.LU R4, [R1+0x69d4] ;  /* 0x0069d40001047983 */ /* 0x001ea80000300800 */
[----:B------:R0:W-:Y:S04]  /*3a200*/  STL [R1+0xee0], R3 ;  /* 0x000ee00301007387 */ /* 0x0001e80000100800 */
[----:B0-----:R-:W2:Y:S04]  /*3a210*/  LDL.LU R3, [R1+0x69d0] ;  /* 0x0069d00001037983 */ /* 0x001ea80000300800 */
[----:B------:R0:W-:Y:S04]  /*3a220*/  STL [R1+0xee4], R2 ;  /* 0x000ee40201007387 */ /* 0x0001e80000100800 */
[----:B0-----:R-:W4:Y:S01]  /*3a230*/  LDL.LU R2, [R1+0x69cc] ;  /* 0x0069cc0001027983 */ /* 0x001f220000300800 */
[----:B------:R-:W-:-:S02]  /*3a240*/  SHF.R.S32.HI R15, RZ, 0x1f, R15 ;  /* 0x0000001fff0f7819 */ /* 0x000fc4000001140f */
[----:B------:R-:W-:-:S03]  /*3a250*/  SHF.R.S32.HI R13, RZ, 0x1f, R13 ;  /* 0x0000001fff0d7819 */ /* 0x000fc6000001140d */
[----:B------:R0:W-:Y:S02]  /*3a260*/  STL [R1+0xee8], R15 ;  /* 0x000ee80f01007387 */ /* 0x0001e40000100800 */
[----:B0-----:R-:W-:Y:S02]  /*3a270*/  SHF.R.S32.HI R15, RZ, 0x1f, R14 ;  /* 0x0000001fff0f7819 */ /* 0x001fe4000001140e */
[----:B------:R-:W-:-:S03]  /*3a280*/  SHF.R.S32.HI R14, RZ, 0x1f, R60 ;  /* 0x0000001fff0e7819 */ /* 0x000fc6000001143c */
[----:B------:R-:W-:Y:S04]  /*3a290*/  STL [R1+0xeec], R15 ;  /* 0x000eec0f01007387 */ /* 0x000fe80000100800 */
[----:B------:R-:W5:Y:S04]  /*3a2a0*/  LDL.LU R60, [R1+0x1f4] ;  /* 0x0001f400013c7983 */ /* 0x000f680000300800 */
[----:B------:R0:W-:Y:S04]  /*3a2b0*/  STL [R1+0xef0], R13 ;  /* 0x000ef00d01007387 */ /* 0x0001e80000100800 */
[----:B------:R-:W-:Y:S01]  /*3a2c0*/  STL [R1+0xef4], R14 ;  /* 0x000ef40e01007387 */ /* 0x000fe20000100800 */
[----:B0-----:R-:W-:-:S02]  /*3a2d0*/  SHF.R.S32.HI R13, RZ, 0x1f, R12 ;  /* 0x0000001fff0d7819 */ /* 0x001fc4000001140c */
[----:B------:R-:W-:Y:S02]  /*3a2e0*/  SHF.R.S32.HI R12, RZ, 0x1f, R7 ;  /* 0x0000001fff0c7819 */ /* 0x000fe40000011407 */
[----:B------:R-:W5:Y:S04]  /*3a2f0*/  LDL.LU R7, [R1+0xe0] ;  /* 0x0000e00001077983 */ /* 0x000f680000300800 */
[----:B------:R0:W-:Y:S04]  /*3a300*/  STL [R1+0xef8], R13 ;  /* 0x000ef80d01007387 */ /* 0x0001e80000100800 */
[----:B------:R1:W-:Y:S01]  /*3a310*/  STL [R1+0xefc], R12 ;  /* 0x000efc0c01007387 */ /* 0x0003e20000100800 */
[----:B0-----:R-:W-:-:S03]  /*3a320*/  SHF.R.S32.HI R13, RZ, 0x1f, R61 ;  /* 0x0000001fff0d7819 */ /* 0x001fc6000001143d */
[----:B------:R-:W5:Y:S01]  /*3a330*/  LDL.LU R61, [R1+0x1f0] ;  /* 0x0001f000013d7983 */ /* 0x000f620000300800 */
[----:B-1----:R-:W-:-:S03]  /*3a340*/  SHF.R.S32.HI R12, RZ, 0x1f, R11 ;  /* 0x0000001fff0c7819 */ /* 0x002fc6000001140b */
[----:B------:R-:W-:Y:S01]  /*3a350*/  STL [R1+0xf00], R13 ;  /* 0x000f000d01007387 */ /* 0x000fe20000100800 */
[----:B------:R-:W-:-:S03]  /*3a360*/  SHF.R.S32.HI R10, RZ, 0x1f, R10 ;  /* 0x0000001fff0a7819 */ /* 0x000fc6000001140a */
[----:B------:R-:W-:Y:S01]  /*3a370*/  STL [R1+0xf04], R12 ;  /* 0x000f040c01007387 */ /* 0x000fe20000100800 */
[----:B------:R-:W-:-:S03]  /*3a380*/  SHF.R.S32.HI R11, RZ, 0x1f, R8 ;  /* 0x0000001fff0b7819 */ /* 0x000fc60000011408 */
[----:B------:R-:W5:Y:S04]  /*3a390*/  LDL.LU R8, [R1+0xdc] ;  /* 0x0000dc0001087983 */ /* 0x000f680000300800 */
[----:B------:R0:W-:Y:S04]  /*3a3a0*/  STL [R1+0xf08], R10 ;  /* 0x000f080a01007387 */ /* 0x0001e80000100800 */
[----:B------:R1:W-:Y:S01]  /*3a3b0*/  STL [R1+0xf0c], R11 ;  /* 0x000f0c0b01007387 */ /* 0x0003e20000100800 */
[----:B0-----:R-:W-:-:S03]  /*3a3c0*/  SHF.R.S32.HI R10, RZ, 0x1f, R55 ;  /* 0x0000001fff0a7819 */ /* 0x001fc60000011437 */
[----:B------:R-:W5:Y:S01]  /*3a3d0*/  LDL.LU R55, [R1+0x1ec] ;  /* 0x0001ec0001377983 */ /* 0x000f620000300800 */
[----:B-1----:R-:W-:-:S03]  /*3a3e0*/  SHF.R.S32.HI R11, RZ, 0x1f, R9 ;  /* 0x0000001fff0b7819 */ /* 0x002fc60000011409 */
[----:B------:R0:W-:Y:S01]  /*3a3f0*/  STL [R1+0xf10], R10 ;  /* 0x000f100a01007387 */ /* 0x0001e20000100800 */
[----:B---3--:R-:W-:-:S03]  /*3a400*/  SHF.R.S32.HI R9, RZ, 0x1f, R6 ;  /* 0x0000001fff097819 */ /* 0x008fc60000011406 */
[----:B------:R-:W-:Y:S04]  /*3a410*/  STL [R1+0xf14], R11 ;  /* 0x000f140b01007387 */ /* 0x000fe80000100800 */
[----:B------:R-:W3:Y:S04]  /*3a420*/  LDL.LU R6, [R1+0xd8] ;  /* 0x0000d80001067983 */ /* 0x000ee80000300800 */
[----:B------:R-:W-:Y:S01]  /*3a430*/  STL [R1+0xf18], R9 ;  /* 0x000f180901007387 */ /* 0x000fe20000100800 */
[----:B0-----:R-:W-:-:S05]  /*3a440*/  SHF.R.S32.HI R10, RZ, 0x1f, R57 ;  /* 0x0000001fff0a7819 */ /* 0x001fca0000011439 */
[----:B------:R2:W-:Y:S02]  /*3a450*/  STL [R1+0xf1c], R10 ;  /* 0x000f1c0a01007387 */ /* 0x0005e40000100800 */
[----:B--2---:R-:W-:Y:S02]  /*3a460*/  SHF.R.S32.HI R10, RZ, 0x1f, R3 ;  /* 0x0000001fff0a7819 */ /* 0x004fe40000011403 */
[----:B----4-:R-:W-:Y:S02]  /*3a470*/  SHF.R.S32.HI R9, RZ, 0x1f, R2 ;  /* 0x0000001fff097819 */ /* 0x010fe40000011402 */
[----:B------:R-:W2:Y:S04]  /*3a480*/  LDL.LU R2, [R1+0x69c8] ;  /* 0x0069c80001027983 */ /* 0x000ea80000300800 */
[----:B------:R-:W4:Y:S04]  /*3a490*/  LDL.LU R57, [R1+0x1e8] ;  /* 0x0001e80001397983 */ /* 0x000f280000300800 */
[----:B------:R0:W-:Y:S04]  /*3a4a0*/  STL [R1+0xf20], R9 ;  /* 0x000f200901007387 */ /* 0x0001e80000100800 */
[----:B------:R-:W3:Y:S01]  /*3a4b0*/  LDL.LU R3, [R1+0x69c4] ;  /* 0x0069c40001037983 */ /* 0x000ee20000300800 */
[----:B------:R-:W-:-:S02]  /*3a4c0*/  SHF.R.S32.HI R11, RZ, 0x1f, R58 ;  /* 0x0000001fff0b7819 */ /* 0x000fc4000001143a */
[----:B0-----:R-:W-:Y:S01]  /*3a4d0*/  SHF.R.S32.HI R9, RZ, 0x1f, R56 ;  /* 0x0000001fff097819 */ /* 0x001fe20000011438 */
[----:B------:R0:W-:Y:S04]  /*3a4e0*/  STL [R1+0xf24], R10 ;  /* 0x000f240a01007387 */ /* 0x0001e80000100800 */
[----:B0-----:R-:W4:Y:S04]  /*3a4f0*/  LDL.LU R10, [R1+0xd4] ;  /* 0x0000d400010a7983 */ /* 0x001f280000300800 */
[----:B------:R0:W-:Y:S04]  /*3a500*/  STL [R1+0xf28], R9 ;  /* 0x000f280901007387 */ /* 0x0001e80000100800 */
[----:B------:R2:W-:Y:S04]  /*3a510*/  STL [R1+0xf2c], R11 ;  /* 0x000f2c0b01007387 */ /* 0x0005e80000100800 */
[----:B------:R-:W4:Y:S01]  /*3a520*/  LDL.LU R56, [R1+0x1e4] ;  /* 0x0001e40001387983 */ /* 0x000f220000300800 */
[----:B0-----:R-:W-:-:S05]  /*3a530*/  SHF.R.S32.HI R9, RZ, 0x1f, R59 ;  /* 0x0000001fff097819 */ /* 0x001fca000001143b */
[----:B------:R3:W-:Y:S01]  /*3a540*/  STL [R1+0xf30], R9 ;  /* 0x000f300901007387 */ /* 0x0007e20000100800 */
[CC--:B--2---:R-:W-:Y:S02]  /*3a550*/  IADD3 R11, P3, PT, R4.reuse, R2.reuse, RZ ;  /* 0x00000002040b7210 */ /* 0x0c4fe40007f7e0ff */
[----:B---3--:R-:W-:Y:S02]  /*3a560*/  IADD3 R9, P6, PT, R4, R3, RZ ;  /* 0x0000000304097210 */ /* 0x008fe40007fde0ff */
[----:B------:R-:W2:Y:S04]  /*3a570*/  LDL.LU R4, [R1+0x69c0] ;  /* 0x0069c00001047983 */ /* 0x000ea80000300800 */
[----:B------:R0:W-:Y:S04]  /*3a580*/  STL [R1+0x6388], R11 ;  /* 0x0063880b01007387 */ /* 0x0001e80000100800 */
[----:B------:R-:W3:Y:S01]  /*3a590*/  LDL.LU R58, [R1+0xd0] ;  /* 0x0000d000013a7983 */ /* 0x000ee20000300800 */
[----:B0-----:R-:W-:-:S03]  /*3a5a0*/  IADD3 R11, P2, PT, R5, R2, RZ ;  /* 0x00000002050b7210 */ /* 0x001fc60007f5e0ff */
[----:B------:R0:W-:Y:S04]  /*3a5b0*/  STL [R1+0x6380], R9 ;  /* 0x0063800901007387 */ /* 0x0001e80000100800 */
[----:B------:R-:W3:Y:S04]  /*3a5c0*/  LDL.LU R59, [R1+0x1e0] ;  /* 0x0001e000013b7983 */ /* 0x000ee80000300800 */
[----:B------:R1:W-:Y:S01]  /*3a5d0*/  STL [R1+0x6384], R11 ;  /* 0x0063840b01007387 */ /* 0x0003e20000100800 */
[----:B0-----:R-:W-:-:S03]  /*3a5e0*/  IADD3 R9, P1, PT, R5, R3, RZ ;  /* 0x0000000305097210 */ /* 0x001fc60007f3e0ff */
[----:B------:R-:W3:Y:S01]  /*3a5f0*/  LDL.LU R5, [R1+0x69bc] ;  /* 0x0069bc0001057983 */ /* 0x000ee20000300800 */
[C---:B-----5:R-:W-:Y:S02]  /*3a600*/  IADD3 R12, P0, PT, R60.reuse, R3, RZ ;  /* 0x000000033c0c7210 */ /* 0x060fe40007f1e0ff */
[-C--:B-1----:R-:W-:Y:S01]  /*3a610*/  IADD3 R11, P5, PT, R60, R2.reuse, RZ ;  /* 0x000000023c0b7210 */ /* 0x082fe20007fbe0ff */
[----:B------:R0:W-:Y:S01]  /*3a620*/  STL [R1+0x6378], R9 ;  /* 0x0063780901007387 */ /* 0x0001e20000100800 */
[----:B------:R-:W-:-:S03]  /*3a630*/  IADD3 R13, P4, PT, R61, R2, RZ ;  /* 0x000000023d0d7210 */ /* 0x000fc60007f9e0ff */
[----:B0-----:R-:W5:Y:S04]  /*3a640*/  LDL.LU R9, [R1+0xcc] ;  /* 0x0000cc0001097983 */ /* 0x001f680000300800 */
[----:B------:R2:W-:Y:S04]  /*3a650*/  STL [R1+0x637c], R11 ;  /* 0x00637c0b01007387 */ /* 0x0005e80000100800 */
[----:B------:R0:W-:Y:S04]  /*3a660*/  STL [R1+0x6370], R12 ;  /* 0x0063700c01007387 */ /* 0x0001e80000100800 */
[----:B------:R-:W4:Y:S01]  /*3a670*/  LDL.LU R60, [R1+0x1dc] ;  /* 0x0001dc00013c7983 */ /* 0x000f220000300800 */
[----:B--2---:R-:W-:Y:S01]  /*3a680*/  IMAD.X R11, R7, 0x1, R4, P3 ;  /* 0x00000001070b7824 */ /* 0x004fe200018e0604 */
[----:B0-----:R-:W-:-:S04]  /*3a690*/  IADD3 R12, P3, PT, R61, R3, RZ ;  /* 0x000000033d0c7210 */ /* 0x001fc80007f7e0ff */
[----:B------:R3:W-:Y:S04]  /*3a6a0*/  STL [R1+0x636c], R11 ;  /* 0x00636c0b01007387 */ /* 0x0007e80000100800 */
[----:B------:R-:W-:Y:S01]  /*3a6b0*/  STL [R1+0x6374], R13 ;  /* 0x0063740d01007387 */ /* 0x000fe20000100800 */
[----:B---3--:R-:W-:-:S03]  /*3a6c0*/  IMAD.X R11, R7, 0x1, R5, P6 ;  /* 0x00000001070b7824 */ /* 0x008fc600030e0605 */
[----:B------:R-:W2:Y:S04]  /*3a6d0*/  LDL.LU R7, [R1+0xc8] ;  /* 0x0000c80001077983 */ /* 0x000ea80000300800 */
[----:B------:R0:W-:Y:S04]  /*3a6e0*/  STL [R1+0x6368], R11 ;  /* 0x0063680b01007387 */ /* 0x0001e80000100800 */
[----:B------:R-:W-:Y:S04]  /*3a6f0*/  STL [R1+0x6360], R12 ;  /* 0x0063600c01007387 */ /* 0x000fe80000100800 */
[----:B------:R-:W3:Y:S01]  /*3a700*/  LDL.LU R61, [R1+0x1d8] ;  /* 0x0001d800013d7983 */ /* 0x000ee20000300800 */
[----:B0-----:R-:W-:Y:S01]  /*3a710*/  IMAD.X R11, R8, 0x1, R4, P2 ;  /* 0x00000001080b7824 */ /* 0x001fe200010e0604 */
[----:B------:R-:W-:-:S04]  /*3a720*/  IADD3 R13, P2, PT, R55, R2, RZ ;  /* 0x00000002370d7210 */ /* 0x000fc80007f5e0ff */
[----:B------:R0:W-:Y:S04]  /*3a730*/  STL [R1+0x635c], R11 ;  /* 0x00635c0b01007387 */ /* 0x0001e80000100800 */
[----:B------:R-:W-:Y:S01]  /*3a740*/  STL [R1+0x6364], R13 ;  /* 0x0063640d01007387 */ /* 0x000fe20000100800 */
[----:B0-----:R-:W-:Y:S01]  /*3a750*/  IMAD.X R11, R8, 0x1, R5, P1 ;  /* 0x00000001080b7824 */ /* 0x001fe200008e0605 */
[----:B------:R-:W-:Y:S02]  /*3a760*/  IADD3 R12, P1, PT, R55, R3, RZ ;  /* 0x00000003370c7210 */ /* 0x000fe40007f3e0ff */
[----:B------:R-:W3:Y:S04]  /*3a770*/  LDL.LU R8, [R1+0xc4] ;  /* 0x0000c40001087983 */ /* 0x000ee80000300800 */
[----:B------:R0:W-:Y:S04]  /*3a780*/  STL [R1+0x6358], R11 ;  /* 0x0063580b01007387 */ /* 0x0001e80000100800 */
[----:B------:R-:W-:Y:S04]  /*3a790*/  STL [R1+0x6350], R12 ;  /* 0x0063500c01007387 */ /* 0x000fe80000100800 */
[----:B------:R-:W3:Y:S01]  /*3a7a0*/  LDL.LU R55, [R1+0x1d4] ;  /* 0x0001d40001377983 */ /* 0x000ee20000300800 */
[----:B0-----:R-:W-:Y:S01]  /*3a7b0*/  IMAD.X R11, R6, 0x1, R4, P5 ;  /* 0x00000001060b7824 */ /* 0x001fe200028e0604 */
[----:B----4-:R-:W-:-:S04]  /*3a7c0*/  IADD3 R13, P5, PT, R57, R2, RZ ;  /* 0x00000002390d7210 */ /* 0x010fc80007fbe0ff */
[----:B------:R0:W-:Y:S04]  /*3a7d0*/  STL [R1+0x634c], R11 ;  /* 0x00634c0b01007387 */ /* 0x0001e80000100800 */
[----:B------:R-:W-:Y:S01]  /*3a7e0*/  STL [R1+0x6354], R13 ;  /* 0x0063540d01007387 */ /* 0x000fe20000100800 */
[----:B0-----:R-:W-:Y:S01]  /*3a7f0*/  IMAD.X R11, R6, 0x1, R5, P0 ;  /* 0x00000001060b7824 */ /* 0x001fe200000e0605 */
[----:B------:R-:W-:Y:S02]  /*3a800*/  IADD3 R12, P0, PT, R57, R3, RZ ;  /* 0x00000003390c7210 */ /* 0x000fe40007f1e0ff */
[----:B------:R-:W4:Y:S04]  /*3a810*/  LDL.LU R6, [R1+0xc0] ;  /* 0x0000c00001067983 */ /* 0x000f280000300800 */
[----:B------:R0:W-:Y:S04]  /*3a820*/  STL [R1+0x6348], R11 ;  /* 0x0063480b01007387 */ /* 0x0001e80000100800 */
[----:B------:R-:W-:Y:S04]  /*3a830*/  STL [R1+0x6340], R12 ;  /* 0x0063400c01007387 */ /* 0x000fe80000100800 */
[----:B------:R-:W4:Y:S01]  /*3a840*/  LDL.LU R57, [R1+0x1d0] ;  /* 0x0001d00001397983 */ /* 0x000f220000300800 */
[----:B0-----:R-:W-:Y:S01]  /*3a850*/  IMAD.X R11, R10, 0x1, R4, P4 ;  /* 0x000000010a0b7824 */ /* 0x001fe200020e0604 */
[----:B------:R-:W-:-:S04]  /*3a860*/  IADD3 R13, P4, PT, R56, R2, RZ ;  /* 0x00000002380d7210 */ /* 0x000fc80007f9e0ff */
        /* <DEDUP_REMOVED lines=18> */
[----:B-----5:R-:W-:Y:S01]  /*3a990*/  IMAD.X R11, R9, 0x1, R4, P5 ;  /* 0x00000001090b7824 */ /* 0x020fe200028e0604 */
[----:B------:R-:W-:-:S04]  /*3a9a0*/  IADD3 R13, P5, PT, R60, R2, RZ ;  /* 0x000000023c0d7210 */ /* 0x000fc80007fbe0ff */
[----:B------:R0:W-:Y:S04]  /*3a9b0*/  STL [R1+0x631c], R11 ;  /* 0x00631c0b01007387 */ /* 0x0001e80000100800 */
[----:B------:R-:W-:Y:S01]  /*3a9c0*/  STL [R1+0x6324], R13 ;  /* 0x0063240d01007387 */ /* 0x000fe20000100800 */
[----:B0-----:R-:W-:Y:S01]  /*3a9d0*/  IMAD.X R11, R9, 0x1, R5, P0 ;  /* 0x00000001090b7824 */ /* 0x001fe200000e0605 */
[----:B------:R-:W-:Y:S02]  /*3a9e0*/  IADD3 R12, P0, PT, R60, R3, RZ ;  /* 0x000000033c0c7210 */ /* 0x000fe40007f1e0ff */
[----:B------:R-:W5:Y:S04]  /*3a9f0*/  LDL.LU R9, [R1+0xb4] ;  /* 0x0000b40001097983 */ /* 0x000f680000300800 */
[----:B------:R2:W-:Y:S04]  /*3aa00*/  STL [R1+0x6318], R11 ;  /* 0x0063180b01007387 */ /* 0x0005e80000100800 */
[----:B------:R-:W-:Y:S04]  /*3aa10*/  STL [R1+0x6310], R12 ;  /* 0x0063100c01007387 */ /* 0x000fe80000100800 */
[----:B------:R-:W5:Y:S01]  /*3aa20*/  LDL.LU R60, [R1+0x1c4] ;  /* 0x0001c400013c7983 */ /* 0x000f620000300800 */
[----:B--2---:R-:W-:-:S05]  /*3aa30*/  IMAD.X R11, R7, 0x1, R4, P4 ;  /* 0x00000001070b7824 */ /* 0x004fca00020e0604 */
[----:B------:R0:W-:Y:S01]  /*3aa40*/  STL [R1+0x630c], R11 ;  /* 0x00630c0b01007387 */ /* 0x0001e20000100800 */
[----:B---3--:R-:W-:Y:S01]  /*3aa50*/  IADD3 R13, P4, PT, R61, R2, RZ ;  /* 0x000000023d0d7210 */ /* 0x008fe20007f9e0ff */
[----:B0-----:R-:W-:Y:S01]  /*3aa60*/  IMAD.X R11, R7, 0x1, R5, P3 ;  /* 0x00000001070b7824 */ /* 0x001fe200018e0605 */
[----:B------:R-:W-:-:S03]  /*3aa70*/  IADD3 R12, P3, PT, R61, R3, RZ ;  /* 0x000000033d0c7210 */ /* 0x000fc60007f7e0ff */
[----:B------:R-:W-:Y:S04]  /*3aa80*/  STL [R1+0x6314], R13 ;  /* 0x0063140d01007387 */ /* 0x000fe80000100800 */
[----:B------:R-:W2:Y:S04]  /*3aa90*/  LDL.LU R7, [R1+0xb0] ;  /* 0x0000b00001077983 */ /* 0x000ea80000300800 */
[----:B------:R0:W-:Y:S04]  /*3aaa0*/  STL [R1+0x6308], R11 ;  /* 0x0063080b01007387 */ /* 0x0001e80000100800 */
[----:B------:R-:W-:Y:S04]  /*3aab0*/  STL [R1+0x6300], R12 ;  /* 0x0063000c01007387 */ /* 0x000fe80000100800 */
[----:B------:R-:W3:Y:S01]  /*3aac0*/  LDL.LU R61, [R1+0x1c0] ;  /* 0x0001c000013d7983 */ /* 0x000ee20000300800 */
[----:B0-----:R-:W-:-:S05]  /*3aad0*/  IMAD.X R11, R8, 0x1, R4, P2 ;  /* 0x00000001080b7824 */ /* 0x001fca00010e0604 */
[----:B------:R0:W-:Y:S01]  /*3aae0*/  STL [R1+0x62fc], R11 ;  /* 0x0062fc0b01007387 */ /* 0x0001e20000100800 */
[C---:B------:R-:W-:Y:S01]  /*3aaf0*/  IADD3 R13, P2, PT, R55.reuse, R2, RZ ;  /* 0x00000002370d7210 */ /* 0x040fe20007f5e0ff */
[----:B0-----:R-:W-:Y:S01]  /*3ab00*/  IMAD.X R11, R8, 0x1, R5, P1 ;  /* 0x00000001080b7824 */ /* 0x001fe200008e0605 */
[----:B------:R-:W-:-:S03]  /*3ab10*/  IADD3 R12, P1, PT, R55, R3, RZ ;  /* 0x00000003370c7210 */ /* 0x000fc60007f3e0ff */
[----:B------:R-:W-:Y:S04]  /*3ab20*/  STL [R1+0x6304], R13 ;  /* 0x0063040d01007387 */ /* 0x000fe80000100800 */
[----:B------:R-:W3:Y:S04]  /*3ab30*/  LDL.LU R8, [R1+0xac] ;  /* 0x0000ac0001087983 */ /* 0x000ee80000300800 */
[----:B------:R4:W-:Y:S04]  /*3ab40*/  STL [R1+0x62f8], R11 ;  /* 0x0062f80b01007387 */ /* 0x0009e80000100800 */
[----:B------:R-:W-:Y:S04]  /*3ab50*/  STL [R1+0x62f0], R12 ;  /* 0x0062f00c01007387 */ /* 0x000fe80000100800 */
[----:B------:R-:W3:Y:S01]  /*3ab60*/  LDL.LU R55, [R1+0x1bc] ;  /* 0x0001bc0001377983 */ /* 0x000ee20000300800 */
[----:B----4-:R-:W-:Y:S01]  /*3ab70*/  IMAD.X R11, R6, 0x1, R4, P5 ;  /* 0x00000001060b7824 */ /* 0x010fe200028e0604 */
        /* <DEDUP_REMOVED lines=59> */
[----:B----4-:R-:W-:-:S05]  /*3af30*/  IMAD.X R11, R6, 0x1, R4, P5 ;  /* 0x00000001060b7824 */ /* 0x010fca00028e0604 */
[----:B------:R0:W-:Y:S01]  /*3af40*/  STL [R1+0x628c], R11 ;  /* 0x00628c0b01007387 */ /* 0x0001e20000100800 */
[C---:B------:R-:W-:Y:S01]  /*3af50*/  IADD3 R13, P5, PT, R57.reuse, R2, RZ ;  /* 0x00000002390d7210 */ /* 0x040fe20007fbe0ff */
[----:B0-----:R-:W-:Y:S01]  /*3af60*/  IMAD.X R11, R6, 0x1, R5, P0 ;  /* 0x00000001060b7824 */ /* 0x001fe200000e0605 */
[----:B------:R-:W-:-:S03]  /*3af70*/  IADD3 R12, P0, PT, R57, R3, RZ ;  /* 0x00000003390c7210 */ /* 0x000fc60007f1e0ff */
[----:B------:R-:W-:Y:S04]  /*3af80*/  STL [R1+0x6294], R13 ;  /* 0x0062940d01007387 */ /* 0x000fe80000100800 */
        /* <DEDUP_REMOVED lines=22> */
[----:B------:R0:W-:Y:S04]  /*3b0f0*/  STL [R1+0x6260], R12 ;  /* 0x0062600c01007387 */ /* 0x0001e80000100800 */
[----:B------:R-:W4:Y:S01]  /*3b100*/  LDL.LU R59, [R1+0x198] ;  /* 0x00019800013b7983 */ /* 0x000f220000300800 */
[----:B-----5:R-:W-:Y:S01]  /*3b110*/  IMAD.X R11, R9, 0x1, R4, P5 ;  /* 0x00000001090b7824 */ /* 0x020fe200028e0604 */
[----:B0-----:R-:W-:-:S04]  /*3b120*/  IADD3 R12, P5, PT, R60, R2, RZ ;  /* 0x000000023c0c7210 */ /* 0x001fc80007fbe0ff */
[----:B------:R0:W-:Y:S02]  /*3b130*/  STL [R1+0x625c], R11 ;  /* 0x00625c0b01007387 */ /* 0x0001e40000100800 */
[----:B0-----:R-:W-:Y:S02]  /*3b140*/  IMAD.X R11, R9, 0x1, R5, P0 ;  /* 0x00000001090b7824 */ /* 0x001fe400000e0605 */
[----:B------:R-:W5:Y:S04]  /*3b150*/  LDL.LU R9, [R1+0x84] ;  /* 0x0000840001097983 */ /* 0x000f680000300800 */
[----:B------:R0:W-:Y:S04]  /*3b160*/  STL [R1+0x6264], R12 ;  /* 0x0062640c01007387 */ /* 0x0001e80000100800 */
[----:B------:R2:W-:Y:S01]  /*3b170*/  STL [R1+0x6258], R11 ;  /* 0x0062580b01007387 */ /* 0x0005e20000100800 */
[----:B0-----:R-:W-:-:S03]  /*3b180*/  IADD3 R12, P0, PT, R60, R3, RZ ;  /* 0x000000033c0c7210 */ /* 0x001fc60007f1e0ff */
[----:B------:R-:W5:Y:S04]  /*3b190*/  LDL.LU R60, [R1+0x194] ;  /* 0x00019400013c7983 */ /* 0x000f680000300800 */
[----:B------:R-:W-:Y:S01]  /*3b1a0*/  STL [R1+0x6250], R12 ;  /* 0x0062500c01007387 */ /* 0x000fe20000100800 */
        /* <DEDUP_REMOVED lines=28> */
[----:B------:R1:W-:Y:S04]  /*3b370*/  STL [R1+0x6220], R12 ;  /* 0x0062200c01007387 */ /* 0x0003e80000100800 */
[----:B------:R-:W4:Y:S01]  /*3b380*/  LDL.LU R57, [R1+0x188] ;  /* 0x0001880001397983 */ /* 0x000f220000300800 */
[----:B0-----:R-:W-:Y:S01]  /*3b390*/  IMAD.X R11, R10, 0x1, R4, P4 ;  /* 0x000000010a0b7824 */ /* 0x001fe200020e0604 */
[----:B------:R-:W-:-:S04]  /*3b3a0*/  IADD3 R13, P4, PT, R56, R2, RZ ;  /* 0x00000002380d7210 */ /* 0x000fc80007f9e0ff */
[----:B------:R0:W-:Y:S01]  /*3b3b0*/  STL [R1+0x621c], R11 ;  /* 0x00621c0b01007387 */ /* 0x0001e20000100800 */
[----:B-1----:R-:W-:-:S03]  /*3b3c0*/  IMAD.X R12, R10, 0x1, R5, P3 ;  /* 0x000000010a0c7824 */ /* 0x002fc600018e0605 */
[----:B------:R-:W-:Y:S04]  /*3b3d0*/  STL [R1+0x6224], R13 ;  /* 0x0062240d01007387 */ /* 0x000fe80000100800 */
[----:B------:R-:W4:Y:S01]  /*3b3e0*/  LDL.LU R10, [R1+0x74] ;  /* 0x00007400010a7983 */ /* 0x000f220000300800 */
[----:B0-----:R-:W-:-:S03]  /*3b3f0*/  IADD3 R11, P3, PT, R56, R3, RZ ;  /* 0x00000003380b7210 */ /* 0x001fc60007f7e0ff */
[----:B------:R0:W-:Y:S04]  /*3b400*/  STL [R1+0x6218], R12 ;  /* 0x0062180c01007387 */ /* 0x0001e80000100800 */
[----:B------:R1:W-:Y:S04]  /*3b410*/  STL [R1+0x6210], R11 ;  /* 0x0062100b01007387 */ /* 0x0003e80000100800 */
[----:B------:R-:W4:Y:S01]  /*3b420*/  LDL.LU R56, [R1+0x184] ;  /* 0x0001840001387983 */ /* 0x000f220000300800 */
[C---:B0-----:R-:W-:Y:S02]  /*3b430*/  IMAD.X R12, R58.reuse, 0x1, R4, P2 ;  /* 0x000000013a0c7824 */ /* 0x041fe400010e0604 */
[----:B------:R-:W-:Y:S01]  /*3b440*/  IMAD.X R13, R58, 0x1, R5, P1 ;  /* 0x000000013a0d7824 */ /* 0x000fe200008e0605 */
[----:B-1----:R-:W-:-:S02]  /*3b450*/  IADD3 R11, P2, PT, R59, R2, RZ ;  /* 0x000000023b0b7210 */ /* 0x002fc40007f5e0ff */
[----:B------:R0:W-:Y:S04]  /*3b460*/  STL [R1+0x620c], R12 ;  /* 0x00620c0c01007387 */ /* 0x0001e80000100800 */
[----:B------:R5:W-:Y:S04]  /*3b470*/  STL [R1+0x6214], R11 ;  /* 0x0062140b01007387 */ /* 0x000be80000100800 */
[----:B------:R1:W-:Y:S01]  /*3b480*/  STL [R1+0x6208], R13 ;  /* 0x0062080d01007387 */ /* 0x0003e20000100800 */
[----:B0-----:R-:W-:-:S03]  /*3b490*/  IADD3 R12, P1, PT, R59, R3, RZ ;  /* 0x000000033b0c7210 */ /* 0x001fc60007f3e0ff */
[----:B------:R-:W4:Y:S04]  /*3b4a0*/  LDL.LU R58, [R1+0x70] ;  /* 0x00007000013a7983 */ /* 0x000f280000300800 */
[----:B------:R-:W-:Y:S04]  /*3b4b0*/  STL [R1+0x6200], R12 ;  /* 0x0062000c01007387 */ /* 0x000fe80000100800 */
[----:B------:R-:W4:Y:S01]  /*3b4c0*/  LDL.LU R59, [R1+0x180] ;  /* 0x00018000013b7983 */ /* 0x000f220000300800 */
[----:B-----5:R-:W-:-:S05]  /*3b4d0*/  IMAD.X R11, R9, 0x1, R4, P5 ;  /* 0x00000001090b7824 */ /* 0x020fca00028e0604 */
[----:B------:R0:W-:Y:S01]  /*3b4e0*/  STL [R1+0x61fc], R11 ;  /* 0x0061fc0b01007387 */ /* 0x0001e20000100800 */
[C---:B-1----:R-:W-:Y:S01]  /*3b4f0*/  IADD3 R13, P5, PT, R60.reuse, R2, RZ ;  /* 0x000000023c0d7210 */ /* 0x042fe20007fbe0ff */
[----:B0-----:R-:W-:Y:S01]  /*3b500*/  IMAD.X R11, R9, 0x1, R5, P0 ;  /* 0x00000001090b7824 */ /* 0x001fe200000e0605 */
[----:B------:R-:W-:-:S03]  /*3b510*/  IADD3 R12, P0, PT, R60, R3, RZ ;  /* 0x000000033c0c7210 */ /* 0x000fc60007f1e0ff */
[----:B------:R-:W-:Y:S04]  /*3b520*/  STL [R1+0x6204], R13 ;  /* 0x0062040d01007387 */ /* 0x000fe80000100800 */
        /* <DEDUP_REMOVED lines=12> */
[----:B------:R1:W-:Y:S04]  /*3b5f0*/  STL [R1+0x61e0], R12 ;  /* 0x0061e00c01007387 */ /* 0x0003e80000100800 */
[----:B------:R-:W3:Y:S01]  /*3b600*/  LDL.LU R61, [R1+0x178] ;  /* 0x00017800013d7983 */ /* 0x000ee20000300800 */
[----:B0-----:R-:W-:-:S02]  /*3b610*/  IMAD.X R11, R8, 0x1, R4, P2 ;  /* 0x00000001080b7824 */ /* 0x001fc400010e0604 */
[----:B-1----:R-:W-:-:S03]  /*3b620*/  IMAD.X R12, R8, 0x1, R5, P1 ;  /* 0x00000001080c7824 */ /* 0x002fc600008e0605 */
[----:B------:R0:W-:Y:S01]  /*3b630*/  STL [R1+0x61dc], R11 ;  /* 0x0061dc0b01007387 */ /* 0x0001e20000100800 */
[C---:B------:R-:W-:Y:S02]  /*3b640*/  IADD3 R13, P2, PT, R55.reuse, R2, RZ ;  /* 0x00000002370d7210 */ /* 0x040fe40007f5e0ff */
[----:B0-----:R-:W-:-:S03]  /*3b650*/  IADD3 R11, P1, PT, R55, R3, RZ ;  /* 0x00000003370b7210 */ /* 0x001fc60007f3e0ff */
[----:B------:R-:W-:Y:S04]  /*3b660*/  STL [R1+0x61e4], R13 ;  /* 0x0061e40d01007387 */ /* 0x000fe80000100800 */
[----:B------:R-:W3:Y:S04]  /*3b670*/  LDL.LU R8, [R1+0x64] ;  /* 0x0000640001087983 */ /* 0x000ee80000300800 */
[----:B------:R4:W-:Y:S04]  /*3b680*/  STL [R1+0x61d8], R12 ;  /* 0x0061d80c01007387 */ /* 0x0009e80000100800 */
[----:B------:R0:W-:Y:S04]  /*3b690*/  STL [R1+0x61d0], R11 ;  /* 0x0061d00b01007387 */ /* 0x0001e80000100800 */
[----:B------:R-:W3:Y:S01]  /*3b6a0*/  LDL.LU R55, [R1+0x174] ;  /* 0x0001740001377983 */ /* 0x000ee20000300800 */
[----:B----4-:R-:W-:-:S05]  /*3b6b0*/  IMAD.X R12, R6, 0x1, R4, P5 ;  /* 0x00000001060c7824 */ /* 0x010fca00028e0604 */
[----:B------:R1:W-:Y:S01]  /*3b6c0*/  STL [R1+0x61cc], R12 ;  /* 0x0061cc0c01007387 */ /* 0x0003e20000100800 */
[C---:B0-----:R-:W-:Y:S01]  /*3b6d0*/  IADD3 R11, P5, PT, R57.reuse, R2, RZ ;  /* 0x00000002390b7210 */ /* 0x041fe20007fbe0ff */
[----:B-1----:R-:W-:Y:S02]  /*3b6e0*/  IMAD.X R12, R6, 0x1, R5, P0 ;  /* 0x00000001060c7824 */ /* 0x002fe400000e0605 */
[----:B------:R-:W4:Y:S04]  /*3b6f0*/  LDL.LU R6, [R1+0x60] ;  /* 0x0000600001067983 */ /* 0x000f280000300800 */
[----:B------:R0:W-:Y:S04]  /*3b700*/  STL [R1+0x61d4], R11 ;  /* 0x0061d40b01007387 */ /* 0x0001e80000100800 */
[----:B------:R1:W-:Y:S01]  /*3b710*/  STL [R1+0x61c8], R12 ;  /* 0x0061c80c01007387 */ /* 0x0003e20000100800 */
[----:B0-----:R-:W-:-:S03]  /*3b720*/  IADD3 R11, P0, PT, R57, R3, RZ ;  /* 0x00000003390b7210 */ /* 0x001fc60007f1e0ff */
[----:B------:R-:W4:Y:S01]  /*3b730*/  LDL.LU R57, [R1+0x170] ;  /* 0x0001700001397983 */ /* 0x000f220000300800 */
[----:B-1----:R-:W-:-:S03]  /*3b740*/  IMAD.X R12, R10, 0x1, R4, P4 ;  /* 0x000000010a0c7824 */ /* 0x002fc600020e0604 */
[----:B------:R0:W-:Y:S04]  /*3b750*/  STL [R1+0x61c0], R11 ;  /* 0x0061c00b01007387 */ /* 0x0001e80000100800 */
[----:B------:R1:W-:Y:S01]  /*3b760*/  STL [R1+0x61bc], R12 ;  /* 0x0061bc0c01007387 */ /* 0x0003e20000100800 */
[----:B0-----:R-:W-:Y:S01]  /*3b770*/  IADD3 R11, P4, PT, R56, R2, RZ ;  /* 0x00000002380b7210 */ /* 0x001fe20007f9e0ff */
[----:B-1----:R-:W-:Y:S02]  /*3b780*/  IMAD.X R12, R10, 0x1, R5, P3 ;  /* 0x000000010a0c7824 */ /* 0x002fe400018e0605 */
[----:B------:R-:W4:Y:S04]  /*3b790*/  LDL.LU R10, [R1+0x5c] ;  /* 0x00005c00010a7983 */ /* 0x000f280000300800 */
[----:B------:R0:W-:Y:S04]  /*3b7a0*/  STL [R1+0x61c4], R11 ;  /* 0x0061c40b01007387 */ /* 0x0001e80000100800 */
[----:B------:R1:W-:Y:S01]  /*3b7b0*/  STL [R1+0x61b8], R12 ;  /* 0x0061b80c01007387 */ /* 0x0003e20000100800 */
[----:B0-----:R-:W-:-:S03]  /*3b7c0*/  IADD3 R11, P3, PT, R56, R3, RZ ;  /* 0x00000003380b7210 */ /* 0x001fc60007f7e0ff */
[----:B------:R-:W4:Y:S01]  /*3b7d0*/  LDL.LU R56, [R1+0x16c] ;  /* 0x00016c0001387983 */ /* 0x000f220000300800 */
[----:B------:R-:W-:-:S03]  /*3b7e0*/  IMAD.X R13, R58, 0x1, R4, P2 ;  /* 0x000000013a0d7824 */ /* 0x000fc600010e0604 */
[----:B------:R0:W-:Y:S01]  /*3b7f0*/  STL [R1+0x61b0], R11 ;  /* 0x0061b00b01007387 */ /* 0x0001e20000100800 */
[----:B-1----:R-:W-:-:S03]  /*3b800*/  IADD3 R12, P2, PT, R59, R2, RZ ;  /* 0x000000023b0c7210 */ /* 0x002fc60007f5e0ff */
[----:B------:R-:W-:Y:S01]  /*3b810*/  STL [R1+0x61ac], R13 ;  /* 0x0061ac0d01007387 */ /* 0x000fe20000100800 */
[----:B0-----:R-:W-:-:S03]  /*3b820*/  IMAD.X R11, R58, 0x1, R5, P1 ;  /* 0x000000013a0b7824 */ /* 0x001fc600008e0605 */
[----:B------:R-:W4:Y:S04]  /*3b830*/  LDL.LU R58, [R1+0x58] ;  /* 0x00005800013a7983 */ /* 0x000f280000300800 */
[----:B------:R0:W-:Y:S04]  /*3b840*/  STL [R1+0x61b4], R12 ;  /* 0x0061b40c01007387 */ /* 0x0001e80000100800 */
[----:B------:R5:W-:Y:S01]  /*3b850*/  STL [R1+0x61a8], R11 ;  /* 0x0061a80b01007387 */ /* 0x000be20000100800 */
[----:B0-----:R-:W-:-:S03]  /*3b860*/  IADD3 R12, P1, PT, R59, R3, RZ ;  /* 0x000000033b0c7210 */ /* 0x001fc60007f3e0ff */
[----:B------:R-:W4:Y:S01]  /*3b870*/  LDL.LU R59, [R1+0x168] ;  /* 0x00016800013b7983 */ /* 0x000f220000300800 */
[----:B-----5:R-:W-:-:S03]  /*3b880*/  IMAD.X R11, R9, 0x1, R4, P5 ;  /* 0x00000001090b7824 */ /* 0x020fc600028e0604 */
[----:B------:R0:W-:Y:S04]  /*3b890*/  STL [R1+0x61a0], R12 ;  /* 0x0061a00c01007387 */ /* 0x0001e80000100800 */
[----:B------:R1:W-:Y:S01]  /*3b8a0*/  STL [R1+0x619c], R11 ;  /* 0x00619c0b01007387 */ /* 0x0003e20000100800 */
[C---:B0-----:R-:W-:Y:S01]  /*3b8b0*/  IADD3 R12, P5, PT, R60.reuse, R2, RZ ;  /* 0x000000023c0c7210 */ /* 0x041fe20007fbe0ff */
[----:B-1----:R-:W-:Y:S02]  /*3b8c0*/  IMAD.X R11, R9, 0x1, R5, P0 ;  /* 0x00000001090b7824 */ /* 0x002fe400000e0605 */
[----:B------:R-:W5:Y:S04]  /*3b8d0*/  LDL.LU R9, [R1+0x54] ;  /* 0x0000540001097983 */ /* 0x000f680000300800 */
[----:B------:R0:W-:Y:S04]  /*3b8e0*/  STL [R1+0x61a4], R12 ;  /* 0x0061a40c01007387 */ /* 0x0001e80000100800 */
[----:B------:R2:W-:Y:S01]  /*3b8f0*/  STL [R1+0x6198], R11 ;  /* 0x0061980b01007387 */ /* 0x0005e20000100800 */
[----:B0-----:R-:W-:-:S03]  /*3b900*/  IADD3 R12, P0, PT, R60, R3, RZ ;  /* 0x000000033c0c7210 */ /* 0x001fc60007f1e0ff */
[----:B------:R-:W5:Y:S04]  /*3b910*/  LDL.LU R60, [R1+0x164] ;  /* 0x00016400013c7983 */ /* 0x000f680000300800 */
[----:B------:R3:W-:Y:S01]  /*3b920*/  STL [R1+0x6190], R12 ;  /* 0x0061900c01007387 */ /* 0x0007e20000100800 */
[----:B--2---:R-:W-:-:S05]  /*3b930*/  IMAD.X R11, R7, 0x1, R4, P4 ;  /* 0x00000001070b7824 */ /* 0x004fca00020e0604 */
[----:B------:R0:W-:Y:S01]  /*3b940*/  STL [R1+0x618c], R11 ;  /* 0x00618c0b01007387 */ /* 0x0001e20000100800 */
[----:B---3--:R-:W-:Y:S01]  /*3b950*/  IADD3 R12, P4, PT, R61, R2, RZ ;  /* 0x000000023d0c7210 */ /* 0x008fe20007f9e0ff */
[----:B0-----:R-:W-:Y:S01]  /*3b960*/  IMAD.X R11, R7, 0x1, R5, P3 ;  /* 0x00000001070b7824 */ /* 0x001fe200018e0605 */
[----:B------:R-:W-:-:S03]  /*3b970*/  IADD3 R7, P3, PT, R61, R3, RZ ;  /* 0x000000033d077210 */ /* 0x000fc60007f7e0ff */
[----:B------:R-:W-:Y:S04]  /*3b980*/  STL [R1+0x6194], R12 ;  /* 0x0061940c01007387 */ /* 0x000fe80000100800 */
[----:B------:R-:W2:Y:S04]  /*3b990*/  LDL.LU R61, [R1+0x50] ;  /* 0x00005000013d7983 */ /* 0x000ea80000300800 */
[----:B------:R-:W-:Y:S04]  /*3b9a0*/  STL [R1+0x6188], R11 ;  /* 0x0061880b01007387 */ /* 0x000fe80000100800 */
[----:B------:R0:W-:Y:S04]  /*3b9b0*/  STL [R1+0x6180], R7 ;  /* 0x0061800701007387 */ /* 0x0001e80000100800 */
[----:B0-----:R-:W3:Y:S01]  /*3b9c0*/  LDL.LU R7, [R1+0x160] ;  /* 0x0001600001077983 */ /* 0x001ee20000300800 */
[----:B------:R-:W-:-:S02]  /*3b9d0*/  IMAD.X R12, R8, 0x1, R4, P2 ;  /* 0x00000001080c7824 */ /* 0x000fc400010e0604 */
[----:B------:R-:W-:-:S03]  /*3b9e0*/  IMAD.X R8, R8, 0x1, R5, P1 ;  /* 0x0000000108087824 */ /* 0x000fc600008e0605 */
[----:B------:R0:W-:Y:S01]  /*3b9f0*/  STL [R1+0x617c], R12 ;  /* 0x00617c0c01007387 */ /* 0x0001e20000100800 */
[----:B------:R-:W-:-:S05]  /*3ba00*/  IADD3 R11, P2, PT, R55, R2, RZ ;  /* 0x00000002370b7210 */ /* 0x000fca0007f5e0ff */
[----:B------:R-:W-:Y:S01]  /*3ba10*/  STL [R1+0x6184], R11 ;  /* 0x0061840b01007387 */ /* 0x000fe20000100800 */
[----:B0-----:R-:W-:-:S03]  /*3ba20*/  IADD3 R12, P1, PT, R55, R3, RZ ;  /* 0x00000003370c7210 */ /* 0x001fc60007f3e0ff */
[----:B------:R0:W-:Y:S04]  /*3ba30*/  STL [R1+0x6178], R8 ;  /* 0x0061780801007387 */ /* 0x0001e80000100800 */
[----:B0-----:R-:W3:Y:S04]  /*3ba40*/  LDL.LU R8, [R1+0x4c] ;  /* 0x00004c0001087983 */ /* 0x001ee80000300800 */
[----:B------:R0:W-:Y:S04]  /*3ba50*/  STL [R1+0x6170], R12 ;  /* 0x0061700c01007387 */ /* 0x0001e80000100800 */
[----:B------:R-:W3:Y:S01]  /*3ba60*/  LDL.LU R55, [R1+0x14c] ;  /* 0x00014c0001377983 */ /* 0x000ee20000300800 */
[----:B----4-:R-:W-:-:S02]  /*3ba70*/  IMAD.X R11, R6, 0x1, R4, P5 ;  /* 0x00000001060b7824 */ /* 0x010fc400028e0604 */
[----:B------:R-:W-:Y:S01]  /*3ba80*/  IMAD.X R6, R6, 0x1, R5, P0 ;  /* 0x0000000106067824 */ /* 0x000fe200000e0605 */
[C---:B0-----:R-:W-:Y:S02]  /*3ba90*/  IADD3 R12, P5, PT, R57.reuse, R2, RZ ;  /* 0x00000002390c7210 */ /* 0x041fe40007fbe0ff */
[----:B------:R-:W-:Y:S04]  /*3baa0*/  STL [R1+0x616c], R11 ;  /* 0x00616c0b01007387 */ /* 0x000fe80000100800 */
[----:B------:R-:W-:Y:S04]  /*3bab0*/  STL [R1+0x6174], R12 ;  /* 0x0061740c01007387 */ /* 0x000fe80000100800 */
[----:B------:R0:W-:Y:S04]  /*3bac0*/  STL [R1+0x6168], R6 ;  /* 0x0061680601007387 */ /* 0x0001e80000100800 */
[----:B0-----:R-:W4:Y:S01]  /*3bad0*/  LDL.LU R6, [R1+0x48] ;  /* 0x0000480001067983 */ /* 0x001f220000300800 */
[----:B------:R-:W-:Y:S01]  /*3bae0*/  IADD3 R11, P0, PT, R57, R3, RZ ;  /* 0x00000003390b7210 */ /* 0x000fe20007f1e0ff */
[----:B------:R-:W-:-:S04]  /*3baf0*/  IMAD.X R12, R10, 0x1, R4, P4 ;  /* 0x000000010a0c7824 */ /* 0x000fc800020e0604 */
[----:B------:R0:W-:Y:S04]  /*3bb00*/  STL [R1+0x6160], R11 ;  /* 0x0061600b01007387 */ /* 0x0001e80000100800 */
[----:B------:R1:W-:Y:S04]  /*3bb10*/  STL [R1+0x615c], R12 ;  /* 0x00615c0c01007387 */ /* 0x0003e80000100800 */
[----:B------:R-:W4:Y:S01]  /*3bb20*/  LDL.LU R57, [R1+0x144] ;  /* 0x0001440001397983 */ /* 0x000f220000300800 */
[----:B0-----:R-:W-:Y:S01]  /*3bb30*/  IADD3 R11, P4, PT, R56, R2, RZ ;  /* 0x00000002380b7210 */ /* 0x001fe20007f9e0ff */
[----:B-1----:R-:W-:-:S04]  /*3bb40*/  IMAD.X R12, R10, 0x1, R5, P3 ;  /* 0x000000010a0c7824 */ /* 0x002fc800018e0605 */
[----:B------:R0:W-:Y:S04]  /*3bb50*/  STL [R1+0x6164], R11 ;  /* 0x0061640b01007387 */ /* 0x0001e80000100800 */
[----:B------:R-:W-:Y:S01]  /*3bb60*/  STL [R1+0x6158], R12 ;  /* 0x0061580c01007387 */ /* 0x000fe20000100800 */
[----:B0-----:R-:W-:-:S03]  /*3bb70*/  IADD3 R11, P3, PT, R56, R3, RZ ;  /* 0x00000003380b7210 */ /* 0x001fc60007f7e0ff */
[----:B------:R-:W4:Y:S04]  /*3bb80*/  LDL.LU R56, [R1+0x44] ;  /* 0x0000440001387983 */ /* 0x000f280000300800 */
[----:B------:R0:W-:Y:S01]  /*3bb90*/  STL [R1+0x6150], R11 ;  /* 0x0061500b01007387 */ /* 0x0001e20000100800 */
[----:B------:R-:W-:-:S03]  /*3bba0*/  IMAD.X R10, R58, 0x1, R4, P2 ;  /* 0x000000013a0a7824 */ /* 0x000fc600010e0604 */
[----:B0-----:R-:W4:Y:S01]  /*3bbb0*/  LDL.LU R11, [R1+0x140] ;  /* 0x00014000010b7983 */ /* 0x001f220000300800 */
[----:B------:R-:W-:-:S03]  /*3bbc0*/  IMAD.X R13, R58, 0x1, R5, P1 ;  /* 0x000000013a0d7824 */ /* 0x000fc600008e0605 */
[----:B------:R0:W-:Y:S01]  /*3bbd0*/  STL [R1+0x614c], R10 ;  /* 0x00614c0a01007387 */ /* 0x0001e20000100800 */
[C---:B------:R-:W-:Y:S02]  /*3bbe0*/  IADD3 R12, P1, PT, R59.reuse, R3, RZ ;  /* 0x000000033b0c7210 */ /* 0x040fe40007f3e0ff */
[----:B0-----:R-:W-:-:S05]  /*3bbf0*/  IADD3 R10, P2, PT, R59, R2, RZ ;  /* 0x000000023b0a7210 */ /* 0x001fca0007f5e0ff */
[----:B------:R5:W-:Y:S04]  /*3bc00*/  STL [R1+0x6154], R10 ;  /* 0x0061540a01007387 */ /* 0x000be80000100800 */
[----:B------:R0:W-:Y:S04]  /*3bc10*/  STL [R1+0x6148], R13 ;  /* 0x0061480d01007387 */ /* 0x0001e80000100800 */
[----:B------:R-:W4:Y:S04]  /*3bc20*/  LDL.LU R58, [R1+0x40] ;  /* 0x00004000013a7983 */ /* 0x000f280000300800 */
[----:B------:R1:W-:Y:S04]  /*3bc30*/  STL [R1+0x6140], R12 ;  /* 0x0061400c01007387 */ /* 0x0003e80000100800 */
[----:B------:R-:W4:Y:S01]  /*3bc40*/  LDL.LU R59, [R1+0x13c] ;  /* 0x00013c00013b7983 */ /* 0x000f220000300800 */
[C---:B-----5:R-:W-:Y:S01]  /*3bc50*/  IMAD.X R10, R9.reuse, 0x1, R4, P5 ;  /* 0x00000001090a7824 */ /* 0x060fe200028e0604 */
[----:B0-----:R-:W-:Y:S01]  /*3bc60*/  IADD3 R13, P5, PT, R60, R2, RZ ;  /* 0x000000023c0d7210 */ /* 0x001fe20007fbe0ff */
[----:B-1----:R-:W-:-:S03]  /*3bc70*/  IMAD.X R12, R9, 0x1, R5, P0 ;  /* 0x00000001090c7824 */ /* 0x002fc600000e0605 */
[----:B------:R0:W-:Y:S01]  /*3bc80*/  STL [R1+0x613c], R10 ;  /* 0x00613c0a01007387 */ /* 0x0001e20000100800 */
[----:B------:R-:W-:-:S03]  /*3bc90*/  IADD3 R9, P0, PT, R60, R3, RZ ;  /* 0x000000033c097210 */ /* 0x000fc60007f1e0ff */
[----:B0-----:R-:W5:Y:S04]  /*3bca0*/  LDL.LU R10, [R1+0x3c] ;  /* 0x00003c00010a7983 */ /* 0x001f680000300800 */
[----:B------:R-:W-:Y:S04]  /*3bcb0*/  STL [R1+0x6144], R13 ;  /* 0x0061440d01007387 */ /* 0x000fe80000100800 */
[----:B------:R2:W-:Y:S04]  /*3bcc0*/  STL [R1+0x6138], R12 ;  /* 0x0061380c01007387 */ /* 0x0005e80000100800 */
[----:B------:R-:W5:Y:S04]  /*3bcd0*/  LDL.LU R60, [R1+0x138] ;  /* 0x00013800013c7983 */ /* 0x000f680000300800 */
[----:B------:R-:W-:Y:S01]  /*3bce0*/  STL [R1+0x6130], R9 ;  /* 0x0061300901007387 */ /* 0x000fe20000100800 */
[----:B--2---:R-:W-:-:S05]  /*3bcf0*/  IMAD.X R12, R61, 0x1, R4, P4 ;  /* 0x000000013d0c7824 */ /* 0x004fca00020e0604 */
[----:B------:R0:W-:Y:S02]  /*3bd00*/  STL [R1+0x612c], R12 ;  /* 0x00612c0c01007387 */ /* 0x0001e40000100800 */
[----:B0-----:R-:W-:Y:S02]  /*3bd10*/  IMAD.X R12, R61, 0x1, R5, P3 ;  /* 0x000000013d0c7824 */ /* 0x001fe400018e0605 */
[----:B------:R-:W2:Y:S01]  /*3bd20*/  LDL.LU R61, [R1+0x38] ;  /* 0x00003800013d7983 */ /* 0x000ea20000300800 */
[----:B---3--:R-:W-:-:S05]  /*3bd30*/  IADD3 R9, P4, PT, R7, R2, RZ ;  /* 0x0000000207097210 */ /* 0x008fca0007f9e0ff */
[----:B------:R0:W-:Y:S04]  /*3bd40*/  STL [R1+0x6134], R9 ;  /* 0x0061340901007387 */ /* 0x0001e80000100800 */
[----:B0-----:R-:W3:Y:S04]  /*3bd50*/  LDL.LU R9, [R1+0x134] ;  /* 0x0001340001097983 */ /* 0x001ee80000300800 */
[----:B------:R0:W-:Y:S02]  /*3bd60*/  STL [R1+0x6128], R12 ;  /* 0x0061280c01007387 */ /* 0x0001e40000100800 */
[----:B0-----:R-:W-:Y:S01]  /*3bd70*/  IADD3 R12, P3, PT, R7, R3, RZ ;  /* 0x00000003070c7210 */ /* 0x001fe20007f7e0ff */
[----:B------:R-:W-:Y:S01]  /*3bd80*/  IMAD.X R7, R8, 0x1, R4, P2 ;  /* 0x0000000108077824 */ /* 0x000fe200010e0604 */
[----:B------:R-:W-:-:S03]  /*3bd90*/  IADD3 R13, P2, PT, R55, R2, RZ ;  /* 0x00000002370d7210 */ /* 0x000fc60007f5e0ff */
[----:B------:R0:W-:Y:S04]  /*3bda0*/  STL [R1+0x6120], R12 ;  /* 0x0061200c01007387 */ /* 0x0001e80000100800 */
[----:B------:R1:W-:Y:S01]  /*3bdb0*/  STL [R1+0x611c], R7 ;  /* 0x00611c0701007387 */ /* 0x0003e20000100800 */
[----:B0-----:R-:W-:-:S03]  /*3bdc0*/  IMAD.X R12, R8, 0x1, R5, P1 ;  /* 0x00000001080c7824 */ /* 0x001fc600008e0605 */
[----:B-1----:R-:W3:Y:S04]  /*3bdd0*/  LDL.LU R7, [R1+0x34] ;  /* 0x0000340001077983 */ /* 0x002ee80000300800 */
[----:B------:R4:W-:Y:S04]  /*3bde0*/  STL [R1+0x6124], R13 ;  /* 0x0061240d01007387 */ /* 0x0009e80000100800 */
[----:B------:R-:W3:Y:S04]  /*3bdf0*/  LDL.LU R8, [R1+0x130] ;  /* 0x0001300001087983 */ /* 0x000ee80000300800 */
[----:B------:R0:W-:Y:S01]  /*3be00*/  STL [R1+0x6118], R12 ;  /* 0x0061180c01007387 */ /* 0x0001e20000100800 */
[----:B----4-:R-:W-:Y:S01]  /*3be10*/  IMAD.X R13, R6, 0x1, R4, P5 ;  /* 0x00000001060d7824 */ /* 0x010fe200028e0604 */
[----:B0-----:R-:W-:-:S02]  /*3be20*/  IADD3 R12, P1, PT, R55, R3, RZ ;  /* 0x00000003370c7210 */ /* 0x001fc40007f3e0ff */
[----:B------:R-:W4:Y:S04]  /*3be30*/  LDL.LU R55, [R1+0x30] ;  /* 0x0000300001377983 */ /* 0x000f280000300800 */
[----:B------:R-:W-:Y:S04]  /*3be40*/  STL [R1+0x6110], R12 ;  /* 0x0061100c01007387 */ /* 0x000fe80000100800 */
[----:B------:R0:W-:Y:S02]  /*3be50*/  STL [R1+0x610c], R13 ;  /* 0x00610c0d01007387 */ /* 0x0001e40000100800 */
[----:B0-----:R-:W-:-:S02]  /*3be60*/  IMAD.X R13, R6, 0x1, R5, P0 ;  /* 0x00000001060d7824 */ /* 0x001fc400000e0605 */
[----:B------:R-:W4:Y:S01]  /*3be70*/  LDL.LU R6, [R1+0x12c] ;  /* 0x00012c0001067983 */ /* 0x000f220000300800 */
[----:B------:R-:W-:Y:S01]  /*3be80*/  IADD3 R12, P5, PT, R57, R2, RZ ;  /* 0x00000002390c7210 */ /* 0x000fe20007fbe0ff */
[----:B------:R-:W-:-:S04]  /*3be90*/  IMAD.X R14, R56, 0x1, R4, P4 ;  /* 0x00000001380e7824 */ /* 0x000fc800020e0604 */
[----:B------:R0:W-:Y:S04]  /*3bea0*/  STL [R1+0x6114], R12 ;  /* 0x0061140c01007387 */ /* 0x0001e80000100800 */
[----:B------:R1:W-:Y:S01]  /*3beb0*/  STL [R1+0x6108], R13 ;  /* 0x0061080d01007387 */ /* 0x0003e20000100800 */
[----:B0-----:R-:W-:-:S05]  /*3bec0*/  IADD3 R12, P0, PT, R57, R3, RZ ;  /* 0x00000003390c7210 */ /* 0x001fca0007f1e0ff */
[----:B------:R0:W-:Y:S04]  /*3bed0*/  STL [R1+0x6100], R12 ;  /* 0x0061000c01007387 */ /* 0x0001e80000100800 */
[----:B------:R-:W-:Y:S04]  /*3bee0*/  STL [R1+0x60fc], R14 ;  /* 0x0060fc0e01007387 */ /* 0x000fe80000100800 */
[----:B------:R-:W4:Y:S01]  /*3bef0*/  LDL.LU R57, [R1+0x2c] ;  /* 0x00002c0001397983 */ /* 0x000f220000300800 */
[----:B-1----:R-:W-:Y:S01]  /*3bf00*/  IADD3 R13, P4, PT, R11, R2, RZ ;  /* 0x000000020b0d7210 */ /* 0x002fe20007f9e0ff */
[----:B0-----:R-:W-:-:S04]  /*3bf10*/  IMAD.X R12, R56, 0x1, R5, P3 ;  /* 0x00000001380c7824 */ /* 0x001fc800018e0605 */
[----:B------:R0:W-:Y:S04]  /*3bf20*/  STL [R1+0x6104], R13 ;  /* 0x0061040d01007387 */ /* 0x0001e80000100800 */
[----:B------:R-:W4:Y:S01]  /*3bf30*/  LDL.LU R56, [R1+0x128] ;  /* 0x0001280001387983 */ /* 0x000f220000300800 */
[----:B0-----:R-:W-:-:S03]  /*3bf40*/  IADD3 R13, P3, PT, R11, R3, RZ ;  /* 0x000000030b0d7210 */ /* 0x001fc60007f7e0ff */
[----:B------:R0:W-:Y:S04]  /*3bf50*/  STL [R1+0x60f8], R12 ;  /* 0x0060f80c01007387 */ /* 0x0001e80000100800 */
[----:B------:R1:W-:Y:S01]  /*3bf60*/  STL [R1+0x60f0], R13 ;  /* 0x0060f00d01007387 */ /* 0x0003e20000100800 */
[C---:B0-----:R-:W-:Y:S01]  /*3bf70*/  IMAD.X R12, R58.reuse, 0x1, R4, P2 ;  /* 0x000000013a0c7824 */ /* 0x041fe200010e0604 */
[----:B------:R-:W-:Y:S01]  /*3bf80*/  IADD3 R11, P2, PT, R59, R2, RZ ;  /* 0x000000023b0b7210 */ /* 0x000fe20007f5e0ff */
[----:B-1----:R-:W-:-:S03]  /*3bf90*/  IMAD.X R13, R58, 0x1, R5, P1 ;  /* 0x000000013a0d7824 */ /* 0x002fc600008e0605 */
[----:B------:R0:W-:Y:S04]  /*3bfa0*/  STL [R1+0x60ec], R12 ;  /* 0x0060ec0c01007387 */ /* 0x0001e80000100800 */
[----:B------:R5:W-:Y:S04]  /*3bfb0*/  STL [R1+0x60f4], R11 ;  /* 0x0060f40b01007387 */ /* 0x000be80000100800 */
[----:B------:R-:W-:Y:S04]  /*3bfc0*/  STL [R1+0x60e8], R13 ;  /* 0x0060e80d01007387 */ /* 0x000fe80000100800 */
[----:B------:R-:W4:Y:S01]  /*3bfd0*/  LDL.LU R58, [R1+0x28] ;  /* 0x00002800013a7983 */ /* 0x000f220000300800 */
[----:B0-----:R-:W-:-:S05]  /*3bfe0*/  IADD3 R12, P1, PT, R59, R3, RZ ;  /* 0x000000033b0c7210 */ /* 0x001fca0007f3e0ff */
[----:B------:R0:W-:Y:S04]  /*3bff0*/  STL [R1+0x60e0], R12 ;  /* 0x0060e00c01007387 */ /* 0x0001e80000100800 */
[----:B------:R-:W4:Y:S01]  /*3c000*/  LDL.LU R59, [R1+0x124] ;  /* 0x00012400013b7983 */ /* 0x000f220000300800 */
[----:B-----5:R-:W-:Y:S01]  /*3c010*/  IMAD.X R11, R10, 0x1, R4, P5 ;  /* 0x000000010a0b7824 */ /* 0x020fe200028e0604 */
[----:B0-----:R-:W-:-:S04]  /*3c020*/  IADD3 R12, P5, PT, R60, R2, RZ ;  /* 0x000000023c0c7210 */ /* 0x001fc80007fbe0ff */
[----:B------:R0:W-:Y:S04]  /*3c030*/  STL [R1+0x60dc], R11 ;  /* 0x0060dc0b01007387 */ /* 0x0001e80000100800 */
[----:B------:R2:W-:Y:S01]  /*3c040*/  STL [R1+0x60e4], R12 ;  /* 0x0060e40c01007387 */ /* 0x0005e20000100800 */
[----:B0-----:R-:W-:Y:S01]  /*3c050*/  IMAD.X R11, R10, 0x1, R5, P0 ;  /* 0x000000010a0b7824 */ /* 0x001fe200000e0605 */
[----:B------:R-:W-:-:S04]  /*3c060*/  IADD3 R10, P0, PT, R60, R3, RZ ;  /* 0x000000033c0a7210 */ /* 0x000fc80007f1e0ff */
[----:B------:R-:W-:Y:S04]  /*3c070*/  STL [R1+0x60d8], R11 ;  /* 0x0060d80b01007387 */ /* 0x000fe80000100800 */
[----:B------:R0:W-:Y:S01]  /*3c080*/  STL [R1+0x60d0], R10 ;  /* 0x0060d00a01007387 */ /* 0x0001e20000100800 */
[----:B--2---:R-:W-:-:S05]  /*3c090*/  IMAD.X R12, R61, 0x1, R4, P4 ;  /* 0x000000013d0c7824 */ /* 0x004fca00020e0604 */
[----:B------:R-:W-:Y:S04]  /*3c0a0*/  STL [R1+0x60cc], R12 ;  /* 0x0060cc0c01007387 */ /* 0x000fe80000100800 */
[----:B------:R-:W2:Y:S01]  /*3c0b0*/  LDL.LU R60, [R1+0x24] ;  /* 0x00002400013c7983 */ /* 0x000ea20000300800 */
[----:B0-----:R-:W-:Y:S01]  /*3c0c0*/  IMAD.X R10, R61, 0x1, R5, P3 ;  /* 0x000000013d0a7824 */ /* 0x001fe200018e0605 */
[----:B---3--:R-:W-:-:S05]  /*3c0d0*/  IADD3 R11, P4, PT, R9, R2, RZ ;  /* 0x00000002090b7210 */ /* 0x008fca0007f9e0ff */
[----:B------:R0:W-:Y:S04]  /*3c0e0*/  STL [R1+0x60d4], R11 ;  /* 0x0060d40b01007387 */ /* 0x0001e80000100800 */
[----:B------:R-:W3:Y:S01]  /*3c0f0*/  LDL.LU R61, [R1+0x120] ;  /* 0x00012000013d7983 */ /* 0x000ee20000300800 */
[----:B------:R-:W-:-:S03]  /*3c100*/  IADD3 R9, P3, PT, R9, R3, RZ ;  /* 0x0000000309097210 */ /* 0x000fc60007f7e0ff */
[----:B------:R-:W-:Y:S04]  /*3c110*/  STL [R1+0x60c8], R10 ;  /* 0x0060c80a01007387 */ /* 0x000fe80000100800 */
[----:B------:R1:W-:Y:S01]  /*3c120*/  STL [R1+0x60c0], R9 ;  /* 0x0060c00901007387 */ /* 0x0003e20000100800 */
[C---:B0-----:R-:W-:Y:S02]  /*3c130*/  IMAD.X R11, R7.reuse, 0x1, R4, P2 ;  /* 0x00000001070b7824 */ /* 0x041fe400010e0604 */
[----:B-1----:R-:W-:Y:S01]  /*3c140*/  IMAD.X R9, R7, 0x1, R5, P1 ;  /* 0x0000000107097824 */ /* 0x002fe200008e0605 */
[C---:B------:R-:W-:Y:S02]  /*3c150*/  IADD3 R10, P2, PT, R8.reuse, R2, RZ ;  /* 0x00000002080a7210 */ /* 0x040fe40007f5e0ff */
[----:B------:R-:W-:Y:S01]  /*3c160*/  STL [R1+0x60bc], R11 ;  /* 0x0060bc0b01007387 */ /* 0x000fe20000100800 */
[----:B------:R-:W-:-:S03]  /*3c170*/  IADD3 R8, P1, PT, R8, R3, RZ ;  /* 0x0000000308087210 */ /* 0x000fc60007f3e0ff */
[----:B------:R-:W-:Y:S04]  /*3c180*/  STL [R1+0x60c4], R10 ;  /* 0x0060c40a01007387 */ /* 0x000fe80000100800 */
[----:B------:R-:W-:Y:S04]  /*3c190*/  STL [R1+0x60b8], R9 ;  /* 0x0060b80901007387 */ /* 0x000fe80000100800 */
[----:B------:R-:W5:Y:S04]  /*3c1a0*/  LDL.LU R15, [R1+0x20] ;  /* 0x00002000010f7983 */ /* 0x000f680000300800 */
[----:B------:R0:W-:Y:S01]  /*3c1b0*/  STL [R1+0x60b0], R8 ;  /* 0x0060b00801007387 */ /* 0x0001e20000100800 */
[----:B----4-:R-:W-:-:S03]  /*3c1c0*/  IMAD.X R7, R55, 0x1, R4, P5 ;  /* 0x0000000137077824 */ /* 0x010fc600028e0604 */
[----:B------:R-:W4:Y:S04]  /*3c1d0*/  LDL.LU R14, [R1+0x11c] ;  /* 0x00011c00010e7983 */ /* 0x000f280000300800 */
[----:B------:R1:W-:Y:S01]  /*3c1e0*/  STL [R1+0x60ac], R7 ;  /* 0x0060ac0701007387 */ /* 0x0003e20000100800 */
[----:B0-----:R-:W-:Y:S01]  /*3c1f0*/  IADD3 R8, P5, PT, R6, R2, RZ ;  /* 0x0000000206087210 */ /* 0x001fe20007fbe0ff */
[----:B-1----:R-:W-:-:S04]  /*3c200*/  IMAD.X R7, R55, 0x1, R5, P0 ;  /* 0x0000000137077824 */ /* 0x002fc800000e0605 */
[----:B------:R-:W-:Y:S04]  /*3c210*/  STL [R1+0x60b4], R8 ;  /* 0x0060b40801007387 */ /* 0x000fe80000100800 */
[----:B------:R-:W4:Y:S04]  /*3c220*/  LDL.LU R13, [R1+0x1c] ;  /* 0x00001c00010d7983 */ /* 0x000f280000300800 */
[----:B------:R0:W-:Y:S04]  /*3c230*/  STL [R1+0x60a8], R7 ;  /* 0x0060a80701007387 */ /* 0x0001e80000100800 */
[----:B------:R-:W4:Y:S01]  /*3c240*/  LDL.LU R12, [R1+0x118] ;  /* 0x00011800010c7983 */ /* 0x000f220000300800 */
[----:B------:R-:W-:-:S05]  /*3c250*/  IADD3 R6, P0, PT, R6, R3, RZ ;  /* 0x0000000306067210 */ /* 0x000fca0007f1e0ff */
[----:B------:R1:W-:Y:S04]  /*3c260*/  STL [R1+0x60a0], R6 ;  /* 0x0060a00601007387 */ /* 0x0003e80000100800 */
[----:B------:R-:W4:Y:S01]  /*3c270*/  LDL.LU R11, [R1+0x18] ;  /* 0x00001800010b7983 */ /* 0x000f220000300800 */
[----:B0-----:R-:W-:-:S05]  /*3c280*/  IMAD.X R7, R57, 0x1, R4, P4 ;  /* 0x0000000139077824 */ /* 0x001fca00020e0604 */
[----:B------:R0:W-:Y:S04]  /*3c290*/  STL [R1+0x609c], R7 ;  /* 0x00609c0701007387 */ /* 0x0001e80000100800 */
[----:B------:R-:W4:Y:S01]  /*3c2a0*/  LDL.LU R10, [R1+0x114] ;  /* 0x00011400010a7983 */ /* 0x000f220000300800 */
[----:B-1----:R-:W-:-:S05]  /*3c2b0*/  IADD3 R6, P4, PT, R56, R2, RZ ;  /* 0x0000000238067210 */ /* 0x002fca0007f9e0ff */
[----:B------:R1:W-:Y:S01]  /*3c2c0*/  STL [R1+0x60a4], R6 ;  /* 0x0060a40601007387 */ /* 0x0003e20000100800 */
[----:B0-----:R-:W-:-:S03]  /*3c2d0*/  IMAD.X R7, R57, 0x1, R5, P3 ;  /* 0x0000000139077824 */ /* 0x001fc600018e0605 */
[----:B------:R-:W4:Y:S04]  /*3c2e0*/  LDL.LU R9, [R1+0x14] ;  /* 0x0000140001097983 */ /* 0x000f280000300800 */
[----:B------:R0:W-:Y:S04]  /*3c2f0*/  STL [R1+0x6098], R7 ;  /* 0x0060980701007387 */ /* 0x0001e80000100800 */
[----:B------:R-:W4:Y:S01]  /*3c300*/  LDL.LU R8, [R1+0x110] ;  /* 0x0001100001087983 */ /* 0x000f220000300800 */
[----:B-1----:R-:W-:-:S05]  /*3c310*/  IADD3 R6, P3, PT, R56, R3, RZ ;  /* 0x0000000338067210 */ /* 0x002fca0007f7e0ff */
[----:B------:R1:W-:Y:S04]  /*3c320*/  STL [R1+0x6090], R6 ;  /* 0x0060900601007387 */ /* 0x0003e80000100800 */
[----:B0-----:R-:W4:Y:S01]  /*3c330*/  LDL.LU R7, [R1+0x10] ;  /* 0x0000100001077983 */ /* 0x001f220000300800 */
[----:B-1----:R-:W-:-:S05]  /*3c340*/  IMAD.X R6, R58, 0x1, R4, P2 ;  /* 0x000000013a067824 */ /* 0x002fca00010e0604 */
[----:B------:R0:W-:Y:S01]  /*3c350*/  STL [R1+0x608c], R6 ;  /* 0x00608c0601007387 */ /* 0x0001e20000100800 */
[----:B------:R-:W-:-:S03]  /*3c360*/  IADD3 R55, P2, PT, R59, R2, RZ ;  /* 0x000000023b377210 */ /* 0x000fc60007f5e0ff */
[----:B0-----:R-:W4:Y:S01]  /*3c370*/  LDL.LU R6, [R1+0x10c] ;  /* 0x00010c0001067983 */ /* 0x001f220000300800 */
[----:B------:R-:W-:-:S03]  /*3c380*/  IMAD.X R56, R58, 0x1, R5, P1 ;  /* 0x000000013a387824 */ /* 0x000fc600008e0605 */
[----:B------:R0:W-:Y:S04]  /*3c390*/  STL [R1+0x6094], R55 ;  /* 0x0060943701007387 */ /* 0x0001e80000100800 */
[----:B0-----:R-:W4:Y:S04]  /*3c3a0*/  LDL.LU R55, [R1+0xc] ;  /* 0x00000c0001377983 */ /* 0x001f280000300800 */
[----:B------:R0:W-:Y:S01]  /*3c3b0*/  STL [R1+0x6088], R56 ;  /* 0x0060883801007387 */ /* 0x0001e20000100800 */
[----:B------:R-:W-:-:S03]  /*3c3c0*/  IADD3 R57, P1, PT, R59, R3, RZ ;  /* 0x000000033b397210 */ /* 0x000fc60007f3e0ff */
[----:B0-----:R-:W4:Y:S04]  /*3c3d0*/  LDL.LU R56, [R1+0x108] ;  /* 0x0001080001387983 */ /* 0x001f280000300800 */
[----:B------:R0:W-:Y:S04]  /*3c3e0*/  STL [R1+0x6080], R57 ;  /* 0x0060803901007387 */ /* 0x0001e80000100800 */
[----:B0-----:R-:W4:Y:S01]  /*3c3f0*/  LDL.LU R57, [R1+0x8] ;  /* 0x0000080001397983 */ /* 0x001f220000300800 */
[----:B--2---:R-:W-:-:S05]  /*3c400*/  IMAD.X R58, R60, 0x1, R4, P5 ;  /* 0x000000013c3a7824 */ /* 0x004fca00028e0604 */
[----:B------:R0:W-:Y:S04]  /*3c410*/  STL [R1+0x607c], R58 ;  /* 0x00607c3a01007387 */ /* 0x0001e80000100800 */
[----:B0-----:R-:W2:Y:S01]  /*3c420*/  LDL.LU R58, [R1+0x104] ;  /* 0x00010400013a7983 */ /* 0x001ea20000300800 */
[----:B---3--:R-:W-:-:S05]  /*3c430*/  IADD3 R59, P5, PT, R61, R2, RZ ;  /* 0x000000023d3b7210 */ /* 0x008fca0007fbe0ff */
[----:B------:R0:W-:Y:S02]  /*3c440*/  STL [R1+0x6084], R59 ;  /* 0x0060843b01007387 */ /* 0x0001e40000100800 */
[----:B0-----:R-:W-:Y:S02]  /*3c450*/  IMAD.X R59, R60, 0x1, R5, P0 ;  /* 0x000000013c3b7824 */ /* 0x001fe400000e0605 */
[----:B------:R-:W3:Y:S04]  /*3c460*/  LDL.LU R60, [R1+0x4] ;  /* 0x00000400013c7983 */ /* 0x000ee80000300800 */
[----:B------:R0:W-:Y:S04]  /*3c470*/  STL [R1+0x6078], R59 ;  /* 0x0060783b01007387 */ /* 0x0001e80000100800 */
[----:B0-----:R-:W2:Y:S01]  /*3c480*/  LDL.LU R59, [R1+0x100] ;  /* 0x00010000013b7983 */ /* 0x001ea20000300800 */
[----:B------:R-:W-:-:S05]  /*3c490*/  IADD3 R61, P0, PT, R61, R3, RZ ;  /* 0x000000033d3d7210 */ /* 0x000fca0007f1e0ff */
[----:B------:R5:W-:Y:S02]  /*3c4a0*/  STL [R1+0x6070], R61 ;  /* 0x0060703d01007387 */ /* 0x000be40000100800 */
[C---:B-----5:R-:W-:Y:S02]  /*3c4b0*/  IMAD.X R61, R15.reuse, 0x1, R4, P4 ;  /* 0x000000010f3d7824 */ /* 0x060fe400020e0604 */
[----:B------:R-:W-:-:S03]  /*3c4c0*/  IMAD.X R15, R15, 0x1, R5, P3 ;  /* 0x000000010f0f7824 */ /* 0x000fc600018e0605 */
[----:B------:R4:W-:Y:S02]  /*3c4d0*/  STL [R1+0x606c], R61 ;  /* 0x00606c3d01007387 */ /* 0x0009e40000100800 */
[C---:B----4-:R-:W-:Y:S02]  /*3c4e0*/  IADD3 R61, P4, PT, R14.reuse, R2, RZ ;  /* 0x000000020e3d7210 */ /* 0x050fe40007f9e0ff */
[----:B------:R-:W-:-:S03]  /*3c4f0*/  IADD3 R14, P3, PT, R14, R3, RZ ;  /* 0x000000030e0e7210 */ /* 0x000fc60007f7e0ff */
[----:B------:R0:W-:Y:S04]  /*3c500*/  STL [R1+0x6074], R61 ;  /* 0x0060743d01007387 */ /* 0x0001e80000100800 */
[----:B0-----:R-:W4:Y:S04]  /*3c510*/  LDL.LU R61, [R1] ;  /* 0x00000000013d7983 */ /* 0x001f280000300800 */
[----:B------:R0:W-:Y:S04]  /*3c520*/  STL [R1+0x6068], R15 ;  /* 0x0060680f01007387 */ /* 0x0001e80000100800 */
[----:B0-----:R-:W5:Y:S04]  /*3c530*/  LDL.LU R15, [R1+0x69b8] ;  /* 0x0069b800010f7983 */ /* 0x001f680000300800 */
[----:B------:R0:W-:Y:S02]  /*3c540*/  STL [R1+0x6060], R14 ;  /* 0x0060600e01007387 */ /* 0x0001e40000100800 */
[----:B0-----:R-:W-:-:S02]  /*3c550*/  IMAD.X R14, R13, 0x1, R4, P2 ;  /* 0x000000010d0e7824 */ /* 0x001fc400010e0604 */
[----:B------:R-:W-:-:S03]  /*3c560*/  IMAD.X R13, R13, 0x1, R5, P1 ;  /* 0x000000010d0d7824 */ /* 0x000fc600008e0605 */
[----:B------:R0:W-:Y:S02]  /*3c570*/  STL [R1+0x605c], R14 ;  /* 0x00605c0e01007387 */ /* 0x0001e40000100800 */
[C---:B0-----:R-:W-:Y:S02]  /*3c580*/  IADD3 R14, P2, PT, R12.reuse, R2, RZ ;  /* 0x000000020c0e7210 */ /* 0x041fe40007f5e0ff */
[----:B------:R-:W-:-:S03]  /*3c590*/  IADD3 R12, P1, PT, R12, R3, RZ ;  /* 0x000000030c0c7210 */ /* 0x000fc60007f3e0ff */
[----:B------:R0:W-:Y:S04]  /*3c5a0*/  STL [R1+0x6064], R14 ;  /* 0x0060640e01007387 */ /* 0x0001e80000100800 */
[----:B0-----:R-:W3:Y:S04]  /*3c5b0*/  LDL.LU R14, [R1+0x69b4] ;  /* 0x0069b400010e7983 */ /* 0x001ee80000300800 */
[----:B------:R0:W-:Y:S04]  /*3c5c0*/  STL [R1+0x6058], R13 ;  /* 0x0060580d01007387 */ /* 0x0001e80000100800 */
[----:B0-----:R-:W3:Y:S04]  /*3c5d0*/  LDL.LU R13, [R1+0x69b0] ;  /* 0x0069b000010d7983 */ /* 0x001ee80000300800 */
[----:B------:R0:W-:Y:S02]  /*3c5e0*/  STL [R1+0x6050], R12 ;  /* 0x0060500c01007387 */ /* 0x0001e40000100800 */
[----:B0-----:R-:W-:-:S02]  /*3c5f0*/  IMAD.X R12, R11, 0x1, R4, P5 ;  /* 0x000000010b0c7824 */ /* 0x001fc400028e0604 */
[----:B------:R-:W-:-:S03]  /*3c600*/  IMAD.X R11, R11, 0x1, R5, P0 ;  /* 0x000000010b0b7824 */ /* 0x000fc600000e0605 */
[----:B------:R0:W-:Y:S02]  /*3c610*/  STL [R1+0x604c], R12 ;  /* 0x00604c0c01007387 */ /* 0x0001e40000100800 */
[C---:B0-----:R-:W-:Y:S02]  /*3c620*/  IADD3 R12, P5, PT, R10.reuse, R2, RZ ;  /* 0x000000020a0c7210 */ /* 0x041fe40007fbe0ff */
[----:B------:R-:W-:-:S03]  /*3c630*/  IADD3 R10, P0, PT, R10, R3, RZ ;  /* 0x000000030a0a7210 */ /* 0x000fc60007f1e0ff */
[----:B------:R0:W-:Y:S04]  /*3c640*/  STL [R1+0x6054], R12 ;  /* 0x0060540c01007387 */ /* 0x0001e80000100800 */
[----:B0-----:R-:W4:Y:S04]  /*3c650*/  LDL.LU R12, [R1+0x69ac] ;  /* 0x0069ac00010c7983 */ /* 0x001f280000300800 */
[----:B------:R0:W-:Y:S04]  /*3c660*/  STL [R1+0x6048], R11 ;  /* 0x0060480b01007387 */ /* 0x0001e80000100800 */
[----:B0-----:R-:W4:Y:S04]  /*3c670*/  LDL.LU R11, [R1+0x69a8] ;  /* 0x0069a800010b7983 */ /* 0x001f280000300800 */
[----:B------:R0:W-:Y:S02]  /*3c680*/  STL [R1+0x6040], R10 ;  /* 0x0060400a01007387 */ /* 0x0001e40000100800 */
[----:B0-----:R-:W-:-:S02]  /*3c690*/  IMAD.X R10, R9, 0x1, R4, P4 ;  /* 0x00000001090a7824 */ /* 0x001fc400020e0604 */
[----:B------:R-:W-:-:S03]  /*3c6a0*/  IMAD.X R9, R9, 0x1, R5, P3 ;  /* 0x0000000109097824 */ /* 0x000fc600018e0605 */
[----:B------:R0:W-:Y:S02]  /*3c6b0*/  STL [R1+0x603c], R10 ;  /* 0x00603c0a01007387 */ /* 0x0001e40000100800 */
[C---:B0-----:R-:W-:Y:S02]  /*3c6c0*/  IADD3 R10, P4, PT, R8.reuse, R2, RZ ;  /* 0x00000002080a7210 */ /* 0x041fe40007f9e0ff */
[----:B------:R-:W-:-:S03]  /*3c6d0*/  IADD3 R8, P3, PT, R8, R3, RZ ;  /* 0x0000000308087210 */ /* 0x000fc60007f7e0ff */
[----:B------:R0:W-:Y:S04]  /*3c6e0*/  STL [R1+0x6044], R10 ;  /* 0x0060440a01007387 */ /* 0x0001e80000100800 */
[----:B0-----:R-:W5:Y:S04]  /*3c6f0*/  LDL.LU R10, [R1+0x69a4] ;  /* 0x0069a400010a7983 */ /* 0x001f680000300800 */
        /* <DEDUP_REMOVED lines=26> */
[C---:B--2---:R-:W-:Y:S02]  /*3c8a0*/  IADD3 R56, P4, PT, R58.reuse, R2, RZ ;  /* 0x000000023a387210 */ /* 0x044fe40007f9e0ff */
[----:B------:R-:W-:-:S03]  /*3c8b0*/  IADD3 R58, P3, PT, R58, R3, RZ ;  /* 0x000000033a3a7210 */ /* 0x000fc60007f7e0ff */
[----:B------:R0:W-:Y:S04]  /*3c8c0*/  STL [R1+0x6014], R56 ;  /* 0x0060143801007387 */ /* 0x0001e80000100800 */
[----:B0-----:R-:W2:Y:S04]  /*3c8d0*/  LDL.LU R56, [R1+0x698c] ;  /* 0x00698c0001387983 */ /* 0x001ea80000300800 */
[----:B------:R0:W-:Y:S04]  /*3c8e0*/  STL [R1+0x6008], R57 ;  /* 0x0060083901007387 */ /* 0x0001e80000100800 */
[----:B0-----:R-:W2:Y:S04]  /*3c8f0*/  LDL.LU R57, [R1+0x6988] ;  /* 0x0069880001397983 */ /* 0x001ea80000300800 */
[----:B------:R3:W-:Y:S02]  /*3c900*/  STL [R1+0x6000], R58 ;  /* 0x0060003a01007387 */ /* 0x0007e40000100800 */
[----:B---3--:R-:W-:-:S02]  /*3c910*/  IMAD.X R58, R60, 0x1, R4, P2 ;  /* 0x000000013c3a7824 */ /* 0x008fc400010e0604 */
[----:B------:R-:W-:-:S03]  /*3c920*/  IMAD.X R60, R60, 0x1, R5, P1 ;  /* 0x000000013c3c7824 */ /* 0x000fc600008e0605 */
[----:B------:R0:W-:Y:S02]  /*3c930*/  STL [R1+0x5ffc], R58 ;  /* 0x005ffc3a01007387 */ /* 0x0001e40000100800 */
[----:B0-----:R-:W-:-:S05]  /*3c940*/  IADD3 R58, P2, PT, R59, R2, RZ ;  /* 0x000000023b3a7210 */ /* 0x001fca0007f5e0ff */
[----:B------:R0:W-:Y:S04]  /*3c950*/  STL [R1+0x6004], R58 ;  /* 0x0060043a01007387 */ /* 0x0001e80000100800 */
[----:B0-----:R-:W3:Y:S04]  /*3c960*/  LDL.LU R58, [R1+0x6984] ;  /* 0x00698400013a7983 */ /* 0x001ee80000300800 */
[----:B------:R0:W-:Y:S04]  /*3c970*/  STL [R1+0x5ff8], R60 ;  /* 0x005ff83c01007387 */ /* 0x0001e80000100800 */
[----:B0-----:R-:W2:Y:S01]  /*3c980*/  LDL.LU R60, [R1+0x6980] ;  /* 0x00698000013c7983 */ /* 0x001ea20000300800 */
[----:B------:R-:W-:-:S05]  /*3c990*/  IADD3 R59, P1, PT, R59, R3, RZ ;  /* 0x000000033b3b7210 */ /* 0x000fca0007f3e0ff */
[----:B------:R4:W-:Y:S02]  /*3c9a0*/  STL [R1+0x5ff0], R59 ;  /* 0x005ff03b01007387 */ /* 0x0009e40000100800 */
[C---:B----4-:R-:W-:Y:S02]  /*3c9b0*/  IMAD.X R59, R61.reuse, 0x1, R4, P5 ;  /* 0x000000013d3b7824 */ /* 0x050fe400028e0604 */
[----:B------:R-:W-:-:S03]  /*3c9c0*/  IMAD.X R61, R61, 0x1, R5, P0 ;  /* 0x000000013d3d7824 */ /* 0x000fc600000e0605 */
[----:B------:R2:W-:Y:S02]  /*3c9d0*/  STL [R1+0x5fec], R59 ;  /* 0x005fec3b01007387 */ /* 0x0005e40000100800 */
[----:B--2---:R-:W-:-:S05]  /*3c9e0*/  IADD3 R59, P5, PT, R60, R2, RZ ;  /* 0x000000023c3b7210 */ /* 0x004fca0007fbe0ff */
[----:B------:R0:W-:Y:S04]  /*3c9f0*/  STL [R1+0x5ff4], R59 ;  /* 0x005ff43b01007387 */ /* 0x0001e80000100800 */
[----:B0-----:R-:W2:Y:S04]  /*3ca00*/  LDL.LU R59, [R1+0x697c] ;  /* 0x00697c00013b7983 */ /* 0x001ea80000300800 */
[----:B------:R0:W-:Y:S04]  /*3ca10*/  STL [R1+0x5fe8], R61 ;  /* 0x005fe83d01007387 */ /* 0x0001e80000100800 */
[----:B0-----:R-:W4:Y:S01]  /*3ca20*/  LDL.LU R61, [R1+0x6978] ;  /* 0x00697800013d7983 */ /* 0x001f220000300800 */
[----:B------:R-:W-:-:S05]  /*3ca30*/  IADD3 R60, P0, PT, R60, R3, RZ ;  /* 0x000000033c3c7210 */ /* 0x000fca0007f1e0ff */
[----:B------:R4:W-:Y:S02]  /*3ca40*/  STL [R1+0x5fe0], R60 ;  /* 0x005fe03c01007387 */ /* 0x0009e40000100800 */
[----:B----4-:R-:W-:-:S05]  /*3ca50*/  IMAD.X R60, R61, 0x1, R4, P4 ;  /* 0x000000013d3c7824 */ /* 0x010fca00020e0604 */
[----:B------:R2:W-:Y:S02]  /*3ca60*/  STL [R1+0x5fdc], R60 ;  /* 0x005fdc3c01007387 */ /* 0x0005e40000100800 */
[----:B--2---:R-:W-:-:S05]  /*3ca70*/  IADD3 R60, P4, PT, R59, R2, RZ ;  /* 0x000000023b3c7210 */ /* 0x004fca0007f9e0ff */
[----:B------:R0:W-:Y:S04]  /*3ca80*/  STL [R1+0x5fe4], R60 ;  /* 0x005fe43c01007387 */ /* 0x0001e80000100800 */
[----:B0-----:R-:W2:Y:S01]  /*3ca90*/  LDL.LU R60, [R1+0x6974] ;  /* 0x00697400013c7983 */ /* 0x001ea20000300800 */
[----:B------:R-:W-:-:S05]  /*3caa0*/  IMAD.X R61, R61, 0x1, R5, P3 ;  /* 0x000000013d3d7824 */ /* 0x000fca00018e0605 */
[----:B------:R0:W-:Y:S02]  /*3cab0*/  STL [R1+0x5fd8], R61 ;  /* 0x005fd83d01007387 */ /* 0x0001e40000100800 */
[----:B0-----:R-:W-:-:S05]  /*3cac0*/  IADD3 R61, P3, PT, R59, R3, RZ ;  /* 0x000000033b3d7210 */ /* 0x001fca0007f7e0ff */
[----:B------:R0:W-:Y:S04]  /*3cad0*/  STL [R1+0x5fd0], R61 ;  /* 0x005fd03d01007387 */ /* 0x0001e80000100800 */
[----:B0-----:R-:W4:Y:S01]  /*3cae0*/  LDL.LU R61, [R1+0x360] ;  /* 0x00036000013d7983 */ /* 0x001f220000300800 */
[----:B--2---:R-:W-:-:S05]  /*3caf0*/  IMAD.X R59, R60, 0x1, R4, P2 ;  /* 0x000000013c3b7824 */ /* 0x004fca00010e0604 */
[----:B------:R3:W-:Y:S02]  /*3cb00*/  STL [R1+0x5fcc], R59 ;  /* 0x005fcc3b01007387 */ /* 0x0007e40000100800 */
[----:B---3--:R-:W-:-:S05]  /*3cb10*/  IADD3 R59, P2, PT, R58, R2, RZ ;  /* 0x000000023a3b7210 */ /* 0x008fca0007f5e0ff */
[----:B------:R0:W-:Y:S04]  /*3cb20*/  STL [R1+0x5fd4], R59 ;  /* 0x005fd43b01007387 */ /* 0x0001e80000100800 */
[----:B0-----:R-:W2:Y:S01]  /*3cb30*/  LDL.LU R59, [R1+0x6970] ;  /* 0x00697000013b7983 */ /* 0x001ea20000300800 */
[----:B------:R-:W-:Y:S01]  /*3cb40*/  IMAD.X R60, R60, 0x1, R5, P1 ;  /* 0x000000013c3c7824 */ /* 0x000fe200008e0605 */
[----:B------:R-:W-:-:S04]  /*3cb50*/  IADD3 R58, P1, PT, R58, R3, RZ ;  /* 0x000000033a3a7210 */ /* 0x000fc80007f3e0ff */
[----:B------:R0:W-:Y:S04]  /*3cb60*/  STL [R1+0x5fc8], R60 ;  /* 0x005fc83c01007387 */ /* 0x0001e80000100800 */
[----:B0-----:R-:W3:Y:S04]  /*3cb70*/  LDL.LU R60, [R1+0xe4] ;  /* 0x0000e400013c7983 */ /* 0x001ee80000300800 */
[----:B------:R2:W-:Y:S02]  /*3cb80*/  STL [R1+0x5fc0], R58 ;  /* 0x005fc03a01007387 */ /* 0x0005e40000100800 */
[----:B--2---:R-:W-:-:S05]  /*3cb90*/  IMAD.X R58, R59, 0x1, R4, P5 ;  /* 0x000000013b3a7824 */ /* 0x004fca00028e0604 */
[----:B------:R0:W-:Y:S01]  /*3cba0*/  STL [R1+0x5fbc], R58 ;  /* 0x005fbc3a01007387 */ /* 0x0001e20000100800 */
[----:B------:R-:W-:Y:S01]  /*3cbb0*/  IMAD.X R59, R59, 0x1, R5, P0 ;  /* 0x000000013b3b7824 */ /* 0x000fe200000e0605 */
[----:B0-----:R-:W-:-:S05]  /*3cbc0*/  IADD3 R58, P5, PT, R57, R2, RZ ;  /* 0x00000002393a7210 */ /* 0x001fca0007fbe0ff */
[----:B------:R0:W-:Y:S04]  /*3cbd0*/  STL [R1+0x5fc4], R58 ;  /* 0x005fc43a01007387 */ /* 0x0001e80000100800 */
[----:B0-----:R-:W2:Y:S04]  /*3cbe0*/  LDL.LU R58, [R1+0x696c] ;  /* 0x00696c00013a7983 */ /* 0x001ea80000300800 */
[----:B------:R0:W-:Y:S04]  /*3cbf0*/  STL [R1+0x5fb8], R59 ;  /* 0x005fb83b01007387 */ /* 0x0001e80000100800 */
[----:B0-----:R-:W3:Y:S01]  /*3cc00*/  LDL.LU R59, [R1+0xec] ;  /* 0x0000ec00013b7983 */ /* 0x001ee20000300800 */
[----:B------:R-:W-:-:S05]  /*3cc10*/  IADD3 R57, P0, PT, R57, R3, RZ ;  /* 0x0000000339397210 */ /* 0x000fca0007f1e0ff */
[----:B------:R2:W-:Y:S02]  /*3cc20*/  STL [R1+0x5fb0], R57 ;  /* 0x005fb03901007387 */ /* 0x0005e40000100800 */
[----:B--2---:R-:W-:-:S05]  /*3cc30*/  IMAD.X R57, R58, 0x1, R4, P4 ;  /* 0x000000013a397824 */ /* 0x004fca00020e0604 */
[----:B------:R3:W-:Y:S02]  /*3cc40*/  STL [R1+0x5fac], R57 ;  /* 0x005fac3901007387 */ /* 0x0007e40000100800 */
[----:B---3--:R-:W-:-:S05]  /*3cc50*/  IADD3 R57, P4, PT, R59, R2, RZ ;  /* 0x000000023b397210 */ /* 0x008fca0007f9e0ff */
[----:B------:R0:W-:Y:S04]  /*3cc60*/  STL [R1+0x5fb4], R57 ;  /* 0x005fb43901007387 */ /* 0x0001e80000100800 */
[----:B0-----:R-:W2:Y:S01]  /*3cc70*/  LDL.LU R57, [R1+0x6968] ;  /* 0x0069680001397983 */ /* 0x001ea20000300800 */
[----:B------:R-:W-:-:S05]  /*3cc80*/  IMAD.X R58, R58, 0x1, R5, P3 ;  /* 0x000000013a3a7824 */ /* 0x000fca00018e0605 */
[----:B------:R0:W-:Y:S02]  /*3cc90*/  STL [R1+0x5fa8], R58 ;  /* 0x005fa83a01007387 */ /* 0x0001e40000100800 */
[----:B0-----:R-:W-:-:S05]  /*3cca0*/  IADD3 R58, P3, PT, R59, R3, RZ ;  /* 0x000000033b3a7210 */ /* 0x001fca0007f7e0ff */
[----:B------:R0:W-:Y:S04]  /*3ccb0*/  STL [R1+0x5fa0], R58 ;  /* 0x005fa03a01007387 */ /* 0x0001e80000100800 */
[----:B0-----:R-:W3:Y:S01]  /*3ccc0*/  LDL.LU R58, [R1+0x37c] ;  /* 0x00037c00013a7983 */ /* 0x001ee20000300800 */
[----:B--2---:R-:W-:-:S05]  /*3ccd0*/  IMAD.X R59, R57, 0x1, R4, P2 ;  /* 0x00000001393b7824 */ /* 0x004fca00010e0604 */
[----:B------:R5:W-:Y:S02]  /*3cce0*/  STL [R1+0x5f9c], R59 ;  /* 0x005f9c3b01007387 */ /* 0x000be40000100800 */
[----:B-----5:R-:W-:-:S05]  /*3ccf0*/  IADD3 R59, P2, PT, R55, R2, RZ ;  /* 0x00000002373b7210 */ /* 0x020fca0007f5e0ff */
[----:B------:R0:W-:Y:S02]  /*3cd00*/  STL [R1+0x5fa4], R59 ;  /* 0x005fa43b01007387 */ /* 0x0001e40000100800 */
[----:B0-----:R-:W-:Y:S02]  /*3cd10*/  IMAD.X R59, R57, 0x1, R5, P1 ;  /* 0x00000001393b7824 */ /* 0x001fe400008e0605 */
[----:B------:R-:W2:Y:S04]  /*3cd20*/  LDL.LU R57, [R1+0x374] ;  /* 0x0003740001397983 */ /* 0x000ea80000300800 */
[----:B------:R0:W-:Y:S02]  /*3cd30*/  STL [R1+0x5f98], R59 ;  /* 0x005f983b01007387 */ /* 0x0001e40000100800 */
[----:B0-----:R-:W-:Y:S01]  /*3cd40*/  IADD3 R59, P1, PT, R55, R3, RZ ;  /* 0x00000003373b7210 */ /* 0x001fe20007f3e0ff */
[----:B------:R-:W-:-:S04]  /*3cd50*/  IMAD.X R55, R56, 0x1, R4, P5 ;  /* 0x0000000138377824 */ /* 0x000fc800028e0604 */
[----:B------:R0:W-:Y:S04]  /*3cd60*/  STL [R1+0x5f90], R59 ;  /* 0x005f903b01007387 */ /* 0x0001e80000100800 */
[----:B0-----:R-:W5:Y:S04]  /*3cd70*/  LDL.LU R59, [R1+0x388] ;  /* 0x00038800013b7983 */ /* 0x001f680000300800 */
[----:B------:R0:W-:Y:S02]  /*3cd80*/  STL [R1+0x5f8c], R55 ;  /* 0x005f8c3701007387 */ /* 0x0001e40000100800 */
[----:B0-----:R-:W-:-:S05]  /*3cd90*/  IADD3 R55, P5, PT, R60, R2, RZ ;  /* 0x000000023c377210 */ /* 0x001fca0007fbe0ff */
        /* <DEDUP_REMOVED lines=8> */
[----:B------:R0:W-:Y:S02]  /*3ce20*/  STL [R1+0x5f7c], R60 ;  /* 0x005f7c3c01007387 */ /* 0x0001e40000100800 */
[----:B0-----:R-:W-:-:S05]  /*3ce30*/  IADD3 R60, P4, PT, R7, R2, RZ ;  /* 0x00000002073c7210 */ /* 0x001fca0007f9e0ff */
[----:B------:R0:W-:Y:S02]  /*3ce40*/  STL [R1+0x5f84], R60 ;  /* 0x005f843c01007387 */ /* 0x0001e40000100800 */
[----:B0-----:R-:W-:Y:S02]  /*3ce50*/  IMAD.X R60, R55, 0x1, R5, P3 ;  /* 0x00000001373c7824 */ /* 0x001fe400018e0605 */
[----:B------:R-:W2:Y:S04]  /*3ce60*/  LDL.LU R55, [R1+0x390] ;  /* 0x0003900001377983 */ /* 0x000ea80000300800 */
[----:B------:R0:W-:Y:S02]  /*3ce70*/  STL [R1+0x5f6c], R60 ;  /* 0x005f6c3c01007387 */ /* 0x0001e40000100800 */
[----:B0-----:R-:W-:Y:S01]  /*3ce80*/  IADD3 R60, P3, PT, R7, R3, RZ ;  /* 0x00000003073c7210 */ /* 0x001fe20007f7e0ff */
[----:B------:R-:W-:-:S04]  /*3ce90*/  IMAD.X R7, R6, 0x1, R4, P2 ;  /* 0x0000000106077824 */ /* 0x000fc800010e0604 */
[----:B------:R0:W-:Y:S04]  /*3cea0*/  STL [R1+0x5f74], R60 ;  /* 0x005f743c01007387 */ /* 0x0001e80000100800 */
[----:B0-----:R-:W2:Y:S04]  /*3ceb0*/  LDL.LU R60, [R1+0x398] ;  /* 0x00039800013c7983 */ /* 0x001ea80000300800 */
[----:B------:R4:W-:Y:S02]  /*3cec0*/  STL [R1+0x5f70], R7 ;  /* 0x005f700701007387 */ /* 0x0009e40000100800 */
[----:B----4-:R-:W-:-:S05]  /*3ced0*/  IADD3 R7, P2, PT, R61, R2, RZ ;  /* 0x000000023d077210 */ /* 0x010fca0007f5e0ff */
[----:B------:R0:W-:Y:S04]  /*3cee0*/  STL [R1+0x5f78], R7 ;  /* 0x005f780701007387 */ /* 0x0001e80000100800 */
[----:B0-----:R-:W4:Y:S01]  /*3cef0*/  LDL.LU R7, [R1+0x6960] ;  /* 0x0069600001077983 */ /* 0x001f220000300800 */
[----:B------:R-:W-:Y:S01]  /*3cf00*/  IMAD.X R6, R6, 0x1, R5, P1 ;  /* 0x0000000106067824 */ /* 0x000fe200008e0605 */
[----:B------:R-:W-:-:S04]  /*3cf10*/  IADD3 R61, P1, PT, R61, R3, RZ ;  /* 0x000000033d3d7210 */ /* 0x000fc80007f3e0ff */
[----:B------:R-:W-:Y:S04]  /*3cf20*/  STL [R1+0x5f5c], R6 ;  /* 0x005f5c0601007387 */ /* 0x000fe80000100800 */
[----:B------:R0:W-:Y:S04]  /*3cf30*/  STL [R1+0x5f64], R61 ;  /* 0x005f643d01007387 */ /* 0x0001e80000100800 */
[----:B0-----:R-:W2:Y:S01]  /*3cf40*/  LDL.LU R61, [R1+0x3a0] ;  /* 0x0003a000013d7983 */ /* 0x001ea20000300800 */
[----:B----4-:R-:W-:-:S05]  /*3cf50*/  IMAD.X R6, R7, 0x1, R4, P5 ;  /* 0x0000000107067824 */ /* 0x010fca00028e0604 */
[----:B------:R3:W-:Y:S02]  /*3cf60*/  STL [R1+0x5f60], R6 ;  /* 0x005f600601007387 */ /* 0x0007e40000100800 */
[----:B---3--:R-:W-:-:S05]  /*3cf70*/  IADD3 R6, P5, PT, R56, R2, RZ ;  /* 0x0000000238067210 */ /* 0x008fca0007fbe0ff */
[----:B------:R0:W-:Y:S02]  /*3cf80*/  STL [R1+0x5f68], R6 ;  /* 0x005f680601007387 */ /* 0x0001e40000100800 */
[----:B0-----:R-:W-:Y:S01]  /*3cf90*/  IMAD.X R6, R7, 0x1, R5, P0 ;  /* 0x0000000107067824 */ /* 0x001fe200000e0605 */
[----:B------:R-:W-:-:S04]  /*3cfa0*/  IADD3 R7, P0, PT, R56, R3, RZ ;  /* 0x0000000338077210 */ /* 0x000fc80007f1e0ff */
[----:B------:R0:W-:Y:S04]  /*3cfb0*/  STL [R1+0x5f4c], R6 ;  /* 0x005f4c0601007387 */ /* 0x0001e80000100800 */
[----:B------:R-:W3:Y:S04]  /*3cfc0*/  LDL.LU R56, [R1+0x3ac] ;  /* 0x0003ac0001387983 */ /* 0x000ee80000300800 */
[----:B------:R1:W-:Y:S01]  /*3cfd0*/  STL [R1+0x5f54], R7 ;  /* 0x005f540701007387 */ /* 0x0003e20000100800 */
[C---:B0-----:R-:W-:Y:S02]  /*3cfe0*/  IMAD.X R6, R8.reuse, 0x1, R4, P4 ;  /* 0x0000000108067824 */ /* 0x041fe400020e0604 */
[----:B------:R-:W-:-:S03]  /*3cff0*/  IMAD.X R8, R8, 0x1, R5, P3 ;  /* 0x0000000108087824 */ /* 0x000fc600018e0605 */
[----:B------:R0:W-:Y:S01]  /*3d000*/  STL [R1+0x5f50], R6 ;  /* 0x005f500601007387 */ /* 0x0001e20000100800 */
[----:B-1----:R-:W-:-:S05]  /*3d010*/  IADD3 R7, P4, PT, R57, R2, RZ ;  /* 0x0000000239077210 */ /* 0x002fca0007f9e0ff */
[----:B------:R1:W-:Y:S01]  /*3d020*/  STL [R1+0x5f58], R7 ;  /* 0x005f580701007387 */ /* 0x0003e20000100800 */
[----:B0-----:R-:W-:-:S03]  /*3d030*/  IADD3 R6, P3, PT, R57, R3, RZ ;  /* 0x0000000339067210 */ /* 0x001fc60007f7e0ff */
[----:B------:R0:W-:Y:S04]  /*3d040*/  STL [R1+0x5f3c], R8 ;  /* 0x005f3c0801007387 */ /* 0x0001e80000100800 */
[----:B------:R-:W4:Y:S01]  /*3d050*/  LDL.LU R57, [R1+0x3b4] ;  /* 0x0003b40001397983 */ /* 0x000f220000300800 */
[----:B-1----:R-:W-:-:S03]  /*3d060*/  IMAD.X R7, R9, 0x1, R4, P2 ;  /* 0x0000000109077824 */ /* 0x002fc600010e0604 */
[----:B------:R1:W-:Y:S01]  /*3d070*/  STL [R1+0x5f44], R6 ;  /* 0x005f440601007387 */ /* 0x0003e20000100800 */
[----:B0-----:R-:W-:-:S03]  /*3d080*/  IMAD.X R8, R9, 0x1, R5, P1 ;  /* 0x0000000109087824 */ /* 0x001fc600008e0605 */
[----:B------:R0:W-:Y:S01]  /*3d090*/  STL [R1+0x5f40], R7 ;  /* 0x005f400701007387 */ /* 0x0001e20000100800 */
[C---:B-1----:R-:W-:Y:S02]  /*3d0a0*/  IADD3 R6, P2, PT, R58.reuse, R2, RZ ;  /* 0x000000023a067210 */ /* 0x042fe40007f5e0ff */
[----:B0-----:R-:W-:-:S03]  /*3d0b0*/  IADD3 R7, P1, PT, R58, R3, RZ ;  /* 0x000000033a077210 */ /* 0x001fc60007f3e0ff */
[----:B------:R0:W-:Y:S04]  /*3d0c0*/  STL [R1+0x5f48], R6 ;  /* 0x005f480601007387 */ /* 0x0001e80000100800 */
[----:B------:R1:W-:Y:S04]  /*3d0d0*/  STL [R1+0x5f2c], R8 ;  /* 0x005f2c0801007387 */ /* 0x0003e80000100800 */
[----:B------:R-:W4:Y:S01]  /*3d0e0*/  LDL.LU R58, [R1+0x3bc] ;  /* 0x0003bc00013a7983 */ /* 0x000f220000300800 */
[----:B0-----:R-:W-:-:S03]  /*3d0f0*/  IMAD.X R6, R10, 0x1, R4, P5 ;  /* 0x000000010a067824 */ /* 0x001fc600028e0604 */
[----:B------:R5:W-:Y:S01]  /*3d100*/  STL [R1+0x5f34], R7 ;  /* 0x005f340701007387 */ /* 0x000be20000100800 */
[----:B-1----:R-:W-:-:S03]  /*3d110*/  IMAD.X R8, R10, 0x1, R5, P0 ;  /* 0x000000010a087824 */ /* 0x002fc600000e0605 */
[----:B------:R0:W-:Y:S01]  /*3d120*/  STL [R1+0x5f30], R6 ;  /* 0x005f300601007387 */ /* 0x0001e20000100800 */
[C---:B-----5:R-:W-:Y:S02]  /*3d130*/  IADD3 R7, P5, PT, R59.reuse, R2, RZ ;  /* 0x000000023b077210 */ /* 0x060fe40007fbe0ff */
[----:B0-----:R-:W-:-:S03]  /*3d140*/  IADD3 R6, P0, PT, R59, R3, RZ ;  /* 0x000000033b067210 */ /* 0x001fc60007f1e0ff */
[----:B------:R0:W-:Y:S04]  /*3d150*/  STL [R1+0x5f38], R7 ;  /* 0x005f380701007387 */ /* 0x0001e80000100800 */
[----:B------:R1:W-:Y:S04]  /*3d160*/  STL [R1+0x5f1c], R8 ;  /* 0x005f1c0801007387 */ /* 0x0003e80000100800 */
[----:B------:R-:W5:Y:S01]  /*3d170*/  LDL.LU R59, [R1+0x3c4] ;  /* 0x0003c400013b7983 */ /* 0x000f620000300800 */
[----:B0-----:R-:W-:-:S03]  /*3d180*/  IMAD.X R7, R11, 0x1, R4, P4 ;  /* 0x000000010b077824 */ /* 0x001fc600020e0604 */
[----:B------:R2:W-:Y:S01]  /*3d190*/  STL [R1+0x5f24], R6 ;  /* 0x005f240601007387 */ /* 0x0005e20000100800 */
[----:B-1----:R-:W-:-:S03]  /*3d1a0*/  IMAD.X R8, R11, 0x1, R5, P3 ;  /* 0x000000010b087824 */ /* 0x002fc600018e0605 */
[----:B------:R0:W-:Y:S01]  /*3d1b0*/  STL [R1+0x5f20], R7 ;  /* 0x005f200701007387 */ /* 0x0001e20000100800 */
[C---:B--2---:R-:W-:Y:S02]  /*3d1c0*/  IADD3 R6, P4, PT, R55.reuse, R2, RZ ;  /* 0x0000000237067210 */ /* 0x044fe40007f9e0ff */
[----:B0-----:R-:W-:-:S03]  /*3d1d0*/  IADD3 R7, P3, PT, R55, R3, RZ ;  /* 0x0000000337077210 */ /* 0x001fc60007f7e0ff */
[----:B------:R0:W-:Y:S04]  /*3d1e0*/  STL [R1+0x5f28], R6 ;  /* 0x005f280601007387 */ /* 0x0001e80000100800 */
[----:B------:R1:W-:Y:S04]  /*3d1f0*/  STL [R1+0x5f0c], R8 ;  /* 0x005f0c0801007387 */ /* 0x0003e80000100800 */
[----:B------:R-:W2:Y:S01]  /*3d200*/  LDL.LU R55, [R1+0x3cc] ;  /* 0x0003cc0001377983 */ /* 0x000ea20000300800 */
[----:B0-----:R-:W-:-:S03]  /*3d210*/  IMAD.X R6, R12, 0x1, R4, P2 ;  /* 0x000000010c067824 */ /* 0x001fc600010e0604 */
[----:B------:R0:W-:Y:S01]  /*3d220*/  STL [R1+0x5f14], R7 ;  /* 0x005f140701007387 */ /* 0x0001e20000100800 */
[----:B-1----:R-:W-:-:S03]  /*3d230*/  IMAD.X R8, R12, 0x1, R5, P1 ;  /* 0x000000010c087824 */ /* 0x002fc600008e0605 */
[----:B------:R1:W-:Y:S01]  /*3d240*/  STL [R1+0x5f10], R6 ;  /* 0x005f100601007387 */ /* 0x0003e20000100800 */
[C---:B0-----:R-:W-:Y:S02]  /*3d250*/  IADD3 R7, P2, PT, R60.reuse, R2, RZ ;  /* 0x000000023c077210 */ /* 0x041fe40007f5e0ff */
[----:B-1----:R-:W-:-:S03]  /*3d260*/  IADD3 R6, P1, PT, R60, R3, RZ ;  /* 0x000000033c067210 */ /* 0x002fc60007f3e0ff */
        /* <DEDUP_REMOVED lines=16> */
[----:B------:R-:W-:Y:S02]  /*3d370*/  SHF.R.S32.HI R17, RZ, 0x1f, R17 ;  /* 0x0000001fff117819 */ /* 0x000fe40000011411 */
[----:B------:R-:W-:Y:S02]  /*3d380*/  SHF.R.S32.HI R18, RZ, 0x1f, R18 ;  /* 0x0000001fff127819 */ /* 0x000fe40000011412 */
[----:B------:R-:W-:Y:S02]  /*3d390*/  SHF.R.S32.HI R19, RZ, 0x1f, R19 ;  /* 0x0000001fff137819 */ /* 0x000fe40000011413 */
[----:B------:R-:W-:Y:S02]  /*3d3a0*/  SHF.R.S32.HI R20, RZ, 0x1f, R20 ;  /* 0x0000001fff147819 */ /* 0x000fe40000011414 */
[C---:B---3--:R-:W-:Y:S02]  /*3d3b0*/  IADD3 R7, P4, PT, R56.reuse, R2, RZ ;  /* 0x0000000238077210 */ /* 0x048fe40007f9e0ff */
[----:B0-----:R-:W-:-:S03]  /*3d3c0*/  IADD3 R6, P3, PT, R56, R3, RZ ;  /* 0x0000000338067210 */ /* 0x001fc60007f7e0ff */
[----:B------:R0:W-:Y:S04]  /*3d3d0*/  STL [R1+0x5ef8], R7 ;  /* 0x005ef80701007387 */ /* 0x0001e80000100800 */
[----:B------:R1:W-:Y:S04]  /*3d3e0*/  STL [R1+0x5edc], R8 ;  /* 0x005edc0801007387 */ /* 0x0003e80000100800 */
[----:B------:R-:W3:Y:S01]  /*3d3f0*/  LDL.LU R56, [R1+0x3e8] ;  /* 0x0003e80001387983 */ /* 0x000ee20000300800 */
[----:B0-----:R-:W-:-:S03]  /*3d400*/  IMAD.X R7, R15, 0x1, R4, P2 ;  /* 0x000000010f077824 */ /* 0x001fc600010e0604 */
[----:B------:R4:W-:Y:S01]  /*3d410*/  STL [R1+0x5ee4], R6 ;  /* 0x005ee40601007387 */ /* 0x0009e20000100800 */
[----:B-1----:R-:W-:-:S03]  /*3d420*/  IMAD.X R8, R15, 0x1, R5, P1 ;  /* 0x000000010f087824 */ /* 0x002fc600008e0605 */
[----:B------:R0:W-:Y:S01]  /*3d430*/  STL [R1+0x5ee0], R7 ;  /* 0x005ee00701007387 */ /* 0x0001e20000100800 */
[C---:B----4-:R-:W-:Y:S02]  /*3d440*/  IADD3 R6, P2, PT, R57.reuse, R2, RZ ;  /* 0x0000000239067210 */ /* 0x050fe40007f5e0ff */
        /* <DEDUP_REMOVED lines=49> */
[----:B------:R-:W-:-:S03]  /*3d760*/  SHF.R.S32.HI R21, RZ, 0x1f, R21 ;  /* 0x0000001fff157819 */ /* 0x000fc60000011415 */
[----:B------:R3:W-:Y:S02]  /*3d770*/  STL [R1+0x5e84], R6 ;  /* 0x005e840601007387 */ /* 0x0007e40000100800 */
[C---:B0-----:R-:W-:Y:S02]  /*3d780*/  IMAD.X R7, R21.reuse, 0x1, R4, P2 ;  /* 0x0000000115077824 */ /* 0x041fe400010e0604 */
[----:B-1----:R-:W-:Y:S01]  /*3d790*/  IMAD.X R8, R21, 0x1, R5, P1 ;  /* 0x0000000115087824 */ /* 0x002fe200008e0605 */
[----:B------:R-:W-:Y:S02]  /*3d7a0*/  SHF.R.S32.HI R22, RZ, 0x1f, R22 ;  /* 0x0000001fff167819 */ /* 0x000fe40000011416 */
[----:B------:R0:W-:Y:S01]  /*3d7b0*/  STL [R1+0x5e80], R7 ;  /* 0x005e800701007387 */ /* 0x0001e20000100800 */
[----:B------:R-:W-:Y:S02]  /*3d7c0*/  SHF.R.S32.HI R23, RZ, 0x1f, R23 ;  /* 0x0000001fff177819 */ /* 0x000fe40000011417 */
[----:B------:R-:W-:-:S02]  /*3d7d0*/  SHF.R.S32.HI R24, RZ, 0x1f, R24 ;  /* 0x0000001fff187819 */ /* 0x000fc40000011418 */
        /* <DEDUP_REMOVED lines=167> */
[----:B------:R-:W-:Y:S04]  /*3e250*/  STL [R1+0x5d74], R7 ;  /* 0x005d740701007387 */ /* 0x000fe80000100800 */
[----:B------:R0:W-:Y:S01]  /*3e260*/  STL [R1+0x5d70], R6 ;  /* 0x005d700601007387 */ /* 0x0001e20000100800 */
[C---:B-----5:R-:W-:Y:S01]  /*3e270*/  IADD3 R8, P4, PT, R59.reuse, R2, RZ ;  /* 0x000000023b087210 */ /* 0x060fe20007f9e0ff */
[----:B0-----:R-:W-:Y:S01]  /*3e280*/  IMAD.X R6, R38, 0x1, R5, P3 ;  /* 0x0000000126067824 */ /* 0x001fe200018e0605 */
[----:B------:R-:W-:-:S03]  /*3e290*/  IADD3 R7, P3, PT, R59, R3, RZ ;  /* 0x000000033b077210 */ /* 0x000fc60007f7e0ff */
[----:B------:R-:W-:Y:S04]  /*3e2a0*/  STL [R1+0x5d78], R8 ;  /* 0x005d780801007387 */ /* 0x000fe80000100800 */
[----:B------:R-:W5:Y:S04]  /*3e2b0*/  LDL.LU R59, [R1+0x6bc] ;  /* 0x0006bc00013b7983 */ /* 0x000f680000300800 */
[----:B------:R0:W-:Y:S04]  /*3e2c0*/  STL [R1+0x5d5c], R6 ;  /* 0x005d5c0601007387 */ /* 0x0001e80000100800 */
[----:B------:R1:W-:Y:S01]  /*3e2d0*/  STL [R1+0x5d64], R7 ;  /* 0x005d640701007387 */ /* 0x0003e20000100800 */
[----:B0-----:R-:W-:Y:S01]  /*3e2e0*/  IMAD.X R6, R39, 0x1, R4, P2 ;  /* 0x0000000127067824 */ /* 0x001fe200010e0604 */
[----:B--2---:R-:W-:Y:S01]  /*3e2f0*/  IADD3 R8, P2, PT, R55, R2, RZ ;  /* 0x0000000237087210 */ /* 0x004fe20007f5e0ff */
[----:B-1----:R-:W-:-:S03]  /*3e300*/  IMAD.X R7, R39, 0x1, R5, P1 ;  /* 0x0000000127077824 */ /* 0x002fc600008e0605 */
[----:B------:R0:W-:Y:S04]  /*3e310*/  STL [R1+0x5d60], R6 ;  /* 0x005d600601007387 */ /* 0x0001e80000100800 */
[----:B------:R-:W-:Y:S01]  /*3e320*/  STL [R1+0x5d68], R8 ;  /* 0x005d680801007387 */ /* 0x000fe20000100800 */
[----:B0-----:R-:W-:-:S03]  /*3e330*/  IADD3 R6, P1, PT, R55, R3, RZ ;  /* 0x0000000337067210 */ /* 0x001fc60007f3e0ff */
[----:B------:R-:W2:Y:S04]  /*3e340*/  LDL.LU R55, [R1+0x6c0] ;  /* 0x0006c00001377983 */ /* 0x000ea80000300800 */
[----:B------:R0:W-:Y:S04]  /*3e350*/  STL [R1+0x5d4c], R7 ;  /* 0x005d4c0701007387 */ /* 0x0001e80000100800 */
[----:B------:R1:W-:Y:S01]  /*3e360*/  STL [R1+0x5d54], R6 ;  /* 0x005d540601007387 */ /* 0x0003e20000100800 */
[----:B0-----:R-:W-:Y:S01]  /*3e370*/  IMAD.X R7, R40, 0x1, R4, P5 ;  /* 0x0000000128077824 */ /* 0x001fe200028e0604 */
[----:B------:R-:W-:Y:S01]  /*3e380*/  IADD3 R8, P5, PT, R60, R2, RZ ;  /* 0x000000023c087210 */ /* 0x000fe20007fbe0ff */
        /* <DEDUP_REMOVED lines=13> */
[----:B------:R-:W2:Y:S01]  /*3e460*/  LDL.LU R61, [R1+0x6c8] ;  /* 0x0006c800013d7983 */ /* 0x000ea20000300800 */
[----:B------:R-:W-:-:S03]  /*3e470*/  SHF.R.S32.HI R42, RZ, 0x1f, R42 ;  /* 0x0000001fff2a7819 */ /* 0x000fc6000001142a */
[----:B------:R0:W-:Y:S04]  /*3e480*/  STL [R1+0x5d2c], R7 ;  /* 0x005d2c0701007387 */ /* 0x0001e80000100800 */
[----:B------:R1:W-:Y:S01]  /*3e490*/  STL [R1+0x5d34], R6 ;  /* 0x005d340601007387 */ /* 0x0003e20000100800 */
[C---:B0-----:R-:W-:Y:S02]  /*3e4a0*/  IMAD.X R7, R42.reuse, 0x1, R4, P2 ;  /* 0x000000012a077824 */ /* 0x041fe400010e0604 */
[----:B-1----:R-:W-:-:S03]  /*3e4b0*/  IMAD.X R6, R42, 0x1, R5, P1 ;  /* 0x000000012a067824 */ /* 0x002fc600008e0605 */
[----:B------:R0:W-:Y:S01]  /*3e4c0*/  STL [R1+0x5d30], R7 ;  /* 0x005d300701007387 */ /* 0x0001e20000100800 */
[----:B------:R-:W-:Y:S02]  /*3e4d0*/  SHF.R.S32.HI R44, RZ, 0x1f, R44 ;  /* 0x0000001fff2c7819 */ /* 0x000fe4000001142c */
[----:B------:R-:W-:Y:S02]  /*3e4e0*/  SHF.R.S32.HI R45, RZ, 0x1f, R45 ;  /* 0x0000001fff2d7819 */ /* 0x000fe4000001142d */
[----:B------:R-:W-:Y:S02]  /*3e4f0*/  SHF.R.S32.HI R46, RZ, 0x1f, R46 ;  /* 0x0000001fff2e7819 */ /* 0x000fe4000001142e */
[----:B------:R-:W-:Y:S02]  /*3e500*/  SHF.R.S32.HI R47, RZ, 0x1f, R47 ;  /* 0x0000001fff2f7819 */ /* 0x000fe4000001142f */
[----:B------:R-:W-:Y:S02]  /*3e510*/  SHF.R.S32.HI R48, RZ, 0x1f, R48 ;  /* 0x0000001fff307819 */ /* 0x000fe40000011430 */
[----:B---3--:R-:W-:-:S02]  /*3e520*/  IADD3 R8, P2, PT, R56, R2, RZ ;  /* 0x0000000238087210 */ /* 0x008fc40007f5e0ff */
[----:B0-----:R-:W-:-:S03]  /*3e530*/  IADD3 R7, P1, PT, R56, R3, RZ ;  /* 0x0000000338077210 */ /* 0x001fc60007f3e0ff */
[----:B------:R0:W-:Y:S04]  /*3e540*/  STL [R1+0x5d38], R8 ;  /* 0x005d380801007387 */ /* 0x0001e80000100800 */
[----:B------:R-:W3:Y:S04]  /*3e550*/  LDL.LU R56, [R1+0x6d0] ;  /* 0x0006d00001387983 */ /* 0x000ee80000300800 */
[----:B------:R1:W-:Y:S01]  /*3e560*/  STL [R1+0x5d1c], R6 ;  /* 0x005d1c0601007387 */ /* 0x0003e20000100800 */
[----:B0-----:R-:W-:-:S03]  /*3e570*/  IMAD.X R8, R43, 0x1, R5, P0 ;  /* 0x000000012b087824 */ /* 0x001fc600000e0605 */
[----:B------:R4:W-:Y:S01]  /*3e580*/  STL [R1+0x5d24], R7 ;  /* 0x005d240701007387 */ /* 0x0009e20000100800 */
[----:B-1----:R-:W-:Y:S01]  /*3e590*/  IMAD.X R6, R43, 0x1, R4, P5 ;  /* 0x000000012b067824 */ /* 0x002fe200028e0604 */
[----:B----4-:R-:W-:-:S04]  /*3e5a0*/  IADD3 R7, P5, PT, R57, R2, RZ ;  /* 0x0000000239077210 */ /* 0x010fc80007fbe0ff */
[----:B------:R0:W-:Y:S04]  /*3e5b0*/  STL [R1+0x5d20], R6 ;  /* 0x005d200601007387 */ /* 0x0001e80000100800 */
[----:B------:R1:W-:Y:S04]  /*3e5c0*/  STL [R1+0x5d28], R7 ;  /* 0x005d280701007387 */ /* 0x0003e80000100800 */
[----:B------:R-:W-:Y:S01]  /*3e5d0*/  STL [R1+0x5d0c], R8 ;  /* 0x005d0c0801007387 */ /* 0x000fe20000100800 */
[----:B0-----:R-:W-:-:S03]  /*3e5e0*/  IADD3 R6, P0, PT, R57, R3, RZ ;  /* 0x0000000339067210 */ /* 0x001fc60007f1e0ff */
[----:B------:R-:W4:Y:S01]  /*3e5f0*/  LDL.LU R57, [R1+0x6d4] ;  /* 0x0006d40001397983 */ /* 0x000f220000300800 */
[----:B-1----:R-:W-:-:S03]  /*3e600*/  IMAD.X R7, R44, 0x1, R4, P4 ;  /* 0x000000012c077824 */ /* 0x002fc600020e0604 */
[----:B------:R0:W-:Y:S04]  /*3e610*/  STL [R1+0x5d14], R6 ;  /* 0x005d140601007387 */ /* 0x0001e80000100800 */
[----:B------:R1:W-:Y:S01]  /*3e620*/  STL [R1+0x5d10], R7 ;  /* 0x005d100701007387 */ /* 0x0003e20000100800 */
[----:B0-----:R-:W-:Y:S01]  /*3e630*/  IADD3 R6, P4, PT, R58, R2, RZ ;  /* 0x000000023a067210 */ /* 0x001fe20007f9e0ff */
[----:B-1----:R-:W-:Y:S01]  /*3e640*/  IMAD.X R7, R44, 0x1, R5, P3 ;  /* 0x000000012c077824 */ /* 0x002fe200018e0605 */
[----:B------:R-:W-:-:S03]  /*3e650*/  IADD3 R8, P3, PT, R58, R3, RZ ;  /* 0x000000033a087210 */ /* 0x000fc60007f7e0ff */
[----:B------:R0:W-:Y:S04]  /*3e660*/  STL [R1+0x5d18], R6 ;  /* 0x005d180601007387 */ /* 0x0001e80000100800 */
[----:B------:R5:W-:Y:S04]  /*3e670*/  STL [R1+0x5cfc], R7 ;  /* 0x005cfc0701007387 */ /* 0x000be80000100800 */
[----:B------:R1:W-:Y:S01]  /*3e680*/  STL [R1+0x5d04], R8 ;  /* 0x005d040801007387 */ /* 0x0003e20000100800 */
[----:B0-----:R-:W-:-:S03]  /*3e690*/  IMAD.X R6, R45, 0x1, R4, P2 ;  /* 0x000000012d067824 */ /* 0x001fc600010e0604 */
[----:B------:R-:W4:Y:S01]  /*3e6a0*/  LDL.LU R58, [R1+0x6dc] ;  /* 0x0006dc00013a7983 */ /* 0x000f220000300800 */
[----:B-----5:R-:W-:-:S03]  /*3e6b0*/  IADD3 R7, P2, PT, R59, R2, RZ ;  /* 0x000000023b077210 */ /* 0x020fc60007f5e0ff */
[----:B------:R0:W-:Y:S01]  /*3e6c0*/  STL [R1+0x5d00], R6 ;  /* 0x005d000601007387 */ /* 0x0001e20000100800 */
[----:B-1----:R-:W-:-:S03]  /*3e6d0*/  IMAD.X R8, R46, 0x1, R4, P5 ;  /* 0x000000012e087824 */ /* 0x002fc600028e0604 */
[----:B------:R1:W-:Y:S01]  /*3e6e0*/  STL [R1+0x5d08], R7 ;  /* 0x005d080701007387 */ /* 0x0003e20000100800 */
[----:B0-----:R-:W-:Y:S01]  /*3e6f0*/  IMAD.X R6, R45, 0x1, R5, P1 ;  /* 0x000000012d067824 */ /* 0x001fe200008e0605 */
[----:B-1----:R-:W-:-:S04]  /*3e700*/  IADD3 R7, P1, PT, R59, R3, RZ ;  /* 0x000000033b077210 */ /* 0x002fc80007f3e0ff */
[----:B------:R-:W-:Y:S04]  /*3e710*/  STL [R1+0x5cec], R6 ;  /* 0x005cec0601007387 */ /* 0x000fe80000100800 */
[----:B------:R0:W-:Y:S04]  /*3e720*/  STL [R1+0x5cf4], R7 ;  /* 0x005cf40701007387 */ /* 0x0001e80000100800 */
[----:B------:R-:W-:Y:S04]  /*3e730*/  STL [R1+0x5cf0], R8 ;  /* 0x005cf00801007387 */ /* 0x000fe80000100800 */
[----:B------:R-:W5:Y:S01]  /*3e740*/  LDL.LU R59, [R1+0x6e0] ;  /* 0x0006e000013b7983 */ /* 0x000f620000300800 */
[----:B0-----:R-:W-:Y:S01]  /*3e750*/  IMAD.X R7, R46, 0x1, R5, P0 ;  /* 0x000000012e077824 */ /* 0x001fe200000e0605 */
[----:B--2---:R-:W-:-:S05]  /*3e760*/  IADD3 R6, P5, PT, R55, R2, RZ ;  /* 0x0000000237067210 */ /* 0x004fca0007fbe0ff */
[----:B------:R0:W-:Y:S04]  /*3e770*/  STL [R1+0x5cf8], R6 ;  /* 0x005cf80601007387 */ /* 0x0001e80000100800 */
[----:B------:R1:W-:Y:S01]  /*3e780*/  STL [R1+0x5cdc], R7 ;  /* 0x005cdc0701007387 */ /* 0x0003e20000100800 */
[----:B0-----:R-:W-:Y:S01]  /*3e790*/  IADD3 R6, P0, PT, R55, R3, RZ ;  /* 0x0000000337067210 */ /* 0x001fe20007f1e0ff */
[----:B-1----:R-:W-:-:S04]  /*3e7a0*/  IMAD.X R7, R47, 0x1, R4, P4 ;  /* 0x000000012f077824 */ /* 0x002fc800020e0604 */
[----:B------:R0:W-:Y:S04]  /*3e7b0*/  STL [R1+0x5ce4], R6 ;  /* 0x005ce40601007387 */ /* 0x0001e80000100800 */
[----:B------:R1:W-:Y:S01]  /*3e7c0*/  STL [R1+0x5ce0], R7 ;  /* 0x005ce00701007387 */ /* 0x0003e20000100800 */
[C---:B------:R-:W-:Y:S01]  /*3e7d0*/  IADD3 R8, P4, PT, R60.reuse, R2, RZ ;  /* 0x000000023c087210 */ /* 0x040fe20007f9e0ff */
[----:B0-----:R-:W-:Y:S01]  /*3e7e0*/  IMAD.X R6, R47, 0x1, R5, P3 ;  /* 0x000000012f067824 */ /* 0x001fe200018e0605 */
[----:B-1----:R-:W-:-:S03]  /*3e7f0*/  IADD3 R7, P3, PT, R60, R3, RZ ;  /* 0x000000033c077210 */ /* 0x002fc60007f7e0ff */
[----:B------:R0:W-:Y:S04]  /*3e800*/  STL [R1+0x5ce8], R8 ;  /* 0x005ce80801007387 */ /* 0x0001e80000100800 */
[----:B------:R-:W2:Y:S04]  /*3e810*/  LDL.LU R60, [R1+0x6e4] ;  /* 0x0006e400013c7983 */ /* 0x000ea80000300800 */
[----:B------:R1:W-:Y:S01]  /*3e820*/  STL [R1+0x5ccc], R6 ;  /* 0x005ccc0601007387 */ /* 0x0003e20000100800 */
[----:B0-----:R-:W-:-:S03]  /*3e830*/  IMAD.X R8, R48, 0x1, R5, P1 ;  /* 0x0000000130087824 */ /* 0x001fc600008e0605 */
[----:B------:R0:W-:Y:S01]  /*3e840*/  STL [R1+0x5cd4], R7 ;  /* 0x005cd40701007387 */ /* 0x0001e20000100800 */
[----:B-1----:R-:W-:Y:S01]  /*3e850*/  IMAD.X R6, R48, 0x1, R4, P2 ;  /* 0x0000000130067824 */ /* 0x002fe200010e0604 */
[----:B0-----:R-:W-:-:S04]  /*3e860*/  IADD3 R7, P2, PT, R61, R2, RZ ;  /* 0x000000023d077210 */ /* 0x001fc80007f5e0ff */
[----:B------:R0:W-:Y:S04]  /*3e870*/  STL [R1+0x5cd0], R6 ;  /* 0x005cd00601007387 */ /* 0x0001e80000100800 */
[----:B------:R1:W-:Y:S04]  /*3e880*/  STL [R1+0x5cd8], R7 ;  /* 0x005cd80701007387 */ /* 0x0003e80000100800 */
[----:B------:R-:W-:Y:S01]  /*3e890*/  STL [R1+0x5cbc], R8 ;  /* 0x005cbc0801007387 */ /* 0x000fe20000100800 */
[----:B0-----:R-:W-:-:S03]  /*3e8a0*/  IADD3 R6, P1, PT, R61, R3, RZ ;  /* 0x000000033d067210 */ /* 0x001fc60007f3e0ff */
[----:B------:R-:W2:Y:S01]  /*3e8b0*/  LDL.LU R61, [R1+0x6ec] ;  /* 0x0006ec00013d7983 */ /* 0x000ea20000300800 */
[----:B------:R-:W-:-:S05]  /*3e8c0*/  SHF.R.S32.HI R49, RZ, 0x1f, R49 ;  /* 0x0000001fff317819 */ /* 0x000fca0000011431 */
[----:B-1----:R-:W-:Y:S01]  /*3e8d0*/  IMAD.X R7, R49, 0x1, R4, P5 ;  /* 0x0000000131077824 */ /* 0x002fe200028e0604 */
[----:B------:R-:W-:Y:S01]  /*3e8e0*/  STL [R1+0x5cc4], R6 ;  /* 0x005cc40601007387 */ /* 0x000fe20000100800 */
[----:B------:R-:W-:-:S03]  /*3e8f0*/  SHF.R.S32.HI R50, RZ, 0x1f, R50 ;  /* 0x0000001fff327819 */ /* 0x000fc60000011432 */
[----:B------:R0:W-:Y:S02]  /*3e900*/  STL [R1+0x5cc0], R7 ;  /* 0x005cc00701007387 */ /* 0x0001e40000100800 */
[----:B0-----:R-:W-:Y:S01]  /*3e910*/  IMAD.X R7, R49, 0x1, R5, P0 ;  /* 0x0000000131077824 */ /* 0x001fe200000e0605 */
[----:B------:R-:W-:Y:S02]  /*3e920*/  SHF.R.S32.HI R51, RZ, 0x1f, R51 ;  /* 0x0000001fff337819 */ /* 0x000fe40000011433 */
[----:B------:R-:W-:Y:S02]  /*3e930*/  SHF.R.S32.HI R52, RZ, 0x1f, R52 ;  /* 0x0000001fff347819 */ /* 0x000fe40000011434 */
[----:B------:R-:W-:Y:S02]  /*3e940*/  SHF.R.S32.HI R53, RZ, 0x1f, R53 ;  /* 0x0000001fff357819 */ /* 0x000fe40000011435 */
[----:B------:R-:W-:Y:S02]  /*3e950*/  SHF.R.S32.HI R54, RZ, 0x1f, R54 ;  /* 0x0000001fff367819 */ /* 0x000fe40000011436 */
[----:B---3--:R-:W-:-:S02]  /*3e960*/  IADD3 R6, P5, PT, R56, R2, RZ ;  /* 0x0000000238067210 */ /* 0x008fc40007fbe0ff */
[----:B------:R-:W-:-:S03]  /*3e970*/  IADD3 R8, P0, PT, R56, R3, RZ ;  /* 0x0000000338087210 */ /* 0x000fc60007f1e0ff */
[----:B------:R0:W-:Y:S04]  /*3e980*/  STL [R1+0x5cc8], R6 ;  /* 0x005cc80601007387 */ /* 0x0001e80000100800 */
[----:B0-----:R-:W3:Y:S04]  /*3e990*/  LDL.LU R6, [R1+0x200] ;  /* 0x0002000001067983 */ /* 0x001ee80000300800 */
[----:B------:R0:W-:Y:S04]  /*3e9a0*/  STL [R1+0x5cac], R7 ;  /* 0x005cac0701007387 */ /* 0x0001e80000100800 */
[----:B------:R-:W-:Y:S04]  /*3e9b0*/  STL [R1+0x5cb4], R8 ;  /* 0x005cb40801007387 */ /* 0x000fe80000100800 */
[----:B------:R-:W3:Y:S01]  /*3e9c0*/  LDL.LU R55, [R1+0x6f0] ;  /* 0x0006f00001377983 */ /* 0x000ee20000300800 */
[----:B0-----:R-:W-:Y:S01]  /*3e9d0*/  IMAD.X R7, R50, 0x1, R4, P4 ;  /* 0x0000000132077824 */ /* 0x001fe200020e0604 */
[----:B----4-:R-:W-:-:S04]  /*3e9e0*/  IADD3 R9, P4, PT, R57, R2, RZ ;  /* 0x0000000239097210 */ /* 0x010fc80007f9e0ff */
[----:B------:R0:W-:Y:S04]  /*3e9f0*/  STL [R1+0x5cb0], R7 ;  /* 0x005cb00701007387 */ /* 0x0001e80000100800 */
[----:B------:R-:W-:Y:S04]  /*3ea00*/  STL [R1+0x5cb8], R9 ;  /* 0x005cb80901007387 */ /* 0x000fe80000100800 */
[----:B------:R-:W4:Y:S01]  /*3ea10*/  LDL.LU R10, [R1+0x204] ;  /* 0x00020400010a7983 */ /* 0x000f220000300800 */
[----:B0-----:R-:W-:Y:S01]  /*3ea20*/  IMAD.X R7, R50, 0x1, R5, P3 ;  /* 0x0000000132077824 */ /* 0x001fe200018e0605 */
[----:B------:R-:W-:-:S04]  /*3ea30*/  IADD3 R8, P3, PT, R57, R3, RZ ;  /* 0x0000000339087210 */ /* 0x000fc80007f7e0ff */
        /* <DEDUP_REMOVED lines=13> */
[----:B0-----:R-:W-:-:S05]  /*3eb10*/  IMAD.X R7, R52, 0x1, R4, P5 ;  /* 0x0000000134077824 */ /* 0x001fca00028e0604 */
[----:B------:R0:W-:Y:S01]  /*3eb20*/  STL [R1+0x5c90], R7 ;  /* 0x005c900701007387 */ /* 0x0001e20000100800 */
[C---:B-----5:R-:W-:Y:S01]  /*3eb30*/  IADD3 R9, P5, PT, R59.reuse, R2, RZ ;  /* 0x000000023b097210 */ /* 0x060fe20007fbe0ff */
[----:B0-----:R-:W-:Y:S01]  /*3eb40*/  IMAD.X R7, R52, 0x1, R5, P0 ;  /* 0x0000000134077824 */ /* 0x001fe200000e0605 */
[----:B------:R-:W-:-:S03]  /*3eb50*/  IADD3 R8, P0, PT, R59, R3, RZ ;  /* 0x000000033b087210 */ /* 0x000fc60007f1e0ff */
[----:B------:R0:W-:Y:S01]  /*3eb60*/  STL [R1+0x5c98], R9 ;  /* 0x005c980901007387 */ /* 0x0001e20000100800 */
[----:B------:R-:W-:-:S03]  /*3eb70*/  IMAD.X R11, R53, 0x1, R5, P3 ;  /* 0x00000001350b7824 */ /* 0x000fc600018e0605 */
[----:B0-----:R-:W5:Y:S04]  /*3eb80*/  LDL.LU R9, [R1+0x20c] ;  /* 0x00020c0001097983 */ /* 0x001f680000300800 */
[----:B------:R0:W-:Y:S04]  /*3eb90*/  STL [R1+0x5c7c], R7 ;  /* 0x005c7c0701007387 */ /* 0x0001e80000100800 */
[----:B------:R2:W-:Y:S04]  /*3eba0*/  STL [R1+0x5c84], R8 ;  /* 0x005c840801007387 */ /* 0x0005e80000100800 */
[----:B------:R-:W5:Y:S01]  /*3ebb0*/  LDL.LU R59, [R1+0x700] ;  /* 0x00070000013b7983 */ /* 0x000f620000300800 */
[----:B0-----:R-:W-:-:S05]  /*3ebc0*/  IMAD.X R7, R53, 0x1, R4, P4 ;  /* 0x0000000135077824 */ /* 0x001fca00020e0604 */
[----:B------:R0:W-:Y:S01]  /*3ebd0*/  STL [R1+0x5c80], R7 ;  /* 0x005c800701007387 */ /* 0x0001e20000100800 */
[C---:B--2---:R-:W-:Y:S02]  /*3ebe0*/  IADD3 R8, P4, PT, R60.reuse, R2, RZ ;  /* 0x000000023c087210 */ /* 0x044fe40007f9e0ff */
[----:B0-----:R-:W-:-:S03]  /*3ebf0*/  IADD3 R7, P3, PT, R60, R3, RZ ;  /* 0x000000033c077210 */ /* 0x001fc60007f7e0ff */
[----:B------:R0:W-:Y:S04]  /*3ec00*/  STL [R1+0x5c88], R8 ;  /* 0x005c880801007387 */ /* 0x0001e80000100800 */
[----:B0-----:R-:W2:Y:S04]  /*3ec10*/  LDL.LU R8, [R1+0x210] ;  /* 0x0002100001087983 */ /* 0x001ea80000300800 */
[----:B------:R0:W-:Y:S04]  /*3ec20*/  STL [R1+0x5c6c], R11 ;  /* 0x005c6c0b01007387 */ /* 0x0001e80000100800 */
[----:B------:R1:W-:Y:S04]  /*3ec30*/  STL [R1+0x5c74], R7 ;  /* 0x005c740701007387 */ /* 0x0003e80000100800 */
[----:B------:R-:W2:Y:S01]  /*3ec40*/  LDL.LU R60, [R1+0x708] ;  /* 0x00070800013c7983 */ /* 0x000ea20000300800 */
[----:B0-----:R-:W-:Y:S01]  /*3ec50*/  IMAD.X R11, R54, 0x1, R4, P2 ;  /* 0x00000001360b7824 */ /* 0x001fe200010e0604 */
[----:B-1----:R-:W-:-:S04]  /*3ec60*/  IADD3 R7, P2, PT, R61, R2, RZ ;  /* 0x000000023d077210 */ /* 0x002fc80007f5e0ff */
[----:B------:R0:W-:Y:S04]  /*3ec70*/  STL [R1+0x5c70], R11 ;  /* 0x005c700b01007387 */ /* 0x0001e80000100800 */
[----:B------:R1:W-:Y:S01]  /*3ec80*/  STL [R1+0x5c78], R7 ;  /* 0x005c780701007387 */ /* 0x0003e20000100800 */
[----:B0-----:R-:W-:Y:S01]  /*3ec90*/  IMAD.X R11, R54, 0x1, R5, P1 ;  /* 0x00000001360b7824 */ /* 0x001fe200008e0605 */
[----:B------:R-:W-:Y:S02]  /*3eca0*/  IADD3 R12, P1, PT, R61, R3, RZ ;  /* 0x000000033d0c7210 */ /* 0x000fe40007f3e0ff */
[----:B-1----:R-:W2:Y:S04]  /*3ecb0*/  LDL.LU R7, [R1+0x214] ;  /* 0x0002140001077983 */ /* 0x002ea80000300800 */
[----:B------:R3:W-:Y:S04]  /*3ecc0*/  STL [R1+0x43b4], R11 ;  /* 0x0043b40b01007387 */ /* 0x0007e80000100800 */
[----:B------:R-:W-:Y:S04]  /*3ecd0*/  STL [R1+0x43d0], R12 ;  /* 0x0043d00c01007387 */ /* 0x000fe80000100800 */
[----:B------:R-:W2:Y:S01]  /*3ece0*/  LDL.LU R61, [R1+0x70c] ;  /* 0x00070c00013d7983 */ /* 0x000ea20000300800 */
[----:B---3--:R-:W-:-:S05]  /*3ecf0*/  IMAD.X R11, R6, 0x1, R4, P5 ;  /* 0x00000001060b7824 */ /* 0x008fca00028e0604 */
        /* <DEDUP_REMOVED lines=11> */
[----:B------:R-:W-:-:S05]  /*3edb0*/  IADD3 R13, P4, PT, R56, R2, RZ ;  /* 0x00000002380d7210 */ /* 0x000fca0007f9e0ff */
        /* <DEDUP_REMOVED lines=17> */
[----:B-----5:R-:W-:-:S05]  /*3eed0*/  IMAD.X R11, R9, 0x1, R4, P5 ;  /* 0x00000001090b7824 */ /* 0x020fca00028e0604 */
[----:B------:R0:W-:Y:S01]  /*3eee0*/  STL [R1+0x43d4], R11 ;  /* 0x0043d40b01007387 */ /* 0x0001e20000100800 */
[----:B------:R-:W-:Y:S01]  /*3eef0*/  IADD3 R13, P5, PT, R59, R2, RZ ;  /* 0x000000023b0d7210 */ /* 0x000fe20007fbe0ff */
        /* <DEDUP_REMOVED lines=9> */
[----:B------:R-:W-:Y:S01]  /*3ef90*/  IADD3 R13, P4, PT, R60, R2, RZ ;  /* 0x000000023c0d7210 */ /* 0x000fe20007f9e0ff */
[----:B0-----:R-:W-:Y:S01]  /*3efa0*/  IMAD.X R11, R8, 0x1, R5, P3 ;  /* 0x00000001080b7824 */ /* 0x001fe200018e0605 */
[----:B------:R-:W-:-:S03]  /*3efb0*/  IADD3 R12, P3, PT, R60, R3, RZ ;  /* 0x000000033c0c7210 */ /* 0x000fc60007f7e0ff */
[----:B------:R-:W-:Y:S04]  /*3efc0*/  STL [R1+0x4418], R13 ;  /* 0x0044180d01007387 */ /* 0x000fe80000100800 */
[----:B------:R-:W2:Y:S04]  /*3efd0*/  LDL.LU R8, [R1+0x228] ;  /* 0x0002280001087983 */ /* 0x000ea80000300800 */
[----:B------:R0:W-:Y:S04]  /*3efe0*/  STL [R1+0x43ec], R11 ;  /* 0x0043ec0b01007387 */ /* 0x0001e80000100800 */
[----:B------:R-:W-:Y:S04]  /*3eff0*/  STL [R1+0x4420], R12 ;  /* 0x0044200c01007387 */ /* 0x000fe80000100800 */
[----:B------:R-:W2:Y:S01]  /*3f000*/  LDL.LU R60, [R1+0x728] ;  /* 0x00072800013c7983 */ /* 0x000ea20000300800 */
[----:B0-----:R-:W-:-:S05]  /*3f010*/  IMAD.X R11, R7, 0x1, R4, P2 ;  /* 0x00000001070b7824 */ /* 0x001fca00010e0604 */
        /* <DEDUP_REMOVED lines=21> */
[----:B------:R-:W-:Y:S01]  /*3f170*/  IADD3 R13, P4, PT, R56, R2, RZ ;  /* 0x00000002380d7210 */ /* 0x000fe20007f9e0ff */
[----:B0-----:R-:W-:Y:S01]  /*3f180*/  IMAD.X R11, R10, 0x1, R5, P3 ;  /* 0x000000010a0b7824 */ /* 0x001fe200018e0605 */
[----:B------:R-:W-:-:S03]  /*3f190*/  IADD3 R12, P3, PT, R56, R3, RZ ;  /* 0x00000003380c7210 */ /* 0x000fc60007f7e0ff */
[----:B------:R-:W-:Y:S04]  /*3f1a0*/  STL [R1+0x4448], R13 ;  /* 0x0044480d01007387 */ /* 0x000fe80000100800 */
[----:B------:R-:W4:Y:S04]  /*3f1b0*/  LDL.LU R10, [R1+0x234] ;  /* 0x00023400010a7983 */ /* 0x000f280000300800 */
[----:B------:R0:W-:Y:S04]  /*3f1c0*/  STL [R1+0x441c], R11 ;  /* 0x00441c0b01007387 */ /* 0x0001e80000100800 */
[----:B------:R-:W-:Y:S04]  /*3f1d0*/  STL [R1+0x4450], R12 ;  /* 0x0044500c01007387 */ /* 0x000fe80000100800 */
[----:B------:R-:W4:Y:S01]  /*3f1e0*/  LDL.LU R56, [R1+0x738] ;  /* 0x0007380001387983 */ /* 0x000f220000300800 */
[----:B0-----:R-:W-:-:S05]  /*3f1f0*/  IMAD.X R11, R57, 0x1, R4, P2 ;  /* 0x00000001390b7824 */ /* 0x001fca00010e0604 */
        /* <DEDUP_REMOVED lines=877> */
[----:B------:R0:W-:Y:S04]  /*428d0*/  STL [R1+0x49d0], R12 ;  /* 0x0049d00c01007387 */ /* 0x0001e80000100800 */
[----:B------:R-:W2:Y:S01]  /*428e0*/  LDL.LU R61, [R1+0x3d8] ;  /* 0x0003d800013d7983 */ /* 0x000ea20000300800 */
[----:B---3--:R-:W-:-:S05]  /*428f0*/  IMAD.X R11, R6, 0x1, R4, P5 ;  /* 0x00000001060b7824 */ /* 0x008fca00028e0604 */
[----:B------:R1:W-:Y:S01]  /*42900*/  STL [R1+0x49a4], R11 ;  /* 0x0049a40b01007387 */ /* 0x0003e20000100800 */
[CC--:B------:R-:W-:Y:S02]  /*42910*/  IADD3 R13, P6, PT, R55.reuse, R2.reuse, RZ ;  /* 0x00000002370d7210 */ /* 0x0c0fe40007fde0ff */
[----:B0-----:R-:W-:Y:S01]  /*42920*/  IADD3 R12, P5, PT, R55, R3, RZ ;  /* 0x00000003370c7210 */ /* 0x001fe20007fbe0ff */
[----:B-1----:R-:W-:Y:S02]  /*42930*/  IMAD.X R11, R6, 0x1, R5, P0 ;  /* 0x00000001060b7824 */ /* 0x002fe400000e0605 */
[----:B------:R-:W-:Y:S04]  /*42940*/  STL [R1+0x49d8], R13 ;  /* 0x0049d80d01007387 */ /* 0x000fe80000100800 */
[----:B------:R-:W3:Y:S04]  /*42950*/  LDL.LU R6, [R1+0x430] ;  /* 0x0004300001067983 */ /* 0x000ee80000300800 */
[----:B------:R4:W-:Y:S04]  /*42960*/  STL [R1+0x49ac], R11 ;  /* 0x0049ac0b01007387 */ /* 0x0009e80000100800 */
[----:B------:R0:W-:Y:S04]  /*42970*/  STL [R1+0x49e0], R12 ;  /* 0x0049e00c01007387 */ /* 0x0001e80000100800 */
[----:B------:R-:W3:Y:S01]  /*42980*/  LDL.LU R55, [R1+0x3dc] ;  /* 0x0003dc0001377983 */ /* 0x000ee20000300800 */
[----:B----4-:R-:W-:-:S05]  /*42990*/  IADD3 R11, P0, PT, R10, R2, RZ ;  /* 0x000000020a0b7210 */ /* 0x010fca0007f1e0ff */
[----:B------:R1:W-:Y:S01]  /*429a0*/  STL [R1+0x49e8], R11 ;  /* 0x0049e80b01007387 */ /* 0x0003e20000100800 */
[C---:B------:R-:W-:Y:S02]  /*429b0*/  IMAD.X R13, R56.reuse, 0x1, R4, P4 ;  /* 0x00000001380d7824 */ /* 0x040fe400020e0604 */
[----:B0-----:R-:W-:Y:S01]  /*429c0*/  IMAD.X R12, R56, 0x1, R5, P3 ;  /* 0x00000001380c7824 */ /* 0x001fe200018e0605 */
[----:B-1----:R-:W-:Y:S02]  /*429d0*/  IADD3 R11, P4, PT, R10, R3, RZ ;  /* 0x000000030a0b7210 */ /* 0x002fe40007f9e0ff */
[----:B------:R-:W-:Y:S04]  /*429e0*/  STL [R1+0x49b4], R13 ;  /* 0x0049b40d01007387 */ /* 0x000fe80000100800 */
[----:B------:R-:W4:Y:S04]  /*429f0*/  LDL.LU R10, [R1+0x42c] ;  /* 0x00042c00010a7983 */ /* 0x000f280000300800 */
[----:B------:R0:W-:Y:S04]  /*42a00*/  STL [R1+0x49f0], R11 ;  /* 0x0049f00b01007387 */ /* 0x0001e80000100800 */
[----:B------:R1:W-:Y:S04]  /*42a10*/  STL [R1+0x49bc], R12 ;  /* 0x0049bc0c01007387 */ /* 0x0003e80000100800 */
[----:B------:R-:W4:Y:S01]  /*42a20*/  LDL.LU R56, [R1+0x3e4] ;  /* 0x0003e40001387983 */ /* 0x000f220000300800 */
[----:B0-----:R-:W-:-:S05]  /*42a30*/  IADD3 R11, P3, PT, R57, R2, RZ ;  /* 0x00000002390b7210 */ /* 0x001fca0007f7e0ff */
[----:B------:R0:W-:Y:S01]  /*42a40*/  STL [R1+0x49f8], R11 ;  /* 0x0049f80b01007387 */ /* 0x0001e20000100800 */
[C---:B------:R-:W-:Y:S02]  /*42a50*/  IMAD.X R13, R58.reuse, 0x1, R4, P2 ;  /* 0x000000013a0d7824 */ /* 0x040fe400010e0604 */
[----:B-1----:R-:W-:Y:S01]  /*42a60*/  IMAD.X R12, R58, 0x1, R5, P1 ;  /* 0x000000013a0c7824 */ /* 0x002fe200008e0605 */
[----:B0-----:R-:W-:Y:S02]  /*42a70*/  IADD3 R11, P2, PT, R57, R3, RZ ;  /* 0x00000003390b7210 */ /* 0x001fe40007f5e0ff */
[----:B------:R-:W-:Y:S04]  /*42a80*/  STL [R1+0x49c4], R13 ;  /* 0x0049c40d01007387 */ /* 0x000fe80000100800 */
[----:B------:R-:W4:Y:S04]  /*42a90*/  LDL.LU R57, [R1+0x428] ;  /* 0x0004280001397983 */ /* 0x000f280000300800 */
[----:B------:R5:W-:Y:S04]  /*42aa0*/  STL [R1+0x4a00], R11 ;  /* 0x004a000b01007387 */ /* 0x000be80000100800 */
[----:B------:R0:W-:Y:S04]  /*42ab0*/  STL [R1+0x49cc], R12 ;  /* 0x0049cc0c01007387 */ /* 0x0001e80000100800 */
[----:B------:R-:W4:Y:S01]  /*42ac0*/  LDL.LU R58, [R1+0x3ec] ;  /* 0x0003ec00013a7983 */ /* 0x000f220000300800 */
[----:B-----5:R-:W-:-:S05]  /*42ad0*/  IADD3 R11, P1, PT, R9, R2, RZ ;  /* 0x00000002090b7210 */ /* 0x020fca0007f3e0ff */
[----:B------:R1:W-:Y:S01]  /*42ae0*/  STL [R1+0x4a08], R11 ;  /* 0x004a080b01007387 */ /* 0x0003e20000100800 */
[C---:B------:R-:W-:Y:S02]  /*42af0*/  IMAD.X R13, R59.reuse, 0x1, R4, P6 ;  /* 0x000000013b0d7824 */ /* 0x040fe400030e0604 */
[----:B0-----:R-:W-:Y:S01]  /*42b00*/  IMAD.X R12, R59, 0x1, R5, P5 ;  /* 0x000000013b0c7824 */ /* 0x001fe200028e0605 */
[----:B-1----:R-:W-:Y:S02]  /*42b10*/  IADD3 R11, P6, PT, R9, R3, RZ ;  /* 0x00000003090b7210 */ /* 0x002fe40007fde0ff */
[----:B------:R-:W-:Y:S04]  /*42b20*/  STL [R1+0x49d4], R13 ;  /* 0x0049d40d01007387 */ /* 0x000fe80000100800 */
[----:B------:R-:W5:Y:S04]  /*42b30*/  LDL.LU R9, [R1+0x424] ;  /* 0x0004240001097983 */ /* 0x000f680000300800 */
[----:B------:R2:W-:Y:S04]  /*42b40*/  STL [R1+0x4a10], R11 ;  /* 0x004a100b01007387 */ /* 0x0005e80000100800 */
[----:B------:R0:W-:Y:S04]  /*42b50*/  STL [R1+0x49dc], R12 ;  /* 0x0049dc0c01007387 */ /* 0x0001e80000100800 */
[----:B------:R-:W5:Y:S01]  /*42b60*/  LDL.LU R59, [R1+0x3f0] ;  /* 0x0003f000013b7983 */ /* 0x000f620000300800 */
[----:B--2---:R-:W-:-:S05]  /*42b70*/  IADD3 R11, P5, PT, R8, R2, RZ ;  /* 0x00000002080b7210 */ /* 0x004fca0007fbe0ff */
[----:B------:R1:W-:Y:S01]  /*42b80*/  STL [R1+0x4a18], R11 ;  /* 0x004a180b01007387 */ /* 0x0003e20000100800 */
[C---:B------:R-:W-:Y:S02]  /*42b90*/  IMAD.X R13, R60.reuse, 0x1, R4, P0 ;  /* 0x000000013c0d7824 */ /* 0x040fe400000e0604 */
[----:B0-----:R-:W-:Y:S01]  /*42ba0*/  IMAD.X R12, R60, 0x1, R5, P4 ;  /* 0x000000013c0c7824 */ /* 0x001fe200020e0605 */
[----:B-1----:R-:W-:Y:S02]  /*42bb0*/  IADD3 R11, P0, PT, R8, R3, RZ ;  /* 0x00000003080b7210 */ /* 0x002fe40007f1e0ff */
[----:B------:R-:W-:Y:S04]  /*42bc0*/  STL [R1+0x49e4], R13 ;  /* 0x0049e40d01007387 */ /* 0x000fe80000100800 */
[----:B------:R-:W2:Y:S04]  /*42bd0*/  LDL.LU R8, [R1+0x420] ;  /* 0x0004200001087983 */ /* 0x000ea80000300800 */
[----:B------:R0:W-:Y:S04]  /*42be0*/  STL [R1+0x4a20], R11 ;  /* 0x004a200b01007387 */ /* 0x0001e80000100800 */
[----:B------:R1:W-:Y:S04]  /*42bf0*/  STL [R1+0x49ec], R12 ;  /* 0x0049ec0c01007387 */ /* 0x0003e80000100800 */
[----:B------:R-:W2:Y:S01]  /*42c00*/  LDL.LU R60, [R1+0x45c] ;  /* 0x00045c00013c7983 */ /* 0x000ea20000300800 */
[----:B0-----:R-:W-:-:S05]  /*42c10*/  IADD3 R11, P4, PT, R7, R2, RZ ;  /* 0x00000002070b7210 */ /* 0x001fca0007f9e0ff */
[----:B------:R0:W-:Y:S01]  /*42c20*/  STL [R1+0x4a28], R11 ;  /* 0x004a280b01007387 */ /* 0x0001e20000100800 */
[C---:B------:R-:W-:Y:S02]  /*42c30*/  IMAD.X R13, R61.reuse, 0x1, R4, P3 ;  /* 0x000000013d0d7824 */ /* 0x040fe400018e0604 */
[----:B-1----:R-:W-:Y:S01]  /*42c40*/  IMAD.X R12, R61, 0x1, R5, P2 ;  /* 0x000000013d0c7824 */ /* 0x002fe200010e0605 */
[----:B0-----:R-:W-:Y:S02]  /*42c50*/  IADD3 R11, P3, PT, R7, R3, RZ ;  /* 0x00000003070b7210 */ /* 0x001fe40007f7e0ff */
[----:B------:R-:W-:Y:S04]  /*42c60*/  STL [R1+0x49f4], R13 ;  /* 0x0049f40d01007387 */ /* 0x000fe80000100800 */
[----:B------:R-:W2:Y:S04]  /*42c70*/  LDL.LU R7, [R1+0x41c] ;  /* 0x00041c0001077983 */ /* 0x000ea80000300800 */
[----:B------:R3:W-:Y:S04]  /*42c80*/  STL [R1+0x4a30], R11 ;  /* 0x004a300b01007387 */ /* 0x0007e80000100800 */
[----:B------:R0:W-:Y:S04]  /*42c90*/  STL [R1+0x49fc], R12 ;  /* 0x0049fc0c01007387 */ /* 0x0001e80000100800 */
[----:B------:R-:W2:Y:S01]  /*42ca0*/  LDL.LU R61, [R1+0x468] ;  /* 0x00046800013d7983 */ /* 0x000ea20000300800 */
[----:B---3--:R-:W-:-:S05]  /*42cb0*/  IADD3 R11, P2, PT, R6, R2, RZ ;  /* 0x00000002060b7210 */ /* 0x008fca0007f5e0ff */
[----:B------:R1:W-:Y:S01]  /*42cc0*/  STL [R1+0x4a38], R11 ;  /* 0x004a380b01007387 */ /* 0x0003e20000100800 */
[C---:B------:R-:W-:Y:S02]  /*42cd0*/  IMAD.X R13, R55.reuse, 0x1, R4, P1 ;  /* 0x00000001370d7824 */ /* 0x040fe400008e0604 */
[----:B0-----:R-:W-:Y:S01]  /*42ce0*/  IMAD.X R12, R55, 0x1, R5, P6 ;  /* 0x00000001370c7824 */ /* 0x001fe200030e0605 */
[----:B-1----:R-:W-:Y:S02]  /*42cf0*/  IADD3 R11, P1, PT, R6, R3, RZ ;  /* 0x00000003060b7210 */ /* 0x002fe40007f3e0ff */
        /* <DEDUP_REMOVED lines=2483> */
[----:B------:R-:W-:Y:S04]  /*4c830*/  STL [R1+0x597c], R12 ;  /* 0x00597c0c01007387 */ /* 0x000fe80000100800 */
[----:B------:R-:W4:Y:S01]  /*4c840*/  LDL.LU R58, [R1+0xe90] ;  /* 0x000e9000013a7983 */ /* 0x000f220000300800 */
[----:B-----5:R-:W-:-:S05]  /*4c850*/  IADD3 R11, P1, PT, R9, R2, RZ ;  /* 0x00000002090b7210 */ /* 0x020fca0007f3e0ff */
[----:B------:R0:W-:Y:S01]  /*4c860*/  STL [R1+0x59b8], R11 ;  /* 0x0059b80b01007387 */ /* 0x0001e20000100800 */
[----:B------:R-:W-:Y:S01]  /*4c870*/  IMAD.X R13, R59, 0x1, R4, P6 ;  /* 0x000000013b0d7824 */ /* 0x000fe200030e0604 */
[----:B0-----:R-:W-:Y:S01]  /*4c880*/  IADD3 R11, P6, PT, R9, R3, RZ ;  /* 0x00000003090b7210 */ /* 0x001fe20007fde0ff */
[----:B------:R-:W-:-:S03]  /*4c890*/  IMAD.X R12, R59, 0x1, R5, P5 ;  /* 0x000000013b0c7824 */ /* 0x000fc600028e0605 */
        /* <DEDUP_REMOVED lines=23> */
[----:B------:R-:W-:Y:S04]  /*4ca10*/  STL [R1+0x59ac], R12 ;  /* 0x0059ac0c01007387 */ /* 0x000fe80000100800 */
[----:B------:R-:W2:Y:S01]  /*4ca20*/  LDL.LU R61, [R1+0xe9c] ;  /* 0x000e9c00013d7983 */ /* 0x000ea20000300800 */
[----:B---3--:R-:W-:-:S05]  /*4ca30*/  IADD3 R11, P2, PT, R6, R2, RZ ;  /* 0x00000002060b7210 */ /* 0x008fca0007f5e0ff */
[----:B------:R0:W-:Y:S01]  /*4ca40*/  STL [R1+0x59e8], R11 ;  /* 0x0059e80b01007387 */ /* 0x0001e20000100800 */
[C---:B------:R-:W-:Y:S01]  /*4ca50*/  IMAD.X R13, R55.reuse, 0x1, R4, P1 ;  /* 0x00000001370d7824 */ /* 0x040fe200008e0604 */
[----:B0-----:R-:W-:Y:S01]  /*4ca60*/  IADD3 R11, P1, PT, R6, R3, RZ ;  /* 0x00000003060b7210 */ /* 0x001fe20007f3e0ff */
[----:B------:R-:W-:-:S03]  /*4ca70*/  IMAD.X R12, R55, 0x1, R5, P6 ;  /* 0x00000001370c7824 */ /* 0x000fc600030e0605 */
[----:B------:R-:W-:Y:S04]  /*4ca80*/  STL [R1+0x59b4], R13 ;  /* 0x0059b40d01007387 */ /* 0x000fe80000100800 */
[----:B------:R-:W3:Y:S04]  /*4ca90*/  LDL.LU R6, [R1+0xcac] ;  /* 0x000cac0001067983 */ /* 0x000ee80000300800 */
[----:B------:R4:W-:Y:S04]  /*4caa0*/  STL [R1+0x59f0], R11 ;  /* 0x0059f00b01007387 */ /* 0x0009e80000100800 */
[----:B------:R-:W-:Y:S04]  /*4cab0*/  STL [R1+0x59bc], R12 ;  /* 0x0059bc0c01007387 */ /* 0x000fe80000100800 */
[----:B------:R-:W3:Y:S01]  /*4cac0*/  LDL.LU R55, [R1+0xea0] ;  /* 0x000ea00001377983 */ /* 0x000ee20000300800 */
[----:B----4-:R-:W-:-:S05]  /*4cad0*/  IADD3 R11, P6, PT, R10, R2, RZ ;  /* 0x000000020a0b7210 */ /* 0x010fca0007fde0ff */
[----:B------:R0:W-:Y:S01]  /*4cae0*/  STL [R1+0x59f8], R11 ;  /* 0x0059f80b01007387 */ /* 0x0001e20000100800 */
[----:B------:R-:W-:Y:S01]  /*4caf0*/  IMAD.X R13, R56, 0x1, R4, P5 ;  /* 0x00000001380d7824 */ /* 0x000fe200028e0604 */
[----:B0-----:R-:W-:Y:S01]  /*4cb00*/  IADD3 R11, P5, PT, R10, R3, RZ ;  /* 0x000000030a0b7210 */ /* 0x001fe20007fbe0ff */
[----:B------:R-:W-:-:S03]  /*4cb10*/  IMAD.X R12, R56, 0x1, R5, P0 ;  /* 0x00000001380c7824 */ /* 0x000fc600000e0605 */
[----:B------:R-:W-:Y:S04]  /*4cb20*/  STL [R1+0x59c4], R13 ;  /* 0x0059c40d01007387 */ /* 0x000fe80000100800 */
[----:B------:R-:W4:Y:S04]  /*4cb30*/  LDL.LU R10, [R1+0xcb4] ;  /* 0x000cb400010a7983 */ /* 0x000f280000300800 */
[----:B------:R0:W-:Y:S04]  /*4cb40*/  STL [R1+0x5a00], R11 ;  /* 0x005a000b01007387 */ /* 0x0001e80000100800 */
[----:B------:R-:W-:Y:S04]  /*4cb50*/  STL [R1+0x59cc], R12 ;  /* 0x0059cc0c01007387 */ /* 0x000fe80000100800 */
[----:B------:R-:W4:Y:S01]  /*4cb60*/  LDL.LU R56, [R1+0xea4] ;  /* 0x000ea40001387983 */ /* 0x000f220000300800 */
[----:B0-----:R-:W-:-:S05]  /*4cb70*/  IADD3 R11, P0, PT, R57, R2, RZ ;  /* 0x00000002390b7210 */ /* 0x001fca0007f1e0ff */
[----:B------:R0:W-:Y:S01]  /*4cb80*/  STL [R1+0x5a08], R11 ;  /* 0x005a080b01007387 */ /* 0x0001e20000100800 */
[C---:B------:R-:W-:Y:S01]  /*4cb90*/  IMAD.X R13, R58.reuse, 0x1, R4, P4 ;  /* 0x000000013a0d7824 */ /* 0x040fe200020e0604 */
[----:B0-----:R-:W-:Y:S01]  /*4cba0*/  IADD3 R11, P4, PT, R57, R3, RZ ;  /* 0x00000003390b7210 */ /* 0x001fe20007f9e0ff */
[----:B------:R-:W-:-:S03]  /*4cbb0*/  IMAD.X R12, R58, 0x1, R5, P3 ;  /* 0x000000013a0c7824 */ /* 0x000fc600018e0605 */
[----:B------:R-:W-:Y:S04]  /*4cbc0*/  STL [R1+0x59d4], R13 ;  /* 0x0059d40d01007387 */ /* 0x000fe80000100800 */
[----:B------:R-:W4:Y:S04]  /*4cbd0*/  LDL.LU R57, [R1+0xcb8] ;  /* 0x000cb80001397983 */ /* 0x000f280000300800 */
[----:B------:R5:W-:Y:S04]  /*4cbe0*/  STL [R1+0x5a10], R11 ;  /* 0x005a100b01007387 */ /* 0x000be80000100800 */
[----:B------:R0:W-:Y:S04]  /*4cbf0*/  STL [R1+0x59dc], R12 ;  /* 0x0059dc0c01007387 */ /* 0x0001e80000100800 */
[----:B------:R-:W4:Y:S01]  /*4cc00*/  LDL.LU R58, [R1+0xea8] ;  /* 0x000ea800013a7983 */ /* 0x000f220000300800 */
[----:B-----5:R-:W-:-:S05]  /*4cc10*/  IADD3 R11, P3, PT, R9, R2, RZ ;  /* 0x00000002090b7210 */ /* 0x020fca0007f7e0ff */
[----:B------:R1:W-:Y:S01]  /*4cc20*/  STL [R1+0x5a18], R11 ;  /* 0x005a180b01007387 */ /* 0x0003e20000100800 */
[----:B0-----:R-:W-:Y:S01]  /*4cc30*/  IMAD.X R12, R59, 0x1, R4, P2 ;  /* 0x000000013b0c7824 */ /* 0x001fe200010e0604 */
[----:B-1----:R-:W-:Y:S02]  /*4cc40*/  IADD3 R11, P2, PT, R9, R3, RZ ;  /* 0x00000003090b7210 */ /* 0x002fe40007f5e0ff */
[----:B------:R-:W5:Y:S04]  /*4cc50*/  LDL.LU R9, [R1+0xcc0] ;  /* 0x000cc00001097983 */ /* 0x000f680000300800 */
[----:B------:R0:W-:Y:S04]  /*4cc60*/  STL [R1+0x59e4], R12 ;  /* 0x0059e40c01007387 */ /* 0x0001e80000100800 */
[----:B------:R2:W-:Y:S01]  /*4cc70*/  STL [R1+0x5a20], R11 ;  /* 0x005a200b01007387 */ /* 0x0005e20000100800 */
[----:B0-----:R-:W-:-:S03]  /*4cc80*/  IMAD.X R12, R59, 0x1, R5, P1 ;  /* 0x000000013b0c7824 */ /* 0x001fc600008e0605 */
[----:B------:R-:W5:Y:S01]  /*4cc90*/  LDL.LU R59, [R1+0xeac] ;  /* 0x000eac00013b7983 */ /* 0x000f620000300800 */
[----:B--2---:R-:W-:-:S03]  /*4cca0*/  IADD3 R11, P1, PT, R8, R2, RZ ;  /* 0x00000002080b7210 */ /* 0x004fc60007f3e0ff */
[----:B------:R0:W-:Y:S04]  /*4ccb0*/  STL [R1+0x59ec], R12 ;  /* 0x0059ec0c01007387 */ /* 0x0001e80000100800 */
        /* <DEDUP_REMOVED lines=31> */
[----:B------:R-:W-:Y:S01]  /*4ceb0*/  IMAD.X R13, R56, 0x1, R4, P1 ;  /* 0x00000001380d7824 */ /* 0x000fe200008e0604 */
[----:B0-----:R-:W-:Y:S01]  /*4cec0*/  IADD3 R12, P1, PT, R10, R3, RZ ;  /* 0x000000030a0c7210 */ /* 0x001fe20007f3e0ff */
[----:B-1----:R-:W-:-:S03]  /*4ced0*/  IMAD.X R11, R56, 0x1, R5, P6 ;  /* 0x00000001380b7824 */ /* 0x002fc600030e0605 */
[----:B------:R-:W-:Y:S04]  /*4cee0*/  STL [R1+0x5a24], R13 ;  /* 0x005a240d01007387 */ /* 0x000fe80000100800 */
[----:B------:R-:W4:Y:S04]  /*4cef0*/  LDL.LU R10, [R1+0xcd8] ;  /* 0x000cd800010a7983 */ /* 0x000f280000300800 */
[----:B------:R0:W-:Y:S04]  /*4cf00*/  STL [R1+0x5a60], R12 ;  /* 0x005a600c01007387 */ /* 0x0001e80000100800 */
[----:B------:R1:W-:Y:S04]  /*4cf10*/  STL [R1+0x5a2c], R11 ;  /* 0x005a2c0b01007387 */ /* 0x0003e80000100800 */
[----:B------:R-:W4:Y:S01]  /*4cf20*/  LDL.LU R56, [R1+0xebc] ;  /* 0x000ebc0001387983 */ /* 0x000f220000300800 */
[----:B0-----:R-:W-:-:S05]  /*4cf30*/  IADD3 R12, P6, PT, R57, R2, RZ ;  /* 0x00000002390c7210 */ /* 0x001fca0007fde0ff */
[----:B------:R0:W-:Y:S01]  /*4cf40*/  STL [R1+0x5a68], R12 ;  /* 0x005a680c01007387 */ /* 0x0001e20000100800 */
[C---:B-1----:R-:W-:Y:S01]  /*4cf50*/  IMAD.X R11, R58.reuse, 0x1, R4, P5 ;  /* 0x000000013a0b7824 */ /* 0x042fe200028e0604 */
[----:B------:R-:W-:Y:S01]  /*4cf60*/  IADD3 R13, P5, PT, R57, R3, RZ ;  /* 0x00000003390d7210 */ /* 0x000fe20007fbe0ff */
[----:B0-----:R-:W-:-:S03]  /*4cf70*/  IMAD.X R12, R58, 0x1, R5, P0 ;  /* 0x000000013a0c7824 */ /* 0x001fc600000e0605 */
[----:B------:R5:W-:Y:S04]  /*4cf80*/  STL [R1+0x5a34], R11 ;  /* 0x005a340b01007387 */ /* 0x000be80000100800 */
[----:B------:R0:W-:Y:S04]  /*4cf90*/  STL [R1+0x5a70], R13 ;  /* 0x005a700d01007387 */ /* 0x0001e80000100800 */
[----:B------:R-:W4:Y:S04]  /*4cfa0*/  LDL.LU R57, [R1+0xce0] ;  /* 0x000ce00001397983 */ /* 0x000f280000300800 */
[----:B------:R-:W-:Y:S01]  /*4cfb0*/  STL [R1+0x5a3c], R12 ;  /* 0x005a3c0c01007387 */ /* 0x000fe20000100800 */
[----:B-----5:R-:W-:-:S03]  /*4cfc0*/  IADD3 R11, P0, PT, R9, R2, RZ ;  /* 0x00000002090b7210 */ /* 0x020fc60007f1e0ff */
[----:B------:R-:W5:Y:S04]  /*4cfd0*/  LDL.LU R58, [R1+0xec0] ;  /* 0x000ec000013a7983 */ /* 0x000f680000300800 */
[----:B------:R1:W-:Y:S01]  /*4cfe0*/  STL [R1+0x5a78], R11 ;  /* 0x005a780b01007387 */ /* 0x0003e20000100800 */
[----:B0-----:R-:W-:Y:S01]  /*4cff0*/  IMAD.X R13, R59, 0x1, R4, P4 ;  /* 0x000000013b0d7824 */ /* 0x001fe200020e0604 */
[----:B-1----:R-:W-:Y:S01]  /*4d000*/  IADD3 R11, P4, PT, R9, R3, RZ ;  /* 0x00000003090b7210 */ /* 0x002fe20007f9e0ff */
        /* <DEDUP_REMOVED lines=18> */
[----:B------:R-:W-:Y:S01]  /*4d130*/  IMAD.X R13, R61, 0x1, R4, P6 ;  /* 0x000000013d0d7824 */ /* 0x000fe200030e0604 */
[----:B-1----:R-:W-:Y:S01]  /*4d140*/  IADD3 R12, P6, PT, R7, R3, RZ ;  /* 0x00000003070c7210 */ /* 0x002fe20007fde0ff */
[----:B0-----:R-:W-:-:S03]  /*4d150*/  IMAD.X R11, R61, 0x1, R5, P5 ;  /* 0x000000013d0b7824 */ /* 0x001fc600028e0605 */
[----:B------:R-:W-:Y:S04]  /*4d160*/  STL [R1+0x5a64], R13 ;  /* 0x005a640d01007387 */ /* 0x000fe80000100800 */
[----:B------:R-:W2:Y:S04]  /*4d170*/  LDL.LU R7, [R1+0xcf4] ;  /* 0x000cf40001077983 */ /* 0x000ea80000300800 */
[----:B------:R3:W-:Y:S04]  /*4d180*/  STL [R1+0x5aa0], R12 ;  /* 0x005aa00c01007387 */ /* 0x0007e80000100800 */
[----:B------:R0:W-:Y:S04]  /*4d190*/  STL [R1+0x5a6c], R11 ;  /* 0x005a6c0b01007387 */ /* 0x0001e80000100800 */
[----:B------:R-:W2:Y:S01]  /*4d1a0*/  LDL.LU R61, [R1+0xecc] ;  /* 0x000ecc00013d7983 */ /* 0x000ea20000300800 */
[----:B---3--:R-:W-:-:S05]  /*4d1b0*/  IADD3 R12, P5, PT, R6, R2, RZ ;  /* 0x00000002060c7210 */ /* 0x008fca0007fbe0ff */
[----:B------:R1:W-:Y:S01]  /*4d1c0*/  STL [R1+0x5aa8], R12 ;  /* 0x005aa80c01007387 */ /* 0x0003e20000100800 */
[C---:B0-----:R-:W-:Y:S01]  /*4d1d0*/  IMAD.X R11, R55.reuse, 0x1, R4, P0 ;  /* 0x00000001370b7824 */ /* 0x041fe200000e0604 */
[----:B-1----:R-:W-:Y:S02]  /*4d1e0*/  IADD3 R12, P0, PT, R6, R3, RZ ;  /* 0x00000003060c7210 */ /* 0x002fe40007f1e0ff */
[----:B------:R-:W3:Y:S04]  /*4d1f0*/  LDL.LU R6, [R1+0xcf8] ;  /* 0x000cf80001067983 */ /* 0x000ee80000300800 */
[----:B------:R0:W-:Y:S04]  /*4d200*/  STL [R1+0x5a74], R11 ;  /* 0x005a740b01007387 */ /* 0x0001e80000100800 */
[----:B------:R4:W-:Y:S01]  /*4d210*/  STL [R1+0x5ab0], R12 ;  /* 0x005ab00c01007387 */ /* 0x0009e20000100800 */
[----:B0-----:R-:W-:-:S03]  /*4d220*/  IMAD.X R11, R55, 0x1, R5, P4 ;  /* 0x00000001370b7824 */ /* 0x001fc600020e0605 */
[----:B------:R-:W3:Y:S01]  /*4d230*/  LDL.LU R55, [R1+0xed0] ;  /* 0x000ed00001377983 */ /* 0x000ee20000300800 */
[----:B----4-:R-:W-:-:S03]  /*4d240*/  IADD3 R12, P4, PT, R10, R2, RZ ;  /* 0x000000020a0c7210 */ /* 0x010fc60007f9e0ff */
[----:B------:R0:W-:Y:S04]  /*4d250*/  STL [R1+0x5a7c], R11 ;  /* 0x005a7c0b01007387 */ /* 0x0001e80000100800 */
[----:B------:R1:W-:Y:S01]  /*4d260*/  STL [R1+0x5ab8], R12 ;  /* 0x005ab80c01007387 */ /* 0x0003e20000100800 */
[----:B0-----:R-:W-:Y:S01]  /*4d270*/  IMAD.X R11, R56, 0x1, R4, P3 ;  /* 0x00000001380b7824 */ /* 0x001fe200018e0604 */
[----:B-1----:R-:W-:Y:S02]  /*4d280*/  IADD3 R12, P3, PT, R10, R3, RZ ;  /* 0x000000030a0c7210 */ /* 0x002fe40007f7e0ff */
[----:B------:R-:W4:Y:S04]  /*4d290*/  LDL.LU R10, [R1+0xd00] ;  /* 0x000d0000010a7983 */ /* 0x000f280000300800 */
[----:B------:R0:W-:Y:S04]  /*4d2a0*/  STL [R1+0x5a84], R11 ;  /* 0x005a840b01007387 */ /* 0x0001e80000100800 */
[----:B------:R5:W-:Y:S01]  /*4d2b0*/  STL [R1+0x5ac0], R12 ;  /* 0x005ac00c01007387 */ /* 0x000be20000100800 */
[----:B0-----:R-:W-:-:S03]  /*4d2c0*/  IMAD.X R11, R56, 0x1, R5, P2 ;  /* 0x00000001380b7824 */ /* 0x001fc600010e0605 */
[----:B------:R-:W4:Y:S01]  /*4d2d0*/  LDL.LU R56, [R1+0xed4] ;  /* 0x000ed40001387983 */ /* 0x000f220000300800 */
[----:B------:R-:W-:-:S03]  /*4d2e0*/  IADD3 R13, P2, PT, R57, R2, RZ ;  /* 0x00000002390d7210 */ /* 0x000fc60007f5e0ff */
[----:B------:R0:W-:Y:S04]  /*4d2f0*/  STL [R1+0x5a8c], R11 ;  /* 0x005a8c0b01007387 */ /* 0x0001e80000100800 */
[----:B------:R-:W-:Y:S01]  /*4d300*/  STL [R1+0x5ac8], R13 ;  /* 0x005ac80d01007387 */ /* 0x000fe20000100800 */
[C---:B-----5:R-:W-:Y:S01]  /*4d310*/  IMAD.X R12, R58.reuse, 0x1, R4, P1 ;  /* 0x000000013a0c7824 */ /* 0x060fe200008e0604 */
[----:B0-----:R-:W-:Y:S02]  /*4d320*/  IADD3 R11, P1, PT, R57, R3, RZ ;  /* 0x00000003390b7210 */ /* 0x001fe40007f3e0ff */
[----:B------:R-:W5:Y:S04]  /*4d330*/  LDL.LU R57, [R1+0xd04] ;  /* 0x000d040001397983 */ /* 0x000f680000300800 */
[----:B------:R0:W-:Y:S04]  /*4d340*/  STL [R1+0x5a94], R12 ;  /* 0x005a940c01007387 */ /* 0x0001e80000100800 */
[----:B------:R1:W-:Y:S01]  /*4d350*/  STL [R1+0x5ad0], R11 ;  /* 0x005ad00b01007387 */ /* 0x0003e20000100800 */
[----:B0-----:R-:W-:-:S03]  /*4d360*/  IMAD.X R12, R58, 0x1, R5, P6 ;  /* 0x000000013a0c7824 */ /* 0x001fc600030e0605 */
[----:B------:R-:W5:Y:S01]  /*4d370*/  LDL.LU R58, [R1+0xed8] ;  /* 0x000ed800013a7983 */ /* 0x000f620000300800 */
[----:B-1----:R-:W-:-:S03]  /*4d380*/  IADD3 R11, P6, PT, R9, R2, RZ ;  /* 0x00000002090b7210 */ /* 0x002fc60007fde0ff */
[----:B------:R0:W-:Y:S04]  /*4d390*/  STL [R1+0x5a9c], R12 ;  /* 0x005a9c0c01007387 */ /* 0x0001e80000100800 */
        /* <DEDUP_REMOVED lines=11> */
[----:B0-----:R-:W-:Y:S01]  /*4d450*/  IMAD.X R12, R60, 0x1, R4, P4 ;  /* 0x000000013c0c7824 */ /* 0x001fe200020e0604 */
[----:B-1----:R-:W-:Y:S01]  /*4d460*/  IADD3 R11, P4, PT, R8, R3, RZ ;  /* 0x00000003080b7210 */ /* 0x002fe20007f9e0ff */
[----:B------:R-:W-:-:S03]  /*4d470*/  IMAD.X R8, R60, 0x1, R5, P3 ;  /* 0x000000013c087824 */ /* 0x000fc600018e0605 */
[----:B------:R0:W-:Y:S04]  /*4d480*/  STL [R1+0x5ab4], R12 ;  /* 0x005ab40c01007387 */ /* 0x0001e80000100800 */
[----:B------:R-:W2:Y:S04]  /*4d490*/  LDL.LU R60, [R1+0xd14] ;  /* 0x000d1400013c7983 */ /* 0x000ea80000300800 */
[----:B------:R-:W-:Y:S04]  /*4d4a0*/  STL [R1+0x5af0], R11 ;  /* 0x005af00b01007387 */ /* 0x000fe80000100800 */
[----:B------:R1:W-:Y:S01]  /*4d4b0*/  STL [R1+0x5abc], R8 ;  /* 0x005abc0801007387 */ /* 0x0003e20000100800 */
[----:B0-----:R-:W-:-:S03]  /*4d4c0*/  IADD3 R12, P3, PT, R7, R2, RZ ;  /* 0x00000002070c7210 */ /* 0x001fc60007f7e0ff */
[----:B-1----:R-:W2:Y:S04]  /*4d4d0*/  LDL.LU R8, [R1+0xee0] ;  /* 0x000ee00001087983 */ /* 0x002ea80000300800 */
[----:B------:R0:W-:Y:S01]  /*4d4e0*/  STL [R1+0x5af8], R12 ;  /* 0x005af80c01007387 */ /* 0x0001e20000100800 */
[----:B------:R-:W-:Y:S01]  /*4d4f0*/  IMAD.X R11, R61, 0x1, R4, P2 ;  /* 0x000000013d0b7824 */ /* 0x000fe200010e0604 */
[----:B0-----:R-:W-:Y:S01]  /*4d500*/  IADD3 R12, P2, PT, R7, R3, RZ ;  /* 0x00000003070c7210 */ /* 0x001fe20007f5e0ff */
[----:B------:R-:W-:-:S03]  /*4d510*/  IMAD.X R7, R61, 0x1, R5, P1 ;  /* 0x000000013d077824 */ /* 0x000fc600008e0605 */
[----:B------:R-:W-:Y:S04]  /*4d520*/  STL [R1+0x5ac4], R11 ;  /* 0x005ac40b01007387 */ /* 0x000fe80000100800 */
[----:B------:R-:W-:Y:S04]  /*4d530*/  STL [R1+0x5b00], R12 ;  /* 0x005b000c01007387 */ /* 0x000fe80000100800 */
[----:B------:R-:W2:Y:S04]  /*4d540*/  LDL.LU R61, [R1+0xd18] ;  /* 0x000d1800013d7983 */ /* 0x000ea80000300800 */
[----:B------:R0:W-:Y:S04]  /*4d550*/  STL [R1+0x5acc], R7 ;  /* 0x005acc0701007387 */ /* 0x0001e80000100800 */
[----:B0-----:R-:W2:Y:S01]  /*4d560*/  LDL.LU R7, [R1+0xee4] ;  /* 0x000ee40001077983 */ /* 0x001ea20000300800 */
[----:B---3--:R-:W-:-:S05]  /*4d570*/  IADD3 R11, P1, PT, R6, R2, RZ ;  /* 0x00000002060b7210 */ /* 0x008fca0007f3e0ff */
[----:B------:R0:W-:Y:S01]  /*4d580*/  STL [R1+0x5b08], R11 ;  /* 0x005b080b01007387 */ /* 0x0001e20000100800 */
[C---:B------:R-:W-:Y:S01]  /*4d590*/  IMAD.X R12, R55.reuse, 0x1, R4, P6 ;  /* 0x00000001370c7824 */ /* 0x040fe200030e0604 */
[----:B------:R-:W-:Y:S01]  /*4d5a0*/  IADD3 R6, P6, PT, R6, R3, RZ ;  /* 0x0000000306067210 */ /* 0x000fe20007fde0ff */
[----:B0-----:R-:W-:-:S03]  /*4d5b0*/  IMAD.X R11, R55, 0x1, R5, P5 ;  /* 0x00000001370b7824 */ /* 0x001fc600028e0605 */
[----:B------:R-:W-:Y:S04]  /*4d5c0*/  STL [R1+0x5ad4], R12 ;  /* 0x005ad40c01007387 */ /* 0x000fe80000100800 */
[----:B------:R0:W-:Y:S04]  /*4d5d0*/  STL [R1+0x5b10], R6 ;  /* 0x005b100601007387 */ /* 0x0001e80000100800 */
[----:B0-----:R-:W3:Y:S01]  /*4d5e0*/  LDL.LU R6, [R1+0xd20] ;  /* 0x000d200001067983 */ /* 0x001ee20000300800 */
[----:B----4-:R-:W-:-:S03]  /*4d5f0*/  IADD3 R12, P5, PT, R10, R2, RZ ;  /* 0x000000020a0c7210 */ /* 0x010fc60007fbe0ff */
[----:B------:R0:W-:Y:S04]  /*4d600*/  STL [R1+0x5adc], R11 ;  /* 0x005adc0b01007387 */ /* 0x0001e80000100800 */
[----:B------:R1:W-:Y:S04]  /*4d610*/  STL [R1+0x5b18], R12 ;  /* 0x005b180c01007387 */ /* 0x0003e80000100800 */
[----:B------:R-:W4:Y:S01]  /*4d620*/  LDL.LU R55, [R1+0xee8] ;  /* 0x000ee80001377983 */ /* 0x000f220000300800 */
[----:B0-----:R-:W-:Y:S01]  /*4d630*/  IMAD.X R11, R56, 0x1, R4, P0 ;  /* 0x00000001380b7824 */ /* 0x001fe200000e0604 */
[----:B-1----:R-:W-:-:S04]  /*4d640*/  IADD3 R12, P0, PT, R10, R3, RZ ;  /* 0x000000030a0c7210 */ /* 0x002fc80007f1e0ff */
[----:B------:R0:W-:Y:S04]  /*4d650*/  STL [R1+0x5ae4], R11 ;  /* 0x005ae40b01007387 */ /* 0x0001e80000100800 */
[----:B------:R-:W-:Y:S01]  /*4d660*/  STL [R1+0x5b20], R12 ;  /* 0x005b200c01007387 */ /* 0x000fe20000100800 */
[----:B0-----:R-:W-:-:S03]  /*4d670*/  IMAD.X R11, R56, 0x1, R5, P4 ;  /* 0x00000001380b7824 */ /* 0x001fc600020e0605 */
[----:B------:R-:W4:Y:S01]  /*4d680*/  LDL.LU R56, [R1+0xd28] ;  /* 0x000d280001387983 */ /* 0x000f220000300800 */
[----:B-----5:R-:W-:-:S03]  /*4d690*/  IADD3 R10, P4, PT, R57, R2, RZ ;  /* 0x00000002390a7210 */ /* 0x020fc60007f9e0ff */
[----:B------:R0:W-:Y:S04]  /*4d6a0*/  STL [R1+0x5aec], R11 ;  /* 0x005aec0b01007387 */ /* 0x0001e80000100800 */
[----:B0-----:R-:W5:Y:S04]  /*4d6b0*/  LDL.LU R11, [R1+0xeec] ;  /* 0x000eec00010b7983 */ /* 0x001f680000300800 */
[----:B------:R0:W-:Y:S01]  /*4d6c0*/  STL [R1+0x5b28], R10 ;  /* 0x005b280a01007387 */ /* 0x0001e20000100800 */
[C---:B------:R-:W-:Y:S02]  /*4d6d0*/  IMAD.X R12, R58.reuse, 0x1, R5, P2 ;  /* 0x000000013a0c7824 */ /* 0x040fe400010e0605 */
[----:B0-----:R-:W-:Y:S01]  /*4d6e0*/  IMAD.X R10, R58, 0x1, R4, P3 ;  /* 0x000000013a0a7824 */ /* 0x001fe200018e0604 */
[----:B------:R-:W-:-:S04]  /*4d6f0*/  IADD3 R13, P3, PT, R57, R3, RZ ;  /* 0x00000003390d7210 */ /* 0x000fc80007f7e0ff */
[----:B------:R0:W-:Y:S04]  /*4d700*/  STL [R1+0x5af4], R10 ;  /* 0x005af40a01007387 */ /* 0x0001e80000100800 */
[----:B------:R1:W-:Y:S04]  /*4d710*/  STL [R1+0x5b30], R13 ;  /* 0x005b300d01007387 */ /* 0x0003e80000100800 */
[----:B------:R-:W5:Y:S01]  /*4d720*/  LDL.LU R57, [R1+0xd2c] ;  /* 0x000d2c0001397983 */ /* 0x000f620000300800 */
[----:B0-----:R-:W-:-:S03]  /*4d730*/  IADD3 R10, P2, PT, R9, R2, RZ ;  /* 0x00000002090a7210 */ /* 0x001fc60007f5e0ff */
[----:B------:R0:W-:Y:S04]  /*4d740*/  STL [R1+0x5afc], R12 ;  /* 0x005afc0c01007387 */ /* 0x0001e80000100800 */
[----:B------:R-:W5:Y:S01]  /*4d750*/  LDL.LU R58, [R1+0xef0] ;  /* 0x000ef000013a7983 */ /* 0x000f620000300800 */
[----:B-1----:R-:W-:Y:S01]  /*4d760*/  IMAD.X R13, R59, 0x1, R4, P1 ;  /* 0x000000013b0d7824 */ /* 0x002fe200008e0604 */
[----:B0-----:R-:W-:Y:S02]  /*4d770*/  IADD3 R12, P1, PT, R9, R3, RZ ;  /* 0x00000003090c7210 */ /* 0x001fe40007f3e0ff */
[----:B------:R0:W-:Y:S01]  /*4d780*/  STL [R1+0x5b38], R10 ;  /* 0x005b380a01007387 */ /* 0x0001e20000100800 */
[----:B------:R-:W-:-:S03]  /*4d790*/  IMAD.X R9, R59, 0x1, R5, P6 ;  /* 0x000000013b097824 */ /* 0x000fc600030e0605 */
[----:B0-----:R-:W5:Y:S04]  /*4d7a0*/  LDL.LU R10, [R1+0xd34] ;  /* 0x000d3400010a7983 */ /* 0x001f680000300800 */
[----:B------:R-:W-:Y:S04]  /*4d7b0*/  STL [R1+0x5b04], R13 ;  /* 0x005b040d01007387 */ /* 0x000fe80000100800 */
[----:B------:R2:W-:Y:S04]  /*4d7c0*/  STL [R1+0x5b40], R12 ;  /* 0x005b400c01007387 */ /* 0x0005e80000100800 */
[----:B------:R-:W5:Y:S04]  /*4d7d0*/  LDL.LU R59, [R1+0xef4] ;  /* 0x000ef400013b7983 */ /* 0x000f680000300800 */
[----:B------:R0:W-:Y:S01]  /*4d7e0*/  STL [R1+0x5b0c], R9 ;  /* 0x005b0c0901007387 */ /* 0x0001e20000100800 */
[----:B--2---:R-:W-:-:S05]  /*4d7f0*/  IADD3 R12, P6, PT, R60, R2, RZ ;  /* 0x000000023c0c7210 */ /* 0x004fca0007fde0ff */
[----:B------:R1:W-:Y:S01]  /*4d800*/  STL [R1+0x5b48], R12 ;  /* 0x005b480c01007387 */ /* 0x0003e20000100800 */
[--C-:B0-----:R-:W-:Y:S01]  /*4d810*/  IMAD.X R9, R8, 0x1, R4.reuse, P5 ;  /* 0x0000000108097824 */ /* 0x101fe200028e0604 */
[----:B-1----:R-:W-:Y:S02]  /*4d820*/  IADD3 R12, P5, PT, R60, R3, RZ ;  /* 0x000000033c0c7210 */ /* 0x002fe40007fbe0ff */
[----:B------:R-:W2:Y:S04]  /*4d830*/  LDL.LU R60, [R1+0xd38] ;  /* 0x000d3800013c7983 */ /* 0x000ea80000300800 */
[----:B------:R0:W-:Y:S04]  /*4d840*/  STL [R1+0x5b14], R9 ;  /* 0x005b140901007387 */ /* 0x0001e80000100800 */
[----:B0-----:R-:W2:Y:S04]  /*4d850*/  LDL.LU R9, [R1+0xef8] ;  /* 0x000ef80001097983 */ /* 0x001ea80000300800 */
[----:B------:R0:W-:Y:S02]  /*4d860*/  STL [R1+0x5b50], R12 ;  /* 0x005b500c01007387 */ /* 0x0001e40000100800 */
[----:B0-----:R-:W-:Y:S01]  /*4d870*/  IMAD.X R12, R8, 0x1, R5, P0 ;  /* 0x00000001080c7824 */ /* 0x001fe200000e0605 */
[----:B------:R-:W-:Y:S01]  /*4d880*/  IADD3 R8, P0, PT, R61, R2, RZ ;  /* 0x000000023d087210 */ /* 0x000fe20007f1e0ff */
[----:B------:R-:W-:-:S03]  /*4d890*/  IMAD.X R13, R7, 0x1, R4, P4 ;  /* 0x00000001070d7824 */ /* 0x000fc600020e0604 */
[----:B------:R0:W-:Y:S04]  /*4d8a0*/  STL [R1+0x5b1c], R12 ;  /* 0x005b1c0c01007387 */ /* 0x0001e80000100800 */
[----:B------:R1:W-:Y:S01]  /*4d8b0*/  STL [R1+0x5b58], R8 ;  /* 0x005b580801007387 */ /* 0x0003e20000100800 */
[----:B0-----:R-:W-:-:S03]  /*4d8c0*/  IADD3 R12, P4, PT, R61, R3, RZ ;  /* 0x000000033d0c7210 */ /* 0x001fc60007f9e0ff */
[----:B-1----:R-:W2:Y:S04]  /*4d8d0*/  LDL.LU R8, [R1+0xd40] ;  /* 0x000d400001087983 */ /* 0x002ea80000300800 */
[----:B------:R-:W-:Y:S04]  /*4d8e0*/  STL [R1+0x5b24], R13 ;  /* 0x005b240d01007387 */ /* 0x000fe80000100800 */
[----:B------:R-:W2:Y:S04]  /*4d8f0*/  LDL.LU R61, [R1+0xefc] ;  /* 0x000efc00013d7983 */ /* 0x000ea80000300800 */
[----:B------:R0:W-:Y:S02]  /*4d900*/  STL [R1+0x5b60], R12 ;  /* 0x005b600c01007387 */ /* 0x0001e40000100800 */
[----:B0-----:R-:W-:-:S02]  /*4d910*/  IMAD.X R12, R7, 0x1, R5, P3 ;  /* 0x00000001070c7824 */ /* 0x001fc400018e0605 */
[----:B------:R-:W2:Y:S04]  /*4d920*/  LDL.LU R7, [R1+0xd44] ;  /* 0x000d440001077983 */ /* 0x000ea80000300800 */
[----:B------:R4:W-:Y:S01]  /*4d930*/  STL [R1+0x5b2c], R12 ;  /* 0x005b2c0c01007387 */ /* 0x0009e20000100800 */
[----:B---3--:R-:W-:-:S05]  /*4d940*/  IADD3 R13, P3, PT, R6, R2, RZ ;  /* 0x00000002060d7210 */ /* 0x008fca0007f7e0ff */
[----:B------:R0:W-:Y:S01]  /*4d950*/  STL [R1+0x5b68], R13 ;  /* 0x005b680d01007387 */ /* 0x0001e20000100800 */
[C---:B----4-:R-:W-:Y:S01]  /*4d960*/  IMAD.X R12, R55.reuse, 0x1, R4, P2 ;  /* 0x00000001370c7824 */ /* 0x050fe200010e0604 */
[----:B0-----:R-:W-:Y:S02]  /*4d970*/  IADD3 R13, P2, PT, R6, R3, RZ ;  /* 0x00000003060d7210 */ /* 0x001fe40007f5e0ff */
[----:B------:R-:W3:Y:S04]  /*4d980*/  LDL.LU R6, [R1+0xf00] ;  /* 0x000f000001067983 */ /* 0x000ee80000300800 */
[----:B------:R0:W-:Y:S04]  /*4d990*/  STL [R1+0x5b34], R12 ;  /* 0x005b340c01007387 */ /* 0x0001e80000100800 */
[----:B------:R5:W-:Y:S01]  /*4d9a0*/  STL [R1+0x5b70], R13 ;  /* 0x005b700d01007387 */ /* 0x000be20000100800 */
[----:B0-----:R-:W-:Y:S01]  /*4d9b0*/  IMAD.X R12, R55, 0x1, R5, P1 ;  /* 0x00000001370c7824 */ /* 0x001fe200008e0605 */
[----:B------:R-:W-:-:S04]  /*4d9c0*/  IADD3 R14, P1, PT, R56, R2, RZ ;  /* 0x00000002380e7210 */ /* 0x000fc80007f3e0ff */
[----:B------:R0:W-:Y:S04]  /*4d9d0*/  STL [R1+0x5b3c], R12 ;  /* 0x005b3c0c01007387 */ /* 0x0001e80000100800 */
[----:B------:R-:W-:Y:S04]  /*4d9e0*/  STL [R1+0x5b78], R14 ;  /* 0x005b780e01007387 */ /* 0x000fe80000100800 */
[----:B------:R-:W4:Y:S01]  /*4d9f0*/  LDL.LU R55, [R1+0xd4c] ;  /* 0x000d4c0001377983 */ /* 0x000f220000300800 */
[----:B-----5:R-:W-:Y:S01]  /*4da00*/  IMAD.X R13, R11, 0x1, R4, P6 ;  /* 0x000000010b0d7824 */ /* 0x020fe200030e0604 */
[----:B0-----:R-:W-:-:S04]  /*4da10*/  IADD3 R12, P6, PT, R56, R3, RZ ;  /* 0x00000003380c7210 */ /* 0x001fc80007fde0ff */
[----:B------:R0:W-:Y:S04]  /*4da20*/  STL [R1+0x5b44], R13 ;  /* 0x005b440d01007387 */ /* 0x0001e80000100800 */
[----:B------:R-:W5:Y:S04]  /*4da30*/  LDL.LU R56, [R1+0xf04] ;  /* 0x000f040001387983 */ /* 0x000f680000300800 */
[----:B------:R1:W-:Y:S01]  /*4da40*/  STL [R1+0x5b80], R12 ;  /* 0x005b800c01007387 */ /* 0x0003e20000100800 */
[----:B0-----:R-:W-:-:S05]  /*4da50*/  IMAD.X R13, R11, 0x1, R5, P5 ;  /* 0x000000010b0d7824 */ /* 0x001fca00028e0605 */
[----:B------:R0:W-:Y:S01]  /*4da60*/  STL [R1+0x5b4c], R13 ;  /* 0x005b4c0d01007387 */ /* 0x0001e20000100800 */
[----:B-1----:R-:W-:-:S05]  /*4da70*/  IADD3 R12, P5, PT, R57, R2, RZ ;  /* 0x00000002390c7210 */ /* 0x002fca0007fbe0ff */
[----:B------:R1:W-:Y:S01]  /*4da80*/  STL [R1+0x5b88], R12 ;  /* 0x005b880c01007387 */ /* 0x0003e20000100800 */
[----:B------:R-:W-:Y:S01]  /*4da90*/  IMAD.X R11, R58, 0x1, R4, P0 ;  /* 0x000000013a0b7824 */ /* 0x000fe200000e0604 */
[----:B0-----:R-:W-:-:S04]  /*4daa0*/  IADD3 R13, P0, PT, R57, R3, RZ ;  /* 0x00000003390d7210 */ /* 0x001fc80007f1e0ff */
[----:B------:R0:W-:Y:S01]  /*4dab0*/  STL [R1+0x5b54], R11 ;  /* 0x005b540b01007387 */ /* 0x0001e20000100800 */
[----:B-1----:R-:W-:-:S03]  /*4dac0*/  IMAD.X R12, R58, 0x1, R5, P4 ;  /* 0x000000013a0c7824 */ /* 0x002fc600020e0605 */
[----:B------:R-:W-:Y:S04]  /*4dad0*/  STL [R1+0x5b90], R13 ;  /* 0x005b900d01007387 */ /* 0x000fe80000100800 */
[----:B------:R-:W5:Y:S01]  /*4dae0*/  LDL.LU R57, [R1+0xd50] ;  /* 0x000d500001397983 */ /* 0x000f620000300800 */
[----:B0-----:R-:W-:-:S03]  /*4daf0*/  IADD3 R11, P4, PT, R10, R2, RZ ;  /* 0x000000020a0b7210 */ /* 0x001fc60007f9e0ff */
[----:B------:R0:W-:Y:S04]  /*4db00*/  STL [R1+0x5b5c], R12 ;  /* 0x005b5c0c01007387 */ /* 0x0001e80000100800 */
[----:B------:R-:W5:Y:S04]  /*4db10*/  LDL.LU R58, [R1+0xf08] ;  /* 0x000f0800013a7983 */ /* 0x000f680000300800 */
[----:B------:R1:W-:Y:S01]  /*4db20*/  STL [R1+0x5b98], R11 ;  /* 0x005b980b01007387 */ /* 0x0003e20000100800 */
[C---:B0-----:R-:W-:Y:S01]  /*4db30*/  IMAD.X R12, R59.reuse, 0x1, R4, P3 ;  /* 0x000000013b0c7824 */ /* 0x041fe200018e0604 */
[----:B-1----:R-:W-:Y:S01]  /*4db40*/  IADD3 R11, P3, PT, R10, R3, RZ ;  /* 0x000000030a0b7210 */ /* 0x002fe20007f7e0ff */
[----:B------:R-:W-:-:S03]  /*4db50*/  IMAD.X R10, R59, 0x1, R5, P2 ;  /* 0x000000013b0a7824 */ /* 0x000fc600010e0605 */
[----:B------:R2:W-:Y:S04]  /*4db60*/  STL [R1+0x5b64], R12 ;  /* 0x005b640c01007387 */ /* 0x0005e80000100800 */
[----:B------:R0:W-:Y:S04]  /*4db70*/  STL [R1+0x5ba0], R11 ;  /* 0x005ba00b01007387 */ /* 0x0001e80000100800 */
[----:B------:R1:W-:Y:S01]  /*4db80*/  STL [R1+0x5b6c], R10 ;  /* 0x005b6c0a01007387 */ /* 0x0003e20000100800 */
[----:B--2---:R-:W-:-:S05]  /*4db90*/  IADD3 R12, P2, PT, R60, R2, RZ ;  /* 0x000000023c0c7210 */ /* 0x004fca0007f5e0ff */
[----:B------:R-:W-:Y:S04]  /*4dba0*/  STL [R1+0x5ba8], R12 ;  /* 0x005ba80c01007387 */ /* 0x000fe80000100800 */
[----:B------:R-:W2:Y:S01]  /*4dbb0*/  LDL.LU R59, [R1+0xd58] ;  /* 0x000d5800013b7983 */ /* 0x000ea20000300800 */
[----:B0-----:R-:W-:Y:S01]  /*4dbc0*/  IMAD.X R11, R9, 0x1, R4, P1 ;  /* 0x00000001090b7824 */ /* 0x001fe200008e0604 */
[----:B-1----:R-:W-:-:S04]  /*4dbd0*/  IADD3 R10, P1, PT, R60, R3, RZ ;  /* 0x000000033c0a7210 */ /* 0x002fc80007f3e0ff */
[----:B------:R-:W-:Y:S04]  /*4dbe0*/  STL [R1+0x5b74], R11 ;  /* 0x005b740b01007387 */ /* 0x000fe80000100800 */
[----:B------:R-:W2:Y:S04]  /*4dbf0*/  LDL.LU R60, [R1+0xf0c] ;  /* 0x000f0c00013c7983 */ /* 0x000ea80000300800 */
[----:B------:R0:W-:Y:S02]  /*4dc00*/  STL [R1+0x5bb0], R10 ;  /* 0x005bb00a01007387 */ /* 0x0001e40000100800 */
[----:B0-----:R-:W-:-:S05]  /*4dc10*/  IMAD.X R10, R9, 0x1, R5, P6 ;  /* 0x00000001090a7824 */ /* 0x001fca00030e0605 */
[----:B------:R0:W-:Y:S01]  /*4dc20*/  STL [R1+0x5b7c], R10 ;  /* 0x005b7c0a01007387 */ /* 0x0001e20000100800 */
[C---:B------:R-:W-:Y:S01]  /*4dc30*/  IADD3 R9, P6, PT, R8.reuse, R2, RZ ;  /* 0x0000000208097210 */ /* 0x040fe20007fde0ff */
[----:B------:R-:W-:Y:S01]  /*4dc40*/  IMAD.X R11, R61, 0x1, R4, P5 ;  /* 0x000000013d0b7824 */ /* 0x000fe200028e0604 */
[----:B0-----:R-:W-:-:S03]  /*4dc50*/  IADD3 R10, P5, PT, R8, R3, RZ ;  /* 0x00000003080a7210 */ /* 0x001fc60007fbe0ff */
[----:B------:R0:W-:Y:S04]  /*4dc60*/  STL [R1+0x5bb8], R9 ;  /* 0x005bb80901007387 */ /* 0x0001e80000100800 */
[----:B------:R-:W-:Y:S04]  /*4dc70*/  STL [R1+0x5b84], R11 ;  /* 0x005b840b01007387 */ /* 0x000fe80000100800 */
[----:B------:R-:W-:Y:S01]  /*4dc80*/  STL [R1+0x5bc0], R10 ;  /* 0x005bc00a01007387 */ /* 0x000fe20000100800 */
[----:B0-----:R-:W-:-:S03]  /*4dc90*/  IMAD.X R9, R61, 0x1, R5, P0 ;  /* 0x000000013d097824 */ /* 0x001fc600000e0605 */
[----:B------:R-:W2:Y:S04]  /*4dca0*/  LDL.LU R61, [R1+0xd60] ;  /* 0x000d6000013d7983 */ /* 0x000ea80000300800 */
[----:B------:R-:W-:Y:S04]  /*4dcb0*/  STL [R1+0x5b8c], R9 ;  /* 0x005b8c0901007387 */ /* 0x000fe80000100800 */
[----:B------:R-:W2:Y:S01]  /*4dcc0*/  LDL.LU R14, [R1+0xf10] ;  /* 0x000f1000010e7983 */ /* 0x000ea20000300800 */
[----:B------:R-:W-:-:S05]  /*4dcd0*/  IADD3 R8, P0, PT, R7, R2, RZ ;  /* 0x0000000207087210 */ /* 0x000fca0007f1e0ff */
[----:B------:R3:W-:Y:S02]  /*4dce0*/  STL [R1+0x5bc8], R8 ;  /* 0x005bc80801007387 */ /* 0x0007e40000100800 */
[C---:B---3--:R-:W-:Y:S01]  /*4dcf0*/  IMAD.X R8, R6.reuse, 0x1, R4, P4 ;  /* 0x0000000106087824 */ /* 0x048fe200020e0604 */
[----:B------:R-:W-:Y:S01]  /*4dd00*/  IADD3 R7, P4, PT, R7, R3, RZ ;  /* 0x0000000307077210 */ /* 0x000fe20007f9e0ff */
[----:B------:R-:W-:-:S03]  /*4dd10*/  IMAD.X R6, R6, 0x1, R5, P3 ;  /* 0x0000000106067824 */ /* 0x000fc600018e0605 */
[----:B------:R-:W-:Y:S04]  /*4dd20*/  STL [R1+0x5b94], R8 ;  /* 0x005b940801007387 */ /* 0x000fe80000100800 */
[----:B------:R-:W3:Y:S04]  /*4dd30*/  LDL.LU R13, [R1+0xd64] ;  /* 0x000d6400010d7983 */ /* 0x000ee80000300800 */
[----:B------:R4:W-:Y:S04]  /*4dd40*/  STL [R1+0x5bd0], R7 ;  /* 0x005bd00701007387 */ /* 0x0009e80000100800 */
[----:B------:R-:W3:Y:S04]  /*4dd50*/  LDL.LU R12, [R1+0xf14] ;  /* 0x000f1400010c7983 */ /* 0x000ee80000300800 */
[----:B------:R5:W-:Y:S04]  /*4dd60*/  STL [R1+0x5b9c], R6 ;  /* 0x005b9c0601007387 */ /* 0x000be80000100800 */
[----:B------:R-:W3:Y:S01]  /*4dd70*/  LDL.LU R11, [R1+0xd6c] ;  /* 0x000d6c00010b7983 */ /* 0x000ee20000300800 */
[----:B----4-:R-:W-:-:S05]  /*4dd80*/  IADD3 R7, P3, PT, R55, R2, RZ ;  /* 0x0000000237077210 */ /* 0x010fca0007f7e0ff */
[----:B------:R0:W-:Y:S04]  /*4dd90*/  STL [R1+0x5bd8], R7 ;  /* 0x005bd80701007387 */ /* 0x0001e80000100800 */
[----:B------:R-:W4:Y:S01]  /*4dda0*/  LDL.LU R10, [R1+0xf18] ;  /* 0x000f1800010a7983 */ /* 0x000f220000300800 */
[----:B-----5:R-:W-:Y:S01]  /*4ddb0*/  IMAD.X R6, R56, 0x1, R4, P2 ;  /* 0x0000000138067824 */ /* 0x020fe200010e0604 */
[----:B0-----:R-:W-:-:S04]  /*4ddc0*/  IADD3 R7, P2, PT, R55, R3, RZ ;  /* 0x0000000337077210 */ /* 0x001fc80007f5e0ff */
[----:B------:R0:W-:Y:S04]  /*4ddd0*/  STL [R1+0x5ba4], R6 ;  /* 0x005ba40601007387 */ /* 0x0001e80000100800 */
[----:B------:R-:W5:Y:S01]  /*4dde0*/  LDL.LU R9, [R1+0xd70] ;  /* 0x000d700001097983 */ /* 0x000f620000300800 */
[----:B0-----:R-:W-:-:S03]  /*4ddf0*/  IMAD.X R6, R56, 0x1, R5, P1 ;  /* 0x0000000138067824 */ /* 0x001fc600008e0605 */
[----:B------:R0:W-:Y:S04]  /*4de00*/  STL [R1+0x5be0], R7 ;  /* 0x005be00701007387 */ /* 0x0001e80000100800 */
[----:B------:R-:W5:Y:S04]  /*4de10*/  LDL.LU R8, [R1+0xf1c] ;  /* 0x000f1c0001087983 */ /* 0x000f680000300800 */
[----:B------:R1:W-:Y:S04]  /*4de20*/  STL [R1+0x5bac], R6 ;  /* 0x005bac0601007387 */ /* 0x0003e80000100800 */
[----:B0-----:R-:W5:Y:S01]  /*4de30*/  LDL.LU R7, [R1+0xd78] ;  /* 0x000d780001077983 */ /* 0x001f620000300800 */
[----:B-1----:R-:W-:-:S05]  /*4de40*/  IADD3 R6, P1, PT, R57, R2, RZ ;  /* 0x0000000239067210 */ /* 0x002fca0007f3e0ff */
[----:B------:R0:W-:Y:S01]  /*4de50*/  STL [R1+0x5be8], R6 ;  /* 0x005be80601007387 */ /* 0x0001e20000100800 */
[C---:B------:R-:W-:Y:S01]  /*4de60*/  IMAD.X R15, R58.reuse, 0x1, R4, P6 ;  /* 0x000000013a0f7824 */ /* 0x040fe200030e0604 */
[----:B------:R-:W-:Y:S02]  /*4de70*/  IADD3 R16, P6, PT, R57, R3, RZ ;  /* 0x0000000339107210 */ /* 0x000fe40007fde0ff */
[----:B0-----:R-:W5:Y:S04]  /*4de80*/  LDL.LU R6, [R1+0xf20] ;  /* 0x000f200001067983 */ /* 0x001f680000300800 */
[----:B------:R0:W-:Y:S04]  /*4de90*/  STL [R1+0x5bb4], R15 ;  /* 0x005bb40f01007387 */ /* 0x0001e80000100800 */
[----:B------:R-:W5:Y:S04]  /*4dea0*/  LDL.LU R55, [R1+0xd7c] ;  /* 0x000d7c0001377983 */ /* 0x000f680000300800 */
[----:B------:R2:W-:Y:S01]  /*4deb0*/  STL [R1+0x5bf0], R16 ;  /* 0x005bf01001007387 */ /* 0x0005e20000100800 */
[----:B0-----:R-:W-:-:S03]  /*4dec0*/  IMAD.X R15, R58, 0x1, R5, P5 ;  /* 0x000000013a0f7824 */ /* 0x001fc600028e0605 */
[----:B------:R-:W5:Y:S04]  /*4ded0*/  LDL.LU R56, [R1+0xf24] ;  /* 0x000f240001387983 */ /* 0x000f680000300800 */
[----:B------:R0:W-:Y:S04]  /*4dee0*/  STL [R1+0x5bbc], R15 ;  /* 0x005bbc0f01007387 */ /* 0x0001e80000100800 */
[----:B------:R-:W5:Y:S01]  /*4def0*/  LDL.LU R57, [R1+0xd84] ;  /* 0x000d840001397983 */ /* 0x000f620000300800 */
[----:B--2---:R-:W-:-:S05]  /*4df00*/  IADD3 R16, P5, PT, R59, R2, RZ ;  /* 0x000000023b107210 */ /* 0x004fca0007fbe0ff */
[----:B------:R1:W-:Y:S04]  /*4df10*/  STL [R1+0x5bf8], R16 ;  /* 0x005bf81001007387 */ /* 0x0003e80000100800 */
[----:B------:R-:W2:Y:S01]  /*4df20*/  LDL.LU R58, [R1+0xf28] ;  /* 0x000f2800013a7983 */ /* 0x000ea20000300800 */
[----:B0-----:R-:W-:Y:S01]  /*4df30*/  IMAD.X R15, R60, 0x1, R4, P0 ;  /* 0x000000013c0f7824 */ /* 0x001fe200000e0604 */
[----:B-1----:R-:W-:-:S04]  /*4df40*/  IADD3 R16, P0, PT, R59, R3, RZ ;  /* 0x000000033b107210 */ /* 0x002fc80007f1e0ff */
[----:B------:R0:W-:Y:S04]  /*4df50*/  STL [R1+0x5bc4], R15 ;  /* 0x005bc40f01007387 */ /* 0x0001e80000100800 */
[----:B------:R-:W2:Y:S04]  /*4df60*/  LDL.LU R59, [R1+0xd98] ;  /* 0x000d9800013b7983 */ /* 0x000ea80000300800 */
[----:B------:R-:W-:Y:S01]  /*4df70*/  STL [R1+0x5c00], R16 ;  /* 0x005c001001007387 */ /* 0x000fe20000100800 */
[----:B0-----:R-:W-:-:S03]  /*4df80*/  IMAD.X R15, R60, 0x1, R5, P4 ;  /* 0x000000013c0f7824 */ /* 0x001fc600020e0605 */
[----:B------:R-:W2:Y:S04]  /*4df90*/  LDL.LU R60, [R1+0xf2c] ;  /* 0x000f2c00013c7983 */ /* 0x000ea80000300800 */
[----:B------:R0:W-:Y:S01]  /*4dfa0*/  STL [R1+0x5bcc], R15 ;  /* 0x005bcc0f01007387 */ /* 0x0001e20000100800 */
[----:B------:R-:W-:-:S05]  /*4dfb0*/  IADD3 R17, P4, PT, R61, R2, RZ ;  /* 0x000000023d117210 */ /* 0x000fca0007f9e0ff */
[----:B------:R-:W-:Y:S01]  /*4dfc0*/  STL [R1+0x5c08], R17 ;  /* 0x005c081101007387 */ /* 0x000fe20000100800 */
[C---:B0-----:R-:W-:Y:S01]  /*4dfd0*/  IMAD.X R15, R14.reuse, 0x1, R4, P3 ;  /* 0x000000010e0f7824 */ /* 0x041fe200018e0604 */
[----:B------:R-:W-:Y:S02]  /*4dfe0*/  IADD3 R16, P3, PT, R61, R3, RZ ;  /* 0x000000033d107210 */ /* 0x000fe40007f7e0ff */
[----:B------:R-:W2:Y:S04]  /*4dff0*/  LDL.LU R61, [R1+0xf30] ;  /* 0x000f3000013d7983 */ /* 0x000ea80000300800 */
[----:B------:R0:W-:Y:S04]  /*4e000*/  STL [R1+0x5bd4], R15 ;  /* 0x005bd40f01007387 */ /* 0x0001e80000100800 */
[----:B------:R1:W-:Y:S01]  /*4e010*/  STL [R1+0x5c10], R16 ;  /* 0x005c101001007387 */ /* 0x0003e20000100800 */
[----:B0-----:R-:W-:-:S05]  /*4e020*/  IMAD.X R15, R14, 0x1, R5, P2 ;  /* 0x000000010e0f7824 */ /* 0x001fca00010e0605 */
[----:B------:R0:W-:Y:S01]  /*4e030*/  STL [R1+0x5bdc], R15 ;  /* 0x005bdc0f01007387 */ /* 0x0001e20000100800 */
[----:B------:R-:W-:Y:S02]  /*4e040*/  SHF.R.S32.HI R0, RZ, 0x1f, R0 ;  /* 0x0000001fff007819 */ /* 0x000fe40000011400 */
[----:B---3--:R-:W-:-:S05]  /*4e050*/  IADD3 R14, P2, PT, R13, R2, RZ ;  /* 0x000000020d0e7210 */ /* 0x008fca0007f5e0ff */
[----:B------:R3:W-:Y:S01]  /*4e060*/  STL [R1+0x5c18], R14 ;  /* 0x005c180e01007387 */ /* 0x0007e20000100800 */
[C-C-:B-1----:R-:W-:Y:S01]  /*4e070*/  IMAD.X R16, R12.reuse, 0x1, R4.reuse, P1 ;  /* 0x000000010c107824 */ /* 0x142fe200008e0604 */
[-C--:B0-----:R-:W-:Y:S01]  /*4e080*/  IADD3 R15, P1, PT, R13, R3.reuse, RZ ;  /* 0x000000030d0f7210 */ /* 0x081fe20007f3e0ff */
[--C-:B---3--:R-:W-:Y:S01]  /*4e090*/  IMAD.X R14, R12, 0x1, R5.reuse, P6 ;  /* 0x000000010c0e7824 */ /* 0x108fe200030e0605 */
[CC--:B------:R-:W-:Y:S02]  /*4e0a0*/  IADD3 R13, P6, PT, R11.reuse, R2.reuse, RZ ;  /* 0x000000020b0d7210 */ /* 0x0c0fe40007fde0ff */
[----:B------:R-:W-:Y:S04]  /*4e0b0*/  STL [R1+0x5be4], R16 ;  /* 0x005be41001007387 */ /* 0x000fe80000100800 */
[----:B------:R-:W-:Y:S01]  /*4e0c0*/  STL [R1+0x5c20], R15 ;  /* 0x005c200f01007387 */ /* 0x000fe20000100800 */
[C-C-:B----4-:R-:W-:Y:S01]  /*4e0d0*/  IMAD.X R12, R10.reuse, 0x1, R4.reuse, P5 ;  /* 0x000000010a0c7824 */ /* 0x150fe200028e0604 */
[----:B------:R-:W-:Y:S01]  /*4e0e0*/  IADD3 R11, P5, PT, R11, R3, RZ ;  /* 0x000000030b0b7210 */ /* 0x000fe20007fbe0ff */
[----:B------:R-:W-:Y:S01]  /*4e0f0*/  IMAD.X R10, R10, 0x1, R5, P0 ;  /* 0x000000010a0a7824 */ /* 0x000fe200000e0605 */
[----:B------:R-:W-:Y:S04]  /*4e100*/  STL [R1+0x5bec], R14 ;  /* 0x005bec0e01007387 */ /* 0x000fe80000100800 */
[----:B------:R-:W-:Y:S04]  /*4e110*/  STL [R1+0x5c28], R13 ;  /* 0x005c280d01007387 */ /* 0x000fe80000100800 */
[----:B------:R5:W-:Y:S04]  /*4e120*/  STL [R1+0x5bf4], R12 ;  /* 0x005bf40c01007387 */ /* 0x000be80000100800 */
[----:B------:R0:W-:Y:S04]  /*4e130*/  STL [R1+0x5c30], R11 ;  /* 0x005c300b01007387 */ /* 0x0001e80000100800 */
[----:B------:R1:W-:Y:S01]  /*4e140*/  STL [R1+0x5bfc], R10 ;  /* 0x005bfc0a01007387 */ /* 0x0003e20000100800 */
[----:B-----5:R-:W-:Y:S01]  /*4e150*/  IADD3 R12, P0, PT, R9, R2, RZ ;  /* 0x00000002090c7210 */ /* 0x020fe20007f1e0ff */
[----:B0-----:R-:W-:-:S04]  /*4e160*/  IMAD.X R11, R8, 0x1, R4, P4 ;  /* 0x00000001080b7824 */ /* 0x001fc800020e0604 */
[----:B------:R-:W-:Y:S01]  /*4e170*/  STL [R1+0x5c38], R12 ;  /* 0x005c380c01007387 */ /* 0x000fe20000100800 */
[-C--:B-1----:R-:W-:Y:S01]  /*4e180*/  IADD3 R10, P4, PT, R9, R3.reuse, RZ ;  /* 0x00000003090a7210 */ /* 0x082fe20007f9e0ff */
[--C-:B------:R-:W-:Y:S01]  /*4e190*/  IMAD.X R9, R8, 0x1, R5.reuse, P3 ;  /* 0x0000000108097824 */ /* 0x100fe200018e0605 */
[C---:B------:R-:W-:Y:S01]  /*4e1a0*/  IADD3 R8, P3, PT, R7.reuse, R2, RZ ;  /* 0x0000000207087210 */ /* 0x040fe20007f7e0ff */
[----:B------:R-:W-:Y:S04]  /*4e1b0*/  STL [R1+0x5c04], R11 ;  /* 0x005c040b01007387 */ /* 0x000fe80000100800 */
[----:B------:R0:W-:Y:S04]  /*4e1c0*/  STL [R1+0x5c40], R10 ;  /* 0x005c400a01007387 */ /* 0x0001e80000100800 */
[----:B------:R1:W-:Y:S04]  /*4e1d0*/  STL [R1+0x5c0c], R9 ;  /* 0x005c0c0901007387 */ /* 0x0003e80000100800 */
[----:B------:R3:W-:Y:S01]  /*4e1e0*/  STL [R1+0x5c44], R8 ;  /* 0x005c440801007387 */ /* 0x0007e20000100800 */
[C---:B0-----:R-:W-:Y:S01]  /*4e1f0*/  IMAD.X R10, R6.reuse, 0x1, R4, P2 ;  /* 0x00000001060a7824 */ /* 0x041fe200010e0604 */
[----:B-1----:R-:W-:Y:S01]  /*4e200*/  IADD3 R9, P2, PT, R7, R3, RZ ;  /* 0x0000000307097210 */ /* 0x002fe20007f5e0ff */
[----:B---3--:R-:W-:-:S03]  /*4e210*/  IMAD.X R8, R6, 0x1, R5, P1 ;  /* 0x0000000106087824 */ /* 0x008fc600008e0605 */
[----:B------:R-:W-:Y:S01]  /*4e220*/  STL [R1+0x5c14], R10 ;  /* 0x005c140a01007387 */ /* 0x000fe20000100800 */
[----:B------:R-:W-:-:S03]  /*4e230*/  IADD3 R7, P1, PT, R55, R2, RZ ;  /* 0x0000000237077210 */ /* 0x000fc60007f3e0ff */
[----:B------:R-:W-:Y:S04]  /*4e240*/  STL [R1+0x5c48], R9 ;  /* 0x005c480901007387 */ /* 0x000fe80000100800 */
[----:B------:R0:W-:Y:S01]  /*4e250*/  STL [R1+0x5c1c], R8 ;  /* 0x005c1c0801007387 */ /* 0x0001e20000100800 */
[----:B------:R-:W-:-:S03]  /*4e260*/  IMAD.X R6, R56, 0x1, R4, P6 ;  /* 0x0000000138067824 */ /* 0x000fc600030e0604 */
[----:B------:R1:W-:Y:S04]  /*4e270*/  STL [R1+0x5c4c], R7 ;  /* 0x005c4c0701007387 */ /* 0x0003e80000100800 */
[----:B------:R3:W-:Y:S01]  /*4e280*/  STL [R1+0x5c24], R6 ;  /* 0x005c240601007387 */ /* 0x0007e20000100800 */
[----:B0-----:R-:W-:Y:S01]  /*4e290*/  IADD3 R8, P6, PT, R55, R3, RZ ;  /* 0x0000000337087210 */ /* 0x001fe20007fde0ff */
[----:B-1----:R-:W-:-:S04]  /*4e2a0*/  IMAD.X R7, R56, 0x1, R5, P5 ;  /* 0x0000000138077824 */ /* 0x002fc800028e0605 */
[----:B------:R2:W-:Y:S01]  /*4e2b0*/  STL [R1+0x5c50], R8 ;  /* 0x005c500801007387 */ /* 0x0005e20000100800 */
[----:B---3--:R-:W-:-:S03]  /*4e2c0*/  IADD3 R6, P5, PT, R57, R2, RZ ;  /* 0x0000000239067210 */ /* 0x008fc60007fbe0ff */
[----:B------:R0:W-:Y:S04]  /*4e2d0*/  STL [R1+0x5c2c], R7 ;  /* 0x005c2c0701007387 */ /* 0x0001e80000100800 */
[----:B------:R1:W-:Y:S01]  /*4e2e0*/  STL [R1+0x5c54], R6 ;  /* 0x005c540601007387 */ /* 0x0003e20000100800 */
[C---:B--2---:R-:W-:Y:S01]  /*4e2f0*/  IMAD.X R8, R58.reuse, 0x1, R4, P0 ;  /* 0x000000013a087824 */ /* 0x044fe200000e0604 */
[----:B0-----:R-:W-:Y:S01]  /*4e300*/  IADD3 R7, P0, PT, R57, R3, RZ ;  /* 0x0000000339077210 */ /* 0x001fe20007f1e0ff */
[----:B-1----:R-:W-:-:S03]  /*4e310*/  IMAD.X R6, R58, 0x1, R5, P4 ;  /* 0x000000013a067824 */ /* 0x002fc600020e0605 */
[----:B------:R-:W-:Y:S04]  /*4e320*/  STL [R1+0x5c34], R8 ;  /* 0x005c340801007387 */ /* 0x000fe80000100800 */
[----:B------:R0:W-:Y:S04]  /*4e330*/  STL [R1+0x5c58], R7 ;  /* 0x005c580701007387 */ /* 0x0001e80000100800 */
[----:B------:R1:W-:Y:S01]  /*4e340*/  STL [R1+0x5c3c], R6 ;  /* 0x005c3c0601007387 */ /* 0x0003e20000100800 */
[C---:B------:R-:W-:Y:S01]  /*4e350*/  IADD3 R2, P4, PT, R59.reuse, R2, RZ ;  /* 0x000000023b027210 */ /* 0x040fe20007f9e0ff */
[----:B0-----:R-:W-:Y:S01]  /*4e360*/  IMAD.X R7, R60, 0x1, R4, P3 ;  /* 0x000000013c077824 */ /* 0x001fe200018e0604 */
[----:B-1----:R-:W-:-:S03]  /*4e370*/  IADD3 R6, P3, PT, R59, R3, RZ ;  /* 0x000000033b067210 */ /* 0x002fc60007f7e0ff */
[----:B------:R0:W-:Y:S01]  /*4e380*/  STL [R1+0x43ac], R2 ;  /* 0x0043ac0201007387 */ /* 0x0001e20000100800 */
[----:B------:R-:W-:-:S03]  /*4e390*/  IMAD.X R3, R60, 0x1, R5, P2 ;  /* 0x000000013c037824 */ /* 0x000fc600010e0605 */
[----:B------:R-:W-:Y:S04]  /*4e3a0*/  STL [R1+0x43b0], R7 ;  /* 0x0043b00701007387 */ /* 0x000fe80000100800 */
[----:B------:R-:W-:Y:S01]  /*4e3b0*/  STL [R1+0x43a8], R6 ;  /* 0x0043a80601007387 */ /* 0x000fe20000100800 */
[----:B0-----:R-:W-:-:S03]  /*4e3c0*/  SHF.R.S32.HI R2, RZ, 0x1f, R59 ;  /* 0x0000001fff027819 */ /* 0x001fc6000001143b */
[----:B------:R0:W-:Y:S02]  /*4e3d0*/  STL [R1+0x4394], R3 ;  /* 0x0043940301007387 */ /* 0x0001e40000100800 */
[--C-:B0-----:R-:W-:Y:S02]  /*4e3e0*/  IMAD.X R3, R0, 0x1, R4.reuse, P5 ;  /* 0x0000000100037824 */ /* 0x101fe400028e0604 */
[C---:B------:R-:W-:Y:S02]  /*4e3f0*/  IMAD.X R6, R61.reuse, 0x1, R4, P1 ;  /* 0x000000013d067824 */ /* 0x040fe400008e0604 */
[----:B------:R-:W-:-:S03]  /*4e400*/  IMAD.X R7, R61, 0x1, R5, P6 ;  /* 0x000000013d077824 */ /* 0x000fc600030e0605 */
[----:B------:R0:W-:Y:S04]  /*4e410*/  STL [R1+0x4398], R6 ;  /* 0x0043980601007387 */ /* 0x0001e80000100800 */
[----:B------:R-:W-:Y:S01]  /*4e420*/  STL [R1+0x439c], R7 ;  /* 0x00439c0701007387 */ /* 0x000fe20000100800 */
[----:B0-----:R-:W-:-:S03]  /*4e430*/  IMAD.X R6, R0, 0x1, R5, P0 ;  /* 0x0000000100067824 */ /* 0x001fc600000e0605 */
[----:B------:R-:W2:Y:S04]  /*4e440*/  LDL.LU R0, [R1+0x695c] ;  /* 0x00695c0001007983 */ /* 0x000ea80000300800 */
[----:B------:R0:W-:Y:S04]  /*4e450*/  STL [R1+0x43a0], R3 ;  /* 0x0043a00301007387 */ /* 0x0001e80000100800 */
[----:B------:R1:W-:Y:S01]  /*4e460*/  STL [R1+0x43a4], R6 ;  /* 0x0043a40601007387 */ /* 0x0003e20000100800 */
[C---:B0-----:R-:W-:Y:S02]  /*4e470*/  IMAD.X R3, R2.reuse, 0x1, R4, P4 ;  /* 0x0000000102037824 */ /* 0x041fe400020e0604 */
[----:B------:R-:W-:-:S03]  /*4e480*/  IMAD.X R2, R2, 0x1, R5, P3 ;  /* 0x0000000102027824 */ /* 0x000fc600018e0605 */
[----:B------:R-:W-:Y:S04]  /*4e490*/  STL [R1+0x4390], R3 ;  /* 0x0043900301007387 */ /* 0x000fe80000100800 */
[----:B------:R0:W-:Y:S04]  /*4e4a0*/  STL [R1+0x438c], R2 ;  /* 0x00438c0201007387 */ /* 0x0001e80000100800 */
        /* <DEDUP_REMOVED lines=2001> */
[----:B-1----:R-:W0:Y:S04]  /*561c0*/  LDL R6, [R1+0x3b1c] ;  /* 0x003b1c0001067983 */ /* 0x002e280000100800 */
[----:B------:R-:W3:Y:S04]  /*561d0*/  LDL R55, [R1+0x3b18] ;  /* 0x003b180001377983 */ /* 0x000ee80000100800 */
[----:B------:R-:W4:Y:S04]  /*561e0*/  LDL R56, [R1+0x3b14] ;  /* 0x003b140001387983 */ /* 0x000f280000100800 */
[----:B------:R-:W5:Y:S04]  /*561f0*/  LDL R57, [R1+0x3b10] ;  /* 0x003b100001397983 */ /* 0x000f680000100800 */
[----:B------:R-:W-:Y:S04]  /*56200*/  STL [R1+0x7b0], RZ ;  /* 0x0007b0ff01007387 */ /* 0x000fe80000100800 */
[----:B------:R-:W-:Y:S04]  /*56210*/  STL [R1+0x7b4], RZ ;  /* 0x0007b4ff01007387 */ /* 0x000fe80000100800 */
[----:B------:R-:W-:Y:S04]  /*56220*/  STL [R1+0x7b8], RZ ;  /* 0x0007b8ff01007387 */ /* 0x000fe80000100800 */
[----:B------:R-:W-:Y:S04]  /*56230*/  STL [R1+0x7bc], RZ ;  /* 0x0007bcff01007387 */ /* 0x000fe80000100800 */
[----:B------:R-:W2:Y:S04]  /*56240*/  LDL R58, [R1+0x3b00] ;  /* 0x003b0000013a7983 */ /* 0x000ea80000100800 */
[----:B------:R-:W2:Y:S04]  /*56250*/  LDL R59, [R1+0x3b04] ;  /* 0x003b0400013b7983 */ /* 0x000ea80000100800 */
[----:B------:R-:W2:Y:S04]  /*56260*/  LDL R60, [R1+0x3b08] ;  /* 0x003b0800013c7983 */ /* 0x000ea80000100800 */
[----:B------:R-:W2:Y:S04]  /*56270*/  LDL R61, [R1+0x3b0c] ;  /* 0x003b0c00013d7983 */ /* 0x000ea80000100800 */
[----:B------:R-:W-:Y:S04]  /*56280*/  STL [R1+0x760], RZ ;  /* 0x000760ff01007387 */ /* 0x000fe80000100800 */
[----:B------:R-:W-:Y:S04]  /*56290*/  STL [R1+0x764], RZ ;  /* 0x000764ff01007387 */ /* 0x000fe80000100800 */
[----:B------:R-:W-:Y:S04]  /*562a0*/  STL [R1+0x768], RZ ;  /* 0x000768ff01007387 */ /* 0x000fe80000100800 */
[----:B------:R-:W-:Y:S04]  /*562b0*/  STL [R1+0x76c], RZ ;  /* 0x00076cff01007387 */ /* 0x000fe80000100800 */
[----:B------:R-:W-:Y:S04]  /*562c0*/  STL [R1+0x710], RZ ;  /* 0x000710ff01007387 */ /* 0x000fe80000100800 */
[----:B------:R-:W-:Y:S01]  /*562d0*/  STL [R1+0x714], RZ ;  /* 0x000714ff01007387 */ /* 0x000fe20000100800 */
[----:B------:R-:W-:-:S03]  /*562e0*/  USHF.R.S32.HI UR25, URZ, 0x1f, UR40 ;  /* 0x0000001fff197899 */ /* 0x000fc60008011428 */
[----:B------:R-:W-:Y:S04]  /*562f0*/  STL [R1+0x718], RZ ;  /* 0x000718ff01007387 */ /* 0x000fe80000100800 */
[----:B------:R-:W-:Y:S04]  /*56300*/  STL [R1+0x71c], RZ ;  /* 0x00071cff01007387 */ /* 0x000fe80000100800 */
[----:B------:R-:W-:Y:S01]  /*56310*/  STL [R1+0x6c0], RZ ;  /* 0x0006c0ff01007387 */ /* 0x000fe20000100800 */
[----:B------:R-:W-:-:S03]  /*56320*/  UIMAD UR47, UR41, 0x3e, URZ ;  /* 0x0000003e292f78a4 */ /* 0x000fc6000f8e02ff */
[----:B------:R-:W-:Y:S01]  /*56330*/  STL [R1+0x6c4], RZ ;  /* 0x0006c4ff01007387 */ /* 0x000fe20000100800 */
[----:B------:R-:W-:Y:S02]  /*56340*/  ULEA.HI UR25, UR25, UR40, URZ, 0x6 ;  /* 0x0000002819197291 */ /* 0x000fe4000f8f30ff */
[----:B------:R-:W-:Y:S02]  /*56350*/  USHF.R.S32.HI UR40, URZ, 0x1f, UR46 ;  /* 0x0000001fff287899 */ /* 0x000fe4000801142e */
[----:B0-----:R-:W-:Y:S02]  /*56360*/  IADD3 R2, P0, PT, R6, UR46, RZ ;  /* 0x0000002e06027c10 */ /* 0x001fe4000ff1e0ff */
[----:B---3--:R-:W-:Y:S02]  /*56370*/  IADD3 R4, P2, PT, R55, UR46, RZ ;  /* 0x0000002e37047c10 */ /* 0x008fe4000ff5e0ff */
[----:B----4-:R-:W-:Y:S01]  /*56380*/  IADD3 R3, P4, PT, R56, UR46, RZ ;  /* 0x0000002e38037c10 */ /* 0x010fe2000ff9e0ff */
[----:B------:R5:W-:Y:S04]  /*56390*/  STL [R1+0x3bb0], R2 ;  /* 0x003bb00201007387 */ /* 0x000be80000100800 */
[----:B------:R0:W-:Y:S04]  /*563a0*/  STL [R1+0x3bb8], R4 ;  /* 0x003bb80401007387 */ /* 0x0001e80000100800 */
[----:B------:R1:W-:Y:S01]  /*563b0*/  STL [R1+0x3bc0], R3 ;  /* 0x003bc00301007387 */ /* 0x0003e20000100800 */
[----:B-----5:R-:W-:-:S02]  /*563c0*/  IADD3 R2, P5, PT, R57, UR46, RZ ;  /* 0x0000002e39027c10 */ /* 0x020fc4000ffbe0ff */
[----:B0-----:R-:W-:Y:S02]  /*563d0*/  IADD3 R4, P1, PT, R6, UR47, RZ ;  /* 0x0000002f06047c10 */ /* 0x001fe4000ff3e0ff */
[----:B-1----:R-:W-:Y:S01]  /*563e0*/  IADD3 R3, P3, PT, R55, UR47, RZ ;  /* 0x0000002f37037c10 */ /* 0x002fe2000ff7e0ff */
[----:B------:R2:W-:Y:S04]  /*563f0*/  STL [R1+0x3bc8], R2 ;  /* 0x003bc80201007387 */ /* 0x0005e80000100800 */
[----:B------:R0:W-:Y:S04]  /*56400*/  STL [R1+0x3bd0], R4 ;  /* 0x003bd00401007387 */ /* 0x0001e80000100800 */
[----:B------:R1:W-:Y:S01]  /*56410*/  STL [R1+0x3bd8], R3 ;  /* 0x003bd80301007387 */ /* 0x0003e20000100800 */
[----:B--2---:R-:W-:-:S02]  /*56420*/  IADD3.X R2, PT, PT, R58, UR40, RZ, P0, !PT ;  /* 0x000000283a027c10 */ /* 0x004fc400087fe4ff */
[----:B0-----:R-:W-:Y:S02]  /*56430*/  IADD3 R4, P0, PT, R56, UR47, RZ ;  /* 0x0000002f38047c10 */ /* 0x001fe4000ff1e0ff */
[----:B-1----:R-:W-:Y:S01]  /*56440*/  IADD3.X R3, PT, PT, R59, UR40, RZ, P2, !PT ;  /* 0x000000283b037c10 */ /* 0x002fe200097fe4ff */
[----:B------:R0:W-:Y:S04]  /*56450*/  STL [R1+0x3bac], R2 ;  /* 0x003bac0201007387 */ /* 0x0001e80000100800 */
[----:B------:R-:W-:Y:S04]  /*56460*/  STL [R1+0x3be0], R4 ;  /* 0x003be00401007387 */ /* 0x000fe80000100800 */
[----:B------:R1:W-:Y:S01]  /*56470*/  STL [R1+0x3bb4], R3 ;  /* 0x003bb40301007387 */ /* 0x0003e20000100800 */
[----:B------:R-:W-:-:S02]  /*56480*/  USHF.R.S32.HI UR46, URZ, 0x1f, UR47 ;  /* 0x0000001fff2e7899 */ /* 0x000fc4000801142f */
[----:B0-----:R-:W-:Y:S02]  /*56490*/  IADD3 R2, P2, PT, R57, UR47, RZ ;  /* 0x0000002f39027c10 */ /* 0x001fe4000ff5e0ff */
[----:B-1----:R-:W-:-:S03]  /*564a0*/  IADD3.X R3, PT, PT, R60, UR40, RZ, P4, !PT ;  /* 0x000000283c037c10 */ /* 0x002fc6000a7fe4ff */
[----:B------:R0:W-:Y:S04]  /*564b0*/  STL [R1+0x3be8], R2 ;  /* 0x003be80201007387 */ /* 0x0001e80000100800 */
[----:B------:R1:W-:Y:S01]  /*564c0*/  STL [R1+0x3bbc], R3 ;  /* 0x003bbc0301007387 */ /* 0x0003e20000100800 */
[----:B------:R-:W-:Y:S02]  /*564d0*/  IADD3 R4, P4, PT, R6, UR48, RZ ;  /* 0x0000003006047c10 */ /* 0x000fe4000ff9e0ff */
[----:B0-----:R-:W-:Y:S02]  /*564e0*/  IADD3.X R2, PT, PT, R61, UR40, RZ, P5, !PT ;  /* 0x000000283d027c10 */ /* 0x001fe4000affe4ff */
[----:B-1----:R-:W-:-:S03]  /*564f0*/  IADD3 R3, P5, PT, R55, UR48, RZ ;  /* 0x0000003037037c10 */ /* 0x002fc6000ffbe0ff */
[----:B------:R0:W-:Y:S04]  /*56500*/  STL [R1+0x3bc4], R2 ;  /* 0x003bc40201007387 */ /* 0x0001e80000100800 */
[----:B------:R1:W-:Y:S04]  /*56510*/  STL [R1+0x3bf0], R4 ;  /* 0x003bf00401007387 */ /* 0x0003e80000100800 */
[----:B------:R2:W-:Y:S01]  /*56520*/  STL [R1+0x3bf8], R3 ;  /* 0x003bf80301007387 */ /* 0x0005e20000100800 */
[----:B0-----:R-:W-:Y:S02]  /*56530*/  IADD3.X R2, PT, PT, R58, UR46, RZ, P1, !PT ;  /* 0x0000002e3a027c10 */ /* 0x001fe40008ffe4ff */
[----:B-1----:R-:W-:-:S02]  /*56540*/  IADD3 R4, P1, PT, R56, UR48, RZ ;  /* 0x0000003038047c10 */ /* 0x002fc4000ff3e0ff */
[----:B--2---:R-:W-:Y:S01]  /*56550*/  IADD3.X R3, PT, PT, R59, UR46, RZ, P3, !PT ;  /* 0x0000002e3b037c10 */ /* 0x004fe20009ffe4ff */
        /* <DEDUP_REMOVED lines=450> */
[----:B0-----:R-:W-:Y:S02]  /*58180*/  IADD3.X R2, PT, PT, R61, UR52, RZ, P5, !PT ;  /* 0x000000343d027c10 */ /* 0x001fe4000affe4ff */
[----:B------:R-:W-:Y:S02]  /*58190*/  IADD3 R4, P5, PT, R6, UR75, RZ ;  /* 0x0000004b06047c10 */ /* 0x000fe4000ffbe0ff */
[----:B-1----:R-:W-:Y:S01]  /*581a0*/  IADD3 R3, P4, PT, R55, UR75, RZ ;  /* 0x0000004b37037c10 */ /* 0x002fe2000ff9e0ff */
[----:B------:R0:W-:Y:S04]  /*581b0*/  STL [R1+0x3f24], R2 ;  /* 0x003f240201007387 */ /* 0x0001e80000100800 */
[----:B------:R1:W-:Y:S04]  /*581c0*/  STL [R1+0x3f50], R4 ;  /* 0x003f500401007387 */ /* 0x0003e80000100800 */
[----:B------:R2:W-:Y:S01]  /*581d0*/  STL [R1+0x3f58], R3 ;  /* 0x003f580301007387 */ /* 0x0005e20000100800 */
[----:B0-----:R-:W-:-:S02]  /*581e0*/  IADD3.X R2, PT, PT, R58, UR60, RZ, P1, !PT ;  /* 0x0000003c3a027c10 */ /* 0x001fc40008ffe4ff */
[----:B-1----:R-:W-:Y:S02]  /*581f0*/  IADD3 R4, P1, PT, R56, UR75, RZ ;  /* 0x0000004b38047c10 */ /* 0x002fe4000ff3e0ff */
        /* <DEDUP_REMOVED lines=21> */
[----:B0-----:R-:W-:-:S02]  /*58350*/  IADD3 R2, P4, PT, R57, UR76, RZ ;  /* 0x0000004c39027c10 */ /* 0x001fc4000ff9e0ff */
[----:B-1----:R-:W-:-:S03]  /*58360*/  IADD3.X R3, PT, PT, R60, UR46, RZ, P1, !PT ;  /* 0x0000002e3c037c10 */ /* 0x002fc60008ffe4ff */
[----:B------:R0:W-:Y:S04]  /*58370*/  STL [R1+0x3f88], R2 ;  /* 0x003f880201007387 */ /* 0x0001e80000100800 */
[----:B------:R1:W-:Y:S01]  /*58380*/  STL [R1+0x3f5c], R3 ;  /* 0x003f5c0301007387 */ /* 0x0003e20000100800 */
[----:B0-----:R-:W-:-:S05]  /*58390*/  IADD3.X R2, PT, PT, R61, UR46, RZ, P3, !PT ;  /* 0x0000002e3d027c10 */ /* 0x001fca0009ffe4ff */
        /* <DEDUP_REMOVED lines=23> */
[----:B------:R-:W-:Y:S01]  /*58510*/  STL [R1+0x130], RZ ;  /* 0x000130ff01007387 */ /* 0x000fe20000100800 */
[----:B------:R-:W-:-:S03]  /*58520*/  USHF.L.U32 UR27, UR41, 0x5, URZ ;  /* 0x00000005291b7899 */ /* 0x000fc600080006ff */
[----:B------:R-:W-:Y:S04]  /*58530*/  STL [R1+0x134], RZ ;  /* 0x000134ff01007387 */ /* 0x000fe80000100800 */
[----:B------:R-:W-:Y:S04]  /*58540*/  STL [R1+0x138], RZ ;  /* 0x000138ff01007387 */ /* 0x000fe80000100800 */
[----:B------:R-:W-:Y:S04]  /*58550*/  STL [R1+0x13c], RZ ;  /* 0x00013cff01007387 */ /* 0x000fe80000100800 */
[----:B------:R-:W-:Y:S04]  /*58560*/  STL [R1+0x420], RZ ;  /* 0x000420ff01007387 */ /* 0x000fe80000100800 */
[----:B------:R-:W-:Y:S01]  /*58570*/  STL [R1+0x424], RZ ;  /* 0x000424ff01007387 */ /* 0x000fe20000100800 */
[----:B------:R-:W-:-:S03]  /*58580*/  USHF.R.S32.HI UR61, URZ, 0x1f, UR76 ;  /* 0x0000001fff3d7899 */ /* 0x000fc6000801144c */
[----:B------:R-:W-:Y:S01]  /*58590*/  STL [R1+0x428], RZ ;  /* 0x000428ff01007387 */ /* 0x000fe20000100800 */
[----:B-1----:R-:W-:-:S03]  /*585a0*/  LOP3.LUT R3, R0, 0x20, RZ, 0x3c, !PT ;  /* 0x0000002000037812 */ /* 0x002fc600078e3cff */
[----:B------:R-:W-:Y:S01]  /*585b0*/  STL [R1+0x42c], RZ ;  /* 0x00042cff01007387 */ /* 0x000fe20000100800 */
[----:B0-----:R-:W-:Y:S02]  /*585c0*/  LOP3.LUT R2, R0, 0x40, RZ, 0x3c, !PT ;  /* 0x0000004000027812 */ /* 0x001fe400078e3cff */
[----:B------:R-:W-:Y:S01]  /*585d0*/  IADD3 R3, P3, PT, R6, UR27, RZ ;  /* 0x0000001b06037c10 */ /* 0x000fe2000ff7e0ff */
[----:B------:R-:W-:Y:S01]  /*585e0*/  STL [R1+0x120], RZ ;  /* 0x000120ff01007387 */ /* 0x000fe20000100800 */
[----:B------:R-:W-:-:S03]  /*585f0*/  IADD3 R2, P1, PT, R55, UR27, RZ ;  /* 0x0000001b37027c10 */ /* 0x000fc6000ff3e0ff */
[----:B------:R-:W-:Y:S04]  /*58600*/  STL [R1+0x124], RZ ;  /* 0x000124ff01007387 */ /* 0x000fe80000100800 */
[----:B------:R-:W-:Y:S04]  /*58610*/  STL [R1+0x128], RZ ;  /* 0x000128ff01007387 */ /* 0x000fe80000100800 */
[----:B------:R-:W-:Y:S01]  /*58620*/  STL [R1+0x12c], RZ ;  /* 0x00012cff01007387 */ /* 0x000fe20000100800 */
[----:B------:R-:W-:Y:S02]  /*58630*/  LOP3.LUT R4, R0, 0x60, RZ, 0x3c, !PT ;  /* 0x0000006000047812 */ /* 0x000fe400078e3cff */
[----:B------:R-:W-:Y:S01]  /*58640*/  IADD3.X R4, PT, PT, R58, UR61, RZ, P0, !PT ;  /* 0x0000003d3a047c10 */ /* 0x000fe200087fe4ff */
[----:B------:R0:W-:Y:S04]  /*58650*/  STL [R1+0x3f90], R3 ;  /* 0x003f900301007387 */ /* 0x0001e80000100800 */
[----:B------:R1:W-:Y:S04]  /*58660*/  STL [R1+0x3f98], R2 ;  /* 0x003f980201007387 */ /* 0x0003e80000100800 */
[----:B------:R2:W-:Y:S01]  /*58670*/  STL [R1+0x3f6c], R4 ;  /* 0x003f6c0401007387 */ /* 0x0005e20000100800 */
[----:B0-----:R-:W-:-:S02]  /*58680*/  IADD3 R3, P0, PT, R56, UR27, RZ ;  /* 0x0000001b38037c10 */ /* 0x001fc4000ff1e0ff */
[----:B-1----:R-:W-:Y:S01]  /*58690*/  IADD3.X R2, PT, PT, R59, UR61, RZ, P2, !PT ;  /* 0x0000003d3b027c10 */ /* 0x002fe200097fe4ff */
[----:B------:R-:W-:Y:S02]  /*586a0*/  USHF.R.S32.HI UR53, URZ, 0x1f, UR27 ;  /* 0x0000001fff357899 */ /* 0x000fe4000801141b */
[----:B--2---:R-:W-:Y:S01]  /*586b0*/  IADD3 R4, P2, PT, R57, UR27, RZ ;  /* 0x0000001b39047c10 */ /* 0x004fe2000ff5e0ff */
[----:B------:R0:W-:Y:S04]  /*586c0*/  STL [R1+0x3fa0], R3 ;  /* 0x003fa00301007387 */ /* 0x0001e80000100800 */
[----:B------:R1:W-:Y:S04]  /*586d0*/  STL [R1+0x3f74], R2 ;  /* 0x003f740201007387 */ /* 0x0003e80000100800 */
[----:B------:R2:W-:Y:S01]  /*586e0*/  STL [R1+0x3fa8], R4 ;  /* 0x003fa80401007387 */ /* 0x0005e20000100800 */
[----:B0-----:R-:W-:-:S02]  /*586f0*/  IADD3.X R3, PT, PT, R60, UR61, RZ, P5, !PT ;  /* 0x0000003d3c037c10 */ /* 0x001fc4000affe4ff */
[----:B-1----:R-:W-:Y:S02]  /*58700*/  IADD3 R2, P5, PT, R6, UR26, RZ ;  /* 0x0000001a06027c10 */ /* 0x002fe4000ffbe0ff */
[----:B--2---:R-:W-:Y:S01]  /*58710*/  IADD3.X R4, PT, PT, R61, UR61, RZ, P4, !PT ;  /* 0x0000003d3d047c10 */ /* 0x004fe2000a7fe4ff */
[----:B------:R0:W-:Y:S04]  /*58720*/  STL [R1+0x3f7c], R3 ;  /* 0x003f7c0301007387 */ /* 0x0001e80000100800 */
[----:B------:R1:W-:Y:S01]  /*58730*/  STL [R1+0x3fb0], R2 ;  /* 0x003fb00201007387 */ /* 0x0003e20000100800 */
[----:B------:R-:W-:-:S03]  /*58740*/  UIMAD UR41, UR41, 0x1e, URZ ;  /* 0x0000001e292978a4 */ /* 0x000fc6000f8e02ff */
[----:B------:R2:W-:Y:S01]  /*58750*/  STL [R1+0x3f84], R4 ;  /* 0x003f840401007387 */ /* 0x0005e20000100800 */
[----:B0-----:R-:W-:Y:S02]  /*58760*/  IADD3 R3, P4, PT, R55, UR26, RZ ;  /* 0x0000001a37037c10 */ /* 0x001fe4000ff9e0ff */
[----:B-1----:R-:W-:Y:S02]  /*58770*/  IADD3.X R2, PT, PT, R58, UR53, RZ, P3, !PT ;  /* 0x000000353a027c10 */ /* 0x002fe40009ffe4ff */
[----:B--2---:R-:W-:Y:S01]  /*58780*/  IADD3 R4, P3, PT, R56, UR26, RZ ;  /* 0x0000001a38047c10 */ /* 0x004fe2000ff7e0ff */
[----:B------:R0:W-:Y:S04]  /*58790*/  STL [R1+0x3fb8], R3 ;  /* 0x003fb80301007387 */ /* 0x0001e80000100800 */
[----:B------:R1:W-:Y:S01]  /*587a0*/  STL [R1+0x3f8c], R2 ;  /* 0x003f8c0201007387 */ /* 0x0003e20000100800 */
[----:B------:R-:W-:-:S03]  /*587b0*/  USHF.R.S32.HI UR62, URZ, 0x1f, UR26 ;  /* 0x0000001fff3e7899 */ /* 0x000fc6000801141a */
[----:B------:R2:W-:Y:S01]  /*587c0*/  STL [R1+0x3fc0], R4 ;  /* 0x003fc00401007387 */ /* 0x0005e20000100800 */
[----:B0-----:R-:W-:Y:S02]  /*587d0*/  IADD3.X R3, PT, PT, R59, UR53, RZ, P1, !PT ;  /* 0x000000353b037c10 */ /* 0x001fe40008ffe4ff */
[----:B-1----:R-:W-:Y:S02]  /*587e0*/  IADD3 R2, P1, PT, R57, UR26, RZ ;  /* 0x0000001a39027c10 */ /* 0x002fe4000ff3e0ff */
[----:B--2---:R-:W-:Y:S01]  /*587f0*/  IADD3.X R4, PT, PT, R60, UR53, RZ, P0, !PT ;  /* 0x000000353c047c10 */ /* 0x004fe200087fe4ff */
[----:B------:R0:W-:Y:S04]  /*58800*/  STL [R1+0x3f94], R3 ;  /* 0x003f940301007387 */ /* 0x0001e80000100800 */
[----:B------:R1:W-:Y:S04]  /*58810*/  STL [R1+0x3fc8], R2 ;  /* 0x003fc80201007387 */ /* 0x0003e80000100800 */
[----:B------:R2:W-:Y:S01]  /*58820*/  STL [R1+0x3f9c], R4 ;  /* 0x003f9c0401007387 */ /* 0x0005e20000100800 */
[----:B0-----:R-:W-:-:S02]  /*58830*/  IADD3 R3, P0, PT, R6, UR41, RZ ;  /* 0x0000002906037c10 */ /* 0x001fc4000ff1e0ff */
[----:B-1----:R-:W-:Y:S02]  /*58840*/  IADD3.X R2, PT, PT, R61, UR53, RZ, P2, !PT ;  /* 0x000000353d027c10 */ /* 0x002fe400097fe4ff */
        /* <DEDUP_REMOVED lines=9> */
[----:B------:R-:W-:-:S03]  /*588e0*/  USHF.R.S32.HI UR49, URZ, 0x1f, UR41 ;  /* 0x0000001fff317899 */ /* 0x000fc60008011429 */
[----:B------:R2:W-:Y:S01]  /*588f0*/  STL [R1+0x3fb4], R4 ;  /* 0x003fb40401007387 */ /* 0x0005e20000100800 */
[----:B0-----:R-:W-:Y:S02]  /*58900*/  IADD3 R3, P4, PT, R57, UR41, RZ ;  /* 0x0000002939037c10 */ /* 0x001fe4000ff9e0ff */
        /* <DEDUP_REMOVED lines=495> */
[----:B0-----:R-:W-:-:S02]  /*5a800*/  IADD3.X R3, PT, PT, R61, UR77, RZ, P2, !PT ;  /* 0x0000004d3d037c10 */ /* 0x001fc400097fe4ff */
[----:B-1----:R-:W-:Y:S02]  /*5a810*/  IADD3.X R2, PT, PT, R58, UR39, RZ, P5, !PT ;  /* 0x000000273a027c10 */ /* 0x002fe4000affe4ff */
[----:B--2---:R-:W-:Y:S01]  /*5a820*/  IADD3.X R4, PT, PT, R59, UR39, RZ, P4, !PT ;  /* 0x000000273b047c10 */ /* 0x004fe2000a7fe4ff */
[----:B------:R0:W-:Y:S04]  /*5a830*/  STL [R1+0x4364], R3 ;  /* 0x0043640301007387 */ /* 0x0001e80000100800 */
[----:B------:R1:W-:Y:S04]  /*5a840*/  STL [R1+0x436c], R2 ;  /* 0x00436c0201007387 */ /* 0x0003e80000100800 */
[----:B------:R2:W-:Y:S01]  /*5a850*/  STL [R1+0x4374], R4 ;  /* 0x0043740401007387 */ /* 0x0005e20000100800 */
[----:B0-----:R-:W-:-:S02]  /*5a860*/  IADD3.X R3, PT, PT, R60, UR39, RZ, P3, !PT ;  /* 0x000000273c037c10 */ /* 0x001fc40009ffe4ff */
[----:B-1----:R-:W-:-:S05]  /*5a870*/  IADD3.X R2, PT, PT, R61, UR39, RZ, P1, !PT ;  /* 0x000000273d027c10 */ /* 0x002fca0008ffe4ff */
[----:B------:R2:W-:Y:S04]  /*5a880*/  STL [R1+0x4384], R2 ;  /* 0x0043840201007387 */ /* 0x0005e80000100800 */
[----:B------:R2:W-:Y:S01]  /*5a890*/  STL [R1+0x437c], R3 ;  /* 0x00437c0301007387 */ /* 0x0005e20000100800 */
[----:B------:R-:W-:Y:S02]  /*5a8a0*/  USHF.L.U32 UR24, UR24, 0x6, URZ ;  /* 0x0000000618187899 */ /* 0x000fe400080006ff */
[----:B------:R-:W-:Y:S02]  /*5a8b0*/  USHF.R.S32.HI UR25, URZ, 0x6, UR25 ;  /* 0x00000006ff197899 */ /* 0x000fe40008011419 */
[----:B------:R-:W-:-:S12]  /*5a8c0*/  USHF.R.S32.HI UR46, URZ, 0x1f, UR24 ;  /* 0x0000001fff2e7899 */ /* 0x000fd80008011418 */
.L_x_1:
[----:B------:R-:W3:Y:S01]  /*5a8d0*/  LDL R5, [R1+0x3b0c] ;  /* 0x003b0c0001057983 */ /* 0x000ee20000100800 */
[----:B--2---:R-:W0:Y:S03]  /*5a8e0*/  LDC R2, c[0x0][0x3a0] ;  /* 0x0000e800ff027b82 */ /* 0x004e260000000800 */
[----:B---3--:R1:W-:Y:S04]  /*5a8f0*/  STL [R1+0x7c28], R5 ;  /* 0x007c280501007387 */ /* 0x0083e80000100800 */
[----:B------:R-:W2:Y:S04]  /*5a900*/  LDL R4, [R1+0x3b10] ;  /* 0x003b100001047983 */ /* 0x000ea80000100800 */
[----:B-1----:R-:W0:Y:S04]  /*5a910*/  LDL R5, [R1+0x3b28] ;  /* 0x003b280001057983 */ /* 0x002e280000100800 */
[----:B------:R-:W-:Y:S04]  /*5a920*/  STL [R1+0x79f0], R61 ;  /* 0x0079f03d01007387 */ /* 0x000fe80000100800 */
        /* <DEDUP_REMOVED lines=141> */
[----:B------:R1:W-:Y:S04]  /*5b200*/  STL [R1+0x7c24], R60 ;  /* 0x007c243c01007387 */ /* 0x0003e80000100800 */
        /* <DEDUP_REMOVED lines=55> */
[----:B-----5:R-:W-:Y:S04]  /*5b580*/  STL [R1+0x695c], R0 ;  /* 0x00695c0001007387 */ /* 0x020fe80000100800 */
        /* <DEDUP_REMOVED lines=509> */
[----:B------:R-:W-:Y:S01]  /*5d560*/  STL [R1+0x7854], R0 ;  /* 0x0078540001007387 */ /* 0x000fe20000100800 */
[----:B0-----:R-:W-:-:S03]  /*5d570*/  IMAD R2, R5, -0x40, R2 ;  /* 0xffffffc005027824 */ /* 0x001fc600078e0202 */
[----:B------:R-:W-:Y:S04]  /*5d580*/  STL [R1+0x785c], R0 ;  /* 0x00785c0001007387 */ /* 0x000fe80000100800 */
[----:B------:R-:W-:Y:S04]  /*5d590*/  STL [R1+0x7864], R0 ;  /* 0x0078640001007387 */ /* 0x000fe80000100800 */
[----:B------:R-:W-:Y:S04]  /*5d5a0*/  STL [R1+0x786c], R0 ;  /* 0x00786c0001007387 */ /* 0x000fe80000100800 */
[----:B------:R-:W-:Y:S04]  /*5d5b0*/  STL [R1+0x7874], R0 ;  /* 0x0078740001007387 */ /* 0x000fe80000100800 */
[----:B------:R-:W2:Y:S01]  /*5d5c0*/  LDL.LU R5, [R1+0x7c28] ;  /* 0x007c280001057983 */ /* 0x000ea20000300800 */
[----:B------:R-:W-:-:S02]  /*5d5d0*/  ISETP.GT.AND P0, PT, R2, RZ, PT ;  /* 0x000000ff0200720c */ /* 0x000fc40003f04270 */
[----:B-1----:R-:W-:-:S11]  /*5d5e0*/  PRMT R60, RZ, 0x7610, R60 ;  /* 0x00007610ff3c7816 */ /* 0x002fd6000000003c */
[----:B--2---:R-:W2:Y:S04]  /*5d5f0*/  @P0 LDG.E.U8 R60, desc[UR4][R4.64] ;  /* 0x00000004043c0981 */ /* 0x004ea8000c1e1100 */
[----:B--2---:R0:W-:Y:S04]  /*5d600*/  STL [R1+0x690], R60 ;  /* 0x0006903c01007387 */ /* 0x0041e80000100800 */
[----:B0-----:R-:W2:Y:S04]  /*5d610*/  LDL.LU R60, [R1+0x7c24] ;  /* 0x007c2400013c7983 */ /* 0x001ea80000300800 */
[----:B------:R-:W3:Y:S04]  /*5d620*/  LDL R4, [R1+0x3b08] ;  /* 0x003b080001047983 */ /* 0x000ee80000100800 */
[----:B------:R-:W3:Y:S01]  /*5d630*/  LDL R5, [R1+0x3b14] ;  /* 0x003b140001057983 */ /* 0x000ee20000100800 */
[----:B------:R-:W-:-:S02]  /*5d640*/  PRMT R61, RZ, 0x7610, R61 ;  /* 0x00007610ff3d7816 */ /* 0x000fc4000000003d */
[----:B---3--:R-:W-:-:S04]  /*5d650*/  @P0 LOP3.LUT R5, R5, R4, RZ, 0x3c, !PT ;  /* 0x0000000405050212 */ /* 0x008fc800078e3cff */
[----:B------:R-:W-:-:S04]  /*5d660*/  @P0 LOP3.LUT R4, R5, R4, RZ, 0x3c, !PT ;  /* 0x0000000405040212 */ /* 0x000fc800078e3cff */
[----:B------:R-:W-:-:S05]  /*5d670*/  @P0 LOP3.LUT R5, R5, R4, RZ, 0x3c, !PT ;  /* 0x0000000405050212 */ /* 0x000fca00078e3cff */
[----:B------:R-:W3:Y:S04]  /*5d680*/  @P0 LDG.E.U8 R61, desc[UR4][R4.64] ;  /* 0x00000004043d0981 */ /* 0x000ee8000c1e1100 */
[----:B---3--:R0:W-:Y:S04]  /*5d690*/  STL [R1+0x66c], R61 ;  /* 0x00066c3d01007387 */ /* 0x0081e80000100800 */
[----:B0-----:R-:W3:Y:S04]  /*5d6a0*/  LDL.LU R61, [R1+0x7c20] ;  /* 0x007c2000013d7983 */ /* 0x001ee80000300800 */
[----:B------:R-:W4:Y:S04]  /*5d6b0*/  LDL R4, [R1+0x3b04] ;  /* 0x003b040001047983 */ /* 0x000f280000100800 */
[----:B------:R-:W4:Y:S01]  /*5d6c0*/  LDL R5, [R1+0x3b18] ;  /* 0x003b180001057983 */ /* 0x000f220000100800 */
[----:B--2---:R-:W-:-:S02]  /*5d6d0*/  PRMT R60, RZ, 0x7610, R60 ;  /* 0x00007610ff3c7816 */ /* 0x004fc4000000003c */
[----:B----4-:R-:W-:-:S04]  /*5d6e0*/  @P0 LOP3.LUT R5, R5, R4, RZ, 0x3c, !PT ;  /* 0x0000000405050212 */ /* 0x010fc800078e3cff */
[----:B------:R-:W-:-:S04]  /*5d6f0*/  @P0 LOP3.LUT R4, R5, R4, RZ, 0x3c, !PT ;  /* 0x0000000405040212 */ /* 0x000fc800078e3cff */
[----:B------:R-:W-:-:S05]  /*5d700*/  @P0 LOP3.LUT R5, R5, R4, RZ, 0x3c, !PT ;  /* 0x0000000405050212 */ /* 0x000fca00078e3cff */
[----:B------:R-:W2:Y:S04]  /*5d710*/  @P0 LDG.E.U8 R60, desc[UR4][R4.64] ;  /* 0x00000004043c0981 */ /* 0x000ea8000c1e1100 */
[----:B--2---:R0:W-:Y:S04]  /*5d720*/  STL [R1+0x668], R60 ;  /* 0x0006683c01007387 */ /* 0x0041e80000100800 */
[----:B0-----:R-:W2:Y:S04]  /*5d730*/  LDL.LU R60, [R1+0x7c1c] ;  /* 0x007c1c00013c7983 */ /* 0x001ea80000300800 */
[----:B------:R-:W4:Y:S04]  /*5d740*/  LDL R4, [R1+0x3b00] ;  /* 0x003b000001047983 */ /* 0x000f280000100800 */
[----:B------:R-:W4:Y:S01]  /*5d750*/  LDL R5, [R1+0x3b1c] ;  /* 0x003b1c0001057983 */ /* 0x000f220000100800 */
[----:B---3--:R-:W-:-:S02]  /*5d760*/  PRMT R61, RZ, 0x7610, R61 ;  /* 0x00007610ff3d7816 */ /* 0x008fc4000000003d */
[----:B----4-:R-:W-:-:S04]  /*5d770*/  @P0 LOP3.LUT R5, R5, R4, RZ, 0x3c, !PT ;  /* 0x0000000405050212 */ /* 0x010fc800078e3cff */
[----:B------:R-:W-:-:S04]  /*5d780*/  @P0 LOP3.LUT R4, R5, R4, RZ, 0x3c, !PT ;  /* 0x0000000405040212 */ /* 0x000fc800078e3cff */
[----:B------:R-:W-:-:S05]  /*5d790*/  @P0 LOP3.LUT R5, R5, R4, RZ, 0x3c, !PT ;  /* 0x0000000405050212 */ /* 0x000fca00078e3cff */
[----:B------:R-:W3:Y:S01]  /*5d7a0*/  @P0 LDG.E.U8 R61, desc[UR4][R4.64] ;  /* 0x00000004043d0981 */ /* 0x000ee2000c1e1100 */
[----:B------:R-:W-:-:S03]  /*5d7b0*/  ISETP.GT.AND P1, PT, R2, 0x1, PT ;  /* 0x000000010200780c */ /* 0x000fc60003f24270 */
        /* <DEDUP_REMOVED lines=1289> */
[----:B------:R-:W-:-:S02]  /*62850*/  PRMT R59, RZ, 0x7610, R59 ;  /* 0x00007610ff3b7816 */ /* 0x000fc4000000003b */
[----:B----4-:R-:W-:-:S04]  /*62860*/  @P1 LOP3.LUT R5, R5, R4, RZ, 0x3c, !PT ;  /* 0x0000000405051212 */ /* 0x010fc800078e3cff */
[----:B------:R-:W-:-:S04]  /*62870*/  @P1 LOP3.LUT R4, R5, R4, RZ, 0x3c, !PT ;  /* 0x0000000405041212 */ /* 0x000fc800078e3cff */
[----:B------:R-:W-:-:S05]  /*62880*/  @P1 LOP3.LUT R5, R5, R4, RZ, 0x3c, !PT ;  /* 0x0000000405051212 */ /* 0x000fca00078e3cff */
[----:B------:R-:W4:Y:S01]  /*62890*/  @P1 LDG.E.U8 R59, desc[UR4][R4.64] ;  /* 0x00000004043b1981 */ /* 0x000f22000c1e1100 */
[----:B------:R-:W-:-:S03]  /*628a0*/  ISETP.GT.AND P0, PT, R2, 0x24, PT ;  /* 0x000000240200780c */ /* 0x000fc60003f04270 */
[----:B----4-:R0:W-:Y:S04]  /*628b0*/  STL [R1+0xdc], R59 ;  /* 0x0000dc3b01007387 */ /* 0x0101e80000100800 */
[----:B0-----:R-:W4:Y:S04]  /*628c0*/  LDL.LU R59, [R1+0x79e8] ;  /* 0x0079e800013b7983 */ /* 0x001f280000300800 */
[----:B------:R-:W2:Y:S04]  /*628d0*/  LDL R4, [R1+0x3f24] ;  /* 0x003f240001047983 */ /* 0x000ea80000100800 */
[----:B------:R-:W2:Y:S01]  /*628e0*/  LDL R5, [R1+0x3f28] ;  /* 0x003f280001057983 */ /* 0x000ea20000100800 */
[----:B------:R-:W-:-:S02]  /*628f0*/  PRMT R58, RZ, 0x7610, R58 ;  /* 0x00007610ff3a7816 */ /* 0x000fc4000000003a */
[----:B--2---:R-:W-:-:S04]  /*62900*/  @P0 LOP3.LUT R5, R5, R4, RZ, 0x3c, !PT ;  /* 0x0000000405050212 */ /* 0x004fc800078e3cff */
[----:B------:R-:W-:-:S04]  /*62910*/  @P0 LOP3.LUT R4, R5, R4, RZ, 0x3c, !PT ;  /* 0x0000000405040212 */ /* 0x000fc800078e3cff */
[----:B------:R-:W-:-:S05]  /*62920*/  @P0 LOP3.LUT R5, R5, R4, RZ, 0x3c, !PT ;  /* 0x0000000405050212 */ /* 0x000fca00078e3cff */
[----:B------:R-:W2:Y:S04]  /*62930*/  @P0 LDG.E.U8 R58, desc[UR4][R4.64] ;  /* 0x00000004043a0981 */ /* 0x000ea8000c1e1100 */
[----:B--2---:R0:W-:Y:S04]  /*62940*/  STL [R1+0xd8], R58 ;  /* 0x0000d83a01007387 */ /* 0x0041e80000100800 */
[----:B0-----:R-:W2:Y:S04]  /*62950*/  LDL.LU R58, [R1+0x79e4] ;  /* 0x0079e400013a7983 */ /* 0x001ea80000300800 */
        /* <DEDUP_REMOVED lines=24> */
[----:B------:R-:W2:Y:S01]  /*62ae0*/  @P0 LDG.E.U8 R55, desc[UR4][R4.64] ;  /* 0x0000000404370981 */ /* 0x000ea2000c1e1100 */
[----:B------:R-:W-:-:S03]  /*62af0*/  ISETP.GT.AND P1, PT, R2, 0x25, PT ;  /* 0x000000250200780c */ /* 0x000fc60003f24270 */
        /* <DEDUP_REMOVED lines=443> */
[----:B------:R0:W2:Y:S04]  /*646b0*/  @P1 LDG.E.U8 R0, desc[UR4][R4.64] ;  /* 0x0000000404001981 */ /* 0x0000a8000c1e1100 */
[----:B------:R-:W0:Y:S04]  /*646c0*/  LDL R4, [R1+0x3dfc] ;  /* 0x003dfc0001047983 */ /* 0x000e280000100800 */
[----:B------:R-:W0:Y:S01]  /*646d0*/  LDL R5, [R1+0x3e00] ;  /* 0x003e000001057983 */ /* 0x000e220000100800 */
[----:B------:R-:W-:Y:S02]  /*646e0*/  PRMT R7, RZ, 0x7610, R7 ;  /* 0x00007610ff077816 */ /* 0x000fe40000000007 */
[----:B0-----:R-:W-:-:S04]  /*646f0*/  @P1 LOP3.LUT R5, R5, R4, RZ, 0x3c, !PT ;  /* 0x0000000405051212 */ /* 0x001fc800078e3cff */
[----:B------:R-:W-:-:S04]  /*64700*/  @P1 LOP3.LUT R4, R5, R4, RZ, 0x3c, !PT ;  /* 0x0000000405041212 */ /* 0x000fc800078e3cff */
[----:B------:R-:W-:-:S05]  /*64710*/  @P1 LOP3.LUT R5, R5, R4, RZ, 0x3c, !PT ;  /* 0x0000000405051212 */ /* 0x000fca00078e3cff */
[----:B------:R-:W3:Y:S04]  /*64720*/  @P1 LDG.E.U8 R7, desc[UR4][R4.64] ;  /* 0x0000000404071981 */ /* 0x000ee8000c1e1100 */
[----:B--2---:R0:W-:Y:S04]  /*64730*/  STL [R1+0xc], R0 ;  /* 0x00000c0001007387 */ /* 0x0041e80000100800 */
[----:B0-----:R-:W2:Y:S04]  /*64740*/  LDL R0, [R1+0x3d80] ;  /* 0x003d800001007983 */ /* 0x001ea80000100800 */
[----:B---3--:R0:W-:Y:S04]  /*64750*/  STL [R1+0x8], R7 ;  /* 0x0000080701007387 */ /* 0x0081e80000100800 */
[----:B0-----:R-:W3:Y:S04]  /*64760*/  LDL.LU R7, [R1+0x7918] ;  /* 0x0079180001077983 */ /* 0x001ee80000300800 */
        /* <DEDUP_REMOVED lines=17> */
[----:B--2---:R0:W-:Y:S04]  /*64880*/  STL [R1], R3 ;  /* 0x0000000301007387 */ /* 0x0041e80000100800 */
        /* <DEDUP_REMOVED lines=8> */
[----:B------:R-:W3:Y:S01]  /*64910*/  LDL R5, [R1+0x3d7c] ;  /* 0x003d7c0001057983 */ /* 0x000ee20000100800 */
[----:B------:R-:W-:Y:S01]  /*64920*/  PRMT R60, RZ, 0x7610, R60 ;  /* 0x00007610ff3c7816 */ /* 0x000fe2000000003c */
[----:B0-----:R-:W-:Y:S02]  /*64930*/  @P2 IMAD.MOV.U32 R4, RZ, RZ, R0 ;  /* 0x000000ffff042224 */ /* 0x001fe400078e0000 */
[----:B--2---:R0:W-:Y:S01]  /*64940*/  STL [R1+0x78f4], R61 ;  /* 0x0078f43d01007387 */ /* 0x0041e20000100800 */
[----:B----4-:R-:W-:-:S03]  /*64950*/  PRMT R59, RZ, 0x7610, R59 ;  /* 0x00007610ff3b7816 */ /* 0x010fc6000000003b */
[----:B------:R-:W2:Y:S04]  /*64960*/  LDL R0, [R1+0x3d00] ;  /* 0x003d000001007983 */ /* 0x000ea80000100800 */
[----:B0-----:R-:W4:Y:S04]  /*64970*/  LDL R61, [R1+0x3d78] ;  /* 0x003d7800013d7983 */ /* 0x001f280000100800 */
[----:B---3--:R4:W3:Y:S04]  /*64980*/  @P2 LDG.E.U8 R60, desc[UR4][R4.64] ;  /* 0x00000004043c2981 */ /* 0x0088e8000c1e1100 */
[----:B------:R-:W2:Y:S01]  /*64990*/  LDL R5, [R1+0x3d74] ;  /* 0x003d740001057983 */ /* 0x000ea20000100800 */
[----:B----4-:R-:W-:-:S03]  /*649a0*/  @P2 IMAD.MOV.U32 R4, RZ, RZ, R61 ;  /* 0x000000ffff042224 */ /* 0x010fc600078e003d */
[----:B---3--:R0:W-:Y:S01]  /*649b0*/  STL [R1+0x78f8], R60 ;  /* 0x0078f83c01007387 */ /* 0x0081e20000100800 */
[----:B------:R-:W-:-:S03]  /*649c0*/  PRMT R58, RZ, 0x7610, R58 ;  /* 0x00007610ff3a7816 */ /* 0x000fc6000000003a */
[----:B------:R-:W3:Y:S04]  /*649d0*/  LDL R61, [R1+0x3cf4] ;  /* 0x003cf400013d7983 */ /* 0x000ee80000100800 */
[----:B--2---:R1:W2:Y:S04]  /*649e0*/  @P2 LDG.E.U8 R59, desc[UR4][R4.64] ;  /* 0x00000004043b2981 */ /* 0x0042a8000c1e1100 */
[----:B0-----:R-:W4:Y:S04]  /*649f0*/  LDL R60, [R1+0x3cf8] ;  /* 0x003cf800013c7983 */ /* 0x001f280000100800 */
[----:B------:R-:W1:Y:S04]  /*64a00*/  LDL R4, [R1+0x3d6c] ;  /* 0x003d6c0001047983 */ /* 0x000e680000100800 */
[----:B------:R-:W1:Y:S02]  /*64a10*/  LDL R5, [R1+0x3d70] ;  /* 0x003d700001057983 */ /* 0x000e640000100800 */
[----:B-1----:R-:W-:-:S04]  /*64a20*/  @P2 LOP3.LUT R5, R5, R4, RZ, 0x3c, !PT ;  /* 0x0000000405052212 */ /* 0x002fc800078e3cff */
[----:B------:R-:W-:-:S04]  /*64a30*/  @P2 LOP3.LUT R4, R5, R4, RZ, 0x3c, !PT ;  /* 0x0000000405042212 */ /* 0x000fc800078e3cff */
[----:B------:R-:W-:Y:S01]  /*64a40*/  @P2 LOP3.LUT R5, R5, R4, RZ, 0x3c, !PT ;  /* 0x0000000405052212 */ /* 0x000fe200078e3cff */
[----:B--2---:R0:W-:Y:S04]  /*64a50*/  STL [R1+0x78fc], R59 ;  /* 0x0078fc3b01007387 */ /* 0x0041e80000100800 */
[----:B------:R1:W2:Y:S04]  /*64a60*/  @P2 LDG.E.U8 R58, desc[UR4][R4.64] ;  /* 0x00000004043a2981 */ /* 0x0002a8000c1e1100 */
[----:B0-----:R-:W2:Y:S04]  /*64a70*/  LDL R59, [R1+0x3cfc] ;  /* 0x003cfc00013b7983 */ /* 0x001ea80000100800 */
[----:B------:R-:W1:Y:S04]  /*64a80*/  LDL R4, [R1+0x3d04] ;  /* 0x003d040001047983 */ /* 0x000e680000100800 */
[----:B------:R-:W1:Y:S01]  /*64a90*/  LDL R5, [R1+0x3d08] ;  /* 0x003d080001057983 */ /* 0x000e620000100800 */
[----:B------:R-:W-:-:S02]  /*64aa0*/  ISETP.GT.AND P1, PT, R2, 0x35, PT ;  /* 0x000000350200780c */ /* 0x000fc40003f24270 */
[----:B------:R-:W-:Y:S02]  /*64ab0*/  PRMT R57, RZ, 0x7610, R57 ;  /* 0x00007610ff397816 */ /* 0x000fe40000000039 */
[----:B------:R-:W-:Y:S02]  /*64ac0*/  PRMT R56, RZ, 0x7610, R56 ;  /* 0x00007610ff387816 */ /* 0x000fe40000000038 */
[----:B------:R-:W-:-:S07]  /*64ad0*/  PRMT R55, RZ, 0x7610, R55 ;  /* 0x00007610ff377816 */ /* 0x000fce0000000037 */
[----:B-1----:R-:W-:-:S04]  /*64ae0*/  @P1 LOP3.LUT R5, R5, R4, RZ, 0x3c, !PT ;  /* 0x0000000405051212 */ /* 0x002fc800078e3cff */
[----:B------:R-:W-:-:S04]  /*64af0*/  @P1 LOP3.LUT R4, R5, R4, RZ, 0x3c, !PT ;  /* 0x0000000405041212 */ /* 0x000fc800078e3cff */
[----:B------:R-:W-:-:S05]  /*64b00*/  @P1 LOP3.LUT R5, R5, R4, RZ, 0x3c, !PT ;  /* 0x0000000405051212 */ /* 0x000fca00078e3cff */
[----:B------:R0:W3:Y:S02]  /*64b10*/  @P1 LDG.E.U8 R57, desc[UR4][R4.64] ;  /* 0x0000000404391981 */ /* 0x0000e4000c1e1100 */
[----:B0-----:R-:W-:Y:S02]  /*64b20*/  @P1 IMAD.MOV.U32 R4, RZ, RZ, R0 ;  /* 0x000000ffff041224 */ /* 0x001fe400078e0000 */
[----:B--2---:R-:W-:-:S05]  /*64b30*/  @P1 IMAD.MOV.U32 R5, RZ, RZ, R59 ;  /* 0x000000ffff051224 */ /* 0x004fca00078e003b */
[----:B------:R4:W2:Y:S02]  /*64b40*/  @P1 LDG.E.U8 R56, desc[UR4][R4.64] ;  /* 0x0000000404381981 */ /* 0x0008a4000c1e1100 */
[----:B----4-:R-:W-:Y:S02]  /*64b50*/  @P1 IMAD.MOV.U32 R4, RZ, RZ, R60 ;  /* 0x000000ffff041224 */ /* 0x010fe400078e003c */
[----:B---3--:R-:W-:-:S05]  /*64b60*/  @P1 IMAD.MOV.U32 R5, RZ, RZ, R61 ;  /* 0x000000ffff051224 */ /* 0x008fca00078e003d */
[----:B------:R-:W3:Y:S04]  /*64b70*/  @P1 LDG.E.U8 R55, desc[UR4][R4.64] ;  /* 0x0000000404371981 */ /* 0x000ee8000c1e1100 */
[----:B------:R-:W-:Y:S04]  /*64b80*/  STL [R1+0x7900], R58 ;  /* 0x0079003a01007387 */ /* 0x000fe80000100800 */
[----:B------:R0:W-:Y:S04]  /*64b90*/  STL [R1+0x7904], R57 ;  /* 0x0079043901007387 */ /* 0x0001e80000100800 */
[----:B------:R-:W4:Y:S04]  /*64ba0*/  LDL R0, [R1+0x3c88] ;  /* 0x003c880001007983 */ /* 0x000f280000100800 */
[----:B0-----:R-:W4:Y:S04]  /*64bb0*/  LDL R57, [R1+0x3cf0] ;  /* 0x003cf00001397983 */ /* 0x001f280000100800 */
[----:B--2---:R0:W-:Y:S04]  /*64bc0*/  STL [R1+0x7908], R56 ;  /* 0x0079083801007387 */ /* 0x0041e80000100800 */
[----:B------:R-:W2:Y:S04]  /*64bd0*/  LDL R61, [R1+0x3c7c] ;  /* 0x003c7c00013d7983 */ /* 0x000ea80000100800 */
[----:B------:R-:W2:Y:S04]  /*64be0*/  LDL R60, [R1+0x3c80] ;  /* 0x003c8000013c7983 */ /* 0x000ea80000100800 */
[----:B------:R-:W2:Y:S04]  /*64bf0*/  LDL R59, [R1+0x3c74] ;  /* 0x003c7400013b7983 */ /* 0x000ea80000100800 */
[----:B------:R-:W2:Y:S04]  /*64c00*/  LDL R58, [R1+0x3c78] ;  /* 0x003c7800013a7983 */ /* 0x000ea80000100800 */
[----:B0-----:R-:W2:Y:S04]  /*64c10*/  LDL R56, [R1+0x3cec] ;  /* 0x003cec0001387983 */ /* 0x001ea80000100800 */
[----:B---3--:R0:W-:Y:S04]  /*64c20*/  STL [R1+0x790c], R55 ;  /* 0x00790c3701007387 */ /* 0x0081e80000100800 */
[----:B0-----:R-:W3:Y:S01]  /*64c30*/  LDL R55, [R1+0x3c84] ;  /* 0x003c840001377983 */ /* 0x001ee20000100800 */
[----:B------:R-:W-:-:S02]  /*64c40*/  ISETP.GT.AND P2, PT, R2, 0x39, PT ;  /* 0x000000390200780c */ /* 0x000fc40003f44270 */
[----:B------:R-:W-:Y:S01]  /*64c50*/  PRMT R54, RZ, 0x7610, R54 ;  /* 0x00007610ff367816 */ /* 0x000fe20000000036 */
[----:B----4-:R-:W-:Y:S02]  /*64c60*/  @P1 IMAD.MOV.U32 R4, RZ, RZ, R57 ;  /* 0x000000ffff041224 */ /* 0x010fe400078e0039 */
[----:B------:R-:W4:Y:S01]  /*64c70*/  LDL R57, [R1+0x3c6c] ;  /* 0x003c6c0001397983 */ /* 0x000f220000100800 */
[----:B--2---:R-:W-:-:S03]  /*64c80*/  @P1 IMAD.MOV.U32 R5, RZ, RZ, R56 ;  /* 0x000000ffff051224 */ /* 0x004fc600078e0038 */
[----:B------:R-:W2:Y:S04]  /*64c90*/  LDL R56, [R1+0x3c70] ;  /* 0x003c700001387983 */ /* 0x000ea80000100800 */
[----:B------:R0:W2:Y:S02]  /*64ca0*/  @P1 LDG.E.U8 R54, desc[UR4][R4.64] ;  /* 0x0000000404361981 */ /* 0x0000a4000c1e1100 */
[----:B0-----:R-:W-:Y:S02]  /*64cb0*/  @P2 IMAD.MOV.U32 R4, RZ, RZ, R0 ;  /* 0x000000ffff042224 */ /* 0x001fe400078e0000 */
[----:B------:R-:W2:Y:S01]  /*64cc0*/  LDL R0, [R1+0x3c08] ;  /* 0x003c080001007983 */ /* 0x000ea20000100800 */
[----:B---3--:R-:W-:-:S03]  /*64cd0*/  @P2 IMAD.MOV.U32 R5, RZ, RZ, R55 ;  /* 0x000000ffff052224 */ /* 0x008fc600078e0037 */
[----:B------:R-:W3:Y:S01]  /*64ce0*/  LDL R55, [R1+0x3c04] ;  /* 0x003c040001377983 */ /* 0x000ee20000100800 */
[----:B------:R-:W-:Y:S02]  /*64cf0*/  PRMT R53, RZ, 0x7610, R53 ;  /* 0x00007610ff357816 */ /* 0x000fe40000000035 */
[----:B------:R-:W-:-:S04]  /*64d00*/  PRMT R52, RZ, 0x7610, R52 ;  /* 0x00007610ff347816 */ /* 0x000fc80000000034 */
[----:B------:R0:W3:Y:S01]  /*64d10*/  @P2 LDG.E.U8 R53, desc[UR4][R4.64] ;  /* 0x0000000404352981 */ /* 0x0000e2000c1e1100 */
[----:B------:R-:W-:Y:S02]  /*64d20*/  ISETP.GT.AND P3, PT, R2, 0x3d, PT ;  /* 0x0000003d0200780c */ /* 0x000fe40003f64270 */
[----:B------:R-:W-:Y:S01]  /*64d30*/  PRMT R51, RZ, 0x7610, R51 ;  /* 0x00007610ff337816 */ /* 0x000fe20000000033 */
[----:B0-----:R-:W-:Y:S02]  /*64d40*/  @P2 IMAD.MOV.U32 R4, RZ, RZ, R60 ;  /* 0x000000ffff042224 */ /* 0x001fe400078e003c */
[----:B------:R-:W-:Y:S01]  /*64d50*/  @P2 IMAD.MOV.U32 R5, RZ, RZ, R61 ;  /* 0x000000ffff052224 */ /* 0x000fe200078e003d */
[----:B------:R-:W3:Y:S04]  /*64d60*/  LDL R60, [R1+0x3c00] ;  /* 0x003c0000013c7983 */ /* 0x000ee80000100800 */
[----:B------:R-:W3:Y:S04]  /*64d70*/  LDL R61, [R1+0x3bfc] ;  /* 0x003bfc00013d7983 */ /* 0x000ee80000100800 */
[----:B------:R0:W3:Y:S01]  /*64d80*/  @P2 LDG.E.U8 R52, desc[UR4][R4.64] ;  /* 0x0000000404342981 */ /* 0x0000e2000c1e1100 */
[----:B------:R-:W-:Y:S01]  /*64d90*/  PRMT R50, RZ, 0x7610, R50 ;  /* 0x00007610ff327816 */ /* 0x000fe20000000032 */
[----:B0-----:R-:W-:-:S02]  /*64da0*/  @P2 IMAD.MOV.U32 R4, RZ, RZ, R58 ;  /* 0x000000ffff042224 */ /* 0x001fc400078e003a */
[----:B------:R-:W-:Y:S01]  /*64db0*/  @P2 IMAD.MOV.U32 R5, RZ, RZ, R59 ;  /* 0x000000ffff052224 */ /* 0x000fe200078e003b */
[----:B------:R-:W3:Y:S04]  /*64dc0*/  LDL R58, [R1+0x3bf8] ;  /* 0x003bf800013a7983 */ /* 0x000ee80000100800 */
[----:B------:R-:W3:Y:S04]  /*64dd0*/  LDL R59, [R1+0x3bf4] ;  /* 0x003bf400013b7983 */ /* 0x000ee80000100800 */
[----:B------:R4:W3:Y:S02]  /*64de0*/  @P2 LDG.E.U8 R51, desc[UR4][R4.64] ;  /* 0x0000000404332981 */ /* 0x0008e4000c1e1100 */
[----:B----4-:R-:W-:-:S02]  /*64df0*/  @P2 IMAD.MOV.U32 R5, RZ, RZ, R57 ;  /* 0x000000ffff052224 */ /* 0x010fc400078e0039 */
[----:B------:R-:W4:Y:S01]  /*64e00*/  LDL R57, [R1+0x3bec] ;  /* 0x003bec0001397983 */ /* 0x000f220000100800 */
[----:B--2---:R-:W-:-:S03]  /*64e10*/  @P2 IMAD.MOV.U32 R4, RZ, RZ, R56 ;  /* 0x000000ffff042224 */ /* 0x004fc600078e0038 */
[----:B------:R-:W2:Y:S04]  /*64e20*/  LDL R56, [R1+0x3bf0] ;  /* 0x003bf00001387983 */ /* 0x000ea80000100800 */
[----:B------:R0:W2:Y:S02]  /*64e30*/  @P2 LDG.E.U8 R50, desc[UR4][R4.64] ;  /* 0x0000000404322981 */ /* 0x0000a4000c1e1100 */
[----:B0-----:R-:W-:Y:S02]  /*64e40*/  @P3 IMAD.MOV.U32 R4, RZ, RZ, R0 ;  /* 0x000000ffff043224 */ /* 0x001fe400078e0000 */
[----:B---3--:R-:W-:Y:S01]  /*64e50*/  @P3 IMAD.MOV.U32 R5, RZ, RZ, R55 ;  /* 0x000000ffff053224 */ /* 0x008fe200078e0037 */
[----:B------:R-:W3:Y:S04]  /*64e60*/  LDL R0, [R1+0x3de8] ;  /* 0x003de80001007983 */ /* 0x000ee80000100800 */
[----:B------:R-:W3:Y:S01]  /*64e70*/  LDL R55, [R1+0x3de4] ;  /* 0x003de40001377983 */ /* 0x000ee20000100800 */
[----:B------:R-:W-:-:S02]  /*64e80*/  PRMT R49, RZ, 0x7610, R49 ;  /* 0x00007610ff317816 */ /* 0x000fc40000000031 */
[----:B------:R-:W-:-:S04]  /*64e90*/  PRMT R48, RZ, 0x7610, R48 ;  /* 0x00007610ff307816 */ /* 0x000fc80000000030 */
[----:B------:R0:W3:Y:S01]  /*64ea0*/  @P3 LDG.E.U8 R49, desc[UR4][R4.64] ;  /* 0x0000000404313981 */ /* 0x0000e2000c1e1100 */
[----:B------:R-:W-:Y:S02]  /*64eb0*/  ISETP.GT.AND P1, PT, R2, 0x2e, PT ;  /* 0x0000002e0200780c */ /* 0x000fe40003f24270 */
[----:B------:R-:W-:Y:S01]  /*64ec0*/  PRMT R47, RZ, 0x7610, R47 ;  /* 0x00007610ff2f7816 */ /* 0x000fe2000000002f */
[----:B0-----:R-:W-:Y:S02]  /*64ed0*/  @P3 IMAD.MOV.U32 R4, RZ, RZ, R60 ;  /* 0x000000ffff043224 */ /* 0x001fe400078e003c */
[----:B------:R-:W-:Y:S01]  /*64ee0*/  @P3 IMAD.MOV.U32 R5, RZ, RZ, R61 ;  /* 0x000000ffff053224 */ /* 0x000fe200078e003d */
[----:B------:R-:W-:Y:S02]  /*64ef0*/  PRMT R46, RZ, 0x7610, R46 ;  /* 0x00007610ff2e7816 */ /* 0x000fe4000000002e */
[----:B------:R-:W-:Y:S01]  /*64f00*/  PRMT R45, RZ, 0x7610, R45 ;  /* 0x00007610ff2d7816 */ /* 0x000fe2000000002d */
[----:B------:R-:W3:Y:S04]  /*64f10*/  LDL R60, [R1+0x3ddc] ;  /* 0x003ddc00013c7983 */ /* 0x000ee80000100800 */
[----:B------:R0:W3:Y:S04]  /*64f20*/  @P3 LDG.E.U8 R48, desc[UR4][R4.64] ;  /* 0x0000000404303981 */ /* 0x0000e8000c1e1100 */
[----:B------:R-:W3:Y:S01]  /*64f30*/  LDL R61, [R1+0x3dd4] ;  /* 0x003dd400013d7983 */ /* 0x000ee20000100800 */
        /* <DEDUP_REMOVED lines=10> */
[----:B---3--:R-:W-:Y:S02]  /*64fe0*/  @P1 IMAD.MOV.U32 R4, RZ, RZ, R0 ;  /* 0x000000ffff041224 */ /* 0x008fe400078e0000 */
[----:B------:R-:W-:Y:S01]  /*64ff0*/  @P1 IMAD.MOV.U32 R5, RZ, RZ, R55 ;  /* 0x000000ffff051224 */ /* 0x000fe200078e0037 */
[----:B------:R-:W3:Y:S04]  /*65000*/  LDL R0, [R1+0x3d68] ;  /* 0x003d680001007983 */ /* 0x000ee80000100800 */
[----:B------:R-:W2:Y:S04]  /*65010*/  LDL R55, [R1+0x3d64] ;  /* 0x003d640001377983 */ /* 0x000ea80000100800 */
[----:B------:R0:W2:Y:S02]  /*65020*/  @P1 LDG.E.U8 R45, desc[UR4][R4.64] ;  /* 0x00000004042d1981 */ /* 0x0000a4000c1e1100 */
[----:B0-----:R-:W-:-:S02]  /*65030*/  @P1 IMAD.MOV.U32 R5, RZ, RZ, R60 ;  /* 0x000000ffff051224 */ /* 0x001fc400078e003c */
[----:B------:R-:W-:Y:S01]  /*65040*/  @P1 IMAD.MOV.U32 R4, RZ, RZ, R59 ;  /* 0x000000ffff041224 */ /* 0x000fe200078e003b */
[----:B--2---:R0:W-:Y:S04]  /*65050*/  STL [R1+0x78f0], R45 ;  /* 0x0078f02d01007387 */ /* 0x0041e80000100800 */
[----:B------:R-:W2:Y:S04]  /*65060*/  LDL R60, [R1+0x3d5c] ;  /* 0x003d5c00013c7983 */ /* 0x000ea80000100800 */
[----:B------:R-:W2:Y:S01]  /*65070*/  LDL R59, [R1+0x3d60] ;  /* 0x003d6000013b7983 */ /* 0x000ea20000100800 */
[----:B------:R-:W-:-:S02]  /*65080*/  PRMT R44, RZ, 0x7610, R44 ;  /* 0x00007610ff2c7816 */ /* 0x000fc4000000002c */
[----:B------:R-:W-:Y:S02]  /*65090*/  ISETP.GT.AND P2, PT, R2, 0x32, PT ;  /* 0x000000320200780c */ /* 0x000fe40003f44270 */
[----:B------:R-:W-:Y:S02]  /*650a0*/  PRMT R43, RZ, 0x7610, R43 ;  /* 0x00007610ff2b7816 */ /* 0x000fe4000000002b */
[----:B------:R1:W2:Y:S04]  /*650b0*/  @P1 LDG.E.U8 R44, desc[UR4][R4.64] ;  /* 0x00000004042c1981 */ /* 0x0002a8000c1e1100 */
[----:B0-----:R-:W2:Y:S01]  /*650c0*/  LDL R45, [R1+0x3d58] ;  /* 0x003d5800012d7983 */ /* 0x001ea20000100800 */
[----:B------:R-:W-:Y:S01]  /*650d0*/  PRMT R42, RZ, 0x7610, R42 ;  /* 0x00007610ff2a7816 */ /* 0x000fe2000000002a */
[----:B-1----:R-:W-:-:S02]  /*650e0*/  @P1 IMAD.MOV.U32 R4, RZ, RZ, R58 ;  /* 0x000000ffff041224 */ /* 0x002fc400078e003a */
[----:B------:R-:W-:Y:S01]  /*650f0*/  @P1 IMAD.MOV.U32 R5, RZ, RZ, R61 ;  /* 0x000000ffff051224 */ /* 0x000fe200078e003d */
[----:B------:R-:W2:Y:S04]  /*65100*/  LDL R58, [R1+0x3d54] ;  /* 0x003d5400013a7983 */ /* 0x000ea80000100800 */
[----:B------:R0:W2:Y:S01]  /*65110*/  @P1 LDG.E.U8 R43, desc[UR4][R4.64] ;  /* 0x00000004042b1981 */ /* 0x0000a2000c1e1100 */
[----:B------:R-:W-:Y:S01]  /*65120*/  PRMT R41, RZ, 0x7610, R41 ;  /* 0x00007610ff297816 */ /* 0x000fe20000000029 */
[----:B0-----:R-:W-:Y:S02]  /*65130*/  @P1 IMAD.MOV.U32 R4, RZ, RZ, R56 ;  /* 0x000000ffff041224 */ /* 0x001fe400078e0038 */
[----:B----4-:R-:W-:Y:S01]  /*65140*/  @P1 IMAD.MOV.U32 R5, RZ, RZ, R57 ;  /* 0x000000ffff051224 */ /* 0x010fe200078e0039 */
[----:B------:R-:W4:Y:S04]  /*65150*/  LDL R56, [R1+0x3d50] ;  /* 0x003d500001387983 */ /* 0x000f280000100800 */
[----:B------:R-:W4:Y:S04]  /*65160*/  LDL R57, [R1+0x3d4c] ;  /* 0x003d4c0001397983 */ /* 0x000f280000100800 */
[----:B------:R3:W4:Y:S02]  /*65170*/  @P1 LDG.E.U8 R42, desc[UR4][R4.64] ;  /* 0x00000004042a1981 */ /* 0x000724000c1e1100 */
[----:B---3--:R-:W-:-:S02]  /*65180*/  @P2 IMAD.MOV.U32 R4, RZ, RZ, R0 ;  /* 0x000000ffff042224 */ /* 0x008fc400078e0000 */
[----:B------:R-:W-:Y:S01]  /*65190*/  @P2 IMAD.MOV.U32 R5, RZ, RZ, R55 ;  /* 0x000000ffff052224 */ /* 0x000fe200078e0037 */
[----:B------:R-:W3:Y:S04]  /*651a0*/  LDL R0, [R1+0x3ce8] ;  /* 0x003ce80001007983 */ /* 0x000ee80000100800 */
[----:B------:R-:W3:Y:S04]  /*651b0*/  LDL R55, [R1+0x3ce4] ;  /* 0x003ce40001377983 */ /* 0x000ee80000100800 */
[----:B------:R2:W3:Y:S02]  /*651c0*/  @P2 LDG.E.U8 R41, desc[UR4][R4.64] ;  /* 0x0000000404292981 */ /* 0x0004e4000c1e1100 */
[----:B--2---:R-:W-:-:S02]  /*651d0*/  @P2 IMAD.MOV.U32 R5, RZ, RZ, R60 ;  /* 0x000000ffff052224 */ /* 0x004fc400078e003c */
[----:B------:R-:W-:Y:S01]  /*651e0*/  @P2 IMAD.MOV.U32 R4, RZ, RZ, R59 ;  /* 0x000000ffff042224 */ /* 0x000fe200078e003b */
[----:B------:R-:W2:Y:S04]  /*651f0*/  LDL R60, [R1+0x3cdc] ;  /* 0x003cdc00013c7983 */ /* 0x000ea80000100800 */
[----:B------:R-:W2:Y:S01]  /*65200*/  LDL R59, [R1+0x3ce0] ;  /* 0x003ce000013b7983 */ /* 0x000ea20000100800 */
[----:B------:R-:W-:Y:S02]  /*65210*/  PRMT R40, RZ, 0x7610, R40 ;  /* 0x00007610ff287816 */ /* 0x000fe40000000028 */
[----:B------:R-:W-:Y:S02]  /*65220*/  ISETP.GT.AND P1, PT, R2, 0x36, PT ;  /* 0x000000360200780c */ /* 0x000fe40003f24270 */
[----:B------:R-:W-:-:S02]  /*65230*/  PRMT R39, RZ, 0x7610, R39 ;  /* 0x00007610ff277816 */ /* 0x000fc40000000027 */
[----:B------:R0:W2:Y:S01]  /*65240*/  @P2 LDG.E.U8 R40, desc[UR4][R4.64] ;  /* 0x0000000404282981 */ /* 0x0000a2000c1e1100 */
[----:B------:R-:W-:Y:S01]  /*65250*/  PRMT R38, RZ, 0x7610, R38 ;  /* 0x00007610ff267816 */ /* 0x000fe20000000026 */
[----:B0-----:R-:W-:Y:S02]  /*65260*/  @P2 IMAD.MOV.U32 R4, RZ, RZ, R45 ;  /* 0x000000ffff042224 */ /* 0x001fe400078e002d */
[----:B------:R-:W-:Y:S01]  /*65270*/  @P2 IMAD.MOV.U32 R5, RZ, RZ, R58 ;  /* 0x000000ffff052224 */ /* 0x000fe200078e003a */
[----:B------:R-:W2:Y:S04]  /*65280*/  LDL R45, [R1+0x3cd8] ;  /* 0x003cd800012d7983 */ /* 0x000ea80000100800 */
[----:B------:R-:W2:Y:S04]  /*65290*/  LDL R58, [R1+0x3cd4] ;  /* 0x003cd400013a7983 */ /* 0x000ea80000100800 */
[----:B------:R4:W2:Y:S01]  /*652a0*/  @P2 LDG.E.U8 R39, desc[UR4][R4.64] ;  /* 0x0000000404272981 */ /* 0x0008a2000c1e1100 */
[----:B------:R-:W-:Y:S01]  /*652b0*/  PRMT R37, RZ, 0x7610, R37 ;  /* 0x00007610ff257816 */ /* 0x000fe20000000025 */
[----:B----4-:R-:W-:-:S02]  /*652c0*/  @P2 IMAD.MOV.U32 R4, RZ, RZ, R56 ;  /* 0x000000ffff042224 */ /* 0x010fc400078e0038 */
[----:B------:R-:W-:Y:S01]  /*652d0*/  @P2 IMAD.MOV.U32 R5, RZ, RZ, R57 ;  /* 0x000000ffff052224 */ /* 0x000fe200078e0039 */
        /* <DEDUP_REMOVED lines=63> */
[----:B------:R-:W-:-:S04]  /*656d0*/  PRMT R27, RZ, 0x7610, R27 ;  /* 0x00007610ff1b7816 */ /* 0x000fc8000000001b */
[----:B------:R0:W2:Y:S01]  /*656e0*/  @P3 LDG.E.U8 R28, desc[UR4][R4.64] ;  /* 0x00000004041c3981 */ /* 0x0000a2000c1e1100 */
[----:B------:R-:W-:Y:S02]  /*656f0*/  ISETP.GT.AND P1, PT, R2, 0x2f, PT ;  /* 0x0000002f0200780c */ /* 0x000fe40003f24270 */
[----:B------:R-:W-:Y:S01]  /*65700*/  PRMT R26, RZ, 0x7610, R26 ;  /* 0x00007610ff1a7816 */ /* 0x000fe2000000001a */
[----:B0-----:R-:W-:Y:S02]  /*65710*/  @P3 IMAD.MOV.U32 R4, RZ, RZ, R45 ;  /* 0x000000ffff043224 */ /* 0x001fe400078e002d */
[----:B------:R-:W-:Y:S01]  /*65720*/  @P3 IMAD.MOV.U32 R5, RZ, RZ, R58 ;  /* 0x000000ffff053224 */ /* 0x000fe200078e003a */
[----:B------:R-:W-:Y:S02]  /*65730*/  PRMT R25, RZ, 0x7610, R25 ;  /* 0x00007610ff197816 */ /* 0x000fe40000000019 */
[----:B------:R-:W-:Y:S01]  /*65740*/  PRMT R24, RZ, 0x7610, R24 ;  /* 0x00007610ff187816 */ /* 0x000fe20000000018 */
[----:B------:R-:W2:Y:S04]  /*65750*/  LDL R58, [R1+0x3dbc] ;  /* 0x003dbc00013a7983 */ /* 0x000ea80000100800 */
[----:B------:R4:W2:Y:S04]  /*65760*/  @P3 LDG.E.U8 R27, desc[UR4][R4.64] ;  /* 0x00000004041b3981 */ /* 0x0008a8000c1e1100 */
[----:B------:R-:W2:Y:S01]  /*65770*/  LDL R45, [R1+0x3dc0] ;  /* 0x003dc000012d7983 */ /* 0x000ea20000100800 */
        /* <DEDUP_REMOVED lines=11> */
[----:B------:R-:W-:-:S05]  /*65830*/  @P1 IMAD.MOV.U32 R4, RZ, RZ, R59 ;  /* 0x000000ffff041224 */ /* 0x000fca00078e003b */
[----:B------:R0:W2:Y:S01]  /*65840*/  @P1 LDG.E.U8 R24, desc[UR4][R4.64] ;  /* 0x0000000404181981 */ /* 0x0000a2000c1e1100 */
[----:B------:R-:W-:Y:S01]  /*65850*/  PRMT R23, RZ, 0x7610, R23 ;  /* 0x00007610ff177816 */ /* 0x000fe20000000017 */
[----:B0-----:R-:W-:Y:S02]  /*65860*/  @P1 IMAD.MOV.U32 R5, RZ, RZ, R58 ;  /* 0x000000ffff051224 */ /* 0x001fe400078e003a */
[----:B------:R-:W-:-:S05]  /*65870*/  @P1 IMAD.MOV.U32 R4, RZ, RZ, R45 ;  /* 0x000000ffff041224 */ /* 0x000fca00078e002d */
[----:B------:R4:W4:Y:S04]  /*65880*/  @P1 LDG.E.U8 R23, desc[UR4][R4.64] ;  /* 0x0000000404171981 */ /* 0x000928000c1e1100 */
[----:B---3--:R0:W-:Y:S04]  /*65890*/  STL [R1+0x7878], R25 ;  /* 0x0078781901007387 */ /* 0x0081e80000100800 */
[----:B--2---:R1:W-:Y:S04]  /*658a0*/  STL [R1+0x787c], R24 ;  /* 0x00787c1801007387 */ /* 0x0043e80000100800 */
[----:B------:R-:W2:Y:S04]  /*658b0*/  LDL R45, [R1+0x3d44] ;  /* 0x003d4400012d7983 */ /* 0x000ea80000100800 */
[----:B0-----:R-:W3:Y:S01]  /*658c0*/  LDL R25, [R1+0x3d48] ;  /* 0x003d480001197983 */ /* 0x001ee20000100800 */
[----:B------:R-:W-:-:S02]  /*658d0*/  ISETP.GT.AND P0, PT, R2, 0x33, PT ;  /* 0x000000330200780c */ /* 0x000fc40003f04270 */
[----:B------:R-:W-:Y:S01]  /*658e0*/  PRMT R22, RZ, 0x7610, R22 ;  /* 0x00007610ff167816 */ /* 0x000fe20000000016 */
[----:B----4-:R-:W-:Y:S02]  /*658f0*/  @P1 IMAD.MOV.U32 R4, RZ, RZ, R56 ;  /* 0x000000ffff041224 */ /* 0x010fe400078e0038 */
[----:B------:R-:W-:Y:S01]  /*65900*/  @P1 IMAD.MOV.U32 R5, RZ, RZ, R57 ;  /* 0x000000ffff051224 */ /* 0x000fe200078e0039 */
[----:B------:R-:W-:-:S04]  /*65910*/  PRMT R21, RZ, 0x7610, R21 ;  /* 0x00007610ff157816 */ /* 0x000fc80000000015 */
[----:B------:R0:W4:Y:S01]  /*65920*/  @P1 LDG.E.U8 R22, desc[UR4][R4.64] ;  /* 0x0000000404161981 */ /* 0x000122000c1e1100 */
[----:B------:R-:W-:Y:S01]  /*65930*/  PRMT R20, RZ, 0x7610, R20 ;  /* 0x00007610ff147816 */ /* 0x000fe20000000014 */
[----:B0-----:R-:W-:Y:S02]  /*65940*/  @P1 IMAD.MOV.U32 R4, RZ, RZ, R0 ;  /* 0x000000ffff041224 */ /* 0x001fe400078e0000 */
[----:B------:R-:W-:-:S05]  /*65950*/  @P1 IMAD.MOV.U32 R5, RZ, RZ, R55 ;  /* 0x000000ffff051224 */ /* 0x000fca00078e0037 */
[----:B------:R2:W4:Y:S04]  /*65960*/  @P1 LDG.E.U8 R21, desc[UR4][R4.64] ;  /* 0x0000000404151981 */ /* 0x000528000c1e1100 */
[----:B------:R0:W-:Y:S04]  /*65970*/  STL [R1+0x7880], R23 ;  /* 0x0078801701007387 */ /* 0x0001e80000100800 */
[----:B-1----:R-:W4:Y:S04]  /*65980*/  LDL R24, [R1+0x3d3c] ;  /* 0x003d3c0001187983 */ /* 0x002f280000100800 */
[----:B0-----:R-:W4:Y:S01]  /*65990*/  LDL R23, [R1+0x3d40] ;  /* 0x003d400001177983 */ /* 0x001f220000100800 */
[----:B--2---:R-:W-:-:S02]  /*659a0*/  @P0 IMAD.MOV.U32 R5, RZ, RZ, R45 ;  /* 0x000000ffff050224 */ /* 0x004fc400078e002d */
[----:B---3--:R-:W-:-:S05]  /*659b0*/  @P0 IMAD.MOV.U32 R4, RZ, RZ, R25 ;  /* 0x000000ffff040224 */ /* 0x008fca00078e0019 */
[----:B------:R0:W2:Y:S04]  /*659c0*/  @P0 LDG.E.U8 R20, desc[UR4][R4.64] ;  /* 0x0000000404140981 */ /* 0x0000a8000c1e1100 */
[----:B----4-:R1:W-:Y:S04]  /*659d0*/  STL [R1+0x7884], R22 ;  /* 0x0078841601007387 */ /* 0x0103e80000100800 */
[----:B------:R-:W3:Y:S04]  /*659e0*/  LDL R0, [R1+0x3d38] ;  /* 0x003d380001007983 */ /* 0x000ee80000100800 */
[----:B-1----:R-:W4:Y:S04]  /*659f0*/  LDL R22, [R1+0x3d34] ;  /* 0x003d340001167983 */ /* 0x002f280000100800 */
[----:B------:R1:W-:Y:S04]  /*65a00*/  STL [R1+0x7888], R21 ;  /* 0x0078881501007387 */ /* 0x0003e80000100800 */
[----:B------:R-:W4:Y:S04]  /*65a10*/  LDL R55, [R1+0x3d2c] ;  /* 0x003d2c0001377983 */ /* 0x000f280000100800 */
[----:B------:R-:W4:Y:S01]  /*65a20*/  LDL R45, [R1+0x3d30] ;  /* 0x003d3000012d7983 */ /* 0x000f220000100800 */
[----:B0-----:R-:W-:Y:S01]  /*65a30*/  @P0 IMAD.MOV.U32 R5, RZ, RZ, R24 ;  /* 0x000000ffff050224 */ /* 0x001fe200078e0018 */
[----:B------:R-:W-:Y:S01]  /*65a40*/  PRMT R19, RZ, 0x7610, R19 ;  /* 0x00007610ff137816 */ /* 0x000fe20000000013 */
[----:B------:R-:W-:-:S05]  /*65a50*/  @P0 IMAD.MOV.U32 R4, RZ, RZ, R23 ;  /* 0x000000ffff040224 */ /* 0x000fca00078e0017 */
[----:B------:R3:W4:Y:S04]  /*65a60*/  @P0 LDG.E.U8 R19, desc[UR4][R4.64] ;  /* 0x0000000404130981 */ /* 0x000728000c1e1100 */
[----:B--2---:R0:W-:Y:S04]  /*65a70*/  STL [R1+0x788c], R20 ;  /* 0x00788c1401007387 */ /* 0x0041e80000100800 */
[----:B------:R-:W2:Y:S04]  /*65a80*/  LDL R25, [R1+0x3cc4] ;  /* 0x003cc40001197983 */ /* 0x000ea80000100800 */
[----:B------:R-:W2:Y:S01]  /*65a90*/  LDL R24, [R1+0x3cc8] ;  /* 0x003cc80001187983 */ /* 0x000ea20000100800 */
[----:B------:R-:W-:-:S02]  /*65aa0*/  ISETP.GT.AND P1, PT, R2, 0x37, PT ;  /* 0x000000370200780c */ /* 0x000fc40003f24270 */
[----:B------:R-:W-:Y:S01]  /*65ab0*/  PRMT R18, RZ, 0x7610, R18 ;  /* 0x00007610ff127816 */ /* 0x000fe20000000012 */
[----:B---3--:R-:W-:Y:S01]  /*65ac0*/  @P0 IMAD.MOV.U32 R4, RZ, RZ, R0 ;  /* 0x000000ffff040224 */ /* 0x008fe200078e0000 */
[----:B------:R-:W-:Y:S01]  /*65ad0*/  PRMT R17, RZ, 0x7610, R17 ;  /* 0x00007610ff117816 */ /* 0x000fe20000000011 */
[----:B----4-:R-:W-:-:S05]  /*65ae0*/  @P0 IMAD.MOV.U32 R5, RZ, RZ, R22 ;  /* 0x000000ffff050224 */ /* 0x010fca00078e0016 */
[----:B------:R3:W4:Y:S01]  /*65af0*/  @P0 LDG.E.U8 R18, desc[UR4][R4.64] ;  /* 0x0000000404120981 */ /* 0x000722000c1e1100 */
[----:B------:R-:W-:Y:S01]  /*65b00*/  PRMT R16, RZ, 0x7610, R16 ;  /* 0x00007610ff107816 */ /* 0x000fe20000000010 */
[----:B---3--:R-:W-:Y:S02]  /*65b10*/  @P0 IMAD.MOV.U32 R4, RZ, RZ, R45 ;  /* 0x000000ffff040224 */ /* 0x008fe400078e002d */
[----:B------:R-:W-:-:S05]  /*65b20*/  @P0 IMAD.MOV.U32 R5, RZ, RZ, R55 ;  /* 0x000000ffff050224 */ /* 0x000fca00078e0037 */
[----:B------:R2:W3:Y:S04]  /*65b30*/  @P0 LDG.E.U8 R17, desc[UR4][R4.64] ;  /* 0x0000000404110981 */ /* 0x0004e8000c1e1100 */
[----:B------:R0:W-:Y:S04]  /*65b40*/  STL [R1+0x7890], R19 ;  /* 0x0078901301007387 */ /* 0x0001e80000100800 */
[----:B------:R-:W3:Y:S04]  /*65b50*/  LDL R23, [R1+0x3cbc] ;  /* 0x003cbc0001177983 */ /* 0x000ee80000100800 */
[----:B------:R-:W3:Y:S04]  /*65b60*/  LDL R22, [R1+0x3cc0] ;  /* 0x003cc00001167983 */ /* 0x000ee80000100800 */
[----:B-1----:R-:W3:Y:S04]  /*65b70*/  LDL R21, [R1+0x3cb4] ;  /* 0x003cb40001157983 */ /* 0x002ee80000100800 */
[----:B------:R-:W3:Y:S01]  /*65b80*/  LDL R0, [R1+0x3cb8] ;  /* 0x003cb80001007983 */ /* 0x000ee20000100800 */
[----:B--2---:R-:W-:-:S02]  /*65b90*/  @P1 IMAD.MOV.U32 R5, RZ, RZ, R25 ;  /* 0x000000ffff051224 */ /* 0x004fc400078e0019 */
[----:B------:R-:W-:-:S05]  /*65ba0*/  @P1 IMAD.MOV.U32 R4, RZ, RZ, R24 ;  /* 0x000000ffff041224 */ /* 0x000fca00078e0018 */
[----:B------:R1:W2:Y:S04]  /*65bb0*/  @P1 LDG.E.U8 R16, desc[UR4][R4.64] ;  /* 0x0000000404101981 */ /* 0x0002a8000c1e1100 */
[----:B----4-:R4:W-:Y:S04]  /*65bc0*/  STL [R1+0x7894], R18 ;  /* 0x0078941201007387 */ /* 0x0109e80000100800 */
[----:B0-----:R-:W4:Y:S04]  /*65bd0*/  LDL R20, [R1+0x3cac] ;  /* 0x003cac0001147983 */ /* 0x001f280000100800 */
[----:B------:R-:W4:Y:S04]  /*65be0*/  LDL R19, [R1+0x3cb0] ;  /* 0x003cb00001137983 */ /* 0x000f280000100800 */
[----:B---3--:R-:W-:Y:S01]  /*65bf0*/  STL [R1+0x7898], R17 ;  /* 0x0078981101007387 */ /* 0x008fe20000100800 */
[----:B------:R-:W-:Y:S01]  /*65c00*/  PRMT R15, RZ, 0x7610, R15 ;  /* 0x00007610ff0f7816 */ /* 0x000fe2000000000f */
[----:B-1----:R-:W-:-:S02]  /*65c10*/  @P1 IMAD.MOV.U32 R5, RZ, RZ, R23 ;  /* 0x000000ffff051224 */ /* 0x002fc400078e0017 */
[----:B------:R-:W-:-:S05]  /*65c20*/  @P1 IMAD.MOV.U32 R4, RZ, RZ, R22 ;  /* 0x000000ffff041224 */ /* 0x000fca00078e0016 */
[----:B------:R0:W3:Y:S04]  /*65c30*/  @P1 LDG.E.U8 R15, desc[UR4][R4.64] ;  /* 0x00000004040f1981 */ /* 0x0000e8000c1e1100 */
[----:B--2---:R1:W-:Y:S04]  /*65c40*/  STL [R1+0x789c], R16 ;  /* 0x00789c1001007387 */ /* 0x0043e80000100800 */
[----:B----4-:R-:W2:Y:S04]  /*65c50*/  LDL R18, [R1+0x3c44] ;  /* 0x003c440001127983 */ /* 0x010ea80000100800 */
[----:B-1----:R-:W4:Y:S01]  /*65c60*/  LDL R16, [R1+0x3c48] ;  /* 0x003c480001107983 */ /* 0x002f220000100800 */
[----:B------:R-:W-:Y:S01]  /*65c70*/  PRMT R14, RZ, 0x7610, R14 ;  /* 0x00007610ff0e7816 */ /* 0x000fe2000000000e */
[----:B0-----:R-:W-:-:S02]  /*65c80*/  @P1 IMAD.MOV.U32 R4, RZ, RZ, R0 ;  /* 0x000000ffff041224 */ /* 0x001fc400078e0000 */
[----:B------:R-:W-:-:S05]  /*65c90*/  @P1 IMAD.MOV.U32 R5, RZ, RZ, R21 ;  /* 0x000000ffff051224 */ /* 0x000fca00078e0015 */
[----:B------:R0:W4:Y:S01]  /*65ca0*/  @P1 LDG.E.U8 R14, desc[UR4][R4.64] ;  /* 0x00000004040e1981 */ /* 0x000122000c1e1100 */
[----:B------:R-:W-:Y:S02]  /*65cb0*/  ISETP.GT.AND P0, PT, R2, 0x3b, PT ;  /* 0x0000003b0200780c */ /* 0x000fe40003f04270 */
[----:B------:R-:W-:Y:S01]  /*65cc0*/  PRMT R13, RZ, 0x7610, R13 ;  /* 0x00007610ff0d7816 */ /* 0x000fe2000000000d */
[----:B0-----:R-:W-:Y:S02]  /*65cd0*/  @P1 IMAD.MOV.U32 R4, RZ, RZ, R19 ;  /* 0x000000ffff041224 */ /* 0x001fe400078e0013 */
[----:B------:R-:W-:-:S05]  /*65ce0*/  @P1 IMAD.MOV.U32 R5, RZ, RZ, R20 ;  /* 0x000000ffff051224 */ /* 0x000fca00078e0014 */
[----:B------:R2:W4:Y:S01]  /*65cf0*/  @P1 LDG.E.U8 R13, desc[UR4][R4.64] ;  /* 0x00000004040d1981 */ /* 0x000522000c1e1100 */
[----:B------:R-:W-:-:S03]  /*65d00*/  PRMT R12, RZ, 0x7610, R12 ;  /* 0x00007610ff0c7816 */ /* 0x000fc6000000000c */
[----:B---3--:R0:W-:Y:S04]  /*65d10*/  STL [R1+0x78a0], R15 ;  /* 0x0078a00f01007387 */ /* 0x0081e80000100800 */
[----:B------:R-:W3:Y:S04]  /*65d20*/  LDL R0, [R1+0x3c40] ;  /* 0x003c400001007983 */ /* 0x000ee80000100800 */
[----:B------:R-:W3:Y:S04]  /*65d30*/  LDL R23, [R1+0x3c3c] ;  /* 0x003c3c0001177983 */ /* 0x000ee80000100800 */
[----:B------:R-:W3:Y:S01]  /*65d40*/  LDL R21, [R1+0x3c38] ;  /* 0x003c380001157983 */ /* 0x000ee20000100800 */
[----:B--2---:R-:W-:-:S02]  /*65d50*/  @P0 IMAD.MOV.U32 R5, RZ, RZ, R18 ;  /* 0x000000ffff050224 */ /* 0x004fc400078e0012 */
[----:B----4-:R-:W-:-:S05]  /*65d60*/  @P0 IMAD.MOV.U32 R4, RZ, RZ, R16 ;  /* 0x000000ffff040224 */ /* 0x010fca00078e0010 */
[----:B------:R3:W2:Y:S04]  /*65d70*/  @P0 LDG.E.U8 R12, desc[UR4][R4.64] ;  /* 0x00000004040c0981 */ /* 0x0006a8000c1e1100 */
[----:B------:R-:W-:Y:S04]  /*65d80*/  STL [R1+0x78a4], R14 ;  /* 0x0078a40e01007387 */ /* 0x000fe80000100800 */
[----:B------:R-:W4:Y:S04]  /*65d90*/  LDL R22, [R1+0x3c34] ;  /* 0x003c340001167983 */ /* 0x000f280000100800 */
[----:B------:R-:W4:Y:S04]  /*65da0*/  LDL R20, [R1+0x3c2c] ;  /* 0x003c2c0001147983 */ /* 0x000f280000100800 */
[----:B------:R-:W4:Y:S04]  /*65db0*/  LDL R19, [R1+0x3c30] ;  /* 0x003c300001137983 */ /* 0x000f280000100800 */
[----:B------:R-:W4:Y:S04]  /*65dc0*/  LDL R17, [R1+0x3bc8] ;  /* 0x003bc80001117983 */ /* 0x000f280000100800 */
[----:B------:R1:W-:Y:S04]  /*65dd0*/  STL [R1+0x78a8], R13 ;  /* 0x0078a80d01007387 */ /* 0x0003e80000100800 */
[----:B------:R-:W4:Y:S04]  /*65de0*/  LDL R18, [R1+0x3bc4] ;  /* 0x003bc40001127983 */ /* 0x000f280000100800 */
[----:B------:R-:W4:Y:S04]  /*65df0*/  LDL R16, [R1+0x3bbc] ;  /* 0x003bbc0001107983 */ /* 0x000f280000100800 */
[----:B0-----:R-:W4:Y:S04]  /*65e00*/  LDL R15, [R1+0x3bc0] ;  /* 0x003bc000010f7983 */ /* 0x001f280000100800 */
[----:B-1----:R-:W4:Y:S01]  /*65e10*/  LDL R13, [R1+0x3bb8] ;  /* 0x003bb800010d7983 */ /* 0x002f220000100800 */
[----:B---3--:R-:W-:-:S03]  /*65e20*/  @P0 IMAD.MOV.U32 R4, RZ, RZ, R0 ;  /* 0x000000ffff040224 */ /* 0x008fc600078e0000 */
[----:B--2---:R0:W-:Y:S04]  /*65e30*/  STL [R1+0x78ac], R12 ;  /* 0x0078ac0c01007387 */ /* 0x0041e80000100800 */
[----:B------:R-:W2:Y:S04]  /*65e40*/  LDL R14, [R1+0x3bb4] ;  /* 0x003bb400010e7983 */ /* 0x000ea80000100800 */
[----:B------:R-:W3:Y:S04]  /*65e50*/  LDL R0, [R1+0x3bb0] ;  /* 0x003bb00001007983 */ /* 0x000ee80000100800 */
[----:B0-----:R-:W3:Y:S01]  /*65e60*/  LDL R12, [R1+0x3bac] ;  /* 0x003bac00010c7983 */ /* 0x001ee20000100800 */
[----:B------:R-:W-:Y:S01]  /*65e70*/  PRMT R11, RZ, 0x7610, R11 ;  /* 0x00007610ff0b7816 */ /* 0x000fe2000000000b */
[----:B------:R-:W-:Y:S01]  /*65e80*/  @P0 IMAD.MOV.U32 R5, RZ, RZ, R23 ;  /* 0x000000ffff050224 */ /* 0x000fe200078e0017 */
[----:B------:R-:W-:-:S02]  /*65e90*/  ISETP.GT.AND P1, PT, R2, 0x3f, PT ;  /* 0x0000003f0200780c */ /* 0x000fc40003f24270 */
[----:B------:R-:W-:Y:S02]  /*65ea0*/  PRMT R10, RZ, 0x7610, R10 ;  /* 0x00007610ff0a7816 */ /* 0x000fe4000000000a */
[----:B------:R0:W3:Y:S01]  /*65eb0*/  @P0 LDG.E.U8 R11, desc[UR4][R4.64] ;  /* 0x00000004040b0981 */ /* 0x0000e2000c1e1100 */
[----:B------:R-:W-:Y:S01]  /*65ec0*/  PRMT R9, RZ, 0x7610, R9 ;  /* 0x00007610ff097816 */ /* 0x000fe20000000009 */
[----:B0-----:R-:W-:Y:S02]  /*65ed0*/  @P0 IMAD.MOV.U32 R4, RZ, RZ, R21 ;  /* 0x000000ffff040224 */ /* 0x001fe400078e0015 */
[----:B----4-:R-:W-:-:S05]  /*65ee0*/  @P0 IMAD.MOV.U32 R5, RZ, RZ, R22 ;  /* 0x000000ffff050224 */ /* 0x010fca00078e0016 */
[----:B------:R0:W4:Y:S01]  /*65ef0*/  @P0 LDG.E.U8 R10, desc[UR4][R4.64] ;  /* 0x00000004040a0981 */ /* 0x000122000c1e1100 */
[----:B------:R-:W-:Y:S01]  /*65f00*/  PRMT R8, RZ, 0x7610, R8 ;  /* 0x00007610ff087816 */ /* 0x000fe20000000008 */
[----:B0-----:R-:W-:Y:S02]  /*65f10*/  @P0 IMAD.MOV.U32 R4, RZ, RZ, R19 ;  /* 0x000000ffff040224 */ /* 0x001fe400078e0013 */
[----:B------:R-:W-:-:S05]  /*65f20*/  @P0 IMAD.MOV.U32 R5, RZ, RZ, R20 ;  /* 0x000000ffff050224 */ /* 0x000fca00078e0014 */
        /* <DEDUP_REMOVED lines=8> */
[----:B------:R0:W4:Y:S02]  /*65fb0*/  @P1 LDG.E.U8 R7, desc[UR4][R4.64] ;  /* 0x0000000404071981 */ /* 0x000124000c1e1100 */
[----:B0-----:R-:W-:Y:S01]  /*65fc0*/  @P1 IMAD.MOV.U32 R4, RZ, RZ, R13 ;  /* 0x000000ffff041224 */ /* 0x001fe200078e000d */
[----:B------:R-:W-:Y:S01]  /*65fd0*/  PRMT R3, RZ, 0x7610, R3 ;  /* 0x00007610ff037816 */ /* 0x000fe20000000003 */
[----:B--2---:R-:W-:-:S05]  /*65fe0*/  @P1 IMAD.MOV.U32 R5, RZ, RZ, R14 ;  /* 0x000000ffff051224 */ /* 0x004fca00078e000e */
[----:B------:R3:W2:Y:S02]  /*65ff0*/  @P1 LDG.E.U8 R6, desc[UR4][R4.64] ;  /* 0x0000000404061981 */ /* 0x0006a4000c1e1100 */
[----:B---3--:R-:W-:Y:S02]  /*66000*/  @P1 IMAD.MOV.U32 R4, RZ, RZ, R0 ;  /* 0x000000ffff041224 */ /* 0x008fe400078e0000 */
[----:B------:R-:W-:-:S05]  /*66010*/  @P1 IMAD.MOV.U32 R5, RZ, RZ, R12 ;  /* 0x000000ffff051224 */ /* 0x000fca00078e000c */
[----:B------:R-:W3:Y:S04]  /*66020*/  @P1 LDG.E.U8 R3, desc[UR4][R4.64] ;  /* 0x0000000404031981 */ /* 0x000ee8000c1e1100 */
[----:B------:R-:W-:Y:S01]  /*66030*/  STL [R1+0x78b0], R11 ;  /* 0x0078b00b01007387 */ /* 0x000fe20000100800 */
[----:B------:R-:W0:Y:S01]  /*66040*/  S2R R0, SR_TID.X ;  /* 0x0000000000007919 */ /* 0x000e220000002100 */
[----:B------:R-:W1:Y:S01]  /*66050*/  S2R R13, SR_TID.X ;  /* 0x00000000000d7919 */ /* 0x000e620000002100 */
[----:B------:R-:W-:Y:S06]  /*66060*/  BAR.SYNC.DEFER_BLOCKING 0x0 ;  /* 0x0000000000007b1d */ /* 0x000fec0000010000 */
[----:B----4-:R-:W-:Y:S04]  /*66070*/  STL [R1+0x78b4], R10 ;  /* 0x0078b40a01007387 */ /* 0x010fe80000100800 */
[----:B------:R-:W-:Y:S04]  /*66080*/  STL [R1+0x78b8], R9 ;  /* 0x0078b80901007387 */ /* 0x000fe80000100800 */
[----:B------:R-:W-:Y:S04]  /*66090*/  STL [R1+0x78bc], R8 ;  /* 0x0078bc0801007387 */ /* 0x000fe80000100800 */
[----:B------:R-:W-:Y:S04]  /*660a0*/  STL [R1+0x78c0], R7 ;  /* 0x0078c00701007387 */ /* 0x000fe80000100800 */
[----:B--2---:R2:W-:Y:S04]  /*660b0*/  STL [R1+0x78c4], R6 ;  /* 0x0078c40601007387 */ /* 0x0045e80000100800 */
[----:B------:R-:W4:Y:S04]  /*660c0*/  LDL.LU R14, [R1+0x690] ;  /* 0x00069000010e7983 */ /* 0x000f280000300800 */
[----:B------:R-:W2:Y:S04]  /*660d0*/  LDL.LU R15, [R1+0x66c] ;  /* 0x00066c00010f7983 */ /* 0x000ea80000300800 */
        /* <DEDUP_REMOVED lines=18> */
[----:B---3--:R-:W-:Y:S04]  /*66200*/  STL [R1+0x78c8], R3 ;  /* 0x0078c80301007387 */ /* 0x008fe80000100800 */
        /* <DEDUP_REMOVED lines=432> */
[----:B0-----:R-:W-:-:S03]  /*67d10*/  LOP3.LUT R0, R0, 0x1f, RZ, 0xc0, !PT ;  /* 0x0000001f00007812 */ /* 0x001fc600078ec0ff */
[----:B------:R-:W-:Y:S04]  /*67d20*/  STL [R1+0x77e0], R4 ;  /* 0x0077e00401007387 */ /* 0x000fe80000100800 */
[----:B------:R-:W-:Y:S04]  /*67d30*/  STL [R1+0x77e8], R4 ;  /* 0x0077e80401007387 */ /* 0x000fe80000100800 */
[----:B------:R-:W-:Y:S04]  /*67d40*/  STL [R1+0x77f0], R4 ;  /* 0x0077f00401007387 */ /* 0x000fe80000100800 */
[----:B------:R-:W-:Y:S01]  /*67d50*/  STL [R1+0x77f8], R4 ;  /* 0x0077f80401007387 */ /* 0x000fe20000100800 */
[----:B--2---:R-:W-:-:S03]  /*67d60*/  LOP3.LUT R6, R0, 0x20, RZ, 0xfc, !PT ;  /* 0x0000002000067812 */ /* 0x004fc600078efcff */
[----:B------:R-:W-:Y:S01]  /*67d70*/  STL [R1+0x7800], R4 ;  /* 0x0078000401007387 */ /* 0x000fe20000100800 */
[----:B-1----:R-:W-:-:S03]  /*67d80*/  LOP3.LUT R0, R13, 0x1f, RZ, 0xc0, !PT ;  /* 0x0000001f0d007812 */ /* 0x002fc600078ec0ff */
[----:B------:R-:W-:Y:S04]  /*67d90*/  STL [R1+0x7808], R4 ;  /* 0x0078080401007387 */ /* 0x000fe80000100800 */
[----:B------:R-:W-:Y:S04]  /*67da0*/  STL [R1+0x7810], R4 ;  /* 0x0078100401007387 */ /* 0x000fe80000100800 */
[----:B------:R-:W-:Y:S04]  /*67db0*/  STL [R1+0x7818], R4 ;  /* 0x0078180401007387 */ /* 0x000fe80000100800 */
[----:B------:R-:W-:Y:S04]  /*67dc0*/  STL [R1+0x7820], R4 ;  /* 0x0078200401007387 */ /* 0x000fe80000100800 */
[----:B------:R-:W-:Y:S04]  /*67dd0*/  STL [R1+0x7828], R4 ;  /* 0x0078280401007387 */ /* 0x000fe80000100800 */
[----:B----4-:R-:W-:Y:S04]  /*67de0*/  STS.U8 [R0+UR6], R14 ;  /* 0x0000000e00007988 */ /* 0x010fe80008000006 */
[----:B------:R-:W-:Y:S04]  /*67df0*/  STL [R1+0x7830], R4 ;  /* 0x0078300401007387 */ /* 0x000fe80000100800 */
[----:B------:R-:W-:Y:S04]  /*67e00*/  STS.U8 [R0+UR6+0x20], R15 ;  /* 0x0000200f00007988 */ /* 0x000fe80008000006 */
        /* <DEDUP_REMOVED lines=20> */
[----:B------:R0:W-:Y:S04]  /*67f50*/  STL [R1+0x78d0], R5 ;  /* 0x0078d00501007387 */ /* 0x0001e80000100800 */
[----:B------:R-:W-:Y:S04]  /*67f60*/  STS.U8 [R0+UR6+0x660], R45 ;  /* 0x0006602d00007988 */ /* 0x000fe80008000006 */
[----:B------:R-:W-:Y:S04]  /*67f70*/  STS.U8 [R0+UR6+0x640], R55 ;  /* 0x0006403700007988 */ /* 0x000fe80008000006 */
[----:B------:R-:W-:Y:S01]  /*67f80*/  STS.U8 [R0+UR6+0x620], R56 ;  /* 0x0006203800007988 */ /* 0x000fe20008000006 */
[----:B------:R-:W-:-:S03]  /*67f90*/  ISETP.GE.AND P1, PT, R6, R2, PT ;  /* 0x000000020600720c */ /* 0x000fc60003f26270 */
[----:B------:R-:W-:Y:S04]  /*67fa0*/  STS.U8 [R0+UR6+0x600], R57 ;  /* 0x0006003900007988 */ /* 0x000fe80008000006 */
[----:B------:R-:W-:Y:S04]  /*67fb0*/  STS.U8 [R0+UR6+0x800], R58 ;  /* 0x0008003a00007988 */ /* 0x000fe80008000006 */
[----:B0-----:R-:W2:Y:S04]  /*67fc0*/  LDL.LU R5, [R1+0x2b0] ;  /* 0x0002b00001057983 */ /* 0x001ea80000300800 */
[----:B------:R-:W3:Y:S04]  /*67fd0*/  LDL.LU R4, [R1+0x2ac] ;  /* 0x0002ac0001047983 */ /* 0x000ee80000300800 */
[----:B------:R-:W4:Y:S04]  /*67fe0*/  LDL.LU R3, [R1+0x2a8] ;  /* 0x0002a80001037983 */ /* 0x000f280000300800 */
[----:B------:R-:W4:Y:S04]  /*67ff0*/  LDL.LU R6, [R1+0x2a4] ;  /* 0x0002a40001067983 */ /* 0x000f280000300800 */
[----:B------:R-:W-:Y:S04]  /*68000*/  STS.U8 [R0+UR6+0x820], R59 ;  /* 0x0008203b00007988 */ /* 0x000fe80008000006 */
[----:B------:R-:W4:Y:S04]  /*68010*/  LDL.LU R7, [R1+0x218] ;  /* 0x0002180001077983 */ /* 0x000f280000300800 */
[----:B------:R0:W-:Y:S04]  /*68020*/  STS.U8 [R0+UR6+0x840], R61 ;  /* 0x0008403d00007988 */ /* 0x0001e80008000006 */
[----:B------:R-:W4:Y:S04]  /*68030*/  LDL.LU R8, [R1+0x214] ;  /* 0x0002140001087983 */ /* 0x000f280000300800 */
[----:B0-----:R-:W4:Y:S04]  /*68040*/  LDL.LU R61, [R1+0x210] ;  /* 0x00021000013d7983 */ /* 0x001f280000300800 */
        /* <DEDUP_REMOVED lines=15> */
[----:B------:R0:W-:Y:S04]  /*68140*/  STS.U8 [R0+UR6+0x860], R60 ;  /* 0x0008603c00007988 */ /* 0x0001e80008000006 */
        /* <DEDUP_REMOVED lines=8> */
[----:B--2---:R-:W-:Y:S04]  /*681d0*/  STS.U8 [R0+UR6+0xa20], R5 ;  /* 0x000a200500007988 */ /* 0x004fe80008000006 */
[----:B---3--:R-:W-:Y:S04]  /*681e0*/  STS.U8 [R0+UR6+0xa00], R4 ;  /* 0x000a000400007988 */ /* 0x008fe80008000006 */
[----:B----4-:R-:W-:Y:S04]  /*681f0*/  STS.U8 [R0+UR6+0xa60], R3 ;  /* 0x000a600300007988 */ /* 0x010fe80008000006 */
[----:B------:R-:W-:Y:S04]  /*68200*/  STS.U8 [R0+UR6+0xa40], R6 ;  /* 0x000a400600007988 */ /* 0x000fe80008000006 */
[----:B------:R-:W-:Y:S04]  /*68210*/  STS.U8 [R0+UR6+0xc40], R7 ;  /* 0x000c400700007988 */ /* 0x000fe80008000006 */
[----:B------:R-:W-:Y:S04]  /*68220*/  STS.U8 [R0+UR6+0xc60], R8 ;  /* 0x000c600800007988 */ /* 0x000fe80008000006 */
[----:B------:R0:W-:Y:S04]  /*68230*/  STS.U8 [R0+UR6+0xc00], R61 ;  /* 0x000c003d00007988 */ /* 0x0001e80008000006 */
[----:B0-----:R-:W2:Y:S04]  /*68240*/  LDL.LU R61, [R1+0x44] ;  /* 0x00004400013d7983 */ /* 0x001ea80000300800 */
[----:B------:R-:W3:Y:S04]  /*68250*/  LDL.LU R5, [R1+0x40] ;  /* 0x0000400001057983 */ /* 0x000ee80000300800 */
[----:B------:R-:W4:Y:S04]  /*68260*/  LDL.LU R4, [R1+0x3c] ;  /* 0x00003c0001047983 */ /* 0x000f280000300800 */
[----:B------:R-:W3:Y:S04]  /*68270*/  LDL.LU R3, [R1+0x38] ;  /* 0x0000380001037983 */ /* 0x000ee80000300800 */
[----:B------:R-:W4:Y:S04]  /*68280*/  LDL.LU R6, [R1+0x34] ;  /* 0x0000340001067983 */ /* 0x000f280000300800 */
[----:B------:R-:W4:Y:S04]  /*68290*/  LDL.LU R7, [R1+0x30] ;  /* 0x0000300001077983 */ /* 0x000f280000300800 */
[----:B------:R0:W-:Y:S04]  /*682a0*/  STS.U8 [R0+UR6+0xc20], R9 ;  /* 0x000c200900007988 */ /* 0x0001e80008000006 */
[----:B------:R-:W4:Y:S04]  /*682b0*/  LDL.LU R8, [R1+0x2c] ;  /* 0x00002c0001087983 */ /* 0x000f280000300800 */
[----:B------:R1:W-:Y:S04]  /*682c0*/  STS.U8 [R0+UR6+0xe60], R10 ;  /* 0x000e600a00007988 */ /* 0x0003e80008000006 */
[----:B------:R0:W-:Y:S04]  /*682d0*/  STS.U8 [R0+UR6+0xe40], R11 ;  /* 0x000e400b00007988 */ /* 0x0001e80008000006 */
[----:B------:R0:W-:Y:S04]  /*682e0*/  STS.U8 [R0+UR6+0xe20], R12 ;  /* 0x000e200c00007988 */ /* 0x0001e80008000006 */
[----:B------:R1:W-:Y:S04]  /*682f0*/  STS.U8 [R0+UR6+0xe00], R14 ;  /* 0x000e000e00007988 */ /* 0x0003e80008000006 */
[----:B------:R1:W-:Y:S04]  /*68300*/  STS.U8 [R0+UR6+0x1000], R15 ;  /* 0x0010000f00007988 */ /* 0x0003e80008000006 */
[----:B0-----:R-:W4:Y:S04]  /*68310*/  LDL.LU R9, [R1+0x28] ;  /* 0x0000280001097983 */ /* 0x001f280000300800 */
[----:B-1----:R-:W4:Y:S04]  /*68320*/  LDL.LU R10, [R1+0x24] ;  /* 0x00002400010a7983 */ /* 0x002f280000300800 */
[----:B------:R-:W4:Y:S04]  /*68330*/  LDL.LU R11, [R1+0x20] ;  /* 0x00002000010b7983 */ /* 0x000f280000300800 */
        /* <DEDUP_REMOVED lines=37> */
[----:B--2---:R0:W-:Y:S04]  /*68590*/  STS.U8 [R0+UR6+0x1840], R61 ;  /* 0x0018403d00007988 */ /* 0x0041e80008000006 */
[----:B0-----:R-:W2:Y:S04]  /*685a0*/  LDL.LU R61, [R1+0x320] ;  /* 0x00032000013d7983 */ /* 0x001ea80000300800 */
[----:B---3--:R-:W-:Y:S04]  /*685b0*/  STS.U8 [R0+UR6+0x1860], R5 ;  /* 0x0018600500007988 */ /* 0x008fe80008000006 */
[----:B----4-:R-:W-:Y:S04]  /*685c0*/  STS.U8 [R0+UR6+0x1a20], R4 ;  /* 0x001a200400007988 */ /* 0x010fe80008000006 */
[----:B------:R0:W-:Y:S04]  /*685d0*/  STS.U8 [R0+UR6+0x1a00], R3 ;  /* 0x001a000300007988 */ /* 0x0001e80008000006 */
[----:B------:R-:W-:Y:S04]  /*685e0*/  STS.U8 [R0+UR6+0x1a60], R6 ;  /* 0x001a600600007988 */ /* 0x000fe80008000006 */
[----:B------:R-:W-:Y:S01]  /*685f0*/  STS.U8 [R0+UR6+0x1a40], R7 ;  /* 0x001a400700007988 */ /* 0x000fe20008000006 */
[----:B------:R-:W-:-:S03]  /*68600*/  LOP3.LUT R13, R13, 0x1f, RZ, 0xc0, !PT ;  /* 0x0000001f0d0d7812 */ /* 0x000fc600078ec0ff */
[----:B------:R-:W-:Y:S04]  /*68610*/  STS.U8 [R0+UR6+0x1c40], R8 ;  /* 0x001c400800007988 */ /* 0x000fe80008000006 */
[----:B------:R-:W-:Y:S04]  /*68620*/  STS.U8 [R0+UR6+0x1c60], R9 ;  /* 0x001c600900007988 */ /* 0x000fe80008000006 */
[----:B------:R-:W-:Y:S04]  /*68630*/  STS.U8 [R0+UR6+0x1c00], R10 ;  /* 0x001c000a00007988 */ /* 0x000fe80008000006 */
[----:B------:R-:W-:Y:S04]  /*68640*/  STS.U8 [R0+UR6+0x1c20], R11 ;  /* 0x001c200b00007988 */ /* 0x000fe80008000006 */
[----:B------:R-:W-:Y:S01]  /*68650*/  STS.U8 [R0+UR6+0x1e60], R12 ;  /* 0x001e600c00007988 */ /* 0x000fe20008000006 */
[----:B0-----:R-:W-:-:S03]  /*68660*/  LOP3.LUT R3, R13, 0x8, RZ, 0x3c, !PT ;  /* 0x000000080d037812 */ /* 0x001fc600078e3cff */
[----:B------:R-:W-:Y:S04]  /*68670*/  STS.U8 [R0+UR6+0x1e40], R14 ;  /* 0x001e400e00007988 */ /* 0x000fe80008000006 */
        /* <DEDUP_REMOVED lines=12> */
[----:B------:R0:W-:Y:S04]  /*68740*/  STS.U8 [R3+UR6+0x480], R55 ;  /* 0x0004803703007988 */ /* 0x0001e80008000006 */
[----:B------:R1:W-:Y:S04]  /*68750*/  STS.U8 [R3+UR6+0x4a0], R56 ;  /* 0x0004a03803007988 */ /* 0x0003e80008000006 */
[----:B0-----:R-:W3:Y:S04]  /*68760*/  LDL.LU R55, [R1+0x30c] ;  /* 0x00030c0001377983 */ /* 0x001ee80000300800 */
[----:B------:R0:W-:Y:S04]  /*68770*/  STS.U8 [R3+UR6+0x6e0], R57 ;  /* 0x0006e03903007988 */ /* 0x0001e80008000006 */
[----:B------:R4:W-:Y:S04]  /*68780*/  STS.U8 [R3+UR6+0x6c0], R58 ;  /* 0x0006c03a03007988 */ /* 0x0009e80008000006 */
[----:B------:R0:W-:Y:S04]  /*68790*/  STS.U8 [R3+UR6+0x6a0], R59 ;  /* 0x0006a03b03007988 */ /* 0x0001e80008000006 */
[----:B------:R4:W-:Y:S04]  /*687a0*/  STS.U8 [R3+UR6+0x680], R60 ;  /* 0x0006803c03007988 */ /* 0x0009e80008000006 */
[----:B-1----:R-:W3:Y:S04]  /*687b0*/  LDL.LU R56, [R1+0x308] ;  /* 0x0003080001387983 */ /* 0x002ee80000300800 */
[----:B0-----:R-:W3:Y:S04]  /*687c0*/  LDL.LU R57, [R1+0x304] ;  /* 0x0003040001397983 */ /* 0x001ee80000300800 */
[----:B----4-:R-:W4:Y:S04]  /*687d0*/  LDL.LU R58, [R1+0x2a0] ;  /* 0x0002a000013a7983 */ /* 0x010f280000300800 */
[----:B------:R-:W4:Y:S04]  /*687e0*/  LDL.LU R59, [R1+0x29c] ;  /* 0x00029c00013b7983 */ /* 0x000f280000300800 */
[----:B------:R-:W4:Y:S01]  /*687f0*/  LDL.LU R60, [R1+0x298] ;  /* 0x00029800013c7983 */ /* 0x000f220000300800 */
[----:B------:R-:W-:-:S03]  /*68800*/  ISETP.GE.AND P0, PT, R0, R2, PT ;  /* 0x000000020000720c */ /* 0x000fc60003f06270 */
[----:B--2---:R0:W-:Y:S04]  /*68810*/  STS.U8 [R3+UR6+0x880], R61 ;  /* 0x0008803d03007988 */ /* 0x0041e80008000006 */
[----:B0-----:R-:W2:Y:S04]  /*68820*/  LDL.LU R61, [R1+0x294] ;  /* 0x00029400013d7983 */ /* 0x001ea80000300800 */
        /* <DEDUP_REMOVED lines=23> */
[----:B------:R-:W2:Y:S04]  /*689a0*/  LDL.LU R45, [R1] ;  /* 0x00000000012d7983 */ /* 0x000ea80000300800 */
[----:B---3--:R0:W-:Y:S04]  /*689b0*/  STS.U8 [R3+UR6+0x8a0], R55 ;  /* 0x0008a03703007988 */ /* 0x0081e80008000006 */
[----:B------:R1:W-:Y:S04]  /*689c0*/  STS.U8 [R3+UR6+0x8c0], R56 ;  /* 0x0008c03803007988 */ /* 0x0003e80008000006 */
[----:B0-----:R-:W3:Y:S04]  /*689d0*/  LDL.LU R55, [R1+0x790c] ;  /* 0x00790c0001377983 */ /* 0x001ee80000300800 */
[----:B------:R0:W-:Y:S04]  /*689e0*/  STS.U8 [R3+UR6+0x8e0], R57 ;  /* 0x0008e03903007988 */ /* 0x0001e80008000006 */
[----:B----4-:R4:W-:Y:S04]  /*689f0*/  STS.U8 [R3+UR6+0xaa0], R58 ;  /* 0x000aa03a03007988 */ /* 0x0109e80008000006 */
[----:B------:R0:W-:Y:S04]  /*68a00*/  STS.U8 [R3+UR6+0xa80], R59 ;  /* 0x000a803b03007988 */ /* 0x0001e80008000006 */
[----:B------:R4:W-:Y:S04]  /*68a10*/  STS.U8 [R3+UR6+0xae0], R60 ;  /* 0x000ae03c03007988 */ /* 0x0009e80008000006 */
[----:B-1----:R-:W3:Y:S04]  /*68a20*/  LDL.LU R56, [R1+0x7908] ;  /* 0x0079080001387983 */ /* 0x002ee80000300800 */
[----:B0-----:R-:W3:Y:S04]  /*68a30*/  LDL.LU R57, [R1+0x7904] ;  /* 0x0079040001397983 */ /* 0x001ee80000300800 */
[----:B----4-:R-:W4:Y:S04]  /*68a40*/  LDL.LU R58, [R1+0x7900] ;  /* 0x00790000013a7983 */ /* 0x010f280000300800 */
[----:B------:R-:W3:Y:S04]  /*68a50*/  LDL.LU R59, [R1+0x78fc] ;  /* 0x0078fc00013b7983 */ /* 0x000ee80000300800 */
[----:B------:R-:W3:Y:S04]  /*68a60*/  LDL.LU R60, [R1+0x78f8] ;  /* 0x0078f800013c7983 */ /* 0x000ee80000300800 */
[----:B--2---:R0:W-:Y:S04]  /*68a70*/  STS.U8 [R3+UR6+0xac0], R61 ;  /* 0x000ac03d03007988 */ /* 0x0041e80008000006 */
[----:B------:R-:W-:Y:S04]  /*68a80*/  STS.U8 [R3+UR6+0xcc0], R2 ;  /* 0x000cc00203007988 */ /* 0x000fe80008000006 */
[----:B------:R-:W-:Y:S04]  /*68a90*/  STS.U8 [R3+UR6+0xce0], R5 ;  /* 0x000ce00503007988 */ /* 0x000fe80008000006 */
[----:B------:R-:W-:Y:S04]  /*68aa0*/  STS.U8 [R3+UR6+0xc80], R4 ;  /* 0x000c800403007988 */ /* 0x000fe80008000006 */
[----:B0-----:R-:W2:Y:S04]  /*68ab0*/  LDL.LU R61, [R1+0x78f4] ;  /* 0x0078f400013d7983 */ /* 0x001ea80000300800 */
        /* <DEDUP_REMOVED lines=33> */
[----:B0-----:R-:W4:Y:S01]  /*68cd0*/  LDL.LU R45, [R1+0x380] ;  /* 0x00038000012d7983 */ /* 0x001f220000300800 */
[----:B------:R-:W-:-:S03]  /*68ce0*/  LOP3.LUT R2, R0, 0x10, RZ, 0x3c, !PT ;  /* 0x0000001000027812 */ /* 0x000fc600078e3cff */
[----:B--2---:R-:W-:Y:S04]  /*68cf0*/  STS.U8 [R3+UR6+0x1880], R61 ;  /* 0x0018803d03007988 */ /* 0x004fe80008000006 */
[----:B---3--:R-:W-:Y:S04]  /*68d00*/  STS.U8 [R3+UR6+0x18a0], R60 ;  /* 0x0018a03c03007988 */ /* 0x008fe80008000006 */
[----:B------:R-:W-:Y:S04]  /*68d10*/  STS.U8 [R3+UR6+0x18c0], R59 ;  /* 0x0018c03b03007988 */ /* 0x000fe80008000006 */
[----:B----4-:R-:W-:Y:S04]  /*68d20*/  STS.U8 [R3+UR6+0x18e0], R58 ;  /* 0x0018e03a03007988 */ /* 0x010fe80008000006 */
        /* <DEDUP_REMOVED lines=18> */
[----:B------:R-:W-:Y:S04]  /*68e50*/  STL [R1+0x78d4], R61 ;  /* 0x0078d43d01007387 */ /* 0x000fe80000100800 */
[----:B------:R-:W-:Y:S04]  /*68e60*/  STL [R1+0x78d8], R60 ;  /* 0x0078d83c01007387 */ /* 0x000fe80000100800 */
[----:B------:R-:W-:Y:S04]  /*68e70*/  STL [R1+0x78dc], R59 ;  /* 0x0078dc3b01007387 */ /* 0x000fe80000100800 */
[----:B------:R-:W-:Y:S04]  /*68e80*/  STL [R1+0x78e0], R58 ;  /* 0x0078e03a01007387 */ /* 0x000fe80000100800 */
[----:B------:R-:W-:Y:S04]  /*68e90*/  STL [R1+0x78e4], R57 ;  /* 0x0078e43901007387 */ /* 0x000fe80000100800 */
[----:B------:R-:W-:Y:S04]  /*68ea0*/  STS.U8 [R2+UR6+0x360], R20 ;  /* 0x0003601402007988 */ /* 0x000fe80008000006 */
[----:B------:R-:W-:Y:S04]  /*68eb0*/  STS.U8 [R2+UR6+0x340], R21 ;  /* 0x0003401502007988 */ /* 0x000fe80008000006 */
[----:B------:R-:W-:Y:S04]  /*68ec0*/  STS.U8 [R2+UR6+0x540], R22 ;  /* 0x0005401602007988 */ /* 0x000fe80008000006 */
[----:B------:R-:W-:Y:S04]  /*68ed0*/  STS.U8 [R2+UR6+0x560], R23 ;  /* 0x0005601702007988 */ /* 0x000fe80008000006 */
[----:B------:R-:W-:Y:S04]  /*68ee0*/  STS.U8 [R2+UR6+0x500], R24 ;  /* 0x0005001802007988 */ /* 0x000fe80008000006 */
[----:B------:R-:W-:Y:S04]  /*68ef0*/  STL [R1+0x78e8], R56 ;  /* 0x0078e83801007387 */ /* 0x000fe80000100800 */
[----:B------:R-:W-:Y:S04]  /*68f00*/  STS.U8 [R2+UR6+0x520], R25 ;  /* 0x0005201902007988 */ /* 0x000fe80008000006 */
[----:B------:R-:W-:Y:S04]  /*68f10*/  STL [R1+0x78ec], R55 ;  /* 0x0078ec3701007387 */ /* 0x000fe80000100800 */
[----:B------:R0:W-:Y:S04]  /*68f20*/  STS.U8 [R2+UR6+0x760], R45 ;  /* 0x0007602d02007988 */ /* 0x0001e80008000006 */
[----:B0-----:R-:W2:Y:S04]  /*68f30*/  LDL.LU R45, [R1+0x36c] ;  /* 0x00036c00012d7983 */ /* 0x001ea80000300800 */
[----:B------:R-:W3:Y:S04]  /*68f40*/  LDL.LU R55, [R1+0x368] ;  /* 0x0003680001377983 */ /* 0x000ee80000300800 */
        /* <DEDUP_REMOVED lines=29> */
[----:B--2---:R0:W-:Y:S04]  /*69120*/  STS.U8 [R2+UR6+0x740], R45 ;  /* 0x0007402d02007988 */ /* 0x0041e80008000006 */
[----:B---3--:R-:W-:Y:S04]  /*69130*/  STS.U8 [R2+UR6+0x720], R55 ;  /* 0x0007203702007988 */ /* 0x008fe80008000006 */
[----:B----4-:R-:W-:Y:S04]  /*69140*/  STS.U8 [R2+UR6+0x700], R56 ;  /* 0x0007003802007988 */ /* 0x010fe80008000006 */
        /* <DEDUP_REMOVED lines=23> */
[----:B0-----:R-:W2:Y:S04]  /*692c0*/  LDL.LU R14, [R1+0x620] ;  /* 0x00062000010e7983 */ /* 0x001ea80000300800 */
[----:B-1----:R-:W2:Y:S04]  /*692d0*/  LDL.LU R15, [R1+0x5fc] ;  /* 0x0005fc00010f7983 */ /* 0x002ea80000300800 */
[----:B---3--:R-:W3:Y:S04]  /*692e0*/  LDL.LU R16, [R1+0x5f8] ;  /* 0x0005f80001107983 */ /* 0x008ee80000300800 */
[----:B----4-:R-:W4:Y:S04]  /*692f0*/  LDL.LU R17, [R1+0x5f4] ;  /* 0x0005f40001117983 */ /* 0x010f280000300800 */
        /* <DEDUP_REMOVED lines=25> */
[----:B------:R-:W4:Y:S01]  /*69490*/  LDL.LU R7, [R1+0x21c] ;  /* 0x00021c0001077983 */ /* 0x000f220000300800 */
[----:B------:R-:W-:-:S03]  /*694a0*/  LOP3.LUT R0, R0, 0x18, RZ, 0x3c, !PT ;  /* 0x0000001800007812 */ /* 0x000fc600078e3cff */
[----:B------:R-:W4:Y:S04]  /*694b0*/  LDL.LU R8, [R1+0x1b8] ;  /* 0x0001b80001087983 */ /* 0x000f280000300800 */
[----:B------:R-:W4:Y:S04]  /*694c0*/  LDL.LU R9, [R1+0x1b4] ;  /* 0x0001b40001097983 */ /* 0x000f280000300800 */
[----:B------:R-:W4:Y:S04]  /*694d0*/  LDL.LU R10, [R1+0x1b0] ;  /* 0x0001b000010a7983 */ /* 0x000f280000300800 */
[----:B------:R-:W4:Y:S04]  /*694e0*/  LDL.LU R11, [R1+0x1ac] ;  /* 0x0001ac00010b7983 */ /* 0x000f280000300800 */
[----:B------:R-:W4:Y:S04]  /*694f0*/  LDL.LU R12, [R1+0x168] ;  /* 0x00016800010c7983 */ /* 0x000f280000300800 */
[----:B------:R-:W4:Y:S04]  /*69500*/  LDL.LU R13, [R1+0x164] ;  /* 0x00016400010d7983 */ /* 0x000f280000300800 */
[----:B--2---:R-:W-:Y:S04]  /*69510*/  STS.U8 [R2+UR6+0x1760], R45 ;  /* 0x0017602d02007988 */ /* 0x004fe80008000006 */
        /* <DEDUP_REMOVED lines=21> */
[----:B---3--:R2:W-:Y:S04]  /*69670*/  STS.U8 [R0+UR6+0x1c0], R16 ;  /* 0x0001c01000007988 */ /* 0x0085e80008000006 */
[----:B----4-:R3:W-:Y:S04]  /*69680*/  STS.U8 [R0+UR6+0x1e0], R17 ;  /* 0x0001e01100007988 */ /* 0x0107e80008000006 */
[----:B------:R4:W-:Y:S04]  /*69690*/  STS.U8 [R0+UR6+0x3a0], R18 ;  /* 0x0003a01200007988 */ /* 0x0009e80008000006 */
[----:B------:R2:W-:Y:S04]  /*696a0*/  STS.U8 [R0+UR6+0x380], R19 ;  /* 0x0003801300007988 */ /* 0x0005e80008000006 */
[----:B0-----:R-:W4:Y:S04]  /*696b0*/  LDL.LU R14, [R1+0x160] ;  /* 0x00016000010e7983 */ /* 0x001f280000300800 */
[----:B-1----:R-:W4:Y:S04]  /*696c0*/  LDL.LU R15, [R1+0x11c] ;  /* 0x00011c00010f7983 */ /* 0x002f280000300800 */
[----:B--2---:R-:W2:Y:S04]  /*696d0*/  LDL.LU R16, [R1+0xe8] ;  /* 0x0000e80001107983 */ /* 0x004ea80000300800 */
[----:B---3--:R-:W3:Y:S04]  /*696e0*/  LDL.LU R17, [R1+0xe4] ;  /* 0x0000e40001117983 */ /* 0x008ee80000300800 */
[----:B----4-:R-:W4:Y:S04]  /*696f0*/  LDL.LU R18, [R1+0xe0] ;  /* 0x0000e00001127983 */ /* 0x010f280000300800 */
        /* <DEDUP_REMOVED lines=52> */
[----:B--2---:R2:W-:Y:S04]  /*69a40*/  STS.U8 [R0+UR6+0x1180], R16 ;  /* 0x0011801000007988 */ /* 0x0045e80008000006 */
[----:B---3--:R3:W-:Y:S04]  /*69a50*/  STS.U8 [R0+UR6+0x11a0], R17 ;  /* 0x0011a01100007988 */ /* 0x0087e80008000006 */
[----:B----4-:R4:W-:Y:S04]  /*69a60*/  STS.U8 [R0+UR6+0x11c0], R18 ;  /* 0x0011c01200007988 */ /* 0x0109e80008000006 */
[----:B------:R2:W-:Y:S04]  /*69a70*/  STS.U8 [R0+UR6+0x11e0], R19 ;  /* 0x0011e01300007988 */ /* 0x0005e80008000006 */
[----:B0-----:R-:W4:Y:S04]  /*69a80*/  LDL.LU R14, [R1+0x78a4] ;  /* 0x0078a400010e7983 */ /* 0x001f280000300800 */
[----:B-1----:R-:W4:Y:S04]  /*69a90*/  LDL.LU R15, [R1+0x78a0] ;  /* 0x0078a000010f7983 */ /* 0x002f280000300800 */
[----:B--2---:R-:W2:Y:S04]  /*69aa0*/  LDL.LU R16, [R1+0x789c] ;  /* 0x00789c0001107983 */ /* 0x004ea80000300800 */
[----:B---3--:R-:W3:Y:S04]  /*69ab0*/  LDL.LU R17, [R1+0x7898] ;  /* 0x0078980001117983 */ /* 0x008ee80000300800 */
[----:B----4-:R-:W4:Y:S04]  /*69ac0*/  LDL.LU R18, [R1+0x7894] ;  /* 0x0078940001127983 */ /* 0x010f280000300800 */
[----:B------:R-:W2:Y:S04]  /*69ad0*/  LDL.LU R19, [R1+0x7890] ;  /* 0x0078900001137983 */ /* 0x000ea80000300800 */
        /* <DEDUP_REMOVED lines=8> */
[----:B------:R-:W2:Y:S04]  /*69b60*/  LDL.LU R22, [R1+0x7884] ;  /* 0x0078840001167983 */ /* 0x000ea80000300800 */
[----:B------:R-:W2:Y:S04]  /*69b70*/  LDL.LU R23, [R1+0x7880] ;  /* 0x0078800001177983 */ /* 0x000ea80000300800 */
[----:B------:R-:W2:Y:S04]  /*69b80*/  LDL.LU R24, [R1+0x787c] ;  /* 0x00787c0001187983 */ /* 0x000ea80000300800 */
[----:B------:R-:W2:Y:S04]  /*69b90*/  LDL.LU R25, [R1+0x7878] ;  /* 0x0078780001197983 */ /* 0x000ea80000300800 */
[----:B------:R0:W-:Y:S04]  /*69ba0*/  STS.U8 [R0+UR6+0x1580], R2 ;  /* 0x0015800200007988 */ /* 0x0001e80008000006 */
[----:B0-----:R-:W3:Y:S04]  /*69bb0*/  LDL R2, [R1+0x5c58] ;  /* 0x005c580001027983 */ /* 0x001ee80000100800 */
[----:B--2---:R-:W-:Y:S04]  /*69bc0*/  STS.U8 [R0+UR6+0x15a0], R25 ;  /* 0x0015a01900007988 */ /* 0x004fe80008000006 */
[----:B------:R-:W-:Y:S04]  /*69bd0*/  STS.U8 [R0+UR6+0x17e0], R24 ;  /* 0x0017e01800007988 */ /* 0x000fe80008000006 */
[----:B------:R-:W-:Y:S04]  /*69be0*/  STS.U8 [R0+UR6+0x17c0], R23 ;  /* 0x0017c01700007988 */ /* 0x000fe80008000006 */
[----:B------:R-:W-:Y:S04]  /*69bf0*/  STS.U8 [R0+UR6+0x17a0], R22 ;  /* 0x0017a01600007988 */ /* 0x000fe80008000006 */
[----:B------:R-:W-:Y:S04]  /*69c00*/  STS.U8 [R0+UR6+0x1780], R21 ;  /* 0x0017801500007988 */ /* 0x000fe80008000006 */
[----:B------:R-:W-:Y:S04]  /*69c10*/  STS.U8 [R0+UR6+0x1980], R20 ;  /* 0x0019801400007988 */ /* 0x000fe80008000006 */
[----:B------:R-:W-:Y:S04]  /*69c20*/  STS.U8 [R0+UR6+0x19a0], R19 ;  /* 0x0019a01300007988 */ /* 0x000fe80008000006 */
[----:B----4-:R-:W-:Y:S04]  /*69c30*/  STS.U8 [R0+UR6+0x19c0], R18 ;  /* 0x0019c01200007988 */ /* 0x010fe80008000006 */
[----:B---3--:R-:W-:Y:S04]  /*69c40*/  STS.U8 [R0+UR6+0x19e0], R17 ;  /* 0x0019e01100007988 */ /* 0x008fe80008000006 */
        /* <DEDUP_REMOVED lines=11> */
[----:B------:R0:W-:Y:S01]  /*69d00*/  STS.U8 [R0+UR6+0x1f80], R3 ;  /* 0x001f800300007988 */ /* 0x0001e20008000006 */
[----:B------:R-:W-:Y:S06]  /*69d10*/  BAR.SYNC.DEFER_BLOCKING 0x0 ;  /* 0x0000000000007b1d */ /* 0x000fec0000010000 */
[----:B0-----:R-:W2:Y:S04]  /*69d20*/  LDL.LU R0, [R1+0x7874] ;  /* 0x0078740001007983 */ /* 0x001ea80000300800 */
[----:B------:R-:W3:Y:S01]  /*69d30*/  LDL R3, [R1+0x43a4] ;  /* 0x0043a40001037983 */ /* 0x000ee20000100800 */
[----:B------:R-:W-:-:S06]  /*69d40*/  PRMT R4, RZ, 0x7610, R4 ;  /* 0x00007610ff047816 */ /* 0x000fcc0000000004 */
[----:B---3--:R-:W3:Y:S04]  /*69d50*/  @!P0 LDG.E.U8 R4, desc[UR4][R2.64] ;  /* 0x0000000402048981 */ /* 0x008ee8000c1e1100 */
[----:B---3--:R0:W-:Y:S04]  /*69d60*/  STL [R1+0x2f54], R4 ;  /* 0x002f540401007387 */ /* 0x0081e80000100800 */
[----:B0-----:R-:W3:Y:S04]  /*69d70*/  LDL.LU R4, [R1+0x7870] ;  /* 0x0078700001047983 */ /* 0x001ee80000300800 */
[----:B------:R-:W4:Y:S04]  /*69d80*/  LDL R2, [R1+0x43a0] ;  /* 0x0043a00001027983 */ /* 0x000f280000100800 */
[----:B------:R-:W4:Y:S01]  /*69d90*/  LDL R3, [R1+0x5c54] ;  /* 0x005c540001037983 */ /* 0x000f220000100800 */
[----:B--2---:R-:W-:-:S02]  /*69da0*/  PRMT R0, RZ, 0x7610, R0 ;  /* 0x00007610ff007816 */ /* 0x004fc40000000000 */
[----:B----4-:R-:W-:-:S04]  /*69db0*/  @!P1 LOP3.LUT R3, R3, R2, RZ, 0x3c, !PT ;  /* 0x0000000203039212 */ /* 0x010fc800078e3cff */
[----:B------:R-:W-:-:S04]  /*69dc0*/  @!P1 LOP3.LUT R2, R3, R2, RZ, 0x3c, !PT ;  /* 0x0000000203029212 */ /* 0x000fc800078e3cff */
[----:B------:R-:W-:-:S05]  /*69dd0*/  @!P1 LOP3.LUT R3, R3, R2, RZ, 0x3c, !PT ;  /* 0x0000000203039212 */ /* 0x000fca00078e3cff */
[----:B------:R-:W2:Y:S04]  /*69de0*/  @!P1 LDG.E.U8 R0, desc[UR4][R2.64] ;  /* 0x0000000402009981 */ /* 0x000ea8000c1e1100 */
[----:B--2---:R0:W-:Y:S04]  /*69df0*/  STL [R1+0x2f50], R0 ;  /* 0x002f500001007387 */ /* 0x0041e80000100800 */
[----:B0-----:R-:W2:Y:S04]  /*69e00*/  LDL.LU R0, [R1+0x786c] ;  /* 0x00786c0001007983 */ /* 0x001ea80000300800 */
[----:B------:R-:W4:Y:S04]  /*69e10*/  LDL R2, [R1+0x439c] ;  /* 0x00439c0001027983 */ /* 0x000f280000100800 */
[----:B------:R-:W4:Y:S01]  /*69e20*/  LDL R3, [R1+0x5c50] ;  /* 0x005c500001037983 */ /* 0x000f220000100800 */
[----:B---3--:R-:W-:-:S02]  /*69e30*/  PRMT R4, RZ, 0x7610, R4 ;  /* 0x00007610ff047816 */ /* 0x008fc40000000004 */
[----:B----4-:R-:W-:-:S04]  /*69e40*/  @!P0 LOP3.LUT R3, R3, R2, RZ, 0x3c, !PT ;  /* 0x0000000203038212 */ /* 0x010fc800078e3cff */
[----:B------:R-:W-:-:S04]  /*69e50*/  @!P0 LOP3.LUT R2, R3, R2, RZ, 0x3c, !PT ;  /* 0x0000000203028212 */ /* 0x000fc800078e3cff */
[----:B------:R-:W-:-:S05]  /*69e60*/  @!P0 LOP3.LUT R3, R3, R2, RZ, 0x3c, !PT ;  /* 0x0000000203038212 */ /* 0x000fca00078e3cff */
[----:B------:R-:W3:Y:S04]  /*69e70*/  @!P0 LDG.E.U8 R4, desc[UR4][R2.64] ;  /* 0x0000000402048981 */ /* 0x000ee8000c1e1100 */
        /* <DEDUP_REMOVED lines=8095> */
[----:B------:R-:W-:-:S02]  /*89870*/  PRMT R5, RZ, 0x7610, R5 ;  /* 0x00007610ff057816 */ /* 0x000fc40000000005 */
[----:B----4-:R-:W-:-:S04]  /*89880*/  @!P0 LOP3.LUT R3, R3, R2, RZ, 0x3c, !PT ;  /* 0x0000000203038212 */ /* 0x010fc800078e3cff */
[----:B------:R-:W-:-:S04]  /*89890*/  @!P0 LOP3.LUT R2, R3, R2, RZ, 0x3c, !PT ;  /* 0x0000000203028212 */ /* 0x000fc800078e3cff */
[----:B------:R-:W-:-:S05]  /*898a0*/  @!P0 LOP3.LUT R3, R3, R2, RZ, 0x3c, !PT ;  /* 0x0000000203038212 */ /* 0x000fca00078e3cff */
[----:B------:R-:W4:Y:S04]  /*898b0*/  @!P0 LDG.E.U8 R5, desc[UR4][R2.64] ;  /* 0x0000000402058981 */ /* 0x000f28000c1e1100 */
[----:B----4-:R0:W-:Y:S04]  /*898c0*/  STL [R1+0xfc], R5 ;  /* 0x0000fc0501007387 */ /* 0x0101e80000100800 */
[----:B0-----:R-:W4:Y:S04]  /*898d0*/  LDL.LU R5, [R1+0x6a58] ;  /* 0x006a580001057983 */ /* 0x001f280000300800 */
[----:B------:R-:W3:Y:S04]  /*898e0*/  LDL R2, [R1+0x5fac] ;  /* 0x005fac0001027983 */ /* 0x000ee80000100800 */
[----:B------:R-:W3:Y:S01]  /*898f0*/  LDL R3, [R1+0x5fe4] ;  /* 0x005fe40001037983 */ /* 0x000ee20000100800 */
[----:B--2---:R-:W-:-:S02]  /*89900*/  PRMT R0, RZ, 0x7610, R0 ;  /* 0x00007610ff007816 */ /* 0x004fc40000000000 */
[----:B---3--:R-:W-:-:S04]  /*89910*/  @!P1 LOP3.LUT R3, R3, R2, RZ, 0x3c, !PT ;  /* 0x0000000203039212 */ /* 0x008fc800078e3cff */
[----:B------:R-:W-:-:S04]  /*89920*/  @!P1 LOP3.LUT R2, R3, R2, RZ, 0x3c, !PT ;  /* 0x0000000203029212 */ /* 0x000fc800078e3cff */
[----:B------:R-:W-:-:S05]  /*89930*/  @!P1 LOP3.LUT R3, R3, R2, RZ, 0x3c, !PT ;  /* 0x0000000203039212 */ /* 0x000fca00078e3cff */
[----:B------:R-:W2:Y:S04]  /*89940*/  @!P1 LDG.E.U8 R0, desc[UR4][R2.64] ;  /* 0x0000000402009981 */ /* 0x000ea8000c1e1100 */
[----:B--2---:R0:W-:Y:S04]  /*89950*/  STL [R1+0xf8], R0 ;  /* 0x0000f80001007387 */ /* 0x0041e80000100800 */
[----:B0-----:R-:W2:Y:S04]  /*89960*/  LDL.LU R0, [R1+0x6a54] ;  /* 0x006a540001007983 */ /* 0x001ea80000300800 */
[----:B------:R-:W3:Y:S04]  /*89970*/  LDL R2, [R1+0x5fb8] ;  /* 0x005fb80001027983 */ /* 0x000ee80000100800 */
[----:B------:R-:W3:Y:S02]  /*89980*/  LDL R3, [R1+0x5fe0] ;  /* 0x005fe00001037983 */ /* 0x000ee40000100800 */
[----:B---3--:R-:W-:-:S02]  /*89990*/  @!P0 LOP3.LUT R3, R3, R2, RZ, 0x3c, !PT ;  /* 0x0000000203038212 */ /* 0x008fc400078e3cff */
[----:B--2---:R-:W-:Y:S02]  /*899a0*/  PRMT R0, RZ, 0x7610, R0 ;  /* 0x00007610ff007816 */ /* 0x004fe40000000000 */
        /* <DEDUP_REMOVED lines=552> */
[----:B--2---:R0:W-:Y:S04]  /*8bc30*/  STL [R1], R0 ;  /* 0x0000000001007387 */ /* 0x0041e80000100800 */
[----:B0-----:R-:W2:Y:S04]  /*8bc40*/  LDL.LU R0, [R1+0x695c] ;  /* 0x00695c0001007983 */ /* 0x001ea80000300800 */
[----:B------:R-:W3:Y:S04]  /*8bc50*/  LDL R2, [R1+0x61a8] ;  /* 0x0061a80001027983 */ /* 0x000ee80000100800 */
[----:B------:R-:W3:Y:S01]  /*8bc60*/  LDL R3, [R1+0x61d0] ;  /* 0x0061d00001037983 */ /* 0x000ee20000100800 */
[----:B------:R-:W-:-:S02]  /*8bc70*/  PRMT R61, RZ, 0x7610, R61 ;  /* 0x00007610ff3d7816 */ /* 0x000fc4000000003d */
[----:B---3--:R-:W-:-:S04]  /*8bc80*/  @!P0 LOP3.LUT R3, R3, R2, RZ, 0x3c, !PT ;  /* 0x0000000203038212 */ /* 0x008fc800078e3cff */
[----:B------:R-:W-:-:S04]  /*8bc90*/  @!P0 LOP3.LUT R2, R3, R2, RZ, 0x3c, !PT ;  /* 0x0000000203028212 */ /* 0x000fc800078e3cff */
[----:B------:R-:W-:-:S05]  /*8bca0*/  @!P0 LOP3.LUT R3, R3, R2, RZ, 0x3c, !PT ;  /* 0x0000000203038212 */ /* 0x000fca00078e3cff */
[----:B------:R0:W3:Y:S04]  /*8bcb0*/  @!P0 LDG.E.U8 R61, desc[UR4][R2.64] ;  /* 0x00000004023d8981 */ /* 0x0000e8000c1e1100 */
[----:B------:R-:W0:Y:S04]  /*8bcc0*/  LDL R2, [R1+0x61ac] ;  /* 0x0061ac0001027983 */ /* 0x000e280000100800 */
[----:B------:R-:W0:Y:S01]  /*8bcd0*/  LDL R3, [R1+0x61e4] ;  /* 0x0061e40001037983 */ /* 0x000e220000100800 */
[----:B------:R-:W-:Y:S02]  /*8bce0*/  PRMT R60, RZ, 0x7610, R60 ;  /* 0x00007610ff3c7816 */ /* 0x000fe4000000003c */
[----:B0-----:R-:W-:-:S04]  /*8bcf0*/  @!P1 LOP3.LUT R3, R3, R2, RZ, 0x3c, !PT ;  /* 0x0000000203039212 */ /* 0x001fc800078e3cff */
[----:B------:R-:W-:-:S04]  /*8bd00*/  @!P1 LOP3.LUT R2, R3, R2, RZ, 0x3c, !PT ;  /* 0x0000000203029212 */ /* 0x000fc800078e3cff */
[----:B------:R-:W-:-:S05]  /*8bd10*/  @!P1 LOP3.LUT R3, R3, R2, RZ, 0x3c, !PT ;  /* 0x0000000203039212 */ /* 0x000fca00078e3cff */
[----:B------:R0:W2:Y:S04]  /*8bd20*/  @!P1 LDG.E.U8 R60, desc[UR4][R2.64] ;  /* 0x00000004023c9981 */ /* 0x0000a8000c1e1100 */
        /* <DEDUP_REMOVED lines=380> */
[----:B----4-:R-:W-:Y:S02]  /*8d4f0*/  PRMT R5, RZ, 0x7610, R5 ;  /* 0x00007610ff057816 */ /* 0x010fe40000000005 */
[----:B0-----:R-:W-:-:S04]  /*8d500*/  @!P0 LOP3.LUT R3, R3, R2, RZ, 0x3c, !PT ;  /* 0x0000000203038212 */ /* 0x001fc800078e3cff */
[----:B------:R-:W-:-:S04]  /*8d510*/  @!P0 LOP3.LUT R2, R3, R2, RZ, 0x3c, !PT ;  /* 0x0000000203028212 */ /* 0x000fc800078e3cff */
[----:B------:R-:W-:-:S05]  /*8d520*/  @!P0 LOP3.LUT R3, R3, R2, RZ, 0x3c, !PT ;  /* 0x0000000203038212 */ /* 0x000fca00078e3cff */
[----:B------:R0:W4:Y:S04]  /*8d530*/  @!P0 LDG.E.U8 R5, desc[UR4][R2.64] ;  /* 0x0000000402058981 */ /* 0x000128000c1e1100 */
[----:B------:R-:W0:Y:S04]  /*8d540*/  LDL R2, [R1+0x636c] ;  /* 0x00636c0001027983 */ /* 0x000e280000100800 */
[----:B------:R-:W0:Y:S01]  /*8d550*/  LDL R3, [R1+0x6388] ;  /* 0x0063880001037983 */ /* 0x000e220000100800 */
[----:B------:R-:W-:-:S03]  /*8d560*/  PRMT R4, RZ, 0x7610, R4 ;  /* 0x00007610ff047816 */ /* 0x000fc60000000004 */
[----:B--2---:R-:W-:Y:S04]  /*8d570*/  STL [R1+0xadf8], R8 ;  /* 0x00adf80801007387 */ /* 0x004fe80000100800 */
[----:B---3--:R-:W-:Y:S04]  /*8d580*/  STL [R1+0xadf4], R61 ;  /* 0x00adf43d01007387 */ /* 0x008fe80000100800 */
[----:B------:R-:W-:Y:S04]  /*8d590*/  STL [R1+0xadf0], R60 ;  /* 0x00adf03c01007387 */ /* 0x000fe80000100800 */
[----:B------:R-:W-:Y:S04]  /*8d5a0*/  STL [R1+0xadec], R55 ;  /* 0x00adec3701007387 */ /* 0x000fe80000100800 */
[----:B------:R-:W-:Y:S04]  /*8d5b0*/  STL [R1+0xade8], R54 ;  /* 0x00ade83601007387 */ /* 0x000fe80000100800 */
[----:B------:R-:W-:Y:S04]  /*8d5c0*/  STL [R1+0xade4], R53 ;  /* 0x00ade43501007387 */ /* 0x000fe80000100800 */
[----:B------:R-:W-:Y:S04]  /*8d5d0*/  STL [R1+0xade0], R52 ;  /* 0x00ade03401007387 */ /* 0x000fe80000100800 */
[----:B------:R-:W-:Y:S01]  /*8d5e0*/  STL [R1+0xaddc], R47 ;  /* 0x00addc2f01007387 */ /* 0x000fe20000100800 */
[----:B0-----:R-:W-:-:S04]  /*8d5f0*/  @!P1 LOP3.LUT R3, R3, R2, RZ, 0x3c, !PT ;  /* 0x0000000203039212 */ /* 0x001fc800078e3cff */
[----:B------:R-:W-:-:S04]  /*8d600*/  @!P1 LOP3.LUT R2, R3, R2, RZ, 0x3c, !PT ;  /* 0x0000000203029212 */ /* 0x000fc800078e3cff */
[----:B------:R-:W-:-:S05]  /*8d610*/  @!P1 LOP3.LUT R3, R3, R2, RZ, 0x3c, !PT ;  /* 0x0000000203039212 */ /* 0x000fca00078e3cff */
[----:B------:R0:W2:Y:S04]  /*8d620*/  @!P1 LDG.E.U8 R4, desc[UR4][R2.64] ;  /* 0x0000000402049981 */ /* 0x0000a8000c1e1100 */
        /* <DEDUP_REMOVED lines=21> */
[----:B----4-:R-:W-:Y:S04]  /*8d780*/  STL [R1+0xad84], R5 ;  /* 0x00ad840501007387 */ /* 0x010fe80000100800 */
[----:B------:R-:W1:Y:S04]  /*8d790*/  LDS.U8 R5, [R0+UR6+0x110] ;  /* 0x0001100600057984 */ /* 0x000e680008000000 */
[----:B------:R-:W-:Y:S04]  /*8d7a0*/  LDS.U8 R6, [R0+UR6+0x8] ;  /* 0x0000080600067984 */ /* 0x000fe80008000000 */
[----:B0-----:R-:W-:Y:S04]  /*8d7b0*/  LDS.U8 R3, [R0+UR6] ;  /* 0x0000000600037984 */ /* 0x001fe80008000000 */
[----:B------:R-:W-:Y:S04]  /*8d7c0*/  LDS.U8 R2, [R0+UR6+0x88] ;  /* 0x0000880600027984 */ /* 0x000fe80008000000 */
[----:B--2---:R-:W-:Y:S04]  /*8d7d0*/  STL [R1+0xad80], R4 ;  /* 0x00ad800401007387 */ /* 0x004fe80000100800 */
[----:B------:R-:W0:Y:S04]  /*8d7e0*/  LDS.U8 R4, [R0+UR6+0x198] ;  /* 0x0001980600047984 */ /* 0x000e280008000000 */
[----:B-1----:R-:W-:Y:S04]  /*8d7f0*/  STL [R1+0x303c], R5 ;  /* 0x00303c0501007387 */ /* 0x002fe80000100800 */
[----:B------:R-:W1:Y:S04]  /*8d800*/  LDS.U8 R5, [R0+UR6+0x80] ;  /* 0x0000800600057984 */ /* 0x000e680008000000 */
[----:B0-----:R-:W-:Y:S04]  /*8d810*/  STL [R1+0x3038], R4 ;  /* 0x0030380401007387 */ /* 0x001fe80000100800 */
[----:B------:R-:W0:Y:S04]  /*8d820*/  LDS.U8 R4, [R0+UR6+0x118] ;  /* 0x0001180600047984 */ /* 0x000e280008000000 */
[----:B------:R-:W-:Y:S04]  /*8d830*/  STL [R1+0x2a50], R6 ;  /* 0x002a500601007387 */ /* 0x000fe80000100800 */
[----:B------:R-:W2:Y:S04]  /*8d840*/  LDS.U8 R6, [R0+UR6+0x190] ;  /* 0x0001900600067984 */ /* 0x000ea80008000000 */
[----:B-1----:R-:W-:Y:S04]  /*8d850*/  STL [R1+0x2a4c], R5 ;  /* 0x002a4c0501007387 */ /* 0x002fe80000100800 */
[----:B------:R-:W1:Y:S04]  /*8d860*/  LDS.U8 R5, [R0+UR6+0x800] ;  /* 0x0008000600057984 */ /* 0x000e680008000000 */
[----:B0-----:R-:W-:Y:S04]  /*8d870*/  STL [R1+0x3044], R4 ;  /* 0x0030440401007387 */ /* 0x001fe80000100800 */
[----:B------:R-:W0:Y:S04]  /*8d880*/  LDS.U8 R4, [R0+UR6+0x888] ;  /* 0x0008880600047984 */ /* 0x000e280008000000 */
[----:B--2---:R-:W-:Y:S04]  /*8d890*/  STL [R1+0x3040], R6 ;  /* 0x0030400601007387 */ /* 0x004fe80000100800 */
        /* <DEDUP_REMOVED lines=103> */
[----:B-1----:R1:W-:Y:S04]  /*8df10*/  STL [R1+0x64dc], R5 ;  /* 0x0064dc0501007387 */ /* 0x0023e80000100800 */
[----:B0-----:R-:W-:Y:S04]  /*8df20*/  STL [R1+0x63e8], R4 ;  /* 0x0063e80401007387 */ /* 0x001fe80000100800 */
[----:B------:R-:W0:Y:S01]  /*8df30*/  LDS.U8 R4, [R0+UR6+0x1908] ;  /* 0x0019080600047984 */ /* 0x000e220008000000 */
[----:B-1----:R-:W-:-:S03]  /*8df40*/  LOP3.LUT R5, R0, 0x20, RZ, 0x3c, !PT ;  /* 0x0000002000057812 */ /* 0x002fc600078e3cff */
[----:B--2---:R-:W-:Y:S04]  /*8df50*/  STL [R1+0x63e4], R6 ;  /* 0x0063e40601007387 */ /* 0x004fe80000100800 */
[----:B------:R-:W-:Y:S04]  /*8df60*/  STL [R1+0x695c], R0 ;  /* 0x00695c0001007387 */ /* 0x000fe80000100800 */
[----:B------:R-:W1:Y:S04]  /*8df70*/  LDS.U8 R6, [R0+UR6+0x1980] ;  /* 0x0019800600067984 */ /* 0x000e680008000000 */
[----:B------:R-:W-:Y:S01]  /*8df80*/  LDS.U8 R0, [R5+UR6+0x88] ;  /* 0x0000880605007984 */ /* 0x000fe20008000000 */
[----:B------:R-:W2:Y:S03]  /*8df90*/  S2R R61, SR_TID.X ;  /* 0x00000000003d7919 */ /* 0x000ea60000002100 */
[----:B------:R-:W-:Y:S04]  /*8dfa0*/  LDS.U8 R7, [R5+UR6+0x1890] ;  /* 0x0018900605077984 */ /* 0x000fe80008000000 */
[----:B0-----:R-:W-:Y:S04]  /*8dfb0*/  STL [R1+0x64e8], R4 ;  /* 0x0064e80401007387 */ /* 0x001fe80000100800 */
[----:B------:R-:W0:Y:S04]  /*8dfc0*/  LDS.U8 R4, [R5+UR6] ;  /* 0x0000000605047984 */ /* 0x000e280008000000 */
[----:B-1----:R-:W-:Y:S04]  /*8dfd0*/  STL [R1+0x64e4], R6 ;  /* 0x0064e40601007387 */ /* 0x002fe80000100800 */
[----:B------:R-:W1:Y:S04]  /*8dfe0*/  LDS.U8 R6, [R5+UR6+0x110] ;  /* 0x0001100605067984 */ /* 0x000e680008000000 */
[----:B0-----:R-:W-:Y:S04]  /*8dff0*/  STL [R1+0x2f7c], R4 ;  /* 0x002f7c0401007387 */ /* 0x001fe80000100800 */
[----:B------:R-:W0:Y:S04]  /*8e000*/  LDS.U8 R4, [R5+UR6+0x198] ;  /* 0x0001980605047984 */ /* 0x000e280008000000 */
[----:B------:R-:W-:Y:S04]  /*8e010*/  STL [R1+0x2f78], R0 ;  /* 0x002f780001007387 */ /* 0x000fe80000100800 */
[----:B------:R-:W3:Y:S04]  /*8e020*/  LDS.U8 R0, [R5+UR6+0x8] ;  /* 0x0000080605007984 */ /* 0x000ee80008000000 */
[----:B-1----:R-:W-:Y:S04]  /*8e030*/  STL [R1+0x307c], R6 ;  /* 0x00307c0601007387 */ /* 0x002fe80000100800 */
[----:B------:R-:W1:Y:S04]  /*8e040*/  LDS.U8 R6, [R5+UR6+0x80] ;  /* 0x0000800605067984 */ /* 0x000e680008000000 */
[----:B0-----:R-:W-:Y:S04]  /*8e050*/  STL [R1+0x3078], R4 ;  /* 0x0030780401007387 */ /* 0x001fe80000100800 */
[----:B------:R-:W0:Y:S04]  /*8e060*/  LDS.U8 R4, [R5+UR6+0x118] ;  /* 0x0001180605047984 */ /* 0x000e280008000000 */
[----:B---3--:R-:W-:Y:S04]  /*8e070*/  STL [R1+0x2f84], R0 ;  /* 0x002f840001007387 */ /* 0x008fe80000100800 */
        /* <DEDUP_REMOVED lines=100> */
[----:B---3--:R-:W-:Y:S04]  /*8e6c0*/  STL [R1+0x6514], R0 ;  /* 0x0065140001007387 */ /* 0x008fe80000100800 */
[----:B------:R-:W0:Y:S04]  /*8e6d0*/  LDS.U8 R4, [R5+UR6+0x1898] ;  /* 0x0018980605047984 */ /* 0x000e280008000000 */
[----:B------:R-:W3:Y:S04]  /*8e6e0*/  LDS.U8 R0, [R5+UR6+0x1900] ;  /* 0x0019000605007984 */ /* 0x000ee80008000000 */
[----:B-1----:R-:W-:Y:S04]  /*8e6f0*/  STL [R1+0x6420], R6 ;  /* 0x0064200601007387 */ /* 0x002fe80000100800 */
[----:B------:R-:W1:Y:S01]  /*8e700*/  LDS.U8 R6, [R5+UR6+0x1988] ;  /* 0x0019880605067984 */ /* 0x000e620008000000 */
[----:B--2---:R-:W-:-:S03]  /*8e710*/  LOP3.LUT R8, R61, 0x3, RZ, 0xc0, !PT ;  /* 0x000000033d087812 */ /* 0x004fc600078ec0ff */
[----:B0-----:R0:W-:Y:S04]  /*8e720*/  STL [R1+0x641c], R4 ;  /* 0x00641c0401007387 */ /* 0x0011e80000100800 */
[----:B---3--:R-:W-:Y:S04]  /*8e730*/  STL [R1+0x6520], R0 ;  /* 0x0065200001007387 */ /* 0x008fe80000100800 */
[----:B------:R-:W2:Y:S01]  /*8e740*/  LDS.U8 R0, [R5+UR6+0x1818] ;  /* 0x0018180605007984 */ /* 0x000ea20008000000 */
[----:B------:R-:W-:Y:S01]  /*8e750*/  SHF.R.U32.HI R61, RZ, 0x2, R61 ;  /* 0x00000002ff3d7819 */ /* 0x000fe2000001163d */
[----:B------:R-:W-:-:S02]  /*8e760*/  IMAD R8, R8, 0x220, RZ ;  /* 0x0000022008087824 */ /* 0x000fc400078e02ff */
[----:B-1----:R-:W-:Y:S04]  /*8e770*/  STL [R1+0x651c], R6 ;  /* 0x00651c0601007387 */ /* 0x002fe80000100800 */
[----:B------:R-:W-:Y:S01]  /*8e780*/  LDS.U8 R6, [R5+UR6+0x1980] ;  /* 0x0019800605067984 */ /* 0x000fe20008000000 */
[----:B0-----:R-:W-:-:S04]  /*8e790*/  SGXT.U32 R4, R61, 0x3 ;  /* 0x000000033d04781a */ /* 0x001fc80000000000 */
[----:B------:R-:W-:-:S04]  /*8e7a0*/  LOP3.LUT R4, R8, R4, RZ, 0xfc, !PT ;  /* 0x0000000408047212 */ /* 0x000fc800078efcff */
[----:B------:R-:W-:Y:S01]  /*8e7b0*/  LOP3.LUT R4, R4, 0x40, RZ, 0x3c, !PT ;  /* 0x0000004004047812 */ /* 0x000fe200078e3cff */
[----:B--2---:R-:W-:Y:S04]  /*8e7c0*/  STL [R1+0x6428], R0 ;  /* 0x0064280001007387 */ /* 0x004fe80000100800 */
[----:B------:R-:W0:Y:S04]  /*8e7d0*/  LDS.U8 R0, [R5+UR6+0x1908] ;  /* 0x0019080605007984 */ /* 0x000e280008000000 */
[----:B------:R-:W1:Y:S04]  /*8e7e0*/  LDS.U8 R5, [R4+UR6] ;  /* 0x0000000604057984 */ /* 0x000e680008000000 */
[----:B------:R-:W-:Y:S04]  /*8e7f0*/  STL [R1+0x6424], R7 ;  /* 0x0064240701007387 */ /* 0x000fe80000100800 */
[----:B------:R-:W-:Y:S04]  /*8e800*/  LDS.U8 R7, [R4+UR6+0x1890] ;  /* 0x0018900604077984 */ /* 0x000fe80008000000 */
        /* <DEDUP_REMOVED lines=120> */
[----:B0-----:R0:W-:Y:S04]  /*8ef90*/  STL [R1+0x6560], R0 ;  /* 0x0065600001007387 */ /* 0x0011e80000100800 */
[----:B--2---:R-:W-:Y:S04]  /*8efa0*/  STL [R1+0x655c], R6 ;  /* 0x00655c0601007387 */ /* 0x004fe80000100800 */
[----:B------:R-:W2:Y:S01]  /*8efb0*/  LDS.U8 R6, [R4+UR6+0x1908] ;  /* 0x0019080604067984 */ /* 0x000ea20008000000 */
[----:B0-----:R-:W-:-:S04]  /*8efc0*/  SGXT.U32 R0, R61, 0x3 ;  /* 0x000000033d00781a */ /* 0x001fc80000000000 */
[----:B------:R-:W-:Y:S01]  /*8efd0*/  LOP3.LUT R0, R8, R0, RZ, 0xfc, !PT ;  /* 0x0000000008007212 */ /* 0x000fe200078efcff */
[----:B-1----:R-:W-:Y:S04]  /*8efe0*/  STL [R1+0x6468], R5 ;  /* 0x0064680501007387 */ /* 0x002fe80000100800 */
[----:B------:R-:W0:Y:S01]  /*8eff0*/  LDS.U8 R5, [R4+UR6+0x1980] ;  /* 0x0019800604057984 */ /* 0x000e220008000000 */
[----:B------:R-:W-:-:S05]  /*8f000*/  LOP3.LUT R0, R0, 0x60, RZ, 0x3c, !PT ;  /* 0x0000006000007812 */ /* 0x000fca00078e3cff */
[----:B------:R-:W1:Y:S04]  /*8f010*/  LDS.U8 R4, [R0+UR6] ;  /* 0x0000000600047984 */ /* 0x000e680008000000 */
[----:B------:R-:W-:Y:S04]  /*8f020*/  STL [R1+0x6464], R7 ;  /* 0x0064640701007387 */ /* 0x000fe80000100800 */
[----:B--2---:R-:W-:Y:S04]  /*8f030*/  STL [R1+0x6568], R6 ;  /* 0x0065680601007387 */ /* 0x004fe80000100800 */
[----:B------:R-:W2:Y:S04]  /*8f040*/  LDS.U8 R6, [R0+UR6+0x88] ;  /* 0x0000880600067984 */ /* 0x000ea80008000000 */
[----:B0-----:R-:W-:Y:S04]  /*8f050*/  STL [R1+0x6564], R5 ;  /* 0x0065640501007387 */ /* 0x001fe80000100800 */
[----:B------:R-:W0:Y:S04]  /*8f060*/  LDS.U8 R5, [R0+UR6+0x110] ;  /* 0x0001100600057984 */ /* 0x000e280008000000 */
[----:B-1----:R-:W-:Y:S04]  /*8f070*/  STL [R1+0x2ffc], R4 ;  /* 0x002ffc0401007387 */ /* 0x002fe80000100800 */
[----:B------:R-:W1:Y:S04]  /*8f080*/  LDS.U8 R4, [R0+UR6+0x198] ;  /* 0x0001980600047984 */ /* 0x000e680008000000 */
        /* <DEDUP_REMOVED lines=103> */
[----:B------:R-:W2:Y:S04]  /*8f700*/  LDL.LU R28, [R1+0x2f54] ;  /* 0x002f5400011c7983 */ /* 0x000ea80000300800 */
[----:B------:R-:W-:Y:S04]  /*8f710*/  LDS.U8 R6, [R0+UR6+0x1898] ;  /* 0x0018980600067984 */ /* 0x000fe80008000000 */
[----:B0-----:R-:W-:Y:S04]  /*8f720*/  STL [R1+0x6494], R5 ;  /* 0x0064940501007387 */ /* 0x001fe80000100800 */
[----:B------:R-:W3:Y:S04]  /*8f730*/  LDL.LU R29, [R1+0x2f50] ;  /* 0x002f5000011d7983 */ /* 0x000ee80000300800 */
[----:B------:R-:W0:Y:S04]  /*8f740*/  LDS.U8 R5, [R0+UR6+0x1180] ;  /* 0x0011800600057984 */ /* 0x000e280008000000 */
[----:B-1----:R-:W-:Y:S04]  /*8f750*/  STL [R1+0x6598], R4 ;  /* 0x0065980401007387 */ /* 0x002fe80000100800 */
        /* <DEDUP_REMOVED lines=17> */
[----:B------:R-:W1:Y:S04]  /*8f870*/  LDS.U8 R4, [R0+UR6+0x1810] ;  /* 0x0018100600047984 */ /* 0x000e680008000000 */
[----:B0-----:R-:W-:Y:S04]  /*8f880*/  STL [R1+0x6594], R5 ;  /* 0x0065940501007387 */ /* 0x001fe80000100800 */
[----:B------:R-:W0:Y:S04]  /*8f890*/  LDS.U8 R5, [R0+UR6+0x1900] ;  /* 0x0019000600057984 */ /* 0x000e280008000000 */
[----:B-1----:R-:W-:Y:S04]  /*8f8a0*/  STL [R1+0x64a0], R4 ;  /* 0x0064a00401007387 */ /* 0x002fe80000100800 */
[----:B------:R-:W1:Y:S04]  /*8f8b0*/  LDS.U8 R4, [R0+UR6+0x1988] ;  /* 0x0019880600047984 */ /* 0x000e680008000000 */
[----:B------:R-:W-:Y:S04]  /*8f8c0*/  STL [R1+0x649c], R6 ;  /* 0x00649c0601007387 */ /* 0x000fe80000100800 */
[----:B------:R-:W1:Y:S04]  /*8f8d0*/  LDS.U8 R6, [R0+UR6+0x1818] ;  /* 0x0018180600067984 */ /* 0x000e680008000000 */
[----:B0-----:R-:W-:Y:S04]  /*8f8e0*/  STL [R1+0x65a0], R5 ;  /* 0x0065a00501007387 */ /* 0x001fe80000100800 */
[----:B------:R-:W0:Y:S01]  /*8f8f0*/  LDS.U8 R5, [R0+UR6+0x1890] ;  /* 0x0018900600057984 */ /* 0x000e220008000000 */
[----:B------:R-:W0:Y:S03]  /*8f900*/  S2R R23, SR_TID.X ;  /* 0x0000000000177919 */ /* 0x000e260000002100 */
[----:B-1----:R-:W-:Y:S04]  /*8f910*/  STL [R1+0x659c], R4 ;  /* 0x00659c0401007387 */ /* 0x002fe80000100800 */
[----:B------:R-:W1:Y:S04]  /*8f920*/  LDS.U8 R4, [R0+UR6+0x1908] ;  /* 0x0019080600047984 */ /* 0x000e680008000000 */
[----:B------:R-:W1:Y:S01]  /*8f930*/  LDS.U8 R0, [R0+UR6+0x1980] ;  /* 0x0019800600007984 */ /* 0x000e620008000000 */
[----:B------:R-:W-:Y:S06]  /*8f940*/  BAR.SYNC.DEFER_BLOCKING 0x0 ;  /* 0x0000000000007b1d */ /* 0x000fec0000010000 */
[----:B------:R-:W-:Y:S04]  /*8f950*/  STL [R1+0x64a8], R6 ;  /* 0x0064a80601007387 */ /* 0x000fe80000100800 */
[----:B0-----:R-:W-:Y:S01]  /*8f960*/  STL [R1+0x64a4], R5 ;  /* 0x0064a40501007387 */ /* 0x001fe20000100800 */
[----:B------:R-:W-:-:S03]  /*8f970*/  LOP3.LUT R7, R23, 0x1f, RZ, 0xc0, !PT ;  /* 0x0000001f17077812 */ /* 0x000fc600078ec0ff */
[----:B-1----:R-:W-:Y:S04]  /*8f980*/  STL [R1+0x65a8], R4 ;  /* 0x0065a80401007387 */ /* 0x002fe80000100800 */
[----:B------:R0:W-:Y:S04]  /*8f990*/  STL [R1+0x6960], R0 ;  /* 0x0069600001007387 */ /* 0x0001e80000100800 */
        /* <DEDUP_REMOVED lines=12> */
[----:B--2---:R0:W-:Y:S04]  /*8fa60*/  STS.U8 [R7+UR6], R28 ;  /* 0x0000001c07007988 */ /* 0x0041e80008000006 */
[----:B0-----:R-:W2:Y:S04]  /*8fa70*/  LDL.LU R28, [R1+0x2e68] ;  /* 0x002e6800011c7983 */ /* 0x001ea80000300800 */
[----:B---3--:R0:W-:Y:S04]  /*8fa80*/  STS.U8 [R7+UR6+0x20], R29 ;  /* 0x0000201d07007988 */ /* 0x0081e80008000006 */
[----:B----4-:R1:W-:Y:S04]  /*8fa90*/  STS.U8 [R7+UR6+0x40], R30 ;  /* 0x0000401e07007988 */ /* 0x0103e80008000006 */
[----:B0-----:R-:W3:Y:S04]  /*8faa0*/  LDL.LU R29, [R1+0x2e54] ;  /* 0x002e5400011d7983 */ /* 0x001ee80000300800 */
[----:B------:R0:W-:Y:S04]  /*8fab0*/  STS.U8 [R7+UR6+0x60], R31 ;  /* 0x0000601f07007988 */ /* 0x0001e80008000006 */
        /* <DEDUP_REMOVED lines=55> */
[----:B--2---:R-:W2:Y:S04]  /*8fe30*/  LDL.LU R23, [R1+0x2d70] ;  /* 0x002d700001177983 */ /* 0x004ea80000300800 */
[----:B------:R0:W-:Y:S04]  /*8fe40*/  STS.U8 [R7+UR6+0x740], R28 ;  /* 0x0007401c07007988 */ /* 0x0001e80008000006 */
[----:B0-----:R-:W2:Y:S04]  /*8fe50*/  LDL.LU R28, [R1+0x2d6c] ;  /* 0x002d6c00011c7983 */ /* 0x001ea80000300800 */
[----:B---3--:R0:W-:Y:S04]  /*8fe60*/  STS.U8 [R7+UR6+0x800], R29 ;  /* 0x0008001d07007988 */ /* 0x0081e80008000006 */
[----:B------:R1:W-:Y:S04]  /*8fe70*/  STS.U8 [R7+UR6+0x820], R30 ;  /* 0x0008201e07007988 */ /* 0x0003e80008000006 */
[----:B0-----:R-:W3:Y:S04]  /*8fe80*/  LDL.LU R29, [R1+0x2d68] ;  /* 0x002d6800011d7983 */ /* 0x001ee80000300800 */
[----:B------:R0:W-:Y:S04]  /*8fe90*/  STS.U8 [R7+UR6+0x840], R31 ;  /* 0x0008401f07007988 */ /* 0x0001e80008000006 */
[----:B----4-:R4:W-:Y:S04]  /*8fea0*/  STS.U8 [R7+UR6+0x860], R36 ;  /* 0x0008602407007988 */ /* 0x0109e80008000006 */
        /* <DEDUP_REMOVED lines=48> */
[----:B--2---:R2:W-:Y:S04]  /*901b0*/  STS.U8 [R7+UR6+0xf00], R23 ;  /* 0x000f001707007988 */ /* 0x0045e80008000006 */
        /* <DEDUP_REMOVED lines=737> */
[----:B--2---:R-:W-:Y:S04]  /*92fd0*/  STS.U8 [R7+UR6+0x6c20], R23 ;  /* 0x006c201707007988 */ /* 0x004fe80008000006 */
[----:B------:R-:W-:Y:S04]  /*92fe0*/  STS.U8 [R7+UR6+0x6c40], R28 ;  /* 0x006c401c07007988 */ /* 0x000fe80008000006 */
[----:B---3--:R-:W-:Y:S04]  /*92ff0*/  STS.U8 [R7+UR6+0x6c60], R29 ;  /* 0x006c601d07007988 */ /* 0x008fe80008000006 */
[----:B------:R-:W-:Y:S04]  /*93000*/  STS.U8 [R7+UR6+0x6d20], R30 ;  /* 0x006d201e07007988 */ /* 0x000fe80008000006 */
        /* <DEDUP_REMOVED lines=48> */
[----:B---3--:R1:W-:Y:S04]  /*93310*/  STS.U8 [R7+UR6+0x7160], R61 ;  /* 0x0071603d07007988 */ /* 0x0083e80008000006 */
[----:B----4-:R2:W-:Y:S04]  /*93320*/  STS.U8 [R7+UR6+0x7140], R60 ;  /* 0x0071403c07007988 */ /* 0x0105e80008000006 */
[----:B------:R3:W-:Y:S04]  /*93330*/  STS.U8 [R7+UR6+0x7200], R55 ;  /* 0x0072003707007988 */ /* 0x0007e80008000006 */
[----:B------:R4:W-:Y:S04]  /*93340*/  STS.U8 [R7+UR6+0x7220], R54 ;  /* 0x0072203607007988 */ /* 0x0009e80008000006 */
[----:B------:R1:W-:Y:S04]  /*93350*/  STS.U8 [R7+UR6+0x7240], R53 ;  /* 0x0072403507007988 */ /* 0x0003e80008000006 */
        /* <DEDUP_REMOVED lines=8> */
[----:B------:R-:W2:Y:S04]  /*933e0*/  LDL.LU R52, [R1+0xade0] ;  /* 0x00ade00001347983 */ /* 0x000ea80000300800 */
        /* <DEDUP_REMOVED lines=8> */
[----:B------:R0:W-:Y:S04]  /*93470*/  STS.U8 [R7+UR6+0x7440], R37 ;  /* 0x0074402507007988 */ /* 0x0001e80008000006 */
[----:B------:R-:W2:Y:S04]  /*93480*/  LDL.LU R44, [R1+0xadd0] ;  /* 0x00add000012c7983 */ /* 0x000ea80000300800 */
[----:B------:R-:W2:Y:S04]  /*93490*/  LDL.LU R39, [R1+0xadcc] ;  /* 0x00adcc0001277983 */ /* 0x000ea80000300800 */
[----:B------:R-:W2:Y:S04]  /*934a0*/  LDL.LU R38, [R1+0xadc8] ;  /* 0x00adc80001267983 */ /* 0x000ea80000300800 */
[----:B------:R1:W-:Y:S04]  /*934b0*/  STS.U8 [R7+UR6+0x7460], R36 ;  /* 0x0074602407007988 */ /* 0x0003e80008000006 */
[----:B------:R0:W-:Y:S04]  /*934c0*/  STS.U8 [R7+UR6+0x7520], R31 ;  /* 0x0075201f07007988 */ /* 0x0001e80008000006 */
[----:B------:R1:W-:Y:S04]  /*934d0*/  STS.U8 [R7+UR6+0x7500], R30 ;  /* 0x0075001e07007988 */ /* 0x0003e80008000006 */
[----:B------:R1:W-:Y:S04]  /*934e0*/  STS.U8 [R7+UR6+0x7560], R29 ;  /* 0x0075601d07007988 */ /* 0x0003e80008000006 */
[----:B0-----:R-:W2:Y:S04]  /*934f0*/  LDL.LU R37, [R1+0xadc4] ;  /* 0x00adc40001257983 */ /* 0x001ea80000300800 */
[----:B------:R0:W-:Y:S04]  /*93500*/  STS.U8 [R7+UR6+0x7540], R28 ;  /* 0x0075401c07007988 */ /* 0x0001e80008000006 */
[----:B-1----:R-:W2:Y:S04]  /*93510*/  LDL.LU R36, [R1+0xadc0] ;  /* 0x00adc00001247983 */ /* 0x002ea80000300800 */
[----:B------:R-:W2:Y:S04]  /*93520*/  LDL.LU R31, [R1+0xadbc] ;  /* 0x00adbc00011f7983 */ /* 0x000ea80000300800 */
[----:B------:R1:W-:Y:S04]  /*93530*/  STS.U8 [R7+UR6+0x7600], R23 ;  /* 0x0076001707007988 */ /* 0x0003e80008000006 */
[----:B------:R-:W2:Y:S04]  /*93540*/  LDL.LU R30, [R1+0xadb8] ;  /* 0x00adb800011e7983 */ /* 0x000ea80000300800 */
[----:B------:R-:W2:Y:S04]  /*93550*/  LDL.LU R29, [R1+0xadb4] ;  /* 0x00adb400011d7983 */ /* 0x000ea80000300800 */
[----:B------:R1:W-:Y:S04]  /*93560*/  STS.U8 [R7+UR6+0x7620], R22 ;  /* 0x0076201607007988 */ /* 0x0003e80008000006 */
[----:B------:R1:W-:Y:S04]  /*93570*/  STS.U8 [R7+UR6+0x7640], R21 ;  /* 0x0076401507007988 */ /* 0x0003e80008000006 */
[----:B0-----:R-:W2:Y:S04]  /*93580*/  LDL.LU R28, [R1+0xadb0] ;  /* 0x00adb000011c7983 */ /* 0x001ea80000300800 */
[----:B-1----:R-:W2:Y:S04]  /*93590*/  LDL.LU R23, [R1+0xadac] ;  /* 0x00adac0001177983 */ /* 0x002ea80000300800 */
[----:B------:R0:W-:Y:S04]  /*935a0*/  STS.U8 [R7+UR6+0x7660], R20 ;  /* 0x0076601407007988 */ /* 0x0001e80008000006 */
[----:B------:R1:W-:Y:S04]  /*935b0*/  STS.U8 [R7+UR6+0x7720], R15 ;  /* 0x0077200f07007988 */ /* 0x0003e80008000006 */
[----:B------:R0:W-:Y:S04]  /*935c0*/  STS.U8 [R7+UR6+0x7700], R14 ;  /* 0x0077000e07007988 */ /* 0x0001e80008000006 */
[----:B------:R-:W2:Y:S04]  /*935d0*/  LDL.LU R22, [R1+0xada8] ;  /* 0x00ada80001167983 */ /* 0x000ea80000300800 */
[----:B------:R-:W2:Y:S04]  /*935e0*/  LDL.LU R21, [R1+0xada4] ;  /* 0x00ada40001157983 */ /* 0x000ea80000300800 */
[----:B------:R1:W-:Y:S04]  /*935f0*/  STS.U8 [R7+UR6+0x7760], R13 ;  /* 0x0077600d07007988 */ /* 0x0003e80008000006 */
[----:B------:R1:W-:Y:S04]  /*93600*/  STS.U8 [R7+UR6+0x7740], R12 ;  /* 0x0077400c07007988 */ /* 0x0003e80008000006 */
[----:B0-----:R-:W2:Y:S04]  /*93610*/  LDL.LU R20, [R1+0xada0] ;  /* 0x00ada00001147983 */ /* 0x001ea80000300800 */
[----:B-1----:R-:W2:Y:S04]  /*93620*/  LDL.LU R15, [R1+0xad9c] ;  /* 0x00ad9c00010f7983 */ /* 0x002ea80000300800 */
[----:B------:R-:W2:Y:S04]  /*93630*/  LDL.LU R14, [R1+0xad98] ;  /* 0x00ad9800010e7983 */ /* 0x000ea80000300800 */
[----:B------:R-:W-:Y:S04]  /*93640*/  STS.U8 [R7+UR6+0x7800], R0 ;  /* 0x0078000007007988 */ /* 0x000fe80008000006 */
[----:B------:R0:W-:Y:S04]  /*93650*/  STS.U8 [R7+UR6+0x7820], R4 ;  /* 0x0078200407007988 */ /* 0x0001e80008000006 */
[----:B------:R1:W-:Y:S04]  /*93660*/  STS.U8 [R7+UR6+0x7840], R5 ;  /* 0x0078400507007988 */ /* 0x0003e80008000006 */
[----:B------:R-:W2:Y:S04]  /*93670*/  LDL.LU R13, [R1+0xad94] ;  /* 0x00ad9400010d7983 */ /* 0x000ea80000300800 */
[----:B------:R-:W2:Y:S04]  /*93680*/  LDL.LU R12, [R1+0xad90] ;  /* 0x00ad9000010c7983 */ /* 0x000ea80000300800 */
[----:B------:R0:W-:Y:S04]  /*93690*/  STS.U8 [R7+UR6+0x7860], R6 ;  /* 0x0078600607007988 */ /* 0x0001e80008000006 */
[----:B------:R1:W-:Y:S04]  /*936a0*/  STS.U8 [R7+UR6+0x7920], R59 ;  /* 0x0079203b07007988 */ /* 0x0003e80008000006 */
[----:B------:R1:W-:Y:S04]  /*936b0*/  STS.U8 [R7+UR6+0x7900], R58 ;  /* 0x0079003a07007988 */ /* 0x0003e80008000006 */
[----:B0-----:R-:W2:Y:S04]  /*936c0*/  LDL.LU R4, [R1+0x2edc] ;  /* 0x002edc0001047983 */ /* 0x001ea80000300800 */
[----:B-1----:R-:W2:Y:S04]  /*936d0*/  LDL.LU R5, [R1+0x2ed8] ;  /* 0x002ed80001057983 */ /* 0x002ea80000300800 */
[----:B------:R0:W-:Y:S04]  /*936e0*/  STS.U8 [R7+UR6+0x7960], R57 ;  /* 0x0079603907007988 */ /* 0x0001e80008000006 */
[----:B------:R1:W-:Y:S04]  /*936f0*/  STS.U8 [R7+UR6+0x7940], R56 ;  /* 0x0079403807007988 */ /* 0x0003e80008000006 */
[----:B------:R-:W2:Y:S04]  /*93700*/  LDL.LU R6, [R1+0x2ec4] ;  /* 0x002ec40001067983 */ /* 0x000ea80000300800 */
[----:B------:R-:W2:Y:S04]  /*93710*/  LDL.LU R59, [R1+0x2ee0] ;  /* 0x002ee000013b7983 */ /* 0x000ea80000300800 */
[----:B------:R-:W2:Y:S04]  /*93720*/  LDL.LU R58, [R1+0x2ee4] ;  /* 0x002ee400013a7983 */ /* 0x000ea80000300800 */
[----:B------:R1:W-:Y:S04]  /*93730*/  STS.U8 [R7+UR6+0x7a00], R51 ;  /* 0x007a003307007988 */ /* 0x0003e80008000006 */
[----:B0-----:R-:W2:Y:S04]  /*93740*/  LDL.LU R57, [R1+0x2ef8] ;  /* 0x002ef80001397983 */ /* 0x001ea80000300800 */
[----:B-1----:R-:W2:Y:S04]  /*93750*/  LDL.LU R56, [R1+0x2efc] ;  /* 0x002efc0001387983 */ /* 0x002ea80000300800 */
[----:B------:R0:W-:Y:S04]  /*93760*/  STS.U8 [R7+UR6+0x7a20], R50 ;  /* 0x007a203207007988 */ /* 0x0001e80008000006 */
[----:B------:R1:W-:Y:S04]  /*93770*/  STS.U8 [R7+UR6+0x7a40], R49 ;  /* 0x007a403107007988 */ /* 0x0003e80008000006 */
[----:B------:R0:W-:Y:S04]  /*93780*/  STS.U8 [R7+UR6+0x7a60], R48 ;  /* 0x007a603007007988 */ /* 0x0001e80008000006 */
[----:B------:R1:W-:Y:S04]  /*93790*/  STS.U8 [R7+UR6+0x7b20], R43 ;  /* 0x007b202b07007988 */ /* 0x0003e80008000006 */
[----:B------:R-:W2:Y:S04]  /*937a0*/  LDL.LU R51, [R1+0x2f00] ;  /* 0x002f000001337983 */ /* 0x000ea80000300800 */
[----:B0-----:R-:W2:Y:S04]  /*937b0*/  LDL.LU R50, [R1+0x2f04] ;  /* 0x002f040001327983 */ /* 0x001ea80000300800 */
[----:B------:R0:W-:Y:S04]  /*937c0*/  STS.U8 [R7+UR6+0x7b00], R42 ;  /* 0x007b002a07007988 */ /* 0x0001e80008000006 */
[----:B-1----:R-:W2:Y:S04]  /*937d0*/  LDL.LU R49, [R1+0x2f18] ;  /* 0x002f180001317983 */ /* 0x002ea80000300800 */
[----:B------:R-:W2:Y:S04]  /*937e0*/  LDL.LU R48, [R1+0x2f1c] ;  /* 0x002f1c0001307983 */ /* 0x000ea80000300800 */
[----:B------:R-:W2:Y:S04]  /*937f0*/  LDL.LU R43, [R1+0x2f20] ;  /* 0x002f2000012b7983 */ /* 0x000ea80000300800 */
[----:B------:R1:W-:Y:S04]  /*93800*/  STS.U8 [R7+UR6+0x7b60], R41 ;  /* 0x007b602907007988 */ /* 0x0003e80008000006 */
[----:B------:R1:W-:Y:S04]  /*93810*/  STS.U8 [R7+UR6+0x7b40], R40 ;  /* 0x007b402807007988 */ /* 0x0003e80008000006 */
[----:B------:R1:W-:Y:S04]  /*93820*/  STS.U8 [R7+UR6+0x7c00], R35 ;  /* 0x007c002307007988 */ /* 0x0003e80008000006 */
[----:B0-----:R-:W2:Y:S04]  /*93830*/  LDL.LU R42, [R1+0x2f24] ;  /* 0x002f2400012a7983 */ /* 0x001ea80000300800 */
[----:B------:R0:W-:Y:S04]  /*93840*/  STS.U8 [R7+UR6+0x7c20], R34 ;  /* 0x007c202207007988 */ /* 0x0001e80008000006 */
[----:B-1----:R-:W2:Y:S04]  /*93850*/  LDL.LU R41, [R1+0x2f38] ;  /* 0x002f380001297983 */ /* 0x002ea80000300800 */
[----:B------:R-:W2:Y:S04]  /*93860*/  LDL.LU R40, [R1+0x2f3c] ;  /* 0x002f3c0001287983 */ /* 0x000ea80000300800 */
[----:B------:R-:W2:Y:S04]  /*93870*/  LDL.LU R35, [R1+0x2f40] ;  /* 0x002f400001237983 */ /* 0x000ea80000300800 */
[----:B0-----:R-:W2:Y:S01]  /*93880*/  LDL.LU R34, [R1+0x2f44] ;  /* 0x002f440001227983 */ /* 0x001ea20000300800 */
[----:B------:R-:W0:Y:S03]  /*93890*/  S2R R0, SR_TID.X ;  /* 0x0000000000007919 */ /* 0x000e260000002100 */
[----:B------:R1:W-:Y:S04]  /*938a0*/  STS.U8 [R7+UR6+0x7c40], R33 ;  /* 0x007c402107007988 */ /* 0x0003e80008000006 */
[----:B-1----:R-:W3:Y:S01]  /*938b0*/  LDL.LU R7, [R1+0xad8c] ;  /* 0x00ad8c0001077983 */ /* 0x002ee20000300800 */
[----:B0-----:R-:W-:-:S05]  /*938c0*/  LOP3.LUT R33, R0, 0x1f, RZ, 0xc0, !PT ;  /* 0x0000001f00217812 */ /* 0x001fca00078ec0ff */
        /* <DEDUP_REMOVED lines=11> */
[----:B------:R-:W-:Y:S01]  /*93980*/  STS.U8 [R33+UR6+0x7f60], R9 ;  /* 0x007f600921007988 */ /* 0x000fe20008000006 */
[----:B------:R-:W-:-:S03]  /*93990*/  LOP3.LUT R0, R33, 0x10, RZ, 0x3c, !PT ;  /* 0x0000001021007812 */ /* 0x000fc600078e3cff */
[----:B------:R0:W-:Y:S04]  /*939a0*/  STS.U8 [R33+UR6+0x7f40], R8 ;  /* 0x007f400821007988 */ /* 0x0001e80008000006 */
[----:B0-----:R-:W3:Y:S04]  /*939b0*/  LDL.LU R8, [R1+0x2ec0] ;  /* 0x002ec00001087983 */ /* 0x001ee80000300800 */
        /* <DEDUP_REMOVED lines=10> */
[----:B------:R-:W4:Y:S04]  /*93a60*/  LDL.LU R27, [R1+0x2e64] ;  /* 0x002e6400011b7983 */ /* 0x000f280000300800 */
[----:B------:R-:W4:Y:S04]  /*93a70*/  LDL.LU R32, [R1+0x2e60] ;  /* 0x002e600001207983 */ /* 0x000f280000300800 */
[----:B------:R-:W4:Y:S04]  /*93a80*/  LDL.LU R33, [R1+0x2e5c] ;  /* 0x002e5c0001217983 */ /* 0x000f280000300800 */
[----:B--2---:R0:W-:Y:S04]  /*93a90*/  STS.U8 [R0+UR6+0x80], R34 ;  /* 0x0000802200007988 */ /* 0x0041e80008000006 */
[----:B------:R1:W-:Y:S04]  /*93aa0*/  STS.U8 [R0+UR6+0xa0], R35 ;  /* 0x0000a02300007988 */ /* 0x0003e80008000006 */
[----:B------:R2:W-:Y:S04]  /*93ab0*/  STS.U8 [R0+UR6+0xc0], R40 ;  /* 0x0000c02800007988 */ /* 0x0005e80008000006 */
[----:B------:R0:W-:Y:S04]  /*93ac0*/  STS.U8 [R0+UR6+0xe0], R41 ;  /* 0x0000e02900007988 */ /* 0x0001e80008000006 */
[----:B------:R1:W-:Y:S04]  /*93ad0*/  STS.U8 [R0+UR6+0x1a0], R42 ;  /* 0x0001a02a00007988 */ /* 0x0003e80008000006 */
[----:B------:R2:W-:Y:S04]  /*93ae0*/  STS.U8 [R0+UR6+0x180], R43 ;  /* 0x0001802b00007988 */ /* 0x0005e80008000006 */
[----:B0-----:R-:W4:Y:S04]  /*93af0*/  LDL.LU R34, [R1+0x2e58] ;  /* 0x002e580001227983 */ /* 0x001f280000300800 */
[----:B-1----:R-:W4:Y:S04]  /*93b00*/  LDL.LU R35, [R1+0x2e44] ;  /* 0x002e440001237983 */ /* 0x002f280000300800 */
[----:B--2---:R-:W2:Y:S04]  /*93b10*/  LDL.LU R40, [R1+0x2e40] ;  /* 0x002e400001287983 */ /* 0x004ea80000300800 */
[----:B------:R-:W2:Y:S04]  /*93b20*/  LDL.LU R41, [R1+0x2e3c] ;  /* 0x002e3c0001297983 */ /* 0x000ea80000300800 */
        /* <DEDUP_REMOVED lines=24> */
[----:B---3--:R0:W-:Y:S04]  /*93cb0*/  STS.U8 [R0+UR6+0x4a0], R8 ;  /* 0x0004a00800007988 */ /* 0x0081e80008000006 */
        /* <DEDUP_REMOVED lines=8> */
[----:B------:R-:W3:Y:S04]  /*93d40*/  LDL.LU R11, [R1+0x2db8] ;  /* 0x002db800010b7983 */ /* 0x000ee80000300800 */
[----:B------:R-:W3:Y:S04]  /*93d50*/  LDL.LU R16, [R1+0x2da4] ;  /* 0x002da40001107983 */ /* 0x000ee80000300800 */
[----:B------:R0:W-:Y:S04]  /*93d60*/  STS.U8 [R0+UR6+0x5c0], R18 ;  /* 0x0005c01200007988 */ /* 0x0001e80008000006 */
[----:B------:R-:W3:Y:S04]  /*93d70*/  LDL.LU R17, [R1+0x2da0] ;  /* 0x002da00001117983 */ /* 0x000ee80000300800 */
[----:B------:R1:W-:Y:S04]  /*93d80*/  STS.U8 [R0+UR6+0x680], R19 ;  /* 0x0006801300007988 */ /* 0x0003e80008000006 */
[----:B------:R0:W-:Y:S04]  /*93d90*/  STS.U8 [R0+UR6+0x6a0], R24 ;  /* 0x0006a01800007988 */ /* 0x0001e80008000006 */
[----:B------:R0:W-:Y:S04]  /*93da0*/  STS.U8 [R0+UR6+0x6c0], R25 ;  /* 0x0006c01900007988 */ /* 0x0001e80008000006 */
[----:B------:R1:W-:Y:S04]  /*93db0*/  STS.U8 [R0+UR6+0x6e0], R26 ;  /* 0x0006e01a00007988 */ /* 0x0003e80008000006 */
[----:B----4-:R4:W-:Y:S04]  /*93dc0*/  STS.U8 [R0+UR6+0x7a0], R27 ;  /* 0x0007a01b00007988 */ /* 0x0109e80008000006 */
[----:B0-----:R-:W3:Y:S04]  /*93dd0*/  LDL.LU R18, [R1+0x2d9c] ;  /* 0x002d9c0001127983 */ /* 0x001ee80000300800 */
[----:B-1----:R-:W3:Y:S04]  /*93de0*/  LDL.LU R19, [R1+0x2d98] ;  /* 0x002d980001137983 */ /* 0x002ee80000300800 */
[----:B------:R-:W3:Y:S04]  /*93df0*/  LDL.LU R24, [R1+0x2d84] ;  /* 0x002d840001187983 */ /* 0x000ee80000300800 */
[----:B------:R-:W3:Y:S04]  /*93e00*/  LDL.LU R25, [R1+0x2d80] ;  /* 0x002d800001197983 */ /* 0x000ee80000300800 */
[----:B------:R-:W3:Y:S04]  /*93e10*/  LDL.LU R26, [R1+0x2d7c] ;  /* 0x002d7c00011a7983 */ /* 0x000ee80000300800 */
[----:B------:R0:W-:Y:S04]  /*93e20*/  STS.U8 [R0+UR6+0x780], R32 ;  /* 0x0007802000007988 */ /* 0x0001e80008000006 */
[----:B----4-:R-:W4:Y:S04]  /*93e30*/  LDL.LU R27, [R1+0x2d78] ;  /* 0x002d7800011b7983 */ /* 0x010f280000300800 */
[----:B------:R1:W-:Y:S04]  /*93e40*/  STS.U8 [R0+UR6+0x7e0], R33 ;  /* 0x0007e02100007988 */ /* 0x0003e80008000006 */
[----:B0-----:R-:W4:Y:S04]  /*93e50*/  LDL.LU R32, [R1+0x2d64] ;  /* 0x002d640001207983 */ /* 0x001f280000300800 */
[----:B-1----:R-:W4:Y:S04]  /*93e60*/  LDL.LU R33, [R1+0x2d60] ;  /* 0x002d600001217983 */ /* 0x002f280000300800 */
[----:B------:R0:W-:Y:S04]  /*93e70*/  STS.U8 [R0+UR6+0x7c0], R34 ;  /* 0x0007c02200007988 */ /* 0x0001e80008000006 */
[----:B------:R1:W-:Y:S04]  /*93e80*/  STS.U8 [R0+UR6+0x880], R35 ;  /* 0x0008802300007988 */ /* 0x0003e80008000006 */
[----:B--2---:R2:W-:Y:S04]  /*93e90*/  STS.U8 [R0+UR6+0x8a0], R40 ;  /* 0x0008a02800007988 */ /* 0x0045e80008000006 */
        /* <DEDUP_REMOVED lines=32> */
[----:B------:R1:W-:Y:S04]  /*940a0*/  STS.U8 [R0+UR6+0xca0], R9 ;  /* 0x000ca00900007988 */ /* 0x0003e80008000006 */
[----:B---3--:R3:W-:Y:S04]  /*940b0*/  STS.U8 [R0+UR6+0xcc0], R10 ;  /* 0x000cc00a00007988 */ /* 0x0087e80008000006 */
        /* <DEDUP_REMOVED lines=741> */
[----:B------:R-:W-:Y:S04]  /*96f10*/  STS.U8 [R0+UR6+0x69a0], R8 ;  /* 0x0069a00800007988 */ /* 0x000fe80008000006 */
[----:B------:R-:W-:Y:S04]  /*96f20*/  STS.U8 [R0+UR6+0x6980], R9 ;  /* 0x0069800900007988 */ /* 0x000fe80008000006 */
        /* <DEDUP_REMOVED lines=9> */
[----:B----4-:R-:W-:Y:S04]  /*96fc0*/  STS.U8 [R0+UR6+0x6bc0], R27 ;  /* 0x006bc01b00007988 */ /* 0x010fe80008000006 */
[----:B------:R-:W-:Y:S04]  /*96fd0*/  STS.U8 [R0+UR6+0x6c80], R32 ;  /* 0x006c802000007988 */ /* 0x000fe80008000006 */
[----:B------:R-:W-:Y:S04]  /*96fe0*/  STS.U8 [R0+UR6+0x6ca0], R33 ;  /* 0x006ca02100007988 */ /* 0x000fe80008000006 */
[----:B------:R-:W-:Y:S04]  /*96ff0*/  STS.U8 [R0+UR6+0x6cc0], R34 ;  /* 0x006cc02200007988 */ /* 0x000fe80008000006 */
[----:B------:R-:W-:Y:S04]  /*97000*/  STS.U8 [R0+UR6+0x6ce0], R35 ;  /* 0x006ce02300007988 */ /* 0x000fe80008000006 */
        /* <DEDUP_REMOVED lines=45> */
[----:B------:R-:W4:Y:S04]  /*972e0*/  LDL.LU R59, [R1] ;  /* 0x00000000013b7983 */ /* 0x000f280000300800 */
[----:B--2---:R0:W-:Y:S04]  /*972f0*/  STS.U8 [R0+UR6+0x70e0], R6 ;  /* 0x0070e00600007988 */ /* 0x0041e80008000006 */
[----:B---3--:R1:W-:Y:S04]  /*97300*/  STS.U8 [R0+UR6+0x71a0], R5 ;  /* 0x0071a00500007988 */ /* 0x0083e80008000006 */
[----:B----4-:R2:W-:Y:S04]  /*97310*/  STS.U8 [R0+UR6+0x7180], R4 ;  /* 0x0071800400007988 */ /* 0x0105e80008000006 */
[----:B0-----:R-:W3:Y:S04]  /*97320*/  LDL.LU R6, [R1+0xad88] ;  /* 0x00ad880001067983 */ /* 0x001ee80000300800 */
[----:B-1----:R-:W4:Y:S04]  /*97330*/  LDL.LU R5, [R1+0xad84] ;  /* 0x00ad840001057983 */ /* 0x002f280000300800 */
[----:B--2---:R-:W2:Y:S04]  /*97340*/  LDL.LU R4, [R1+0xad80] ;  /* 0x00ad800001047983 */ /* 0x004ea80000300800 */
        /* <DEDUP_REMOVED lines=28> */
[----:B------:R-:W-:Y:S04]  /*97510*/  STS.U8 [R0+UR6+0x78c0], R61 ;  /* 0x0078c03d00007988 */ /* 0x000fe80008000006 */
[----:B------:R-:W-:Y:S04]  /*97520*/  STS.U8 [R0+UR6+0x78e0], R60 ;  /* 0x0078e03c00007988 */ /* 0x000fe80008000006 */
[----:B------:R-:W-:Y:S04]  /*97530*/  STS.U8 [R0+UR6+0x79a0], R55 ;  /* 0x0079a03700007988 */ /* 0x000fe80008000006 */
[----:B------:R-:W-:Y:S04]  /*97540*/  STS.U8 [R0+UR6+0x7980], R54 ;  /* 0x0079803600007988 */ /* 0x000fe80008000006 */
[----:B------:R-:W-:Y:S04]  /*97550*/  STS.U8 [R0+UR6+0x79e0], R53 ;  /* 0x0079e03500007988 */ /* 0x000fe80008000006 */
[----:B------:R-:W-:Y:S04]  /*97560*/  STS.U8 [R0+UR6+0x79c0], R52 ;  /* 0x0079c03400007988 */ /* 0x000fe80008000006 */
[----:B0-----:R-:W2:Y:S04]  /*97570*/  LDL.LU R50, [R1+0x2a50] ;  /* 0x002a500001327983 */ /* 0x001ea80000300800 */
[----:B------:R-:W-:Y:S04]  /*97580*/  STS.U8 [R0+UR6+0x7a80], R47 ;  /* 0x007a802f00007988 */ /* 0x000fe80008000006 */
[----:B-1----:R-:W2:Y:S04]  /*97590*/  LDL.LU R51, [R1+0x2a4c] ;  /* 0x002a4c0001337983 */ /* 0x002ea80000300800 */
[----:B------:R-:W-:Y:S04]  /*975a0*/  STS.U8 [R0+UR6+0x7aa0], R46 ;  /* 0x007aa02e00007988 */ /* 0x000fe80008000006 */
[----:B------:R-:W2:Y:S04]  /*975b0*/  LDL.LU R56, [R1+0x2a60] ;  /* 0x002a600001387983 */ /* 0x000ea80000300800 */
[----:B------:R-:W-:Y:S04]  /*975c0*/  STS.U8 [R0+UR6+0x7ac0], R45 ;  /* 0x007ac02d00007988 */ /* 0x000fe80008000006 */
[----:B------:R-:W2:Y:S04]  /*975d0*/  LDL.LU R57, [R1+0x2a58] ;  /* 0x002a580001397983 */ /* 0x000ea80000300800 */
[----:B------:R-:W-:Y:S04]  /*975e0*/  STS.U8 [R0+UR6+0x7ae0], R44 ;  /* 0x007ae02c00007988 */ /* 0x000fe80008000006 */
[----:B------:R-:W2:Y:S04]  /*975f0*/  LDL.LU R58, [R1+0x2a6c] ;  /* 0x002a6c00013a7983 */ /* 0x000ea80000300800 */
[----:B------:R-:W-:Y:S04]  /*97600*/  STS.U8 [R0+UR6+0x7ba0], R39 ;  /* 0x007ba02700007988 */ /* 0x000fe80008000006 */
[----:B------:R-:W2:Y:S04]  /*97610*/  LDL.LU R59, [R1+0x2a68] ;  /* 0x002a6800013b7983 */ /* 0x000ea80000300800 */
        /* <DEDUP_REMOVED lines=11> */
[----:B0-----:R-:W2:Y:S04]  /*976d0*/  LDL.LU.64 R20, [R1+0x190] ;  /* 0x0001900001147983 */ /* 0x001ea80000300a00 */
[----:B------:R-:W2:Y:S01]  /*976e0*/  LDL.LU.64 R22, [R1+0x198] ;  /* 0x0001980001167983 */ /* 0x000ea20000300a00 */
[----:B------:R-:W0:Y:S03]  /*976f0*/  S2R R43, SR_TID.X ;  /* 0x00000000002b7919 */ /* 0x000e260000002100 */
[----:B------:R-:W-:Y:S04]  /*97700*/  STS.U8 [R0+UR6+0x7e80], R15 ;  /* 0x007e800f00007988 */ /* 0x000fe80008000006 */
[----:B------:R-:W-:Y:S04]  /*97710*/  STS.U8 [R0+UR6+0x7ea0], R14 ;  /* 0x007ea00e00007988 */ /* 0x000fe80008000006 */
[----:B------:R-:W-:Y:S04]  /*97720*/  STS.U8 [R0+UR6+0x7ec0], R13 ;  /* 0x007ec00d00007988 */ /* 0x000fe80008000006 */
[----:B------:R-:W-:Y:S04]  /*97730*/  STS.U8 [R0+UR6+0x7ee0], R12 ;  /* 0x007ee00c00007988 */ /* 0x000fe80008000006 */
[----:B------:R-:W-:Y:S01]  /*97740*/  STS.U8 [R0+UR6+0x7fa0], R7 ;  /* 0x007fa00700007988 */ /* 0x000fe20008000006 */
[----:B0-----:R-:W-:-:S02]  /*97750*/  IMAD.SHL.U32 R26, R43, 0x40, RZ ;  /* 0x000000402b1a7824 */ /* 0x001fc400078e00ff */
[C---:B------:R-:W-:Y:S02]  /*97760*/  IMAD.SHL.U32 R48, R43.reuse, 0x8, RZ ;  /* 0x000000082b307824 */ /* 0x040fe400078e00ff */
[----:B------:R-:W-:Y:S01]  /*97770*/  IMAD.SHL.U32 R49, R43, 0x2, RZ ;  /* 0x000000022b317824 */ /* 0x000fe200078e00ff */
[----:B------:R-:W-:-:S04]  /*97780*/  LOP3.LUT R26, R26, 0x1c0, RZ, 0xc0, !PT ;  /* 0x000001c01a1a7812 */ /* 0x000fc800078ec0ff */
[----:B------:R-:W-:-:S04]  /*97790*/  LOP3.LUT R26, R26, 0x30, R48, 0xf8, !PT ;  /* 0x000000301a1a7812 */ /* 0x000fc800078ef830 */
[----:B------:R-:W-:Y:S01]  /*977a0*/  LOP3.LUT R26, R26, 0x30, R49, 0x78, !PT ;  /* 0x000000301a1a7812 */ /* 0x000fe200078e7831 */
[----:B------:R-:W-:-:S05]  /*977b0*/  IMAD R28, R2, 0x100, R3 ;  /* 0x00000100021c7824 */ /* 0x000fca00078e0203 */
[----:B------:R-:W-:Y:S01]  /*977c0*/  F2FP.F16.E4M3.UNPACK_B R28, R28 ;  /* 0x0000001cff1c723e */ /* 0x000fe200020006ff */
[----:B---3--:R-:W-:Y:S04]  /*977d0*/  STS.U8 [R0+UR6+0x7f80], R6 ;  /* 0x007f800600007988 */ /* 0x008fe80008000006 */
[----:B----4-:R-:W-:Y:S04]  /*977e0*/  STS.U8 [R0+UR6+0x7fe0], R5 ;  /* 0x007fe00500007988 */ /* 0x010fe80008000006 */
[----:B--2---:R-:W-:Y:S01]  /*977f0*/  STS.U8 [R0+UR6+0x7fc0], R4 ;  /* 0x007fc00400007988 */ /* 0x004fe20008000006 */
[----:B------:R-:W-:Y:S06]  /*97800*/  BAR.SYNC.DEFER_BLOCKING 0x0 ;  /* 0x0000000000007b1d */ /* 0x000fec0000010000 */
[----:B------:R-:W0:Y:S04]  /*97810*/  LDSM.16.M88.4 R12, [R26+UR6] ;  /* 0x000000061a0c783b */ /* 0x000e280008000200 */
[----:B------:R-:W1:Y:S04]  /*97820*/  LDSM.16.M88.4 R4, [R26+UR6+0x200] ;  /* 0x000200061a04783b */ /* 0x000e680008000200 */
[----:B------:R-:W-:Y:S04]  /*97830*/  LDSM.16.M88.4 R16, [R26+UR6+0x600] ;  /* 0x000600061a10783b */ /* 0x000fe80008000200 */
[----:B------:R-:W-:Y:S04]  /*97840*/  LDSM.16.M88.4 R32, [R26+UR6+0xa00] ;  /* 0x000a00061a20783b */ /* 0x000fe80008000200 */
[----:B0-----:R-:W-:Y:S04]  /*97850*/  STL.64 [R1+0x3700], R12 ;  /* 0x0037000c01007387 */ /* 0x001fe80000100a00 */
[----:B------:R-:W-:Y:S04]  /*97860*/  STL.64 [R1+0x3708], R14 ;  /* 0x0037080e01007387 */ /* 0x000fe80000100a00 */
[----:B-1----:R-:W-:Y:S01]  /*97870*/  STL.64 [R1+0x3710], R4 ;  /* 0x0037100401007387 */ /* 0x002fe20000100a00 */
[----:B------:R-:W-:-:S03]  /*97880*/  IMAD.MOV.U32 R24, RZ, RZ, R4 ;  /* 0x000000ffff187224 */ /* 0x000fc600078e0004 */
[----:B------:R-:W-:Y:S01]  /*97890*/  STL.64 [R1+0x3718], R6 ;  /* 0x0037180601007387 */ /* 0x000fe20000100a00 */
[----:B------:R-:W-:-:S03]  /*978a0*/  IMAD.MOV.U32 R11, RZ, RZ, R5 ;  /* 0x000000ffff0b7224 */ /* 0x000fc600078e0005 */
[----:B------:R-:W0:Y:S01]  /*978b0*/  LDSM.16.M88.4 R4, [R26+UR6+0x400] ;  /* 0x000400061a04783b */ /* 0x000e220008000200 */
[----:B------:R-:W-:Y:S02]  /*978c0*/  IMAD.MOV.U32 R10, RZ, RZ, R12 ;  /* 0x000000ffff0a7224 */ /* 0x000fe400078e000c */
[----:B------:R-:W-:Y:S01]  /*978d0*/  IMAD.MOV.U32 R0, RZ, RZ, R13 ;  /* 0x000000ffff007224 */ /* 0x000fe200078e000d */
[----:B0-----:R0:W-:Y:S04]  /*978e0*/  STL.64 [R1+0x3720], R4 ;  /* 0x0037200401007387 */ /* 0x0011e80000100a00 */
[----:B------:R-:W-:Y:S01]  /*978f0*/  STL.64 [R1+0x3728], R6 ;  /* 0x0037280601007387 */ /* 0x000fe20000100a00 */
[----:B------:R-:W-:Y:S02]  /*97900*/  IMAD.MOV.U32 R12, RZ, RZ, R4 ;  /* 0x000000ffff0c7224 */ /* 0x000fe400078e0004 */
[----:B------:R-:W-:Y:S01]  /*97910*/  IMAD.MOV.U32 R13, RZ, RZ, R5 ;  /* 0x000000ffff0d7224 */ /* 0x000fe200078e0005 */
[----:B------:R-:W-:Y:S04]  /*97920*/  STL.64 [R1+0x3730], R16 ;  /* 0x0037301001007387 */ /* 0x000fe80000100a00 */
[----:B------:R-:W-:Y:S01]  /*97930*/  STL.64 [R1+0x3738], R18 ;  /* 0x0037381201007387 */ /* 0x000fe20000100a00 */
[----:B0-----:R-:W-:-:S02]  /*97940*/  IMAD.MOV.U32 R5, RZ, RZ, R16 ;  /* 0x000000ffff057224 */ /* 0x001fc400078e0010 */
[----:B------:R-:W-:Y:S02]  /*97950*/  IMAD.MOV.U32 R4, RZ, RZ, R17 ;  /* 0x000000ffff047224 */ /* 0x000fe400078e0011 */
[----:B------:R-:W0:Y:S01]  /*97960*/  LDSM.16.M88.4 R16, [R26+UR6+0x800] ;  /* 0x000800061a10783b */ /* 0x000e220008000200 */
[----:B------:R-:W-:Y:S02]  /*97970*/  IMAD.MOV.U32 R9, RZ, RZ, R32 ;  /* 0x000000ffff097224 */ /* 0x000fe400078e0020 */
[----:B------:R-:W-:Y:S02]  /*97980*/  IMAD.MOV.U32 R8, RZ, RZ, R33 ;  /* 0x000000ffff087224 */ /* 0x000fe400078e0021 */
[----:B------:R-:W-:Y:S02]  /*97990*/  IMAD R29, R51, 0x100, R50 ;  /* 0x00000100331d7824 */ /* 0x000fe400078e0232 */
[----:B------:R-:W-:Y:S02]  /*979a0*/  IMAD R30, R57, 0x100, R56 ;  /* 0x00000100391e7824 */ /* 0x000fe400078e0238 */
[----:B------:R-:W-:Y:S01]  /*979b0*/  IMAD R31, R59, 0x100, R58 ;  /* 0x000001003b1f7824 */ /* 0x000fe200078e023a */
[----:B------:R-:W-:-:S02]  /*979c0*/  F2FP.F16.E4M3.UNPACK_B R14, R10 ;  /* 0x0000000aff0e723e */ /* 0x000fc400020006ff */
[----:B------:R-:W-:Y:S02]  /*979d0*/  F2FP.F16.E4M3.UNPACK_B R15, R0 ;  /* 0x00000000ff0f723e */ /* 0x000fe400020006ff */
[----:B------:R-:W-:Y:S02]  /*979e0*/  F2FP.F16.E4M3.UNPACK_B R29, R29 ;  /* 0x0000001dff1d723e */ /* 0x000fe400020006ff */
[----:B------:R-:W-:Y:S02]  /*979f0*/  F2FP.F16.E4M3.UNPACK_B R30, R30 ;  /* 0x0000001eff1e723e */ /* 0x000fe400020006ff */
[----:B------:R-:W-:Y:S01]  /*97a00*/  F2FP.F16.E4M3.UNPACK_B R31, R31 ;  /* 0x0000001fff1f723e */ /* 0x000fe200020006ff */
[----:B0-----:R0:W-:Y:S01]  /*97a10*/  STL.64 [R1+0x3740], R16 ;  /* 0x0037401001007387 */ /* 0x0011e20000100a00 */
[----:B------:R-:W-:-:S03]  /*97a20*/  IMAD.MOV.U32 R7, RZ, RZ, R16 ;  /* 0x000000ffff077224 */ /* 0x000fc600078e0010 */
[----:B------:R1:W-:Y:S01]  /*97a30*/  STL.64 [R1+0x3748], R18 ;  /* 0x0037481201007387 */ /* 0x0003e20000100a00 */
[----:B------:R-:W-:-:S03]  /*97a40*/  IMAD.MOV.U32 R6, RZ, RZ, R17 ;  /* 0x000000ffff067224 */ /* 0x000fc600078e0011 */
[----:B0-----:R-:W2:Y:S04]  /*97a50*/  LDL.LU.64 R16, [R1+0x1c0] ;  /* 0x0001c00001107983 */ /* 0x001ea80000300a00 */
[----:B-1----:R-:W2:Y:S04]  /*97a60*/  LDL.LU.64 R18, [R1+0x1c8] ;  /* 0x0001c80001127983 */ /* 0x002ea80000300a00 */
[----:B------:R-:W-:Y:S04]  /*97a70*/  STL.64 [R1+0x3750], R32 ;  /* 0x0037502001007387 */ /* 0x000fe80000100a00 */
[----:B------:R-:W-:Y:S04]  /*97a80*/  STL.64 [R1+0x3758], R34 ;  /* 0x0037582201007387 */ /* 0x000fe80000100a00 */
[----:B------:R-:W0:Y:S01]  /*97a90*/  LDSM.16.M88.4 R32, [R26+UR6+0xc00] ;  /* 0x000c00061a20783b */ /* 0x000e220008000200 */
[----:B------:R-:W-:Y:S01]  /*97aa0*/  HMMA.16816.F32 R20, R28, R14, R20 ;  /* 0x0000000e1c14723c */ /* 0x000fe20000001814 */
[----:B------:R-:W-:-:S02]  /*97ab0*/  F2FP.F16.E4M3.UNPACK_B R2, R24 ;  /* 0x00000018ff02723e */ /* 0x000fc400020006ff */
[----:B0-----:R-:W-:Y:S04]  /*97ac0*/  STL.64 [R1+0x3760], R32 ;  /* 0x0037602001007387 */ /* 0x001fe80000100a00 */
[----:B------:R-:W-:Y:S04]  /*97ad0*/  STL.64 [R1+0x3768], R34 ;  /* 0x0037682201007387 */ /* 0x000fe80000100a00 */
[----:B------:R-:W-:Y:S08]  /*97ae0*/  STL.64 [R1+0x118], R14 ;  /* 0x0001180e01007387 */ /* 0x000ff00000100a00 */
[----:B------:R0:W-:Y:S04]  /*97af0*/  STL.64 [R1+0x170], R20 ;  /* 0x0001701401007387 */ /* 0x0001e80000100a00 */
[----:B------:R1:W-:Y:S04]  /*97b00*/  STL.64 [R1+0x178], R22 ;  /* 0x0001781601007387 */ /* 0x0003e80000100a00 */
[----:B------:R-:W-:Y:S04]  /*97b10*/  STL [R1+0x110], R2 ;  /* 0x0001100201007387 */ /* 0x000fe80000100800 */
[----:B0-----:R-:W3:Y:S04]  /*97b20*/  LDL.LU.64 R20, [R1+0x1e0] ;  /* 0x0001e00001147983 */ /* 0x001ee80000300a00 */
[----:B-1----:R-:W3:Y:S01]  /*97b30*/  LDL.LU.64 R22, [R1+0x1e8] ;  /* 0x0001e80001167983 */ /* 0x002ee20000300a00 */
[----:B------:R-:W-:-:S02]  /*97b40*/  IMAD.MOV.U32 R10, RZ, RZ, R32 ;  /* 0x000000ffff0a7224 */ /* 0x000fc400078e0020 */
[----:B------:R-:W-:Y:S02]  /*97b50*/  IMAD.MOV.U32 R0, RZ, RZ, R33 ;  /* 0x000000ffff007224 */ /* 0x000fe400078e0021 */
[----:B------:R-:W-:Y:S02]  /*97b60*/  IMAD.MOV.U32 R32, RZ, RZ, R15 ;  /* 0x000000ffff207224 */ /* 0x000fe400078e000f */
[----:B------:R-:W-:-:S03]  /*97b70*/  IMAD.MOV.U32 R33, RZ, RZ, R14 ;  /* 0x000000ffff217224 */ /* 0x000fc600078e000e */
[----:B------:R-:W-:Y:S04]  /*97b80*/  STL [R1+0xad7c], R32 ;  /* 0x00ad7c2001007387 */ /* 0x000fe80000100800 */
[----:B------:R-:W-:Y:S04]  /*97b90*/  STL [R1+0xad78], R33 ;  /* 0x00ad782101007387 */ /* 0x000fe80000100800 */
[----:B------:R-:W0:Y:S01]  /*97ba0*/  LDSM.16.M88.4 R32, [R26+UR6+0xe00] ;  /* 0x000e00061a20783b */ /* 0x000e220008000200 */
[----:B------:R-:W-:-:S03]  /*97bb0*/  F2FP.F16.E4M3.UNPACK_B R3, R11 ;  /* 0x0000000bff03723e */ /* 0x000fc600020006ff */
[----:B0-----:R0:W-:Y:S04]  /*97bc0*/  STL.64 [R1+0x3770], R32 ;  /* 0x0037702001007387 */ /* 0x0011e80000100a00 */
[----:B------:R-:W-:Y:S04]  /*97bd0*/  STL.64 [R1+0x3778], R34 ;  /* 0x0037782201007387 */ /* 0x000fe80000100a00 */
[----:B------:R-:W-:Y:S04]  /*97be0*/  STL [R1+0x114], R3 ;  /* 0x0001140301007387 */ /* 0x000fe80000100800 */
[----:B------:R-:W4:Y:S04]  /*97bf0*/  LDL.LU.64 R36, [R1+0x200] ;  /* 0x0002000001247983 */ /* 0x000f280000300a00 */
[----:B------:R-:W4:Y:S01]  /*97c00*/  LDL.LU.64 R38, [R1+0x208] ;  /* 0x0002080001267983 */ /* 0x000f220000300a00 */
[----:B------:R-:W-:-:S02]  /*97c10*/  F2FP.F16.E4M3.UNPACK_B R12, R12 ;  /* 0x0000000cff0c723e */ /* 0x000fc400020006ff */
[----:B------:R-:W-:Y:S01]  /*97c20*/  F2FP.F16.E4M3.UNPACK_B R13, R13 ;  /* 0x0000000dff0d723e */ /* 0x000fe200020006ff */
[----:B------:R-:W-:Y:S02]  /*97c30*/  IMAD.MOV.U32 R11, RZ, RZ, R33 ;  /* 0x000000ffff0b7224 */ /* 0x000fe400078e0021 */
[----:B0-----:R-:W-:Y:S01]  /*97c40*/  IMAD.MOV.U32 R33, RZ, RZ, R12 ;  /* 0x000000ffff217224 */ /* 0x001fe200078e000c */
[----:B--2---:R-:W-:-:S15]  /*97c50*/  HMMA.16816.F32 R16, R28, R2, R16 ;  /* 0x000000021c10723c */ /* 0x004fde0000001810 */
[----:B------:R-:W-:-:S04]  /*97c60*/  NOP ;  /* 0x0000000000007918 */ /* 0x000fc80000000000 */
[----:B------:R-:W-:Y:S04]  /*97c70*/  STL.64 [R1+0x190], R16 ;  /* 0x0001901001007387 */ /* 0x000fe80000100a00 */
[----:B------:R-:W-:Y:S04]  /*97c80*/  STL.64 [R1+0x198], R18 ;  /* 0x0001981201007387 */ /* 0x000fe80000100a00 */
[----:B------:R-:W0:Y:S04]  /*97c90*/  LDSM.16.M88.4 R16, [R26+UR6+0x1000] ;  /* 0x001000061a10783b */ /* 0x000e280008000200 */
[----:B------:R-:W-:Y:S01]  /*97ca0*/  STL [R1+0x108], R12 ;  /* 0x0001080c01007387 */ /* 0x000fe20000100800 */
[----:B---3--:R-:W-:Y:S01]  /*97cb0*/  HMMA.16816.F32 R40, R28, R12, R20 ;  /* 0x0000000c1c28723c */ /* 0x008fe20000001814 */
[----:B0-----:R-:W-:-:S02]  /*97cc0*/  IMAD.MOV.U32 R3, RZ, RZ, R16 ;  /* 0x000000ffff037224 */ /* 0x001fc400078e0010 */
[----:B------:R0:W-:Y:S04]  /*97cd0*/  STL.64 [R1+0x3780], R16 ;  /* 0x0037801001007387 */ /* 0x0001e80000100a00 */
[----:B------:R-:W-:Y:S04]  /*97ce0*/  STL.64 [R1+0x3788], R18 ;  /* 0x0037881201007387 */ /* 0x000fe80000100a00 */
[----:B------:R-:W-:Y:S04]  /*97cf0*/  STL [R1+0x10c], R13 ;  /* 0x00010c0d01007387 */ /* 0x000fe80000100800 */
[----:B------:R-:W2:Y:S01]  /*97d00*/  LDL.LU.64 R20, [R1+0x220] ;  /* 0x0002200001147983 */ /* 0x000ea20000300a00 */
[----:B0-----:R-:W-:-:S03]  /*97d10*/  F2FP.F16.E4M3.UNPACK_B R16, R5 ;  /* 0x00000005ff10723e */ /* 0x001fc600020006ff */
[----:B------:R-:W-:Y:S04]  /*97d20*/  STL.64 [R1+0x1b0], R40 ;  /* 0x0001b02801007387 */ /* 0x000fe80000100a00 */
[----:B------:R-:W-:Y:S04]  /*97d30*/  STL.64 [R1+0x1b8], R42 ;  /* 0x0001b82a01007387 */ /* 0x000fe80000100a00 */
[----:B------:R-:W-:Y:S04]  /*97d40*/  STL [R1+0x100], R16 ;  /* 0x0001001001007387 */ /* 0x000fe80000100800 */
[----:B------:R-:W0:Y:S04]  /*97d50*/  LDSM.16.M88.4 R40, [R26+UR6+0x1200] ;  /* 0x001200061a28783b */ /* 0x000e280008000200 */
[----:B------:R-:W2:Y:S01]  /*97d60*/  LDL.LU.64 R22, [R1+0x228] ;  /* 0x0002280001167983 */ /* 0x000ea20000300a00 */
[----:B------:R-:W-:Y:S01]  /*97d70*/  IMAD.MOV.U32 R2, RZ, RZ, R17 ;  /* 0x000000ffff027224 */ /* 0x000fe200078e0011 */
[----:B------:R-:W-:-:S02]  /*97d80*/  F2FP.F16.E4M3.UNPACK_B R17, R4 ;  /* 0x00000004ff11723e */ /* 0x000fc400020006ff */
[----:B------:R-:W-:Y:S01]  /*97d90*/  F2FP.F16.E4M3.UNPACK_B R12, R7 ;  /* 0x00000007ff0c723e */ /* 0x000fe200020006ff */
[----:B0-----:R-:W-:Y:S01]  /*97da0*/  STL.64 [R1+0x3790], R40 ;  /* 0x0037902801007387 */ /* 0x001fe20000100a00 */
[----:B------:R-:W-:-:S03]  /*97db0*/  IMAD.MOV.U32 R5, RZ, RZ, R40 ;  /* 0x000000ffff057224 */ /* 0x000fc600078e0028 */
[----:B------:R4:W-:Y:S01]  /*97dc0*/  STL.64 [R1+0x3798], R42 ;  /* 0x0037982a01007387 */ /* 0x0009e20000100a00 */
[----:B------:R-:W-:Y:S02]  /*97dd0*/  IMAD.MOV.U32 R4, RZ, RZ, R41 ;  /* 0x000000ffff047224 */ /* 0x000fe400078e0029 */
[----:B----4-:R-:W-:Y:S01]  /*97de0*/  HMMA.16816.F32 R40, R28, R16, R36 ;  /* 0x000000101c28723c */ /* 0x010fe20000001824 */
[----:B------:R-:W-:Y:S04]  /*97df0*/  STL [R1+0x104], R17 ;  /* 0x0001041101007387 */ /* 0x000fe80000100800 */
[----:B------:R-:W3:-:S14]  /*97e00*/  LDL.LU.64 R36, [R1+0x230] ;  /* 0x0002300001247983 */ /* 0x000edc0000300a00 */
[----:B------:R-:W-:Y:S04]  /*97e10*/  STL.64 [R1+0x1d0], R40 ;  /* 0x0001d02801007387 */ /* 0x000fe80000100a00 */
[----:B------:R-:W-:Y:S04]  /*97e20*/  STL.64 [R1+0x1d8], R42 ;  /* 0x0001d82a01007387 */ /* 0x000fe80000100a00 */
[----:B------:R-:W-:Y:S04]  /*97e30*/  STL [R1+0xf8], R12 ;  /* 0x0000f80c01007387 */ /* 0x000fe80000100800 */
[----:B------:R-:W3:Y:S01]  /*97e40*/  LDL.LU.64 R38, [R1+0x238] ;  /* 0x0002380001267983 */ /* 0x000ee20000300a00 */
[----:B------:R-:W-:-:S02]  /*97e50*/  IMAD.MOV.U32 R14, RZ, RZ, R32 ;  /* 0x000000ffff0e7224 */ /* 0x000fc400078e0020 */
[----:B------:R-:W-:Y:S02]  /*97e60*/  IMAD.MOV.U32 R32, RZ, RZ, R17 ;  /* 0x000000ffff207224 */ /* 0x000fe400078e0011 */
[----:B------:R-:W0:Y:S01]  /*97e70*/  LDSM.16.M88.4 R16, [R26+UR6+0x1400] ;  /* 0x001400061a10783b */ /* 0x000e220008000200 */
[----:B------:R-:W-:-:S03]  /*97e80*/  F2FP.F16.E4M3.UNPACK_B R13, R6 ;  /* 0x00000006ff0d723e */ /* 0x000fc600020006ff */
[----:B0-----:R0:W-:Y:S04]  /*97e90*/  STL.64 [R1+0x37a0], R16 ;  /* 0x0037a01001007387 */ /* 0x0011e80000100a00 */
[----:B------:R-:W-:Y:S04]  /*97ea0*/  STL.64 [R1+0x37a8], R18 ;  /* 0x0037a81201007387 */ /* 0x000fe80000100a00 */
[----:B------:R-:W-:Y:S01]  /*97eb0*/  STL [R1+0xfc], R13 ;  /* 0x0000fc0d01007387 */ /* 0x000fe20000100800 */
[----:B------:R-:W-:Y:S02]  /*97ec0*/  IMAD.MOV.U32 R7, RZ, RZ, R16 ;  /* 0x000000ffff077224 */ /* 0x000fe400078e0010 */
[----:B------:R-:W-:Y:S01]  /*97ed0*/  IMAD.MOV.U32 R6, RZ, RZ, R17 ;  /* 0x000000ffff067224 */ /* 0x000fe200078e0011 */
[----:B0-----:R-:W-:-:S02]  /*97ee0*/  F2FP.F16.E4M3.UNPACK_B R16, R9 ;  /* 0x00000009ff10723e */ /* 0x001fc400020006ff */
[----:B------:R-:W-:Y:S01]  /*97ef0*/  F2FP.F16.E4M3.UNPACK_B R17, R8 ;  /* 0x00000008ff11723e */ /* 0x000fe200020006ff */
[----:B--2---:R-:W-:Y:S01]  /*97f00*/  HMMA.16816.F32 R40, R28, R12, R20 ;  /* 0x0000000c1c28723c */ /* 0x004fe20000001814 */
[----:B------:R-:W2:Y:S04]  /*97f10*/  LDL.LU.64 R20, [R1+0x240] ;  /* 0x0002400001147983 */ /* 0x000ea80000300a00 */
[----:B------:R-:W2:-:S14]  /*97f20*/  LDL.LU.64 R22, [R1+0x248] ;  /* 0x0002480001167983 */ /* 0x000e9c0000300a00 */
[----:B------:R-:W-:Y:S04]  /*97f30*/  STL.64 [R1+0x1f0], R40 ;  /* 0x0001f02801007387 */ /* 0x000fe80000100a00 */
[----:B------:R-:W-:Y:S04]  /*97f40*/  STL.64 [R1+0x1f8], R42 ;  /* 0x0001f82a01007387 */ /* 0x000fe80000100a00 */
[----:B------:R-:W0:Y:S04]  /*97f50*/  LDSM.16.M88.4 R40, [R26+UR6+0x1600] ;  /* 0x001600061a28783b */ /* 0x000e280008000200 */
[----:B------:R-:W-:Y:S01]  /*97f60*/  STL [R1+0xf0], R16 ;  /* 0x0000f01001007387 */ /* 0x000fe20000100800 */
[----:B------:R-:W-:-:S03]  /*97f70*/  F2FP.F16.E4M3.UNPACK_B R12, R10 ;  /* 0x0000000aff0c723e */ /* 0x000fc600020006ff */
[----:B0-----:R-:W-:Y:S01]  /*97f80*/  STL.64 [R1+0x37b0], R40 ;  /* 0x0037b02801007387 */ /* 0x001fe20000100a00 */
[----:B------:R-:W-:-:S03]  /*97f90*/  IMAD.MOV.U32 R9, RZ, RZ, R40 ;  /* 0x000000ffff097224 */ /* 0x000fc600078e0028 */
[----:B------:R3:W-:Y:S01]  /*97fa0*/  STL.64 [R1+0x37b8], R42 ;  /* 0x0037b82a01007387 */ /* 0x0007e20000100a00 */
[----:B------:R-:W-:Y:S02]  /*97fb0*/  IMAD.MOV.U32 R8, RZ, RZ, R41 ;  /* 0x000000ffff087224 */ /* 0x000fe400078e0029 */
[----:B---3--:R-:W-:Y:S01]  /*97fc0*/  HMMA.16816.F32 R40, R28, R16, R36 ;  /* 0x000000101c28723c */ /* 0x008fe20000001824 */
[----:B------:R-:W-:Y:S04]  /*97fd0*/  STL [R1+0xf4], R17 ;  /* 0x0000f41101007387 */ /* 0x000fe80000100800 */
[----:B------:R-:W3:-:S14]  /*97fe0*/  LDL.LU.64 R36, [R1+0x270] ;  /* 0x0002700001247983 */ /* 0x000edc0000300a00 */
[----:B------:R-:W-:Y:S04]  /*97ff0*/  STL.64 [R1+0x210], R40 ;  /* 0x0002102801007387 */ /* 0x000fe80000100a00 */
[----:B------:R-:W-:Y:S04]  /*98000*/  STL.64 [R1+0x218], R42 ;  /* 0x0002182a01007387 */ /* 0x000fe80000100a00 */
[----:B------:R-:W-:Y:S04]  /*98010*/  STL [R1+0xe8], R12 ;  /* 0x0000e80c01007387 */ /* 0x000fe80000100800 */
[----:B------:R-:W3:Y:S01]  /*98020*/  LDL.LU.64 R38, [R1+0x278] ;  /* 0x0002780001267983 */ /* 0x000ee20000300a00 */
[----:B------:R-:W-:Y:S01]  /*98030*/  IMAD.MOV.U32 R27, RZ, RZ, R17 ;  /* 0x000000ffff1b7224 */ /* 0x000fe200078e0011 */
[----:B------:R-:W-:-:S02]  /*98040*/  F2FP.F16.E4M3.UNPACK_B R13, R0 ;  /* 0x00000000ff0d723e */ /* 0x000fc400020006ff */
[----:B------:R-:W0:Y:S04]  /*98050*/  LDSM.16.M88.4 R16, [R26+UR6+0x1800] ;  /* 0x001800061a10783b */ /* 0x000e280008000200 */
[----:B------:R-:W1:Y:S04]  /*98060*/  LDSM.16.M88.4 R40, [R26+UR6+0x1a00] ;  /* 0x001a00061a28783b */ /* 0x000e680008000200 */
[----:B0-----:R0:W-:Y:S01]  /*98070*/  STL.64 [R1+0x37c0], R16 ;  /* 0x0037c01001007387 */ /* 0x0011e20000100a00 */
[----:B------:R-:W-:-:S03]  /*98080*/  IMAD.MOV.U32 R10, RZ, RZ, R16 ;  /* 0x000000ffff0a7224 */ /* 0x000fc600078e0010 */
[----:B------:R-:W-:Y:S04]  /*98090*/  STL.64 [R1+0x37c8], R18 ;  /* 0x0037c81201007387 */ /* 0x000fe80000100a00 */
[----:B------:R2:W-:Y:S01]  /*980a0*/  STL [R1+0xec], R13 ;  /* 0x0000ec0d01007387 */ /* 0x0005e20000100800 */
[----:B0-----:R-:W-:Y:S01]  /*980b0*/  F2FP.F16.E4M3.UNPACK_B R16, R14 ;  /* 0x0000000eff10723e */ /* 0x001fe200020006ff */
[----:B------:R-:W-:Y:S01]  /*980c0*/  IMAD.MOV.U32 R0, RZ, RZ, R17 ;  /* 0x000000ffff007224 */ /* 0x000fe200078e0011 */
[----:B------:R-:W-:Y:S01]  /*980d0*/  F2FP.F16.E4M3.UNPACK_B R17, R11 ;  /* 0x0000000bff11723e */ /* 0x000fe200020006ff */
[----:B-1----:R-:W-:Y:S01]  /*980e0*/  IMAD.MOV.U32 R11, RZ, RZ, R41 ;  /* 0x000000ffff0b7224 */ /* 0x002fe200078e0029 */
[----:B--2---:R-:W-:Y:S01]  /*980f0*/  HMMA.16816.F32 R12, R28, R12, R20 ;  /* 0x0000000c1c0c723c */ /* 0x004fe20000001814 */
[----:B------:R-:W2:Y:S04]  /*98100*/  LDL.LU.64 R20, [R1+0x280] ;  /* 0x0002800001147983 */ /* 0x000ea80000300a00 */
[----:B------:R-:W2:-:S14]  /*98110*/  LDL.LU.64 R22, [R1+0x288] ;  /* 0x0002880001167983 */ /* 0x000e9c0000300a00 */
[----:B------:R-:W-:Y:S04]  /*98120*/  STL.64 [R1+0x240], R12 ;  /* 0x0002400c01007387 */ /* 0x000fe80000100a00 */
[----:B------:R0:W-:Y:S04]  /*98130*/  STL.64 [R1+0x248], R14 ;  /* 0x0002480e01007387 */ /* 0x0001e80000100a00 */
[----:B------:R-:W-:Y:S04]  /*98140*/  STL [R1+0xe0], R16 ;  /* 0x0000e01001007387 */ /* 0x000fe80000100800 */
[----:B------:R1:W-:Y:S04]  /*98150*/  STL.64 [R1+0x37d0], R40 ;  /* 0x0037d02801007387 */ /* 0x0003e80000100a00 */
[----:B------:R4:W-:Y:S04]  /*98160*/  STL.64 [R1+0x37d8], R42 ;  /* 0x0037d82a01007387 */ /* 0x0009e80000100a00 */
[----:B------:R3:W-:Y:S01]  /*98170*/  STL [R1+0xe4], R17 ;  /* 0x0000e41101007387 */ /* 0x0007e20000100800 */
[----:B0-----:R-:W-:-:S03]  /*98180*/  IMAD.MOV.U32 R14, RZ, RZ, R40 ;  /* 0x000000ffff0e7224 */ /* 0x001fc600078e0028 */
[----:B-1----:R-:W2:Y:S04]  /*98190*/  LDL.LU.64 R40, [R1+0x2c0] ;  /* 0x0002c00001287983 */ /* 0x002ea80000300a00 */
[----:B----4-:R-:W4:Y:S01]  /*981a0*/  LDL.LU.64 R42, [R1+0x2c8] ;  /* 0x0002c800012a7983 */ /* 0x010f220000300a00 */
[----:B------:R-:W-:Y:S02]  /*981b0*/  F2FP.F16.E4M3.UNPACK_B R12, R3 ;  /* 0x00000003ff0c723e */ /* 0x000fe400020006ff */
[----:B------:R-:W-:Y:S01]  /*981c0*/  F2FP.F16.E4M3.UNPACK_B R13, R2 ;  /* 0x00000002ff0d723e */ /* 0x000fe200020006ff */
[----:B---3--:R-:W-:-:S15]  /*981d0*/  HMMA.16816.F32 R16, R28, R16, R36 ;  /* 0x000000101c10723c */ /* 0x008fde0000001824 */
[----:B------:R-:W-:-:S04]  /*981e0*/  NOP ;  /* 0x0000000000007918 */ /* 0x000fc80000000000 */
[----:B------:R-:W-:Y:S04]  /*981f0*/  STL.64 [R1+0x270], R16 ;  /* 0x0002701001007387 */ /* 0x000fe80000100a00 */
[----:B------:R-:W-:Y:S04]  /*98200*/  STL.64 [R1+0x278], R18 ;  /* 0x0002781201007387 */ /* 0x000fe80000100a00 */
[----:B------:R-:W0:Y:S04]  /*98210*/  LDSM.16.M88.4 R16, [R26+UR6+0x1c00] ;  /* 0x001c00061a10783b */ /* 0x000e280008000200 */
[----:B------:R-:W-:Y:S04]  /*98220*/  STL [R1+0xd8], R12 ;  /* 0x0000d80c01007387 */ /* 0x000fe80000100800 */
[----:B0-----:R0:W-:Y:S04]  /*98230*/  STL.64 [R1+0x37e0], R16 ;  /* 0x0037e01001007387 */ /* 0x0011e80000100a00 */
[----:B------:R-:W-:Y:S04]  /*98240*/  STL.64 [R1+0x37e8], R18 ;  /* 0x0037e81201007387 */ /* 0x000fe80000100a00 */
[----:B------:R-:W-:Y:S04]  /*98250*/  STL [R1+0xdc], R13 ;  /* 0x0000dc0d01007387 */ /* 0x000fe80000100800 */
[----:B------:R-:W3:Y:S04]  /*98260*/  LDL.LU.64 R36, [R1+0x2e0] ;  /* 0x0002e00001247983 */ /* 0x000ee80000300a00 */
[----:B------:R-:W3:Y:S01]  /*98270*/  LDL.LU.64 R38, [R1+0x2e8] ;  /* 0x0002e80001267983 */ /* 0x000ee20000300a00 */
[----:B------:R-:W-:-:S02]  /*98280*/  IMAD.MOV.U32 R3, RZ, RZ, R16 ;  /* 0x000000ffff037224 */ /* 0x000fc400078e0010 */
[----:B------:R-:W-:Y:S01]  /*98290*/  IMAD.MOV.U32 R2, RZ, RZ, R17 ;  /* 0x000000ffff027224 */ /* 0x000fe200078e0011 */
[----:B0-----:R-:W-:Y:S02]  /*982a0*/  F2FP.F16.E4M3.UNPACK_B R16, R5 ;  /* 0x00000005ff10723e */ /* 0x001fe400020006ff */
[----:B------:R-:W-:Y:S01]  /*982b0*/  F2FP.F16.E4M3.UNPACK_B R17, R4 ;  /* 0x00000004ff11723e */ /* 0x000fe200020006ff */
[----:B--2---:R-:W-:Y:S01]  /*982c0*/  HMMA.16816.F32 R44, R28, R12, R20 ;  /* 0x0000000c1c2c723c */ /* 0x004fe20000001814 */
[----:B------:R-:W0:-:S15]  /*982d0*/  LDSM.16.M88.4 R20, [R26+UR6+0x1e00] ;  /* 0x001e00061a14783b */ /* 0x000e1e0008000200 */
[----:B------:R-:W-:-:S03]  /*982e0*/  NOP ;  /* 0x0000000000007918 */ /* 0x000fc60000000000 */
[----:B------:R-:W-:Y:S04]  /*982f0*/  STL.64 [R1+0x290], R44 ;  /* 0x0002902c01007387 */ /* 0x000fe80000100a00 */
[----:B------:R-:W-:Y:S04]  /*98300*/  STL.64 [R1+0x298], R46 ;  /* 0x0002982e01007387 */ /* 0x000fe80000100a00 */
[----:B0-----:R0:W-:Y:S04]  /*98310*/  STL.64 [R1+0x37f0], R20 ;  /* 0x0037f01401007387 */ /* 0x0011e80000100a00 */
[----:B------:R1:W-:Y:S01]  /*98320*/  STL.64 [R1+0x37f8], R22 ;  /* 0x0037f81601007387 */ /* 0x0003e20000100a00 */
[----:B------:R-:W-:-:S02]  /*98330*/  IMAD.MOV.U32 R5, RZ, RZ, R20 ;  /* 0x000000ffff057224 */ /* 0x000fc400078e0014 */
[----:B------:R-:W-:Y:S01]  /*98340*/  IMAD.MOV.U32 R4, RZ, RZ, R21 ;  /* 0x000000ffff047224 */ /* 0x000fe200078e0015 */
[----:B------:R-:W-:Y:S04]  /*98350*/  STL.64 [R1+0xd0], R16 ;  /* 0x0000d01001007387 */ /* 0x000fe80000100a00 */
[----:B0-----:R-:W2:Y:S04]  /*98360*/  LDL.LU.64 R20, [R1+0x310] ;  /* 0x0003100001147983 */ /* 0x001ea80000300a00 */
[----:B-1----:R-:W2:Y:S01]  /*98370*/  LDL.LU.64 R22, [R1+0x318] ;  /* 0x0003180001167983 */ /* 0x002ea20000300a00 */
[----:B----4-:R-:W-:Y:S03]  /*98380*/  HMMA.16816.F32 R40, R28, R16, R40 ;  /* 0x000000101c28723c */ /* 0x010fe60000001828 */
[----:B------:R-:W0:Y:S01]  /*98390*/  LDSM.16.M88.4 R16, [R26+UR6+0x2000] ;  /* 0x002000061a10783b */ /* 0x000e220008000200 */
[----:B------:R-:W-:-:S02]  /*983a0*/  F2FP.F16.E4M3.UNPACK_B R12, R7 ;  /* 0x00000007ff0c723e */ /* 0x000fc400020006ff */
[----:B------:R-:W-:-:S13]  /*983b0*/  F2FP.F16.E4M3.UNPACK_B R13, R6 ;  /* 0x00000006ff0d723e */ /* 0x000fda00020006ff */
[----:B------:R-:W-:Y:S04]  /*983c0*/  STL.64 [R1+0x2b0], R40 ;  /* 0x0002b02801007387 */ /* 0x000fe80000100a00 */
[----:B------:R3:W-:Y:S04]  /*983d0*/  STL.64 [R1+0x2b8], R42 ;  /* 0x0002b82a01007387 */ /* 0x0007e80000100a00 */
[----:B0-----:R0:W-:Y:S04]  /*983e0*/  STL.64 [R1+0x3800], R16 ;  /* 0x0038001001007387 */ /* 0x0011e80000100a00 */
[----:B------:R-:W-:Y:S04]  /*983f0*/  STL.64 [R1+0x3808], R18 ;  /* 0x0038081201007387 */ /* 0x000fe80000100a00 */
[----:B------:R-:W-:Y:S01]  /*98400*/  STL.64 [R1+0xc8], R12 ;  /* 0x0000c80c01007387 */ /* 0x000fe20000100a00 */
[----:B---3--:R-:W-:Y:S03]  /*98410*/  HMMA.16816.F32 R40, R28, R12, R36 ;  /* 0x0000000c1c28723c */ /* 0x008fe60000001824 */
[----:B------:R-:W3:Y:S04]  /*98420*/  LDL.LU.64 R36, [R1+0x330] ;  /* 0x0003300001247983 */ /* 0x000ee80000300a00 */
[----:B------:R-:W3:-:S12]  /*98430*/  LDL.LU.64 R38, [R1+0x338] ;  /* 0x0003380001267983 */ /* 0x000ed80000300a00 */
[----:B------:R-:W-:Y:S04]  /*98440*/  STL.64 [R1+0x2d0], R40 ;  /* 0x0002d02801007387 */ /* 0x000fe80000100a00 */
[----:B------:R-:W-:Y:S04]  /*98450*/  STL.64 [R1+0x2d8], R42 ;  /* 0x0002d82a01007387 */ /* 0x000fe80000100a00 */
[----:B------:R-:W1:Y:S01]  /*98460*/  LDSM.16.M88.4 R40, [R26+UR6+0x2200] ;  /* 0x002200061a28783b */ /* 0x000e620008000200 */
[----:B------:R-:W-:Y:S01]  /*98470*/  IMAD.MOV.U32 R7, RZ, RZ, R16 ;  /* 0x000000ffff077224 */ /* 0x000fe200078e0010 */
[----:B0-----:R-:W-:Y:S01]  /*98480*/  F2FP.F16.E4M3.UNPACK_B R16, R9 ;  /* 0x00000009ff10723e */ /* 0x001fe200020006ff */
[----:B------:R-:W-:Y:S01]  /*98490*/  IMAD.MOV.U32 R6, RZ, RZ, R17 ;  /* 0x000000ffff067224 */ /* 0x000fe200078e0011 */
[----:B------:R-:W-:-:S03]  /*984a0*/  F2FP.F16.E4M3.UNPACK_B R17, R8 ;  /* 0x00000008ff11723e */ /* 0x000fc600020006ff */
[----:B------:R-:W-:Y:S04]  /*984b0*/  STL [R1+0xc0], R16 ;  /* 0x0000c01001007387 */ /* 0x000fe80000100800 */
[----:B-1----:R0:W-:Y:S04]  /*984c0*/  STL.64 [R1+0x3810], R40 ;  /* 0x0038102801007387 */ /* 0x0021e80000100a00 */
[----:B------:R1:W-:Y:S04]  /*984d0*/  STL.64 [R1+0x3818], R42 ;  /* 0x0038182a01007387 */ /* 0x0003e80000100a00 */
[----:B------:R2:W-:Y:S01]  /*984e0*/  STL [R1+0xc4], R17 ;  /* 0x0000c41101007387 */ /* 0x0005e20000100800 */
[----:B------:R-:W-:-:S02]  /*984f0*/  IMAD.MOV.U32 R9, RZ, RZ, R40 ;  /* 0x000000ffff097224 */ /* 0x000fc400078e0028 */
[----:B------:R-:W-:Y:S02]  /*98500*/  IMAD.MOV.U32 R8, RZ, RZ, R41 ;  /* 0x000000ffff087224 */ /* 0x000fe400078e0029 */
[----:B0-----:R-:W4:Y:S04]  /*98510*/  LDL.LU.64 R40, [R1+0x350] ;  /* 0x0003500001287983 */ /* 0x001f280000300a00 */
[----:B-1----:R-:W4:Y:S01]  /*98520*/  LDL.LU.64 R42, [R1+0x358] ;  /* 0x00035800012a7983 */ /* 0x002f220000300a00 */
[----:B------:R-:W-:Y:S02]  /*98530*/  F2FP.F16.E4M3.UNPACK_B R12, R10 ;  /* 0x0000000aff0c723e */ /* 0x000fe400020006ff */
[----:B------:R-:W-:Y:S01]  /*98540*/  F2FP.F16.E4M3.UNPACK_B R13, R0 ;  /* 0x00000000ff0d723e */ /* 0x000fe200020006ff */
[----:B--2---:R-:W-:-:S15]  /*98550*/  HMMA.16816.F32 R16, R28, R16, R20 ;  /* 0x000000101c10723c */ /* 0x004fde0000001814 */
[----:B------:R-:W-:-:S04]  /*98560*/  NOP ;  /* 0x0000000000007918 */ /* 0x000fc80000000000 */
[----:B------:R-:W-:Y:S04]  /*98570*/  STL.64 [R1+0x300], R16 ;  /* 0x0003001001007387 */ /* 0x000fe80000100a00 */
[----:B------:R-:W-:Y:S04]  /*98580*/  STL.64 [R1+0x308], R18 ;  /* 0x0003081201007387 */ /* 0x000fe80000100a00 */
[----:B------:R-:W0:Y:S04]  /*98590*/  LDSM.16.M88.4 R16, [R26+UR6+0x2400] ;  /* 0x002400061a10783b */ /* 0x000e280008000200 */
[----:B------:R-:W-:Y:S04]  /*985a0*/  STL [R1+0xb8], R12 ;  /* 0x0000b80c01007387 */ /* 0x000fe80000100800 */
[----:B0-----:R0:W-:Y:S04]  /*985b0*/  STL.64 [R1+0x3820], R16 ;  /* 0x0038201001007387 */ /* 0x0011e80000100a00 */
[----:B------:R-:W-:Y:S04]  /*985c0*/  STL.64 [R1+0x3828], R18 ;  /* 0x0038281201007387 */ /* 0x000fe80000100a00 */
[----:B------:R3:W-:Y:S04]  /*985d0*/  STL [R1+0xbc], R13 ;  /* 0x0000bc0d01007387 */ /* 0x0007e80000100800 */
[----:B------:R-:W2:Y:S04]  /*985e0*/  LDL.LU.64 R20, [R1+0x370] ;  /* 0x0003700001147983 */ /* 0x000ea80000300a00 */
[----:B------:R-:W2:Y:S01]  /*985f0*/  LDL.LU.64 R22, [R1+0x378] ;  /* 0x0003780001167983 */ /* 0x000ea20000300a00 */
[----:B------:R-:W-:Y:S01]  /*98600*/  IMAD.MOV.U32 R10, RZ, RZ, R16 ;  /* 0x000000ffff0a7224 */ /* 0x000fe200078e0010 */
[----:B0-----:R-:W-:-:S02]  /*98610*/  F2FP.F16.E4M3.UNPACK_B R16, R14 ;  /* 0x0000000eff10723e */ /* 0x001fc400020006ff */
[----:B---3--:R-:W-:Y:S01]  /*98620*/  HMMA.16816.F32 R12, R28, R12, R36 ;  /* 0x0000000c1c0c723c */ /* 0x008fe20000001824 */
[----:B------:R-:W0:Y:S01]  /*98630*/  LDSM.16.M88.4 R36, [R26+UR6+0x2600] ;  /* 0x002600061a24783b */ /* 0x000e220008000200 */
[----:B------:R-:W-:Y:S01]  /*98640*/  IMAD.MOV.U32 R0, RZ, RZ, R17 ;  /* 0x000000ffff007224 */ /* 0x000fe200078e0011 */
[----:B------:R-:W-:-:S15]  /*98650*/  F2FP.F16.E4M3.UNPACK_B R17, R11 ;  /* 0x0000000bff11723e */ /* 0x000fde00020006ff */
[----:B------:R-:W-:Y:S01]  /*98660*/  NOP ;  /* 0x0000000000007918 */ /* 0x000fe20000000000 */
[----:B------:R-:W-:Y:S04]  /*98670*/  STL.64 [R1+0x320], R12 ;  /* 0x0003200c01007387 */ /* 0x000fe80000100a00 */
[----:B------:R1:W-:Y:S04]  /*98680*/  STL.64 [R1+0x328], R14 ;  /* 0x0003280e01007387 */ /* 0x0003e80000100a00 */
[----:B0-----:R0:W-:Y:S04]  /*98690*/  STL.64 [R1+0x3830], R36 ;  /* 0x0038302401007387 */ /* 0x0011e80000100a00 */
[----:B------:R3:W-:Y:S01]  /*986a0*/  STL.64 [R1+0x3838], R38 ;  /* 0x0038382601007387 */ /* 0x0007e20000100a00 */
[----:B-1----:R-:W-:-:S02]  /*986b0*/  IMAD.MOV.U32 R14, RZ, RZ, R36 ;  /* 0x000000ffff0e7224 */ /* 0x002fc400078e0024 */
[----:B------:R-:W-:Y:S01]  /*986c0*/  IMAD.MOV.U32 R11, RZ, RZ, R37 ;  /* 0x000000ffff0b7224 */ /* 0x000fe200078e0025 */
[----:B------:R-:W-:Y:S04]  /*986d0*/  STL.64 [R1+0xb0], R16 ;  /* 0x0000b01001007387 */ /* 0x000fe80000100a00 */
[----:B0-----:R-:W2:Y:S04]  /*986e0*/  LDL.LU.64 R36, [R1+0x390] ;  /* 0x0003900001247983 */ /* 0x001ea80000300a00 */
[----:B---3--:R-:W3:Y:S01]  /*986f0*/  LDL.LU.64 R38, [R1+0x398] ;  /* 0x0003980001267983 */ /* 0x008ee20000300a00 */
[----:B----4-:R-:W-:Y:S03]  /*98700*/  HMMA.16816.F32 R40, R28, R16, R40 ;  /* 0x000000101c28723c */ /* 0x010fe60000001828 */
[----:B------:R-:W0:Y:S01]  /*98710*/  LDSM.16.M88.4 R16, [R26+UR6+0x2800] ;  /* 0x002800061a10783b */ /* 0x000e220008000200 */
[----:B------:R-:W-:-:S02]  /*98720*/  F2FP.F16.E4M3.UNPACK_B R12, R3 ;  /* 0x00000003ff0c723e */ /* 0x000fc400020006ff */
[----:B------:R-:W-:-:S13]  /*98730*/  F2FP.F16.E4M3.UNPACK_B R13, R2 ;  /* 0x00000002ff0d723e */ /* 0x000fda00020006ff */
[----:B------:R-:W-:Y:S04]  /*98740*/  STL.64 [R1+0x340], R40 ;  /* 0x0003402801007387 */ /* 0x000fe80000100a00 */
[----:B------:R-:W-:Y:S04]  /*98750*/  STL.64 [R1+0x348], R42 ;  /* 0x0003482a01007387 */ /* 0x000fe80000100a00 */
[----:B0-----:R0:W-:Y:S04]  /*98760*/  STL.64 [R1+0x3840], R16 ;  /* 0x0038401001007387 */ /* 0x0011e80000100a00 */
[----:B------:R-:W-:Y:S04]  /*98770*/  STL.64 [R1+0x3848], R18 ;  /* 0x0038481201007387 */ /* 0x000fe80000100a00 */
[----:B------:R-:W-:Y:S01]  /*98780*/  STL.64 [R1+0xa8], R12 ;  /* 0x0000a80c01007387 */ /* 0x000fe20000100a00 */
[----:B------:R-:W-:-:S02]  /*98790*/  IMAD.MOV.U32 R3, RZ, RZ, R16 ;  /* 0x000000ffff037224 */ /* 0x000fc400078e0010 */
[----:B------:R-:W-:Y:S01]  /*987a0*/  IMAD.MOV.U32 R2, RZ, RZ, R17 ;  /* 0x000000ffff027224 */ /* 0x000fe200078e0011 */
[----:B0-----:R-:W-:Y:S02]  /*987b0*/  F2FP.F16.E4M3.UNPACK_B R16, R5 ;  /* 0x00000005ff10723e */ /* 0x001fe400020006ff */
[----:B------:R-:W-:Y:S01]  /*987c0*/  F2FP.F16.E4M3.UNPACK_B R17, R4 ;  /* 0x00000004ff11723e */ /* 0x000fe200020006ff */
[----:B--2---:R-:W-:Y:S01]  /*987d0*/  HMMA.16816.F32 R40, R28, R12, R20 ;  /* 0x0000000c1c28723c */ /* 0x004fe20000001814 */
[----:B------:R-:W2:Y:S04]  /*987e0*/  LDL.LU.64 R20, [R1+0x3a0] ;  /* 0x0003a00001147983 */ /* 0x000ea80000300a00 */
[----:B------:R-:W2:-:S14]  /*987f0*/  LDL.LU.64 R22, [R1+0x3a8] ;  /* 0x0003a80001167983 */ /* 0x000e9c0000300a00 */
[----:B------:R-:W-:Y:S04]  /*98800*/  STL.64 [R1+0x360], R40 ;  /* 0x0003602801007387 */ /* 0x000fe80000100a00 */
[----:B------:R-:W-:Y:S04]  /*98810*/  STL.64 [R1+0x368], R42 ;  /* 0x0003682a01007387 */ /* 0x000fe80000100a00 */
[----:B------:R-:W0:Y:S04]  /*98820*/  LDSM.16.M88.4 R40, [R26+UR6+0x2a00] ;  /* 0x002a00061a28783b */ /* 0x000e280008000200 */
[----:B------:R-:W-:Y:S04]  /*98830*/  STL [R1+0xa0], R16 ;  /* 0x0000a01001007387 */ /* 0x000fe80000100800 */
[----:B0-----:R0:W-:Y:S04]  /*98840*/  STL.64 [R1+0x3850], R40 ;  /* 0x0038502801007387 */ /* 0x0011e80000100a00 */
[----:B------:R1:W-:Y:S04]  /*98850*/  STL.64 [R1+0x3858], R42 ;  /* 0x0038582a01007387 */ /* 0x0003e80000100a00 */
[----:B------:R3:W-:Y:S01]  /*98860*/  STL [R1+0xa4], R17 ;  /* 0x0000a41101007387 */ /* 0x0007e20000100800 */
[----:B------:R-:W-:-:S02]  /*98870*/  IMAD.MOV.U32 R5, RZ, RZ, R40 ;  /* 0x000000ffff057224 */ /* 0x000fc400078e0028 */
[----:B------:R-:W-:Y:S02]  /*98880*/  IMAD.MOV.U32 R4, RZ, RZ, R41 ;  /* 0x000000ffff047224 */ /* 0x000fe400078e0029 */
[----:B0-----:R-:W4:Y:S04]  /*98890*/  LDL.LU.64 R40, [R1+0x3c0] ;  /* 0x0003c00001287983 */ /* 0x001f280000300a00 */
[----:B-1----:R-:W4:Y:S01]  /*988a0*/  LDL.LU.64 R42, [R1+0x3c8] ;  /* 0x0003c800012a7983 */ /* 0x002f220000300a00 */
[----:B---3--:R-:W-:-:S15]  /*988b0*/  HMMA.16816.F32 R16, R28, R16, R36 ;  /* 0x000000101c10723c */ /* 0x008fde0000001824 */
[----:B------:R-:W-:-:S04]  /*988c0*/  NOP ;  /* 0x0000000000007918 */ /* 0x000fc80000000000 */
[----:B------:R-:W-:Y:S04]  /*988d0*/  STL.64 [R1+0x380], R16 ;  /* 0x0003801001007387 */ /* 0x000fe80000100a00 */
[----:B------:R-:W-:Y:S04]  /*988e0*/  STL.64 [R1+0x388], R18 ;  /* 0x0003881201007387 */ /* 0x000fe80000100a00 */
[----:B------:R-:W0:Y:S01]  /*988f0*/  LDSM.16.M88.4 R16, [R26+UR6+0x2c00] ;  /* 0x002c00061a10783b */ /* 0x000e220008000200 */
[----:B------:R-:W-:Y:S02]  /*98900*/  F2FP.F16.E4M3.UNPACK_B R12, R7 ;  /* 0x00000007ff0c723e */ /* 0x000fe400020006ff */
[----:B------:R-:W-:-:S03]  /*98910*/  F2FP.F16.E4M3.UNPACK_B R13, R6 ;  /* 0x00000006ff0d723e */ /* 0x000fc600020006ff */
        /* <DEDUP_REMOVED lines=27> */
[----:B------:R-:W-:Y:S04]  /*98ad0*/  STL.64 [R1+0x3d8], R42 ;  /* 0x0003d82a01007387 */ /* 0x000fe80000100a00 */
[----:B------:R-:W1:Y:S04]  /*98ae0*/  LDSM.16.M88.4 R40, [R26+UR6+0x3200] ;  /* 0x003200061a28783b */ /* 0x000e680008000200 */
[----:B0-----:R0:W-:Y:S01]  /*98af0*/  STL.64 [R1+0x3880], R16 ;  /* 0x0038801001007387 */ /* 0x0011e20000100a00 */
[----:B------:R-:W-:-:S03]  /*98b00*/  IMAD.MOV.U32 R10, RZ, RZ, R16 ;  /* 0x000000ffff0a7224 */ /* 0x000fc600078e0010 */
[----:B------:R-:W-:Y:S04]  /*98b10*/  STL.64 [R1+0x3888], R18 ;  /* 0x0038881201007387 */ /* 0x000fe80000100a00 */
[----:B------:R3:W-:Y:S01]  /*98b20*/  STL.64 [R1+0x88], R12 ;  /* 0x0000880c01007387 */ /* 0x0007e20000100a00 */
[----:B0-----:R-:W-:Y:S02]  /*98b30*/  F2FP.F16.E4M3.UNPACK_B R16, R14 ;  /* 0x0000000eff10723e */ /* 0x001fe400020006ff */
[----:B---3--:R-:W-:Y:S01]  /*98b40*/  HMMA.16816.F32 R12, R28, R12, R36 ;  /* 0x0000000c1c0c723c */ /* 0x008fe20000001824 */
[----:B------:R-:W3:Y:S04]  /*98b50*/  LDL.LU.64 R36, [R1+0x430] ;  /* 0x0004300001247983 */ /* 0x000ee80000300a00 */
[----:B------:R-:W3:Y:S01]  /*98b60*/  LDL.LU.64 R38, [R1+0x438] ;  /* 0x0004380001267983 */ /* 0x000ee20000300a00 */
[----:B------:R-:W-:Y:S01]  /*98b70*/  IMAD.MOV.U32 R0, RZ, RZ, R17 ;  /* 0x000000ffff007224 */ /* 0x000fe200078e0011 */
[----:B------:R-:W-:-:S12]  /*98b80*/  F2FP.F16.E4M3.UNPACK_B R17, R11 ;  /* 0x0000000bff11723e */ /* 0x000fd800020006ff */
[----:B------:R-:W-:Y:S04]  /*98b90*/  STL.64 [R1+0x3f0], R12 ;  /* 0x0003f00c01007387 */ /* 0x000fe80000100a00 */
[----:B------:R0:W-:Y:S04]  /*98ba0*/  STL.64 [R1+0x3f8], R14 ;  /* 0x0003f80e01007387 */ /* 0x0001e80000100a00 */
[----:B------:R-:W-:Y:S04]  /*98bb0*/  STL [R1+0x80], R16 ;  /* 0x0000801001007387 */ /* 0x000fe80000100800 */
[----:B-1----:R1:W-:Y:S04]  /*98bc0*/  STL.64 [R1+0x3890], R40 ;  /* 0x0038902801007387 */ /* 0x0023e80000100a00 */
[----:B------:R4:W-:Y:S04]  /*98bd0*/  STL.64 [R1+0x3898], R42 ;  /* 0x0038982a01007387 */ /* 0x0009e80000100a00 */
[----:B------:R2:W-:Y:S01]  /*98be0*/  STL [R1+0x84], R17 ;  /* 0x0000841101007387 */ /* 0x0005e20000100800 */
[----:B------:R-:W-:-:S02]  /*98bf0*/  IMAD.MOV.U32 R11, RZ, RZ, R41 ;  /* 0x000000ffff0b7224 */ /* 0x000fc400078e0029 */
[----:B0-----:R-:W-:Y:S02]  /*98c00*/  IMAD.MOV.U32 R14, RZ, RZ, R40 ;  /* 0x000000ffff0e7224 */ /* 0x001fe400078e0028 */
[----:B-1----:R-:W3:Y:S04]  /*98c10*/  LDL.LU.64 R40, [R1+0x460] ;  /* 0x0004600001287983 */ /* 0x002ee80000300a00 */
[----:B----4-:R-:W4:Y:S01]  /*98c20*/  LDL.LU.64 R42, [R1+0x468] ;  /* 0x00046800012a7983 */ /* 0x010f220000300a00 */
        /* <DEDUP_REMOVED lines=11> */
[----:B------:R-:W2:Y:S04]  /*98ce0*/  LDL.LU.64 R20, [R1+0x480] ;  /* 0x0004800001147983 */ /* 0x000ea80000300a00 */
[----:B------:R-:W2:Y:S01]  /*98cf0*/  LDL.LU.64 R22, [R1+0x488] ;  /* 0x0004880001167983 */ /* 0x000ea20000300a00 */
[----:B------:R-:W-:-:S02]  /*98d00*/  IMAD.MOV.U32 R3, RZ, RZ, R16 ;  /* 0x000000ffff037224 */ /* 0x000fc400078e0010 */
[----:B------:R-:W-:Y:S01]  /*98d10*/  IMAD.MOV.U32 R2, RZ, RZ, R17 ;  /* 0x000000ffff027224 */ /* 0x000fe200078e0011 */
[----:B---3--:R-:W-:Y:S01]  /*98d20*/  HMMA.16816.F32 R44, R28, R12, R36 ;  /* 0x0000000c1c2c723c */ /* 0x008fe20000001824 */
[----:B------:R-:W1:Y:S01]  /*98d30*/  LDSM.16.M88.4 R36, [R26+UR6+0x3600] ;  /* 0x003600061a24783b */ /* 0x000e620008000200 */
[----:B0-----:R-:W-:Y:S02]  /*98d40*/  F2FP.F16.E4M3.UNPACK_B R16, R5 ;  /* 0x00000005ff10723e */ /* 0x001fe400020006ff */
[----:B------:R-:W-:-:S15]  /*98d50*/  F2FP.F16.E4M3.UNPACK_B R17, R4 ;  /* 0x00000004ff11723e */ /* 0x000fde00020006ff */
[----:B------:R-:W-:Y:S04]  /*98d60*/  STL.64 [R1+0x440], R44 ;  /* 0x0004402c01007387 */ /* 0x000fe80000100a00 */
[----:B------:R-:W-:Y:S04]  /*98d70*/  STL.64 [R1+0x448], R46 ;  /* 0x0004482e01007387 */ /* 0x000fe80000100a00 */
[----:B-1----:R0:W-:Y:S04]  /*98d80*/  STL.64 [R1+0x38b0], R36 ;  /* 0x0038b02401007387 */ /* 0x0021e80000100a00 */
[----:B------:R1:W-:Y:S01]  /*98d90*/  STL.64 [R1+0x38b8], R38 ;  /* 0x0038b82601007387 */ /* 0x0003e20000100a00 */
[----:B------:R-:W-:-:S02]  /*98da0*/  IMAD.MOV.U32 R5, RZ, RZ, R36 ;  /* 0x000000ffff057224 */ /* 0x000fc400078e0024 */
[----:B------:R-:W-:Y:S01]  /*98db0*/  IMAD.MOV.U32 R4, RZ, RZ, R37 ;  /* 0x000000ffff047224 */ /* 0x000fe200078e0025 */
[----:B------:R-:W-:Y:S04]  /*98dc0*/  STL.64 [R1+0x70], R16 ;  /* 0x0000701001007387 */ /* 0x000fe80000100a00 */
[----:B0-----:R-:W3:Y:S04]  /*98dd0*/  LDL.LU.64 R36, [R1+0x4a0] ;  /* 0x0004a00001247983 */ /* 0x001ee80000300a00 */
[----:B-1----:R-:W3:Y:S01]  /*98de0*/  LDL.LU.64 R38, [R1+0x4a8] ;  /* 0x0004a80001267983 */ /* 0x002ee20000300a00 */
        /* <DEDUP_REMOVED lines=37> */
[----:B------:R2:W-:Y:S04]  /*99040*/  STL [R1+0x5c], R13 ;  /* 0x00005c0d01007387 */ /* 0x0005e80000100800 */
[----:B------:R-:W3:Y:S04]  /*99050*/  LDL.LU.64 R36, [R1+0x520] ;  /* 0x0005200001247983 */ /* 0x000ee80000300a00 */
[----:B------:R-:W3:Y:S01]  /*99060*/  LDL.LU.64 R38, [R1+0x528] ;  /* 0x0005280001267983 */ /* 0x000ee20000300a00 */
[----:B------:R-:W-:Y:S01]  /*99070*/  IMAD.MOV.U32 R10, RZ, RZ, R16 ;  /* 0x000000ffff0a7224 */ /* 0x000fe200078e0010 */
[----:B0-----:R-:W-:Y:S01]  /*99080*/  F2FP.F16.E4M3.UNPACK_B R16, R14 ;  /* 0x0000000eff10723e */ /* 0x001fe200020006ff */
[----:B------:R-:W-:Y:S01]  /*99090*/  IMAD.MOV.U32 R0, RZ, RZ, R17 ;  /* 0x000000ffff007224 */ /* 0x000fe200078e0011 */
[----:B------:R-:W-:Y:S01]  /*990a0*/  F2FP.F16.E4M3.UNPACK_B R17, R11 ;  /* 0x0000000bff11723e */ /* 0x000fe200020006ff */
[----:B--2---:R-:W-:Y:S01]  /*990b0*/  HMMA.16816.F32 R12, R28, R12, R20 ;  /* 0x0000000c1c0c723c */ /* 0x004fe20000001814 */
[----:B------:R-:W0:-:S15]  /*990c0*/  LDSM.16.M88.4 R20, [R26+UR6+0x3e00] ;  /* 0x003e00061a14783b */ /* 0x000e1e0008000200 */
[----:B------:R-:W-:-:S03]  /*990d0*/  NOP ;  /* 0x0000000000007918 */ /* 0x000fc60000000000 */
[----:B------:R-:W-:Y:S04]  /*990e0*/  STL.64 [R1+0x4d0], R12 ;  /* 0x0004d00c01007387 */ /* 0x000fe80000100a00 */
[----:B------:R1:W-:Y:S04]  /*990f0*/  STL.64 [R1+0x4d8], R14 ;  /* 0x0004d80e01007387 */ /* 0x0003e80000100a00 */
[----:B0-----:R0:W-:Y:S04]  /*99100*/  STL.64 [R1+0x38f0], R20 ;  /* 0x0038f01401007387 */ /* 0x0011e80000100a00 */
[----:B------:R2:W-:Y:S01]  /*99110*/  STL.64 [R1+0x38f8], R22 ;  /* 0x0038f81601007387 */ /* 0x0005e20000100a00 */
[----:B-1----:R-:W-:-:S02]  /*99120*/  IMAD.MOV.U32 R14, RZ, RZ, R20 ;  /* 0x000000ffff0e7224 */ /* 0x002fc400078e0014 */
[----:B------:R-:W-:Y:S01]  /*99130*/  IMAD.MOV.U32 R11, RZ, RZ, R21 ;  /* 0x000000ffff0b7224 */ /* 0x000fe200078e0015 */
[----:B------:R-:W-:Y:S04]  /*99140*/  STL.64 [R1+0x50], R16 ;  /* 0x0000501001007387 */ /* 0x000fe80000100a00 */
[----:B0-----:R-:W3:Y:S04]  /*99150*/  LDL.LU.64 R20, [R1+0x540] ;  /* 0x0005400001147983 */ /* 0x001ee80000300a00 */
[----:B--2---:R-:W2:Y:S01]  /*99160*/  LDL.LU.64 R22, [R1+0x548] ;  /* 0x0005480001167983 */ /* 0x004ea20000300a00 */
        /* <DEDUP_REMOVED lines=21> */
[----:B------:R1:W-:Y:S01]  /*992c0*/  STL.64 [R1+0x3918], R42 ;  /* 0x0039182a01007387 */ /* 0x0003e20000100a00 */
[----:B------:R-:W-:Y:S02]  /*992d0*/  IMAD.MOV.U32 R5, RZ, RZ, R40 ;  /* 0x000000ffff057224 */ /* 0x000fe400078e0028 */
[----:B------:R-:W-:Y:S01]  /*992e0*/  IMAD.MOV.U32 R4, RZ, RZ, R41 ;  /* 0x000000ffff047224 */ /* 0x000fe200078e0029 */
[----:B------:R2:W-:Y:S04]  /*992f0*/  STL [R1+0x44], R17 ;  /* 0x0000441101007387 */ /* 0x0005e80000100800 */
[----:B0-----:R-:W4:Y:S04]  /*99300*/  LDL.LU.64 R40, [R1+0x580] ;  /* 0x0005800001287983 */ /* 0x001f280000300a00 */
[----:B-1----:R-:W4:Y:S01]  /*99310*/  LDL.LU.64 R42, [R1+0x588] ;  /* 0x00058800012a7983 */ /* 0x002f220000300a00 */
[----:B------:R-:W-:-:S02]  /*99320*/  F2FP.F16.E4M3.UNPACK_B R12, R7 ;  /* 0x00000007ff0c723e */ /* 0x000fc400020006ff */
        /* <DEDUP_REMOVED lines=8> */
[----:B------:R1:W-:Y:S01]  /*993b0*/  STL.64 [R1+0x3928], R18 ;  /* 0x0039281201007387 */ /* 0x0003e20000100a00 */
[----:B------:R-:W-:-:S02]  /*993c0*/  IMAD.MOV.U32 R7, RZ, RZ, R16 ;  /* 0x000000ffff077224 */ /* 0x000fc400078e0010 */
[----:B------:R-:W-:Y:S01]  /*993d0*/  IMAD.MOV.U32 R6, RZ, RZ, R17 ;  /* 0x000000ffff067224 */ /* 0x000fe200078e0011 */
[----:B------:R-:W-:Y:S04]  /*993e0*/  STL [R1+0x3c], R13 ;  /* 0x00003c0d01007387 */ /* 0x000fe80000100800 */
[----:B0-----:R-:W2:Y:S04]  /*993f0*/  LDL.LU.64 R16, [R1+0x610] ;  /* 0x0006100001107983 */ /* 0x001ea80000300a00 */
[----:B-1----:R-:W2:Y:S01]  /*99400*/  LDL.LU.64 R18, [R1+0x618] ;  /* 0x0006180001127983 */ /* 0x002ea20000300a00 */
[----:B---3--:R-:W-:Y:S03]  /*99410*/  HMMA.16816.F32 R44, R28, R12, R36 ;  /* 0x0000000c1c2c723c */ /* 0x008fe60000001824 */
[----:B------:R-:W0:Y:S01]  /*99420*/  LDSM.16.M88.4 R36, [R26+UR6+0x4600] ;  /* 0x004600061a24783b */ /* 0x000e220008000200 */
[----:B------:R-:W-:-:S02]  /*99430*/  F2FP.F16.E4M3.UNPACK_B R20, R9 ;  /* 0x00000009ff14723e */ /* 0x000fc400020006ff */
[----:B------:R-:W-:-:S13]  /*99440*/  F2FP.F16.E4M3.UNPACK_B R21, R8 ;  /* 0x00000008ff15723e */ /* 0x000fda00020006ff */
[----:B------:R-:W-:Y:S04]  /*99450*/  STL.64 [R1+0x560], R44 ;  /* 0x0005602c01007387 */ /* 0x000fe80000100a00 */
[----:B------:R-:W-:Y:S04]  /*99460*/  STL.64 [R1+0x568], R46 ;  /* 0x0005682e01007387 */ /* 0x000fe80000100a00 */
[----:B0-----:R0:W-:Y:S04]  /*99470*/  STL.64 [R1+0x3930], R36 ;  /* 0x0039302401007387 */ /* 0x0011e80000100a00 */
        /* <DEDUP_REMOVED lines=32> */
[----:B---3--:R-:W-:-:S15]  /*99680*/  HMMA.16816.F32 R36, R28, R14, R36 ;  /* 0x0000000e1c24723c */ /* 0x008fde0000001824 */
[----:B------:R-:W-:-:S04]  /*99690*/  NOP ;  /* 0x0000000000007918 */ /* 0x000fc80000000000 */
        /* <DEDUP_REMOVED lines=12> */
[----:B------:R-:W-:Y:S04]  /*99760*/  STL [R1+0x1c], R17 ;  /* 0x00001c1101007387 */ /* 0x000fe80000100800 */
        /* <DEDUP_REMOVED lines=17> */
[----:B--2---:R-:W-:Y:S01]  /*99880*/  HMMA.16816.F32 R44, R28, R14, R40 ;  /* 0x0000000e1c2c723c */ /* 0x004fe20000001828 */
[----:B------:R-:W0:-:S15]  /*99890*/  LDSM.16.M88.4 R40, [R26+UR6+0x5000] ;  /* 0x005000061a28783b */ /* 0x000e1e0008000200 */
[----:B------:R-:W-:-:S03]  /*998a0*/  NOP ;  /* 0x0000000000007918 */ /* 0x000fc60000000000 */
[----:B------:R-:W-:Y:S04]  /*998b0*/  STL.64 [R1+0x620], R44 ;  /* 0x0006202c01007387 */ /* 0x000fe80000100a00 */
[----:B------:R-:W-:Y:S04]  /*998c0*/  STL.64 [R1+0x628], R46 ;  /* 0x0006282e01007387 */ /* 0x000fe80000100a00 */
[----:B0-----:R-:W-:Y:S04]  /*998d0*/  STL.64 [R1+0x3980], R40 ;  /* 0x0039802801007387 */ /* 0x001fe80000100a00 */
[----:B------:R-:W-:Y:S04]  /*998e0*/  STL.64 [R1+0x3988], R42 ;  /* 0x0039882a01007387 */ /* 0x000fe80000100a00 */
[----:B------:R0:W-:Y:S01]  /*998f0*/  STL.64 [R1+0x8], R20 ;  /* 0x0000081401007387 */ /* 0x0001e20000100a00 */
[----:B---3--:R-:W-:Y:S03]  /*99900*/  HMMA.16816.F32 R36, R28, R20, R36 ;  /* 0x000000141c24723c */ /* 0x008fe60000001824 */
[----:B0-----:R-:W2:Y:S04]  /*99910*/  LDL.LU.64 R20, [R1+0x2210] ;  /* 0x0022100001147983 */ /* 0x001ea80000300a00 */
[----:B------:R-:W2:-:S12]  /*99920*/  LDL.LU.64 R22, [R1+0x2218] ;  /* 0x0022180001167983 */ /* 0x000e980000300a00 */
[----:B------:R-:W-:Y:S04]  /*99930*/  STL.64 [R1+0x640], R36 ;  /* 0x0006402401007387 */ /* 0x000fe80000100a00 */
[----:B------:R-:W-:Y:S04]  /*99940*/  STL.64 [R1+0x648], R38 ;  /* 0x0006482601007387 */ /* 0x000fe80000100a00 */
[----:B------:R-:W0:Y:S01]  /*99950*/  LDSM.16.M88.4 R36, [R26+UR6+0x5200] ;  /* 0x005200061a24783b */ /* 0x000e220008000200 */
[----:B------:R-:W-:Y:S02]  /*99960*/  F2FP.F16.E4M3.UNPACK_B R14, R9 ;  /* 0x00000009ff0e723e */ /* 0x000fe400020006ff */
[----:B------:R-:W-:-:S03]  /*99970*/  F2FP.F16.E4M3.UNPACK_B R15, R8 ;  /* 0x00000008ff0f723e */ /* 0x000fc600020006ff */
[----:B------:R-:W-:Y:S04]  /*99980*/  STL [R1], R14 ;  /* 0x0000000e01007387 */ /* 0x000fe80000100800 */
        /* <DEDUP_REMOVED lines=9> */
[----:B------:R-:W3:Y:S04]  /*99a20*/  LDL.LU.64 R18, [R1+0x2228] ;  /* 0x0022280001127983 */ /* 0x000ee80000300a00 */
[----:B------:R-:W0:Y:S01]  /*99a30*/  LDSM.16.M88.4 R36, [R26+UR6+0x5400] ;  /* 0x005400061a24783b */ /* 0x000e220008000200 */
[----:B------:R-:W-:-:S02]  /*99a40*/  F2FP.F16.E4M3.UNPACK_B R61, R10 ;  /* 0x0000000aff3d723e */ /* 0x000fc400020006ff */
[----:B------:R-:W-:Y:S01]  /*99a50*/  F2FP.F16.E4M3.UNPACK_B R60, R0 ;  /* 0x00000000ff3c723e */ /* 0x000fe200020006ff */
[----:B------:R-:W-:Y:S02]  /*99a60*/  IMAD.MOV.U32 R7, RZ, RZ, R40 ;  /* 0x000000ffff077224 */ /* 0x000fe400078e0028 */
[----:B------:R-:W-:Y:S01]  /*99a70*/  IMAD.MOV.U32 R6, RZ, RZ, R41 ;  /* 0x000000ffff067224 */ /* 0x000fe200078e0029 */
[----:B0-----:R0:W-:Y:S01]  /*99a80*/  STL.64 [R1+0x39a0], R36 ;  /* 0x0039a02401007387 */ /* 0x0011e20000100a00 */
[----:B------:R-:W-:-:S03]  /*99a90*/  IMAD.MOV.U32 R11, RZ, RZ, R36 ;  /* 0x000000ffff0b7224 */ /* 0x000fc600078e0024 */
[----:B------:R1:W-:Y:S01]  /*99aa0*/  STL.64 [R1+0x39a8], R38 ;  /* 0x0039a82601007387 */ /* 0x0003e20000100a00 */
[----:B------:R-:W-:-:S03]  /*99ab0*/  IMAD.MOV.U32 R10, RZ, RZ, R37 ;  /* 0x000000ffff0a7224 */ /* 0x000fc600078e0025 */
[----:B0-----:R-:W4:Y:S04]  /*99ac0*/  LDL.LU.64 R36, [R1+0x2230] ;  /* 0x0022300001247983 */ /* 0x001f280000300a00 */
[----:B-1----:R-:W4:Y:S01]  /*99ad0*/  LDL.LU.64 R38, [R1+0x2238] ;  /* 0x0022380001267983 */ /* 0x002f220000300a00 */
[----:B------:R-:W-:Y:S02]  /*99ae0*/  F2FP.F16.E4M3.UNPACK_B R58, R13 ;  /* 0x0000000dff3a723e */ /* 0x000fe400020006ff */
[----:B------:R-:W-:Y:S01]  /*99af0*/  F2FP.F16.E4M3.UNPACK_B R59, R12 ;  /* 0x0000000cff3b723e */ /* 0x000fe200020006ff */
[----:B--2---:R-:W-:Y:S01]  /*99b00*/  HMMA.16816.F32 R40, R28, R60, R20 ;  /* 0x0000003c1c28723c */ /* 0x004fe20000001814 */
[----:B------:R-:W0:-:S15]  /*99b10*/  LDSM.16.M88.4 R20, [R26+UR6+0x5600] ;  /* 0x005600061a14783b */ /* 0x000e1e0008000200 */
[----:B------:R-:W-:-:S03]  /*99b20*/  NOP ;  /* 0x0000000000007918 */ /* 0x000fc60000000000 */
[----:B------:R-:W-:Y:S04]  /*99b30*/  STL.64 [R1+0x690], R40 ;  /* 0x0006902801007387 */ /* 0x000fe80000100a00 */
[----:B------:R-:W-:Y:S04]  /*99b40*/  STL.64 [R1+0x698], R42 ;  /* 0x0006982a01007387 */ /* 0x000fe80000100a00 */
[----:B0-----:R0:W-:Y:S01]  /*99b50*/  STL.64 [R1+0x39b0], R20 ;  /* 0x0039b01401007387 */ /* 0x0011e20000100a00 */
[----:B------:R-:W-:-:S03]  /*99b60*/  IMAD.MOV.U32 R13, RZ, RZ, R20 ;  /* 0x000000ffff0d7224 */ /* 0x000fc600078e0014 */
[----:B------:R1:W-:Y:S01]  /*99b70*/  STL.64 [R1+0x39b8], R22 ;  /* 0x0039b81601007387 */ /* 0x0003e20000100a00 */
[----:B------:R-:W-:-:S03]  /*99b80*/  IMAD.MOV.U32 R12, RZ, RZ, R21 ;  /* 0x000000ffff0c7224 */ /* 0x000fc600078e0015 */
[----:B0-----:R-:W2:Y:S04]  /*99b90*/  LDL.LU.64 R20, [R1+0x2240] ;  /* 0x0022400001147983 */ /* 0x001ea80000300a00 */
[----:B-1----:R-:W2:Y:S01]  /*99ba0*/  LDL.LU.64 R22, [R1+0x2248] ;  /* 0x0022480001167983 */ /* 0x002ea20000300a00 */
[----:B---3--:R-:W-:Y:S03]  /*99bb0*/  HMMA.16816.F32 R40, R28, R58, R16 ;  /* 0x0000003a1c28723c */ /* 0x008fe60000001810 */
[----:B------:R-:W0:Y:S01]  /*99bc0*/  LDSM.16.M88.4 R16, [R26+UR6+0x5800] ;  /* 0x005800061a10783b */ /* 0x000e220008000200 */
[----:B------:R-:W-:Y:S02]  /*99bd0*/  F2FP.F16.E4M3.UNPACK_B R56, R3 ;  /* 0x00000003ff38723e */ /* 0x000fe400020006ff */
[----:B------:R-:W-:-:S13]  /*99be0*/  F2FP.F16.E4M3.UNPACK_B R57, R2 ;  /* 0x00000002ff39723e */ /* 0x000fda00020006ff */
[----:B------:R-:W-:Y:S04]  /*99bf0*/  STL.64 [R1+0x6b0], R40 ;  /* 0x0006b02801007387 */ /* 0x000fe80000100a00 */
[----:B------:R-:W-:Y:S04]  /*99c00*/  STL.64 [R1+0x6b8], R42 ;  /* 0x0006b82a01007387 */ /* 0x000fe80000100a00 */
[----:B0-----:R0:W-:Y:S01]  /*99c10*/  STL.64 [R1+0x39c0], R16 ;  /* 0x0039c01001007387 */ /* 0x0011e20000100a00 */
[----:B------:R-:W-:-:S03]  /*99c20*/  IMAD.MOV.U32 R3, RZ, RZ, R16 ;  /* 0x000000ffff037224 */ /* 0x000fc600078e0010 */
[----:B------:R1:W-:Y:S01]  /*99c30*/  STL.64 [R1+0x39c8], R18 ;  /* 0x0039c81201007387 */ /* 0x0003e20000100a00 */
[----:B------:R-:W-:-:S03]  /*99c40*/  IMAD.MOV.U32 R2, RZ, RZ, R17 ;  /* 0x000000ffff027224 */ /* 0x000fc600078e0011 */
[----:B0-----:R-:W3:Y:S04]  /*99c50*/  LDL.LU.64 R16, [R1+0x2250] ;  /* 0x0022500001107983 */ /* 0x001ee80000300a00 */
[----:B-1----:R-:W3:Y:S01]  /*99c60*/  LDL.LU.64 R18, [R1+0x2258] ;  /* 0x0022580001127983 */ /* 0x002ee20000300a00 */
[----:B----4-:R-:W-:Y:S03]  /*99c70*/  HMMA.16816.F32 R36, R28, R56, R36 ;  /* 0x000000381c24723c */ /* 0x010fe60000001824 */
[----:B------:R-:W-:Y:S04]  /*99c80*/  STL.64 [R1+0xad10], R58 ;  /* 0x00ad103a01007387 */ /* 0x000fe80000100a00 */
[----:B------:R-:W-:-:S12]  /*99c90*/  STL.64 [R1+0xad08], R56 ;  /* 0x00ad083801007387 */ /* 0x000fd80000100a00 */
[----:B------:R-:W-:Y:S04]  /*99ca0*/  STL.64 [R1+0x6e0], R36 ;  /* 0x0006e02401007387 */ /* 0x000fe80000100a00 */
[----:B------:R-:W-:Y:S04]  /*99cb0*/  STL.64 [R1+0x6e8], R38 ;  /* 0x0006e82601007387 */ /* 0x000fe80000100a00 */
[----:B------:R-:W0:Y:S01]  /*99cc0*/  LDSM.16.M88.4 R36, [R26+UR6+0x5a00] ;  /* 0x005a00061a24783b */ /* 0x000e220008000200 */
[----:B------:R-:W-:Y:S02]  /*99cd0*/  F2FP.F16.E4M3.UNPACK_B R54, R5 ;  /* 0x00000005ff36723e */ /* 0x000fe400020006ff */
[----:B------:R-:W-:Y:S01]  /*99ce0*/  F2FP.F16.E4M3.UNPACK_B R55, R4 ;  /* 0x00000004ff37723e */ /* 0x000fe200020006ff */
[----:B0-----:R-:W-:Y:S01]  /*99cf0*/  STL.64 [R1+0x39d0], R36 ;  /* 0x0039d02401007387 */ /* 0x001fe20000100a00 */
[----:B------:R-:W-:-:S03]  /*99d00*/  IMAD.MOV.U32 R5, RZ, RZ, R36 ;  /* 0x000000ffff057224 */ /* 0x000fc600078e0024 */
[----:B------:R2:W-:Y:S01]  /*99d10*/  STL.64 [R1+0x39d8], R38 ;  /* 0x0039d82601007387 */ /* 0x0005e20000100a00 */
[----:B------:R-:W-:Y:S02]  /*99d20*/  IMAD.MOV.U32 R4, RZ, RZ, R37 ;  /* 0x000000ffff047224 */ /* 0x000fe400078e0025 */
[----:B--2---:R-:W-:Y:S01]  /*99d30*/  HMMA.16816.F32 R36, R28, R54, R20 ;  /* 0x000000361c24723c */ /* 0x004fe20000001814 */
[----:B------:R-:W2:-:S15]  /*99d40*/  LDL.LU.64 R20, [R1+0x2260] ;  /* 0x0022600001147983 */ /* 0x000e9e0000300a00 */
[----:B------:R-:W-:-:S03]  /*99d50*/  NOP ;  /* 0x0000000000007918 */ /* 0x000fc60000000000 */
[----:B------:R-:W-:Y:S04]  /*99d60*/  STL.64 [R1+0x700], R36 ;  /* 0x0007002401007387 */ /* 0x000fe80000100a00 */
[----:B------:R-:W-:Y:S04]  /*99d70*/  STL.64 [R1+0x708], R38 ;  /* 0x0007082601007387 */ /* 0x000fe80000100a00 */
[----:B------:R-:W2:Y:S04]  /*99d80*/  LDL.LU.64 R22, [R1+0x2268] ;  /* 0x0022680001167983 */ /* 0x000ea80000300a00 */
[----:B------:R-:W0:Y:S01]  /*99d90*/  LDSM.16.M88.4 R36, [R26+UR6+0x5c00] ;  /* 0x005c00061a24783b */ /* 0x000e220008000200 */
[----:B------:R-:W-:-:S02]  /*99da0*/  F2FP.F16.E4M3.UNPACK_B R52, R7 ;  /* 0x00000007ff34723e */ /* 0x000fc400020006ff */
[----:B------:R-:W-:Y:S01]  /*99db0*/  F2FP.F16.E4M3.UNPACK_B R53, R6 ;  /* 0x00000006ff35723e */ /* 0x000fe200020006ff */
[----:B0-----:R0:W-:Y:S01]  /*99dc0*/  STL.64 [R1+0x39e0], R36 ;  /* 0x0039e02401007387 */ /* 0x0011e20000100a00 */
[----:B------:R-:W-:-:S03]  /*99dd0*/  IMAD.MOV.U32 R7, RZ, RZ, R36 ;  /* 0x000000ffff077224 */ /* 0x000fc600078e0024 */
[----:B------:R1:W-:Y:S01]  /*99de0*/  STL.64 [R1+0x39e8], R38 ;  /* 0x0039e82601007387 */ /* 0x0003e20000100a00 */
[----:B------:R-:W-:-:S03]  /*99df0*/  IMAD.MOV.U32 R6, RZ, RZ, R37 ;  /* 0x000000ffff067224 */ /* 0x000fc600078e0025 */
[----:B0-----:R-:W4:Y:S04]  /*99e00*/  LDL.LU.64 R36, [R1+0x2270] ;  /* 0x0022700001247983 */ /* 0x001f280000300a00 */
[----:B-1----:R-:W4:Y:S01]  /*99e10*/  LDL.LU.64 R38, [R1+0x2278] ;  /* 0x0022780001267983 */ /* 0x002f220000300a00 */
[----:B---3--:R-:W-:-:S15]  /*99e20*/  HMMA.16816.F32 R16, R28, R52, R16 ;  /* 0x000000341c10723c */ /* 0x008fde0000001810 */
[----:B------:R-:W-:-:S04]  /*99e30*/  NOP ;  /* 0x0000000000007918 */ /* 0x000fc80000000000 */
[----:B------:R-:W-:Y:S04]  /*99e40*/  STL.64 [R1+0x730], R16 ;  /* 0x0007301001007387 */ /* 0x000fe80000100a00 */
[----:B------:R-:W-:Y:S04]  /*99e50*/  STL.64 [R1+0x738], R18 ;  /* 0x0007381201007387 */ /* 0x000fe80000100a00 */
[----:B------:R-:W0:Y:S04]  /*99e60*/  LDSM.16.M88.4 R16, [R26+UR6+0x5e00] ;  /* 0x005e00061a10783b */ /* 0x000e280008000200 */
[----:B------:R-:W-:Y:S04]  /*99e70*/  STL.64 [R1+0xad00], R54 ;  /* 0x00ad003601007387 */ /* 0x000fe80000100a00 */
[----:B------:R-:W-:Y:S01]  /*99e80*/  STL.64 [R1+0xacf8], R52 ;  /* 0x00acf83401007387 */ /* 0x000fe20000100a00 */
[----:B------:R-:W-:-:S02]  /*99e90*/  F2FP.F16.E4M3.UNPACK_B R50, R9 ;  /* 0x00000009ff32723e */ /* 0x000fc400020006ff */
[----:B------:R-:W-:Y:S01]  /*99ea0*/  F2FP.F16.E4M3.UNPACK_B R51, R8 ;  /* 0x00000008ff33723e */ /* 0x000fe200020006ff */
[----:B0-----:R0:W-:Y:S01]  /*99eb0*/  STL.64 [R1+0x39f0], R16 ;  /* 0x0039f01001007387 */ /* 0x0011e20000100a00 */
[----:B------:R-:W-:-:S03]  /*99ec0*/  IMAD.MOV.U32 R9, RZ, RZ, R16 ;  /* 0x000000ffff097224 */ /* 0x000fc600078e0010 */
[----:B------:R1:W-:Y:S01]  /*99ed0*/  STL.64 [R1+0x39f8], R18 ;  /* 0x0039f81201007387 */ /* 0x0003e20000100a00 */
[----:B------:R-:W-:-:S03]  /*99ee0*/  IMAD.MOV.U32 R8, RZ, RZ, R17 ;  /* 0x000000ffff087224 */ /* 0x000fc600078e0011 */
[----:B0-----:R-:W3:Y:S04]  /*99ef0*/  LDL.LU.64 R16, [R1+0x2280] ;  /* 0x0022800001107983 */ /* 0x001ee80000300a00 */
[----:B-1----:R-:W3:Y:S01]  /*99f00*/  LDL.LU.64 R18, [R1+0x2288] ;  /* 0x0022880001127983 */ /* 0x002ee20000300a00 */
        /* <DEDUP_REMOVED lines=25> */
[----:B---3--:R-:W-:Y:S01]  /*9a0a0*/  HMMA.16816.F32 R36, R28, R46, R16 ;  /* 0x0000002e1c24723c */ /* 0x008fe20000001810 */
[----:B------:R-:W3:-:S15]  /*9a0b0*/  LDL.LU.64 R16, [R1+0x22a0] ;  /* 0x0022a00001107983 */ /* 0x000ede0000300a00 */
[----:B------:R-:W-:-:S03]  /*9a0c0*/  NOP ;  /* 0x0000000000007918 */ /* 0x000fc60000000000 */
[----:B------:R-:W-:Y:S04]  /*9a0d0*/  STL.64 [R1+0x7a0], R36 ;  /* 0x0007a02401007387 */ /* 0x000fe80000100a00 */
[----:B------:R-:W-:Y:S04]  /*9a0e0*/  STL.64 [R1+0x7a8], R38 ;  /* 0x0007a82601007387 */ /* 0x000fe80000100a00 */
[----:B------:R-:W3:Y:S04]  /*9a0f0*/  LDL.LU.64 R18, [R1+0x22a8] ;  /* 0x0022a80001127983 */ /* 0x000ee80000300a00 */
[----:B------:R-:W0:Y:S01]  /*9a100*/  LDSM.16.M88.4 R36, [R26+UR6+0x6400] ;  /* 0x006400061a24783b */ /* 0x000e220008000200 */
[----:B------:R-:W-:-:S02]  /*9a110*/  F2FP.F16.E4M3.UNPACK_B R44, R3 ;  /* 0x00000003ff2c723e */ /* 0x000fc400020006ff */
[----:B------:R-:W-:Y:S01]  /*9a120*/  F2FP.F16.E4M3.UNPACK_B R45, R2 ;  /* 0x00000002ff2d723e */ /* 0x000fe200020006ff */
[----:B0-----:R-:W-:Y:S04]  /*9a130*/  STL.64 [R1+0x3a20], R36 ;  /* 0x003a202401007387 */ /* 0x001fe80000100a00 */
[----:B------:R-:W-:Y:S04]  /*9a140*/  STL.64 [R1+0x3a28], R38 ;  /* 0x003a282601007387 */ /* 0x000fe80000100a00 */
[----:B------:R-:W4:Y:S04]  /*9a150*/  LDL.LU.64 R48, [R1+0x22b0] ;  /* 0x0022b00001307983 */ /* 0x000f280000300a00 */
[----:B------:R-:W4:Y:S01]  /*9a160*/  LDL.LU.64 R50, [R1+0x22b8] ;  /* 0x0022b80001327983 */ /* 0x000f220000300a00 */
[----:B------:R-:W-:-:S02]  /*9a170*/  F2FP.F16.E4M3.UNPACK_B R42, R5 ;  /* 0x00000005ff2a723e */ /* 0x000fc400020006ff */
[----:B------:R-:W-:Y:S01]  /*9a180*/  F2FP.F16.E4M3.UNPACK_B R43, R4 ;  /* 0x00000004ff2b723e */ /* 0x000fe200020006ff */
[----:B--2---:R-:W-:-:S15]  /*9a190*/  HMMA.16816.F32 R20, R28, R44, R20 ;  /* 0x0000002c1c14723c */ /* 0x004fde0000001814 */
[----:B------:R-:W-:-:S04]  /*9a1a0*/  NOP ;  /* 0x0000000000007918 */ /* 0x000fc80000000000 */
[----:B------:R-:W-:Y:S04]  /*9a1b0*/  STL.64 [R1+0x7d0], R20 ;  /* 0x0007d01401007387 */ /* 0x000fe80000100a00 */
[----:B------:R-:W-:Y:S04]  /*9a1c0*/  STL.64 [R1+0x7d8], R22 ;  /* 0x0007d81601007387 */ /* 0x000fe80000100a00 */
[----:B------:R-:W0:Y:S04]  /*9a1d0*/  LDSM.16.M88.4 R20, [R26+UR6+0x6600] ;  /* 0x006600061a14783b */ /* 0x000e280008000200 */
        /* <DEDUP_REMOVED lines=8> */
[----:B------:R-:W-:Y:S02]  /*9a260*/  IMAD.MOV.U32 R2, RZ, RZ, R36 ;  /* 0x000000ffff027224 */ /* 0x000fe400078e0024 */
[----:B------:R-:W-:Y:S02]  /*9a270*/  IMAD.MOV.U32 R3, RZ, RZ, R37 ;  /* 0x000000ffff037224 */ /* 0x000fe400078e0025 */
[----:B---3--:R-:W-:Y:S01]  /*9a280*/  HMMA.16816.F32 R36, R28, R42, R16 ;  /* 0x0000002a1c24723c */ /* 0x008fe20000001810 */
[----:B------:R-:W0:Y:S01]  /*9a290*/  LDSM.16.M88.4 R16, [R26+UR6+0x6800] ;  /* 0x006800061a10783b */ /* 0x000e220008000200 */
[----:B------:R-:W-:-:S02]  /*9a2a0*/  F2FP.F16.E4M3.UNPACK_B R40, R7 ;  /* 0x00000007ff28723e */ /* 0x000fc400020006ff */
[----:B------:R-:W-:-:S15]  /*9a2b0*/  F2FP.F16.E4M3.UNPACK_B R41, R6 ;  /* 0x00000006ff29723e */ /* 0x000fde00020006ff */
[----:B------:R-:W-:Y:S04]  /*9a2c0*/  STL.64 [R1+0x7f0], R36 ;  /* 0x0007f02401007387 */ /* 0x000fe80000100a00 */
[----:B------:R-:W-:Y:S04]  /*9a2d0*/  STL.64 [R1+0x7f8], R38 ;  /* 0x0007f82601007387 */ /* 0x000fe80000100a00 */
[----:B0-----:R0:W-:Y:S01]  /*9a2e0*/  STL.64 [R1+0x3a40], R16 ;  /* 0x003a401001007387 */ /* 0x0011e20000100a00 */
[----:B------:R-:W-:-:S03]  /*9a2f0*/  IMAD.MOV.U32 R6, RZ, RZ, R16 ;  /* 0x000000ffff067224 */ /* 0x000fc600078e0010 */
[----:B------:R1:W-:Y:S01]  /*9a300*/  STL.64 [R1+0x3a48], R18 ;  /* 0x003a481201007387 */ /* 0x0003e20000100a00 */
[----:B------:R-:W-:-:S03]  /*9a310*/  IMAD.MOV.U32 R7, RZ, RZ, R17 ;  /* 0x000000ffff077224 */ /* 0x000fc600078e0011 */
[----:B0-----:R-:W3:Y:S04]  /*9a320*/  LDL.LU.64 R16, [R1+0x22d0] ;  /* 0x0022d00001107983 */ /* 0x001ee80000300a00 */
[----:B-1----:R-:W3:Y:S04]  /*9a330*/  LDL.LU.64 R18, [R1+0x22d8] ;  /* 0x0022d80001127983 */ /* 0x002ee80000300a00 */
[----:B------:R-:W-:Y:S01]  /*9a340*/  STL.64 [R1+0xad30], R42 ;  /* 0x00ad302a01007387 */ /* 0x000fe20000100a00 */
[----:B----4-:R-:W-:Y:S03]  /*9a350*/  HMMA.16816.F32 R44, R28, R40, R48 ;  /* 0x000000281c2c723c */ /* 0x010fe60000001830 */
[----:B------:R-:W-:Y:S04]  /*9a360*/  STL.64 [R1+0xad28], R40 ;  /* 0x00ad282801007387 */ /* 0x000fe80000100a00 */
[----:B------:R-:W0:Y:S01]  /*9a370*/  LDSM.16.M88.4 R40, [R26+UR6+0x6a00] ;  /* 0x006a00061a28783b */ /* 0x000e220008000200 */
[----:B------:R-:W-:-:S02]  /*9a380*/  F2FP.F16.E4M3.UNPACK_B R38, R9 ;  /* 0x00000009ff26723e */ /* 0x000fc400020006ff */
[----:B------:R-:W-:-:S09]  /*9a390*/  F2FP.F16.E4M3.UNPACK_B R39, R8 ;  /* 0x00000008ff27723e */ /* 0x000fd200020006ff */
[----:B------:R-:W-:Y:S04]  /*9a3a0*/  STL.64 [R1+0x820], R44 ;  /* 0x0008202c01007387 */ /* 0x000fe80000100a00 */
[----:B------:R-:W-:Y:S04]  /*9a3b0*/  STL.64 [R1+0x828], R46 ;  /* 0x0008282e01007387 */ /* 0x000fe80000100a00 */
[----:B0-----:R-:W-:Y:S01]  /*9a3c0*/  STL.64 [R1+0x3a50], R40 ;  /* 0x003a502801007387 */ /* 0x001fe20000100a00 */
[----:B------:R-:W-:-:S03]  /*9a3d0*/  IMAD.MOV.U32 R8, RZ, RZ, R40 ;  /* 0x000000ffff087224 */ /* 0x000fc600078e0028 */
[----:B------:R2:W-:Y:S01]  /*9a3e0*/  STL.64 [R1+0x3a58], R42 ;  /* 0x003a582a01007387 */ /* 0x0005e20000100a00 */
[----:B------:R-:W-:Y:S02]  /*9a3f0*/  IMAD.MOV.U32 R9, RZ, RZ, R41 ;  /* 0x000000ffff097224 */ /* 0x000fe400078e0029 */
[----:B--2---:R-:W-:Y:S01]  /*9a400*/  HMMA.16816.F32 R40, R28, R38, R20 ;  /* 0x000000261c28723c */ /* 0x004fe20000001814 */
[----:B------:R-:W2:Y:S04]  /*9a410*/  LDL.LU.64 R20, [R1+0x22f0] ;  /* 0x0022f00001147983 */ /* 0x000ea80000300a00 */
[----:B------:R-:W2:-:S14]  /*9a420*/  LDL.LU.64 R22, [R1+0x22f8] ;  /* 0x0022f80001167983 */ /* 0x000e9c0000300a00 */
        /* <DEDUP_REMOVED lines=10> */
[----:B------:R-:W3:Y:S04]  /*9a4d0*/  LDL.LU.64 R16, [R1+0x2300] ;  /* 0x0023000001107983 */ /* 0x000ee80000300a00 */
[----:B------:R-:W3:-:S14]  /*9a4e0*/  LDL.LU.64 R18, [R1+0x2308] ;  /* 0x0023080001127983 */ /* 0x000edc0000300a00 */
[----:B------:R-:W-:Y:S04]  /*9a4f0*/  STL.64 [R1+0x870], R40 ;  /* 0x0008702801007387 */ /* 0x000fe80000100a00 */
[----:B------:R-:W-:Y:S04]  /*9a500*/  STL.64 [R1+0x878], R42 ;  /* 0x0008782a01007387 */ /* 0x000fe80000100a00 */
[----:B------:R-:W-:Y:S04]  /*9a510*/  STL.64 [R1+0xacd0], R38 ;  /* 0x00acd02601007387 */ /* 0x000fe80000100a00 */
[----:B------:R0:W-:Y:S04]  /*9a520*/  STL.64 [R1+0xacc8], R36 ;  /* 0x00acc82401007387 */ /* 0x0001e80000100a00 */
[----:B------:R-:W1:Y:S04]  /*9a530*/  LDSM.16.M88.4 R40, [R26+UR6+0x6e00] ;  /* 0x006e00061a28783b */ /* 0x000e680008000200 */
[----:B0-----:R-:W4:Y:S04]  /*9a540*/  LDL.LU.64 R36, [R1+0x2310] ;  /* 0x0023100001247983 */ /* 0x001f280000300a00 */
[----:B------:R-:W4:Y:S01]  /*9a550*/  LDL.LU.64 R38, [R1+0x2318] ;  /* 0x0023180001267983 */ /* 0x000f220000300a00 */
[----:B------:R-:W-:-:S02]  /*9a560*/  F2FP.F16.E4M3.UNPACK_B R34, R13 ;  /* 0x0000000dff22723e */ /* 0x000fc400020006ff */
[----:B------:R-:W-:Y:S01]  /*9a570*/  F2FP.F16.E4M3.UNPACK_B R35, R12 ;  /* 0x0000000cff23723e */ /* 0x000fe200020006ff */
[----:B-1----:R-:W-:Y:S01]  /*9a580*/  STL.64 [R1+0x3a70], R40 ;  /* 0x003a702801007387 */ /* 0x002fe20000100a00 */
[----:B------:R-:W-:-:S03]  /*9a590*/  IMAD.MOV.U32 R12, RZ, RZ, R40 ;  /* 0x000000ffff0c7224 */ /* 0x000fc600078e0028 */
[----:B------:R2:W-:Y:S01]  /*9a5a0*/  STL.64 [R1+0x3a78], R42 ;  /* 0x003a782a01007387 */ /* 0x0005e20000100a00 */
[----:B------:R-:W-:Y:S02]  /*9a5b0*/  IMAD.MOV.U32 R13, RZ, RZ, R41 ;  /* 0x000000ffff0d7224 */ /* 0x000fe400078e0029 */
[----:B------:R-:W-:Y:S01]  /*9a5c0*/  IMAD.MOV.U32 R0, RZ, RZ, R15 ;  /* 0x000000ffff007224 */ /* 0x000fe200078e000f */
[----:B--2---:R-:W-:Y:S01]  /*9a5d0*/  HMMA.16816.F32 R40, R28, R34, R20 ;  /* 0x000000221c28723c */ /* 0x004fe20000001814 */
[----:B------:R-:W0:-:S15]  /*9a5e0*/  LDSM.16.M88.4 R20, [R26+UR6+0x7000] ;  /* 0x007000061a14783b */ /* 0x000e1e0008000200 */
[----:B------:R-:W-:-:S03]  /*9a5f0*/  NOP ;  /* 0x0000000000007918 */ /* 0x000fc60000000000 */
[----:B------:R-:W-:Y:S04]  /*9a600*/  STL.64 [R1+0x890], R40 ;  /* 0x0008902801007387 */ /* 0x000fe80000100a00 */
[----:B------:R-:W-:Y:S04]  /*9a610*/  STL.64 [R1+0x898], R42 ;  /* 0x0008982a01007387 */ /* 0x000fe80000100a00 */
[----:B------:R-:W1:Y:S04]  /*9a620*/  LDSM.16.M88.4 R40, [R26+UR6+0x7200] ;  /* 0x007200061a28783b */ /* 0x000e680008000200 */
[----:B0-----:R0:W-:Y:S01]  /*9a630*/  STL.64 [R1+0x3a80], R20 ;  /* 0x003a801401007387 */ /* 0x0011e20000100a00 */
[----:B------:R-:W-:-:S03]  /*9a640*/  IMAD.MOV.U32 R14, RZ, RZ, R20 ;  /* 0x000000ffff0e7224 */ /* 0x000fc600078e0014 */
[----:B------:R2:W-:Y:S01]  /*9a650*/  STL.64 [R1+0x3a88], R22 ;  /* 0x003a881601007387 */ /* 0x0005e20000100a00 */
[----:B------:R-:W-:-:S03]  /*9a660*/  IMAD.MOV.U32 R15, RZ, RZ, R21 ;  /* 0x000000ffff0f7224 */ /* 0x000fc600078e0015 */
[----:B0-----:R-:W4:Y:S04]  /*9a670*/  LDL.LU.64 R20, [R1+0x2320] ;  /* 0x0023200001147983 */ /* 0x001f280000300a00 */
[----:B--2---:R-:W2:Y:S01]  /*9a680*/  LDL.LU.64 R22, [R1+0x2328] ;  /* 0x0023280001167983 */ /* 0x004ea20000300a00 */
[----:B------:R-:W-:Y:S02]  /*9a690*/  F2FP.F16.E4M3.UNPACK_B R2, R2 ;  /* 0x00000002ff02723e */ /* 0x000fe400020006ff */
[----:B------:R-:W-:Y:S02]  /*9a6a0*/  F2FP.F16.E4M3.UNPACK_B R3, R3 ;  /* 0x00000003ff03723e */ /* 0x000fe400020006ff */
[----:B------:R-:W-:Y:S02]  /*9a6b0*/  F2FP.F16.E4M3.UNPACK_B R4, R4 ;  /* 0x00000004ff04723e */ /* 0x000fe400020006ff */
[----:B------:R-:W-:-:S03]  /*9a6c0*/  F2FP.F16.E4M3.UNPACK_B R5, R5 ;  /* 0x00000005ff05723e */ /* 0x000fc600020006ff */
[----:B---3--:R-:W-:-:S15]  /*9a6d0*/  HMMA.16816.F32 R16, R28, R2, R16 ;  /* 0x000000021c10723c */ /* 0x008fde0000001810 */
[----:B------:R-:W-:-:S04]  /*9a6e0*/  NOP ;  /* 0x0000000000007918 */ /* 0x000fc80000000000 */
[----:B------:R0:W-:Y:S01]  /*9a6f0*/  STL.64 [R1+0x8c0], R16 ;  /* 0x0008c01001007387 */ /* 0x0001e20000100a00 */
[----:B----4-:R-:W-:Y:S03]  /*9a700*/  HMMA.16816.F32 R36, R28, R4, R36 ;  /* 0x000000041c24723c */ /* 0x010fe60000001824 */
[----:B------:R-:W-:Y:S04]  /*9a710*/  STL.64 [R1+0x8c8], R18 ;  /* 0x0008c81201007387 */ /* 0x000fe80000100a00 */
[----:B-1----:R1:W-:Y:S01]  /*9a720*/  STL.64 [R1+0x3a90], R40 ;  /* 0x003a902801007387 */ /* 0x0023e20000100a00 */
[----:B0-----:R-:W-:-:S03]  /*9a730*/  IMAD.MOV.U32 R16, RZ, RZ, R40 ;  /* 0x000000ffff107224 */ /* 0x001fc600078e0028 */
[----:B------:R0:W-:Y:S01]  /*9a740*/  STL.64 [R1+0x3a98], R42 ;  /* 0x003a982a01007387 */ /* 0x0001e20000100a00 */
[----:B------:R-:W-:-:S03]  /*9a750*/  IMAD.MOV.U32 R17, RZ, RZ, R41 ;  /* 0x000000ffff117224 */ /* 0x000fc600078e0029 */
[----:B-1----:R-:W3:Y:S04]  /*9a760*/  LDL.LU.64 R40, [R1+0x2330] ;  /* 0x0023300001287983 */ /* 0x002ee80000300a00 */
[----:B0-----:R-:W3:Y:S04]  /*9a770*/  LDL.LU.64 R42, [R1+0x2338] ;  /* 0x00233800012a7983 */ /* 0x001ee80000300a00 */
[----:B------:R-:W-:Y:S04]  /*9a780*/  STL.64 [R1+0x8e0], R36 ;  /* 0x0008e02401007387 */ /* 0x000fe80000100a00 */
[----:B------:R-:W-:Y:S04]  /*9a790*/  STL.64 [R1+0x8e8], R38 ;  /* 0x0008e82601007387 */ /* 0x000fe80000100a00 */
        /* <DEDUP_REMOVED lines=8> */
[----:B-1----:R-:W4:Y:S04]  /*9a820*/  LDL.LU.64 R38, [R1+0x2348] ;  /* 0x0023480001267983 */ /* 0x002f280000300a00 */
[----:B------:R-:W-:Y:S04]  /*9a830*/  STL.64 [R1+0xacb0], R6 ;  /* 0x00acb00601007387 */ /* 0x000fe80000100a00 */
[----:B------:R-:W-:Y:S01]  /*9a840*/  STL.64 [R1+0xaca8], R4 ;  /* 0x00aca80401007387 */ /* 0x000fe20000100a00 */
[----:B--2---:R-:W-:Y:S03]  /*9a850*/  HMMA.16816.F32 R20, R28, R6, R20 ;  /* 0x000000061c14723c */ /* 0x004fe60000001814 */
[----:B------:R-:W0:-:S15]  /*9a860*/  LDSM.16.M88.4 R4, [R26+UR6+0x7600] ;  /* 0x007600061a04783b */ /* 0x000e1e0008000200 */
[----:B------:R-:W-:Y:S01]  /*9a870*/  NOP ;  /* 0x0000000000007918 */ /* 0x000fe20000000000 */
[----:B------:R1:W-:Y:S04]  /*9a880*/  STL.64 [R1+0x910], R20 ;  /* 0x0009101401007387 */ /* 0x0003e80000100a00 */
[----:B------:R-:W-:Y:S04]  /*9a890*/  STL.64 [R1+0x918], R22 ;  /* 0x0009181601007387 */ /* 0x000fe80000100a00 */
[----:B0-----:R0:W-:Y:S01]  /*9a8a0*/  STL.64 [R1+0x3ab0], R4 ;  /* 0x003ab00401007387 */ /* 0x0011e20000100a00 */
[----:B-1----:R-:W-:-:S03]  /*9a8b0*/  IMAD.MOV.U32 R20, RZ, RZ, R4 ;  /* 0x000000ffff147224 */ /* 0x002fc600078e0004 */
[----:B------:R1:W-:Y:S01]  /*9a8c0*/  STL.64 [R1+0x3ab8], R6 ;  /* 0x003ab80601007387 */ /* 0x0003e20000100a00 */
[----:B------:R-:W-:-:S03]  /*9a8d0*/  IMAD.MOV.U32 R21, RZ, RZ, R5 ;  /* 0x000000ffff157224 */ /* 0x000fc600078e0005 */
[----:B0-----:R-:W2:Y:S04]  /*9a8e0*/  LDL.LU.64 R4, [R1+0x2350] ;  /* 0x0023500001047983 */ /* 0x001ea80000300a00 */
[----:B-1----:R-:W2:Y:S01]  /*9a8f0*/  LDL.LU.64 R6, [R1+0x2358] ;  /* 0x0023580001067983 */ /* 0x002ea20000300a00 */
[----:B------:R-:W-:Y:S02]  /*9a900*/  F2FP.F16.E4M3.UNPACK_B R8, R8 ;  /* 0x00000008ff08723e */ /* 0x000fe400020006ff */
[----:B------:R-:W-:-:S07]  /*9a910*/  F2FP.F16.E4M3.UNPACK_B R9, R9 ;  /* 0x00000009ff09723e */ /* 0x000fce00020006ff */
[----:B---3--:R-:W-:Y:S01]  /*9a920*/  HMMA.16816.F32 R44, R28, R8, R40 ;  /* 0x000000081c2c723c */ /* 0x008fe20000001828 */
[----:B------:R-:W0:Y:S01]  /*9a930*/  LDSM.16.M88.4 R40, [R26+UR6+0x7800] ;  /* 0x007800061a28783b */ /* 0x000e220008000200 */
[----:B------:R-:W-:Y:S02]  /*9a940*/  F2FP.F16.E4M3.UNPACK_B R10, R10 ;  /* 0x0000000aff0a723e */ /* 0x000fe400020006ff */
[----:B------:R-:W-:-:S15]  /*9a950*/  F2FP.F16.E4M3.UNPACK_B R11, R11 ;  /* 0x0000000bff0b723e */ /* 0x000fde00020006ff */
[----:B------:R-:W-:Y:S04]  /*9a960*/  STL.64 [R1+0x930], R44 ;  /* 0x0009302c01007387 */ /* 0x000fe80000100a00 */
[----:B------:R-:W-:Y:S04]  /*9a970*/  STL.64 [R1+0x938], R46 ;  /* 0x0009382e01007387 */ /* 0x000fe80000100a00 */
[----:B0-----:R-:W-:Y:S01]  /*9a980*/  STL.64 [R1+0x3ac0], R40 ;  /* 0x003ac02801007387 */ /* 0x001fe20000100a00 */
[----:B------:R-:W-:-:S03]  /*9a990*/  IMAD.MOV.U32 R22, RZ, RZ, R40 ;  /* 0x000000ffff167224 */ /* 0x000fc600078e0028 */
[----:B------:R4:W-:Y:S01]  /*9a9a0*/  STL.64 [R1+0x3ac8], R42 ;  /* 0x003ac82a01007387 */ /* 0x0009e20000100a00 */
[----:B------:R-:W-:Y:S02]  /*9a9b0*/  IMAD.MOV.U32 R23, RZ, RZ, R41 ;  /* 0x000000ffff177224 */ /* 0x000fe400078e0029 */
[----:B----4-:R-:W-:Y:S01]  /*9a9c0*/  HMMA.16816.F32 R40, R28, R10, R36 ;  /* 0x0000000a1c28723c */ /* 0x010fe20000001824 */
[----:B------:R-:W3:Y:S04]  /*9a9d0*/  LDL.LU.64 R36, [R1+0x2360] ;  /* 0x0023600001247983 */ /* 0x000ee80000300a00 */
[----:B------:R-:W3:-:S14]  /*9a9e0*/  LDL.LU.64 R38, [R1+0x2368] ;  /* 0x0023680001267983 */ /* 0x000edc0000300a00 */
[----:B------:R-:W-:Y:S04]  /*9a9f0*/  STL.64 [R1+0x960], R40 ;  /* 0x0009602801007387 */ /* 0x000fe80000100a00 */
[----:B------:R-:W-:Y:S04]  /*9aa00*/  STL.64 [R1+0x968], R42 ;  /* 0x0009682a01007387 */ /* 0x000fe80000100a00 */
[----:B------:R-:W-:Y:S04]  /*9aa10*/  STL.64 [R1+0xacc0], R10 ;  /* 0x00acc00a01007387 */ /* 0x000fe80000100a00 */
[----:B------:R-:W-:Y:S04]  /*9aa20*/  STL.64 [R1+0xacb8], R8 ;  /* 0x00acb80801007387 */ /* 0x000fe80000100a00 */
[----:B------:R-:W0:Y:S01]  /*9aa30*/  LDSM.16.M88.4 R8, [R26+UR6+0x7a00] ;  /* 0x007a00061a08783b */ /* 0x000e220008000200 */
[----:B------:R-:W-:-:S02]  /*9aa40*/  F2FP.F16.E4M3.UNPACK_B R12, R12 ;  /* 0x0000000cff0c723e */ /* 0x000fc400020006ff */
[----:B------:R-:W-:Y:S01]  /*9aa50*/  F2FP.F16.E4M3.UNPACK_B R13, R13 ;  /* 0x0000000dff0d723e */ /* 0x000fe200020006ff */
[----:B0-----:R-:W-:Y:S01]  /*9aa60*/  STL.64 [R1+0x3ad0], R8 ;  /* 0x003ad00801007387 */ /* 0x001fe20000100a00 */
[----:B------:R-:W-:-:S03]  /*9aa70*/  IMAD.MOV.U32 R24, RZ, RZ, R8 ;  /* 0x000000ffff187224 */ /* 0x000fc600078e0008 */
[----:B------:R-:W-:Y:S01]  /*9aa80*/  STL.64 [R1+0x3ad8], R10 ;  /* 0x003ad80a01007387 */ /* 0x000fe20000100a00 */
[----:B------:R-:W-:-:S03]  /*9aa90*/  IMAD.MOV.U32 R25, RZ, RZ, R9 ;  /* 0x000000ffff197224 */ /* 0x000fc600078e0009 */
[----:B------:R-:W4:Y:S04]  /*9aaa0*/  LDL.LU.64 R40, [R1+0x2370] ;  /* 0x0023700001287983 */ /* 0x000f280000300a00 */
[----:B------:R-:W0:Y:S04]  /*9aab0*/  LDSM.16.M88.4 R8, [R26+UR6+0x7c00] ;  /* 0x007c00061a08783b */ /* 0x000e280008000200 */
[----:B------:R-:W4:Y:S01]  /*9aac0*/  LDL.LU.64 R42, [R1+0x2378] ;  /* 0x00237800012a7983 */ /* 0x000f220000300a00 */
[----:B--2---:R-:W-:-:S15]  /*9aad0*/  HMMA.16816.F32 R4, R28, R12, R4 ;  /* 0x0000000c1c04723c */ /* 0x004fde0000001804 */
[----:B------:R-:W-:-:S04]  /*9aae0*/  NOP ;  /* 0x0000000000007918 */ /* 0x000fc80000000000 */
[----:B------:R-:W-:Y:S04]  /*9aaf0*/  STL.64 [R1+0x980], R4 ;  /* 0x0009800401007387 */ /* 0x000fe80000100a00 */
[----:B------:R1:W-:Y:S04]  /*9ab00*/  STL.64 [R1+0x988], R6 ;  /* 0x0009880601007387 */ /* 0x0003e80000100a00 */
[----:B0-----:R0:W-:Y:S04]  /*9ab10*/  STL.64 [R1+0x3ae0], R8 ;  /* 0x003ae00801007387 */ /* 0x0011e80000100a00 */
[----:B------:R2:W-:Y:S01]  /*9ab20*/  STL.64 [R1+0x3ae8], R10 ;  /* 0x003ae80a01007387 */ /* 0x0005e20000100a00 */
[----:B-1----:R-:W-:-:S02]  /*9ab30*/  IMAD.MOV.U32 R7, RZ, RZ, R8 ;  /* 0x000000ffff077224 */ /* 0x002fc400078e0008 */
[----:B------:R-:W-:Y:S02]  /*9ab40*/  IMAD.MOV.U32 R6, RZ, RZ, R9 ;  /* 0x000000ffff067224 */ /* 0x000fe400078e0009 */
[----:B0-----:R-:W4:Y:S04]  /*9ab50*/  LDL.LU.64 R8, [R1+0x2380] ;  /* 0x0023800001087983 */ /* 0x001f280000300a00 */
[----:B--2---:R-:W2:Y:S01]  /*9ab60*/  LDL.LU.64 R10, [R1+0x2388] ;  /* 0x00238800010a7983 */ /* 0x004ea20000300a00 */
[----:B------:R-:W-:Y:S02]  /*9ab70*/  F2FP.F16.E4M3.UNPACK_B R14, R14 ;  /* 0x0000000eff0e723e */ /* 0x000fe400020006ff */
[----:B------:R-:W-:Y:S02]  /*9ab80*/  F2FP.F16.E4M3.UNPACK_B R15, R15 ;  /* 0x0000000fff0f723e */ /* 0x000fe400020006ff */
[----:B------:R-:W-:-:S02]  /*9ab90*/  F2FP.F16.E4M3.UNPACK_B R16, R16 ;  /* 0x00000010ff10723e */ /* 0x000fc400020006ff */
[----:B------:R-:W-:-:S03]  /*9aba0*/  F2FP.F16.E4M3.UNPACK_B R17, R17 ;  /* 0x00000011ff11723e */ /* 0x000fc600020006ff */
[----:B---3--:R-:W-:Y:S01]  /*9abb0*/  HMMA.16816.F32 R44, R28, R14, R36 ;  /* 0x0000000e1c2c723c */ /* 0x008fe20000001824 */
        /* <DEDUP_REMOVED lines=9> */
[----:B----4-:R-:W-:Y:S01]  /*9ac50*/  HMMA.16816.F32 R40, R28, R16, R40 ;  /* 0x000000101c28723c */ /* 0x010fe20000001828 */
[----:B0-----:R0:W-:Y:S01]  /*9ac60*/  STL.64 [R1+0x3af0], R12 ;  /* 0x003af00c01007387 */ /* 0x0011e20000100a00 */
[----:B------:R-:W-:-:S03]  /*9ac70*/  IMAD.MOV.U32 R5, RZ, RZ, R12 ;  /* 0x000000ffff057224 */ /* 0x000fc600078e000c */
[----:B------:R1:W-:Y:S01]  /*9ac80*/  STL.64 [R1+0x3af8], R14 ;  /* 0x003af80e01007387 */ /* 0x0003e20000100a00 */
[----:B------:R-:W-:-:S03]  /*9ac90*/  IMAD.MOV.U32 R4, RZ, RZ, R13 ;  /* 0x000000ffff047224 */ /* 0x000fc600078e000d */
[----:B0-----:R-:W4:Y:S04]  /*9aca0*/  LDL.LU.64 R12, [R1+0x23a0] ;  /* 0x0023a000010c7983 */ /* 0x001f280000300a00 */
[----:B-1----:R-:W4:Y:S06]  /*9acb0*/  LDL.LU.64 R14, [R1+0x23a8] ;  /* 0x0023a800010e7983 */ /* 0x002f2c0000300a00 */
[----:B------:R-:W-:Y:S04]  /*9acc0*/  STL.64 [R1+0x9e0], R40 ;  /* 0x0009e02801007387 */ /* 0x000fe80000100a00 */
[----:B------:R2:W-:Y:S02]  /*9acd0*/  STL.64 [R1+0x9e8], R42 ;  /* 0x0009e82a01007387 */ /* 0x0005e40000100a00 */
[----:B--2---:R-:W-:Y:S02]  /*9ace0*/  HMMA.16816.F32 R40, R28, R18, R8 ;  /* 0x000000121c28723c */ /* 0x004fe40000001808 */
[----:B------:R-:W2:Y:S04]  /*9acf0*/  LDL.LU.64 R8, [R1+0x23b0] ;  /* 0x0023b00001087983 */ /* 0x000ea80000300a00 */
[----:B------:R-:W2:Y:S01]  /*9ad00*/  LDL.LU.64 R10, [R1+0x23b8] ;  /* 0x0023b800010a7983 */ /* 0x000ea20000300a00 */
[----:B------:R-:W-:-:S02]  /*9ad10*/  F2FP.F16.E4M3.UNPACK_B R20, R20 ;  /* 0x00000014ff14723e */ /* 0x000fc400020006ff */
[----:B------:R-:W-:Y:S02]  /*9ad20*/  F2FP.F16.E4M3.UNPACK_B R21, R21 ;  /* 0x00000015ff15723e */ /* 0x000fe400020006ff */
[----:B------:R-:W-:Y:S02]  /*9ad30*/  F2FP.F16.E4M3.UNPACK_B R22, R22 ;  /* 0x00000016ff16723e */ /* 0x000fe400020006ff */
[----:B------:R-:W-:-:S06]  /*9ad40*/  F2FP.F16.E4M3.UNPACK_B R23, R23 ;  /* 0x00000017ff17723e */ /* 0x000fcc00020006ff */
[----:B------:R-:W-:Y:S04]  /*9ad50*/  STL.64 [R1+0xa10], R40 ;  /* 0x000a102801007387 */ /* 0x000fe80000100a00 */
[----:B------:R-:W-:Y:S04]  /*9ad60*/  STL.64 [R1+0xa18], R42 ;  /* 0x000a182a01007387 */ /* 0x000fe80000100a00 */
[----:B------:R-:W-:Y:S04]  /*9ad70*/  STL.64 [R1+0xad40], R18 ;  /* 0x00ad401201007387 */ /* 0x000fe80000100a00 */
[----:B------:R3:W-:Y:S01]  /*9ad80*/  STL.64 [R1+0xad38], R16 ;  /* 0x00ad381001007387 */ /* 0x0007e20000100a00 */
[----:B------:R-:W-:-:S02]  /*9ad90*/  F2FP.F16.E4M3.UNPACK_B R24, R24 ;  /* 0x00000018ff18723e */ /* 0x000fc400020006ff */
[----:B------:R-:W-:Y:S01]  /*9ada0*/  F2FP.F16.E4M3.UNPACK_B R25, R25 ;  /* 0x00000019ff19723e */ /* 0x000fe200020006ff */
[----:B---3--:R-:W-:-:S15]  /*9adb0*/  HMMA.16816.F32 R16, R28, R20, R36 ;  /* 0x000000141c10723c */ /* 0x008fde0000001824 */
[----:B------:R-:W-:-:S04]  /*9adc0*/  NOP ;  /* 0x0000000000007918 */ /* 0x000fc80000000000 */
[----:B------:R-:W-:Y:S04]  /*9add0*/  STL.64 [R1+0xa40], R16 ;  /* 0x000a401001007387 */ /* 0x000fe80000100a00 */
[----:B------:R-:W-:Y:S04]  /*9ade0*/  STL.64 [R1+0xa48], R18 ;  /* 0x000a481201007387 */ /* 0x000fe80000100a00 */
[----:B------:R-:W3:Y:S04]  /*9adf0*/  LDL.LU R38, [R1+0x2f5c] ;  /* 0x002f5c0001267983 */ /* 0x000ee80000300800 */
[----:B------:R-:W3:Y:S01]  /*9ae00*/  LDL.LU R39, [R1+0x2f58] ;  /* 0x002f580001277983 */ /* 0x000ee20000300800 */
[----:B------:R-:W-:-:S02]  /*9ae10*/  IMAD.MOV.U32 R49, RZ, RZ, R32 ;  /* 0x000000ffff317224 */ /* 0x000fc400078e0020 */
[----:B------:R-:W-:Y:S01]  /*9ae20*/  IMAD.MOV.U32 R46, RZ, RZ, R33 ;  /* 0x000000ffff2e7224 */ /* 0x000fe200078e0021 */
[----:B----4-:R-:W-:-:S15]  /*9ae30*/  HMMA.16816.F32 R12, R28, R22, R12 ;  /* 0x000000161c0c723c */ /* 0x010fde000000180c */
[----:B------:R-:W-:-:S04]  /*9ae40*/  NOP ;  /* 0x0000000000007918 */ /* 0x000fc80000000000 */
[----:B------:R0:W-:Y:S04]  /*9ae50*/  STL.64 [R1+0xa70], R12 ;  /* 0x000a700c01007387 */ /* 0x0001e80000100a00 */
[----:B------:R1:W-:Y:S04]  /*9ae60*/  STL.64 [R1+0xa78], R14 ;  /* 0x000a780e01007387 */ /* 0x0003e80000100a00 */
[----:B------:R-:W4:Y:S04]  /*9ae70*/  LDL.LU R42, [R1+0x2f64] ;  /* 0x002f6400012a7983 */ /* 0x000f280000300800 */
[----:B------:R-:W4:Y:S04]  /*9ae80*/  LDL.LU R43, [R1+0x2f60] ;  /* 0x002f6000012b7983 */ /* 0x000f280000300800 */
[----:B------:R-:W3:Y:S04]  /*9ae90*/  LDL.LU R52, [R1+0x2f6c] ;  /* 0x002f6c0001347983 */ /* 0x000ee80000300800 */
[----:B------:R-:W3:Y:S04]  /*9aea0*/  LDL.LU R53, [R1+0x2f68] ;  /* 0x002f680001357983 */ /* 0x000ee80000300800 */
[----:B------:R-:W3:Y:S04]  /*9aeb0*/  LDL.LU R56, [R1+0x2f74] ;  /* 0x002f740001387983 */ /* 0x000ee80000300800 */
[----:B------:R-:W3:Y:S04]  /*9aec0*/  LDL.LU R57, [R1+0x2f70] ;  /* 0x002f700001397983 */ /* 0x000ee80000300800 */
[----:B------:R-:W-:Y:S04]  /*9aed0*/  STL.64 [R1+0xad50], R22 ;  /* 0x00ad501601007387 */ /* 0x000fe80000100a00 */
[----:B------:R-:W-:Y:S04]  /*9aee0*/  STL.64 [R1+0xad48], R20 ;  /* 0x00ad481401007387 */ /* 0x000fe80000100a00 */
[----:B0-----:R-:W3:Y:S04]  /*9aef0*/  LDL.LU.64 R12, [R1+0x29b0] ;  /* 0x0029b000010c7983 */ /* 0x001ee80000300a00 */
[----:B-1----:R-:W3:Y:S01]  /*9af00*/  LDL.LU.64 R14, [R1+0x29b8] ;  /* 0x0029b800010e7983 */ /* 0x002ee20000300a00 */
[----:B--2---:R-:W-:-:S15]  /*9af10*/  HMMA.16816.F32 R8, R28, R24, R8 ;  /* 0x000000181c08723c */ /* 0x004fde0000001808 */
[----:B------:R-:W-:-:S04]  /*9af20*/  NOP ;  /* 0x0000000000007918 */ /* 0x000fc80000000000 */
[----:B------:R0:W-:Y:S04]  /*9af30*/  STL.64 [R1+0xb10], R8 ;  /* 0x000b100801007387 */ /* 0x0001e80000100a00 */
[----:B------:R1:W-:Y:S04]  /*9af40*/  STL.64 [R1+0xb18], R10 ;  /* 0x000b180a01007387 */ /* 0x0003e80000100a00 */
[----:B0-----:R-:W2:Y:S04]  /*9af50*/  LDL.LU.64 R8, [R1+0x1d20] ;  /* 0x001d200001087983 */ /* 0x001ea80000300a00 */
[----:B-1----:R-:W2:Y:S04]  /*9af60*/  LDL.LU.64 R10, [R1+0x1d28] ;  /* 0x001d2800010a7983 */ /* 0x002ea80000300a00 */
[----:B------:R-:W2:Y:S04]  /*9af70*/  LDL R54, [R1+0xf0] ;  /* 0x0000f00001367983 */ /* 0x000ea80000100800 */
[----:B------:R-:W2:Y:S04]  /*9af80*/  LDL.64 R58, [R1+0xe8] ;  /* 0x0000e800013a7983 */ /* 0x000ea80000100a00 */
[----:B------:R-:W2:Y:S04]  /*9af90*/  LDL R48, [R1+0x100] ;  /* 0x0001000001307983 */ /* 0x000ea80000100800 */
[----:B------:R-:W2:Y:S04]  /*9afa0*/  LDL.LU R32, [R1+0xad7c] ;  /* 0x00ad7c0001207983 */ /* 0x000ea80000300800 */
[----:B------:R-:W4:Y:S01]  /*9afb0*/  LDL.LU R33, [R1+0xad78] ;  /* 0x00ad780001217983 */ /* 0x000f220000300800 */
[----:B------:R-:W-:Y:S01]  /*9afc0*/  IMAD.MOV.U32 R55, RZ, RZ, R27 ;  /* 0x000000ffff377224 */ /* 0x000fe200078e001b */
[----:B------:R-:W-:-:S02]  /*9afd0*/  F2FP.F16.E4M3.UNPACK_B R26, R7 ;  /* 0x00000007ff1a723e */ /* 0x000fc400020006ff */
[----:B------:R-:W-:Y:S01]  /*9afe0*/  F2FP.F16.E4M3.UNPACK_B R27, R6 ;  /* 0x00000006ff1b723e */ /* 0x000fe200020006ff */
[----:B------:R-:W4:Y:S04]  /*9aff0*/  LDL R47, [R1+0x10c] ;  /* 0x00010c00012f7983 */ /* 0x000f280000100800 */
[----:B------:R-:W4:Y:S04]  /*9b000*/  LDL R50, [R1+0xf8] ;  /* 0x0000f80001327983 */ /* 0x000f280000100800 */
[----:B------:R-:W4:Y:S04]  /*9b010*/  LDL R51, [R1+0xfc] ;  /* 0x0000fc0001337983 */ /* 0x000f280000100800 */
[----:B------:R-:W4:Y:S04]  /*9b020*/  LDL R44, [R1+0x110] ;  /* 0x00011000012c7983 */ /* 0x000f280000100800 */
[----:B------:R-:W4:Y:S04]  /*9b030*/  LDL R45, [R1+0x114] ;  /* 0x00011400012d7983 */ /* 0x000f280000100800 */
[----:B------:R-:W-:Y:S04]  /*9b040*/  STL.64 [R1+0xad60], R26 ;  /* 0x00ad601a01007387 */ /* 0x000fe80000100a00 */
[----:B------:R0:W-:Y:S01]  /*9b050*/  STL.64 [R1+0xad58], R24 ;  /* 0x00ad581801007387 */ /* 0x0001e20000100a00 */
[----:B---3--:R-:W-:-:S15]  /*9b060*/  HMMA.16816.F32 R12, R28, R26, R12 ;  /* 0x0000001a1c0c723c */ /* 0x008fde000000180c */
[----:B------:R-:W-:-:S04]  /*9b070*/  NOP ;  /* 0x0000000000007918 */ /* 0x000fc80000000000 */
[----:B------:R1:W-:Y:S04]  /*9b080*/  STL.64 [R1+0x22d0], R12 ;  /* 0x0022d00c01007387 */ /* 0x0003e80000100a00 */
[----:B------:R3:W-:Y:S01]  /*9b090*/  STL.64 [R1+0x22d8], R14 ;  /* 0x0022d80e01007387 */ /* 0x0007e20000100a00 */
[----:B--2---:R-:W-:Y:S02]  /*9b0a0*/  IMAD.MOV.U32 R41, RZ, RZ, R32 ;  /* 0x000000ffff297224 */ /* 0x004fe400078e0020 */
[----:B----4-:R-:W-:Y:S01]  /*9b0b0*/  IMAD.MOV.U32 R40, RZ, RZ, R33 ;  /* 0x000000ffff287224 */ /* 0x010fe200078e0021 */
[----:B------:R-:W-:Y:S02]  /*9b0c0*/  F2FP.F16.E4M3.UNPACK_B R32, R5 ;  /* 0x00000005ff20723e */ /* 0x000fe400020006ff */
[----:B------:R-:W-:-:S07]  /*9b0d0*/  F2FP.F16.E4M3.UNPACK_B R33, R4 ;  /* 0x00000004ff21723e */ /* 0x000fce00020006ff */
[----:B------:R-:W-:Y:S01]  /*9b0e0*/  HMMA.16816.F32 R8, R28, R32, R8 ;  /* 0x000000201c08723c */ /* 0x000fe20000001808 */
[----:B------:R-:W-:Y:S02]  /*9b0f0*/  IMAD R4, R43, 0x100, R42 ;  /* 0x000001002b047824 */ /* 0x000fe400078e022a */
[----:B------:R-:W-:Y:S02]  /*9b100*/  IMAD R43, R53, 0x100, R52 ;  /* 0x00000100352b7824 */ /* 0x000fe400078e0234 */
[----:B------:R-:W2:Y:S01]  /*9b110*/  LDL.64 R52, [R1+0xe0] ;  /* 0x0000e00001347983 */ /* 0x000ea20000100a00 */
[----:B------:R-:W-:-:S13]  /*9b120*/  IMAD R5, R39, 0x100, R38 ;  /* 0x0000010027057824 */ /* 0x000fda00078e0226 */
[----:B------:R4:W-:Y:S04]  /*9b130*/  STL.64 [R1+0xb00], R8 ;  /* 0x000b000801007387 */ /* 0x0009e80000100a00 */
[----:B------:R0:W-:Y:S04]  /*9b140*/  STL.64 [R1+0xb08], R10 ;  /* 0x000b080a01007387 */ /* 0x0001e80000100a00 */
[----:B------:R-:W2:Y:S04]  /*9b150*/  LDL.LU.64 R36, [R1+0x29a0] ;  /* 0x0029a00001247983 */ /* 0x000ea80000300a00 */
[----:B------:R-:W2:Y:S04]  /*9b160*/  LDL.LU.64 R38, [R1+0x29a8] ;  /* 0x0029a80001267983 */ /* 0x000ea80000300a00 */
[----:B0-----:R-:W2:Y:S04]  /*9b170*/  LDL.LU.64 R24, [R1+0x2990] ;  /* 0x0029900001187983 */ /* 0x001ea80000300a00 */
[----:B------:R-:W2:Y:S04]  /*9b180*/  LDL.LU.64 R26, [R1+0x2998] ;  /* 0x00299800011a7983 */ /* 0x000ea80000300a00 */
[----:B------:R-:W2:Y:S04]  /*9b190*/  LDL.LU.64 R20, [R1+0x2980] ;  /* 0x0029800001147983 */ /* 0x000ea80000300a00 */
[----:B------:R-:W2:Y:S04]  /*9b1a0*/  LDL.LU.64 R22, [R1+0x2988] ;  /* 0x0029880001167983 */ /* 0x000ea80000300a00 */
[----:B-1----:R-:W2:Y:S04]  /*9b1b0*/  LDL.LU.64 R12, [R1+0x2970] ;  /* 0x00297000010c7983 */ /* 0x002ea80000300a00 */
[----:B---3--:R-:W3:Y:S04]  /*9b1c0*/  LDL.LU.64 R14, [R1+0x2978] ;  /* 0x00297800010e7983 */ /* 0x008ee80000300a00 */
[----:B------:R-:W3:Y:S04]  /*9b1d0*/  LDL.LU.64 R16, [R1+0x2960] ;  /* 0x0029600001107983 */ /* 0x000ee80000300a00 */
[----:B------:R-:W3:Y:S04]  /*9b1e0*/  LDL.LU.64 R18, [R1+0x2968] ;  /* 0x0029680001127983 */ /* 0x000ee80000300a00 */
[----:B----4-:R-:W4:Y:S04]  /*9b1f0*/  LDL.LU.64 R8, [R1+0x2950] ;  /* 0x0029500001087983 */ /* 0x010f280000300a00 */
[----:B------:R-:W4:Y:S01]  /*9b200*/  LDL.LU.64 R10, [R1+0x2958] ;  /* 0x00295800010a7983 */ /* 0x000f220000300a00 */
[----:B------:R-:W-:-:S02]  /*9b210*/  IMAD.MOV.U32 R30, RZ, RZ, R5 ;  /* 0x000000ffff1e7224 */ /* 0x000fc400078e0005 */
[----:B------:R-:W-:Y:S02]  /*9b220*/  IMAD.MOV.U32 R31, RZ, RZ, R4 ;  /* 0x000000ffff1f7224 */ /* 0x000fe400078e0004 */
[----:B------:R-:W3:Y:S04]  /*9b230*/  LDL.LU.64 R4, [R1+0x2940] ;  /* 0x0029400001047983 */ /* 0x000ee80000300a00 */
[----:B------:R-:W3:Y:S01]  /*9b240*/  LDL.LU.64 R6, [R1+0x2948] ;  /* 0x0029480001067983 */ /* 0x000ee20000300a00 */
[----:B------:R-:W-:Y:S01]  /*9b250*/  IMAD R42, R57, 0x100, R56 ;  /* 0x00000100392a7824 */ /* 0x000fe200078e0238 */
[----:B------:R-:W-:Y:S02]  /*9b260*/  F2FP.F16.E4M3.UNPACK_B R28, R30 ;  /* 0x0000001eff1c723e */ /* 0x000fe400020006ff */
[----:B------:R-:W-:-:S02]  /*9b270*/  F2FP.F16.E4M3.UNPACK_B R29, R31 ;  /* 0x0000001fff1d723e */ /* 0x000fc400020006ff */
[----:B------:R-:W-:Y:S01]  /*9b280*/  F2FP.F16.E4M3.UNPACK_B R30, R43 ;  /* 0x0000002bff1e723e */ /* 0x000fe200020006ff */
[----:B------:R-:W4:Y:S01]  /*9b290*/  LDL.64 R56, [R1+0xd8] ;  /* 0x0000d80001387983 */ /* 0x000f220000100a00 */
[----:B------:R-:W-:-:S03]  /*9b2a0*/  F2FP.F16.E4M3.UNPACK_B R31, R42 ;  /* 0x0000002aff1f723e */ /* 0x000fc600020006ff */
[----:B------:R-:W-:Y:S04]  /*9b2b0*/  STL [R1+0xac84], R32 ;  /* 0x00ac842001007387 */ /* 0x000fe80000100800 */
[----:B------:R-:W-:Y:S04]  /*9b2c0*/  STL [R1+0xac80], R33 ;  /* 0x00ac802101007387 */ /* 0x000fe80000100800 */
[----:B------:R-:W4:Y:S01]  /*9b2d0*/  LDL.64 R42, [R1+0xd0] ;  /* 0x0000d000012a7983 */ /* 0x000f220000100a00 */
[----:B--2---:R-:W-:-:S15]  /*9b2e0*/  HMMA.16816.F32 R36, R28, R40, R36 ;  /* 0x000000281c24723c */ /* 0x004fde0000001824 */
[----:B------:R-:W-:-:S04]  /*9b2f0*/  NOP ;  /* 0x0000000000007918 */ /* 0x000fc80000000000 */
[----:B------:R-:W-:Y:S04]  /*9b300*/  STL.64 [R1+0x22c0], R36 ;  /* 0x0022c02401007387 */ /* 0x000fe80000100a00 */
[----:B------:R0:W-:Y:S02]  /*9b310*/  STL.64 [R1+0x22c8], R38 ;  /* 0x0022c82601007387 */ /* 0x0001e40000100a00 */
[C---:B0-----:R-:W-:Y:S08]  /*9b320*/  HMMA.16816.F32 R36, R28.reuse, R44, R24 ;  /* 0x0000002c1c24723c */ /* 0x041ff00000001818 */
[C---:B------:R-:W-:Y:S08]  /*9b330*/  HMMA.16816.F32 R24, R28.reuse, R46, R20 ;  /* 0x0000002e1c18723c */ /* 0x040ff00000001814 */
[C---:B---3--:R-:W-:Y:S08]  /*9b340*/  HMMA.16816.F32 R20, R28.reuse, R48, R12 ;  /* 0x000000301c14723c */ /* 0x048ff0000000180c */
[C---:B------:R-:W-:Y:S08]  /*9b350*/  HMMA.16816.F32 R16, R28.reuse, R50, R16 ;  /* 0x000000321c10723c */ /* 0x040ff00000001810 */
[C---:B----4-:R-:W-:Y:S08]  /*9b360*/  HMMA.16816.F32 R8, R28.reuse, R54, R8 ;  /* 0x000000361c08723c */ /* 0x050ff00000001808 */
[----:B------:R-:W-:Y:S01]  /*9b370*/  HMMA.16816.F32 R4, R28, R58, R4 ;  /* 0x0000003a1c04723c */ /* 0x000fe20000001804 */
[----:B------:R-:W-:Y:S04]  /*9b380*/  STL.64 [R1+0x22b0], R36 ;  /* 0x0022b02401007387 */ /* 0x000fe80000100a00 */
[----:B------:R-:W-:Y:S04]  /*9b390*/  STL.64 [R1+0x22b8], R38 ;  /* 0x0022b82601007387 */ /* 0x000fe80000100a00 */
[----:B------:R-:W2:Y:S04]  /*9b3a0*/  LDL.LU.64 R12, [R1+0x2930] ;  /* 0x00293000010c7983 */ /* 0x000ea80000300a00 */
[----:B------:R-:W-:Y:S04]  /*9b3b0*/  STL.64 [R1+0x22a0], R24 ;  /* 0x0022a01801007387 */ /* 0x000fe80000100a00 */
[----:B------:R-:W-:Y:S04]  /*9b3c0*/  STL.64 [R1+0x22a8], R26 ;  /* 0x0022a81a01007387 */ /* 0x000fe80000100a00 */
[----:B------:R-:W2:Y:S04]  /*9b3d0*/  LDL.LU.64 R14, [R1+0x2938] ;  /* 0x00293800010e7983 */ /* 0x000ea80000300a00 */
[----:B------:R-:W-:Y:S04]  /*9b3e0*/  STL.64 [R1+0x2290], R20 ;  /* 0x0022901401007387 */ /* 0x000fe80000100a00 */
[----:B------:R-:W-:Y:S04]  /*9b3f0*/  STL.64 [R1+0x2298], R22 ;  /* 0x0022981601007387 */ /* 0x000fe80000100a00 */
[----:B------:R-:W3:Y:S04]  /*9b400*/  LDL.64 R44, [R1+0xc8] ;  /* 0x0000c800012c7983 */ /* 0x000ee80000100a00 */
[----:B------:R-:W4:Y:S04]  /*9b410*/  LDL.64 R46, [R1+0xc0] ;  /* 0x0000c000012e7983 */ /* 0x000f280000100a00 */
[----:B------:R-:W-:Y:S04]  /*9b420*/  STL.64 [R1+0x2280], R16 ;  /* 0x0022801001007387 */ /* 0x000fe80000100a00 */
[----:B------:R-:W-:Y:S04]  /*9b430*/  STL.64 [R1+0x2288], R18 ;  /* 0x0022881201007387 */ /* 0x000fe80000100a00 */
[----:B------:R0:W-:Y:S04]  /*9b440*/  STL.64 [R1+0x2270], R8 ;  /* 0x0022700801007387 */ /* 0x0001e80000100a00 */
[----:B------:R1:W-:Y:S04]  /*9b450*/  STL.64 [R1+0x2278], R10 ;  /* 0x0022780a01007387 */ /* 0x0003e80000100a00 */
[----:B0-----:R-:W3:Y:S04]  /*9b460*/  LDL.LU.64 R8, [R1+0x2920] ;  /* 0x0029200001087983 */ /* 0x001ee80000300a00 */
[----:B------:R0:W-:Y:S04]  /*9b470*/  STL.64 [R1+0x2260], R4 ;  /* 0x0022600401007387 */ /* 0x0001e80000100a00 */
[----:B------:R0:W-:Y:S04]  /*9b480*/  STL.64 [R1+0x2268], R6 ;  /* 0x0022680601007387 */ /* 0x0001e80000100a00 */
[----:B-1----:R-:W3:Y:S04]  /*9b490*/  LDL.LU.64 R10, [R1+0x2928] ;  /* 0x00292800010a7983 */ /* 0x002ee80000300a00 */
[----:B------:R-:W4:Y:S04]  /*9b4a0*/  LDL R54, [R1+0x98] ;  /* 0x0000980001367983 */ /* 0x000f280000100800 */
[----:B------:R-:W4:Y:S04]  /*9b4b0*/  LDL R55, [R1+0x9c] ;  /* 0x00009c0001377983 */ /* 0x000f280000100800 */
[----:B0-----:R-:W4:Y:S04]  /*9b4c0*/  LDL.LU.64 R4, [R1+0x2910] ;  /* 0x0029100001047983 */ /* 0x001f280000300a00 */
[----:B------:R-:W4:Y:S01]  /*9b4d0*/  LDL.LU.64 R6, [R1+0x2918] ;  /* 0x0029180001067983 */ /* 0x000f220000300a00 */
[----:B------:R-:W-:-:S03]  /*9b4e0*/  IMAD.MOV.U32 R33, RZ, RZ, R58 ;  /* 0x000000ffff217224 */ /* 0x000fc600078e003a */
[----:B------:R-:W4:Y:S04]  /*9b4f0*/  LDL.64 R48, [R1+0xb8] ;  /* 0x0000b80001307983 */ /* 0x000f280000100a00 */
[----:B------:R-:W4:Y:S04]  /*9b500*/  LDL.64 R50, [R1+0xb0] ;  /* 0x0000b00001327983 */ /* 0x000f280000100a00 */
[----:B------:R-:W4:Y:S04]  /*9b510*/  LDL.64 R58, [R1+0xa8] ;  /* 0x0000a800013a7983 */ /* 0x000f280000100a00 */
[----:B------:R0:W-:Y:S01]  /*9b520*/  STL [R1+0xac88], R33 ;  /* 0x00ac882101007387 */ /* 0x0001e20000100800 */
[----:B------:R-:W-:-:S02]  /*9b530*/  IMAD.MOV.U32 R32, RZ, RZ, R53 ;  /* 0x000000ffff207224 */ /* 0x000fc400078e0035 */
[----:B0-----:R-:W-:Y:S01]  /*9b540*/  IMAD.MOV.U32 R33, RZ, RZ, R57 ;  /* 0x000000ffff217224 */ /* 0x001fe200078e0039 */
[----:B--2---:R-:W-:Y:S01]  /*9b550*/  HMMA.16816.F32 R16, R28, R52, R12 ;  /* 0x000000341c10723c */ /* 0x004fe2000000180c */
[----:B------:R-:W2:-:S15]  /*9b560*/  LDL.LU.64 R12, [R1+0x2900] ;  /* 0x00290000010c7983 */ /* 0x000e9e0000300a00 */
[----:B------:R-:W-:-:S03]  /*9b570*/  NOP ;  /* 0x0000000000007918 */ /* 0x000fc60000000000 */
[----:B------:R-:W-:Y:S04]  /*9b580*/  STL.64 [R1+0x2250], R16 ;  /* 0x0022501001007387 */ /* 0x000fe80000100a00 */
[----:B------:R3:W-:Y:S04]  /*9b590*/  STL.64 [R1+0x2258], R18 ;  /* 0x0022581201007387 */ /* 0x0007e80000100a00 */
[----:B------:R-:W2:Y:S04]  /*9b5a0*/  LDL.LU.64 R14, [R1+0x2908] ;  /* 0x00290800010e7983 */ /* 0x000ea80000300a00 */
[----:B------:R-:W2:Y:S04]  /*9b5b0*/  LDL R52, [R1+0xa0] ;  /* 0x0000a00001347983 */ /* 0x000ea80000100800 */
[----:B------:R-:W2:Y:S01]  /*9b5c0*/  LDL R53, [R1+0xa4] ;  /* 0x0000a40001357983 */ /* 0x000ea20000100800 */
[C---:B---3--:R-:W-:Y:S08]  /*9b5d0*/  HMMA.16816.F32 R16, R28.reuse, R56, R8 ;  /* 0x000000381c10723c */ /* 0x048ff00000001808 */
[----:B----4-:R-:W-:Y:S01]  /*9b5e0*/  HMMA.16816.F32 R4, R28, R42, R4 ;  /* 0x0000002a1c04723c */ /* 0x010fe20000001804 */
[----:B------:R-:W-:Y:S04]  /*9b5f0*/  STL [R1+0xac8c], R32 ;  /* 0x00ac8c2001007387 */ /* 0x000fe80000100800 */
[----:B------:R-:W3:Y:S06]  /*9b600*/  LDL.LU.64 R8, [R1+0x28f0] ;  /* 0x0028f00001087983 */ /* 0x000eec0000300a00 */
[----:B------:R-:W-:Y:S04]  /*9b610*/  STL.64 [R1+0x2240], R16 ;  /* 0x0022401001007387 */ /* 0x000fe80000100a00 */
[----:B------:R-:W-:Y:S04]  /*9b620*/  STL.64 [R1+0x2248], R18 ;  /* 0x0022481201007387 */ /* 0x000fe80000100a00 */
[----:B------:R-:W3:Y:S04]  /*9b630*/  LDL.LU.64 R10, [R1+0x28f8] ;  /* 0x0028f800010a7983 */ /* 0x000ee80000300a00 */
[----:B------:R-:W4:Y:S04]  /*9b640*/  LDL R56, [R1+0x90] ;  /* 0x0000900001387983 */ /* 0x000f280000100800 */
[----:B------:R-:W4:Y:S04]  /*9b650*/  LDL R57, [R1+0x94] ;  /* 0x0000940001397983 */ /* 0x000f280000100800 */
[----:B------:R-:W-:Y:S04]  /*9b660*/  STL [R1+0xac90], R33 ;  /* 0x00ac902101007387 */ /* 0x000fe80000100800 */
[----:B------:R-:W4:Y:S04]  /*9b670*/  LDL.LU.64 R20, [R1+0x28e0] ;  /* 0x0028e00001147983 */ /* 0x000f280000300a00 */
[----:B------:R0:W-:Y:S04]  /*9b680*/  STL.64 [R1+0x2230], R4 ;  /* 0x0022300401007387 */ /* 0x0001e80000100a00 */
[----:B------:R1:W-:Y:S04]  /*9b690*/  STL.64 [R1+0x2238], R6 ;  /* 0x0022380601007387 */ /* 0x0003e80000100a00 */
[----:B------:R-:W4:Y:S04]  /*9b6a0*/  LDL.LU.64 R22, [R1+0x28e8] ;  /* 0x0028e80001167983 */ /* 0x000f280000300a00 */
[----:B0-----:R-:W4:Y:S04]  /*9b6b0*/  LDL.LU.64 R4, [R1+0x28d0] ;  /* 0x0028d00001047983 */ /* 0x001f280000300a00 */
[----:B-1----:R-:W4:Y:S01]  /*9b6c0*/  LDL.LU.64 R6, [R1+0x28d8] ;  /* 0x0028d80001067983 */ /* 0x002f220000300a00 */
[----:B------:R-:W-:-:S02]  /*9b6d0*/  IMAD.MOV.U32 R32, RZ, RZ, R43 ;  /* 0x000000ffff207224 */ /* 0x000fc400078e002b */
[----:B------:R-:W-:-:S03]  /*9b6e0*/  IMAD.MOV.U32 R33, RZ, RZ, R45 ;  /* 0x000000ffff217224 */ /* 0x000fc600078e002d */
[----:B------:R0:W-:Y:S04]  /*9b6f0*/  STL [R1+0xac94], R32 ;  /* 0x00ac942001007387 */ /* 0x0001e80000100800 */
[----:B------:R-:W4:Y:S01]  /*9b700*/  LDL.LU.64 R16, [R1+0x28c0] ;  /* 0x0028c00001107983 */ /* 0x000f220000300a00 */
[----:B0-----:R-:W-:Y:S01]  /*9b710*/  IMAD.MOV.U32 R32, RZ, RZ, R46 ;  /* 0x000000ffff207224 */ /* 0x001fe200078e002e */
[C---:B--2---:R-:W-:Y:S08]  /*9b720*/  HMMA.16816.F32 R12, R28.reuse, R44, R12 ;  /* 0x0000002c1c0c723c */ /* 0x044ff0000000180c */
[C---:B---3--:R-:W-:Y:S08]  /*9b730*/  HMMA.16816.F32 R8, R28.reuse, R46, R8 ;  /* 0x0000002e1c08723c */ /* 0x048ff00000001808 */
[----:B----4-:R-:W-:Y:S03]  /*9b740*/  HMMA.16816.F32 R20, R28, R48, R20 ;  /* 0x000000301c14723c */ /* 0x010fe60000001814 */
[----:B------:R0:W-:Y:S04]  /*9b750*/  STL.64 [R1+0x2220], R12 ;  /* 0x0022200c01007387 */ /* 0x0001e80000100a00 */
[----:B------:R-:W-:Y:S04]  /*9b760*/  STL.64 [R1+0x2228], R14 ;  /* 0x0022280e01007387 */ /* 0x000fe80000100a00 */
[----:B------:R-:W2:Y:S04]  /*9b770*/  LDL.LU.64 R18, [R1+0x28c8] ;  /* 0x0028c80001127983 */ /* 0x000ea80000300a00 */
[----:B------:R1:W-:Y:S04]  /*9b780*/  STL [R1+0xac98], R33 ;  /* 0x00ac982101007387 */ /* 0x0003e80000100800 */
[----:B0-----:R-:W3:Y:S01]  /*9b790*/  LDL.LU.64 R12, [R1+0x28b0] ;  /* 0x0028b000010c7983 */ /* 0x001ee20000300a00 */
[----:B-1----:R-:W-:-:S03]  /*9b7a0*/  IMAD.MOV.U32 R33, RZ, RZ, R48 ;  /* 0x000000ffff217224 */ /* 0x002fc600078e0030 */
[----:B------:R0:W-:Y:S04]  /*9b7b0*/  STL.64 [R1+0x2210], R8 ;  /* 0x0022100801007387 */ /* 0x0001e80000100a00 */
[----:B------:R1:W-:Y:S04]  /*9b7c0*/  STL.64 [R1+0x2218], R10 ;  /* 0x0022180a01007387 */ /* 0x0003e80000100a00 */
[----:B------:R-:W3:Y:S04]  /*9b7d0*/  LDL.LU.64 R14, [R1+0x28b8] ;  /* 0x0028b800010e7983 */ /* 0x000ee80000300a00 */
[----:B0-----:R-:W4:Y:S04]  /*9b7e0*/  LDL.LU.64 R8, [R1+0x28a0] ;  /* 0x0028a00001087983 */ /* 0x001f280000300a00 */
[----:B-1----:R-:W4:Y:S04]  /*9b7f0*/  LDL.LU.64 R10, [R1+0x28a8] ;  /* 0x0028a800010a7983 */ /* 0x002f280000300a00 */
[----:B------:R-:W-:Y:S04]  /*9b800*/  STL [R1+0xac9c], R32 ;  /* 0x00ac9c2001007387 */ /* 0x000fe80000100800 */
[----:B------:R-:W-:Y:S04]  /*9b810*/  STL [R1+0xaca0], R33 ;  /* 0x00aca02101007387 */ /* 0x000fe80000100800 */
[----:B------:R-:W-:Y:S04]  /*9b820*/  STL.64 [R1+0x2200], R20 ;  /* 0x0022001401007387 */ /* 0x000fe80000100a00 */
[----:B------:R0:W-:Y:S02]  /*9b830*/  STL.64 [R1+0x2208], R22 ;  /* 0x0022081601007387 */ /* 0x0001e40000100a00 */
[----:B0-----:R-:W-:Y:S02]  /*9b840*/  HMMA.16816.F32 R20, R28, R50, R4 ;  /* 0x000000321c14723c */ /* 0x001fe40000001804 */
[----:B------:R-:W4:-:S15]  /*9b850*/  LDL.LU.64 R4, [R1+0x2890] ;  /* 0x0028900001047983 */ /* 0x000f1e0000300a00 */
[----:B------:R-:W-:Y:S02]  /*9b860*/  NOP ;  /* 0x0000000000007918 */ /* 0x000fe40000000000 */
[----:B------:R-:W-:Y:S04]  /*9b870*/  STL.64 [R1+0x21f0], R20 ;  /* 0x0021f01401007387 */ /* 0x000fe80000100a00 */
[----:B------:R-:W-:Y:S04]  /*9b880*/  STL.64 [R1+0x21f8], R22 ;  /* 0x0021f81601007387 */ /* 0x000fe80000100a00 */
[----:B------:R-:W4:Y:S01]  /*9b890*/  LDL.LU.64 R6, [R1+0x2898] ;  /* 0x0028980001067983 */ /* 0x000f220000300a00 */
[----:B------:R-:W-:Y:S02]  /*9b8a0*/  IMAD.MOV.U32 R32, RZ, RZ, R51 ;  /* 0x000000ffff207224 */ /* 0x000fe400078e0033 */
[----:B------:R-:W-:Y:S01]  /*9b8b0*/  IMAD.MOV.U32 R33, RZ, RZ, R59 ;  /* 0x000000ffff217224 */ /* 0x000fe200078e003b */
[C---:B--2---:R-:W-:Y:S01]  /*9b8c0*/  HMMA.16816.F32 R16, R28.reuse, R58, R16 ;  /* 0x0000003a1c10723c */ /* 0x044fe20000001810 */
[----:B------:R-:W2:Y:S07]  /*9b8d0*/  LDL R58, [R1+0x88] ;  /* 0x00008800013a7983 */ /* 0x000eae0000100800 */
[C---:B---3--:R-:W-:Y:S08]  /*9b8e0*/  HMMA.16816.F32 R12, R28.reuse, R52, R12 ;  /* 0x000000341c0c723c */ /* 0x048ff0000000180c */
[C---:B----4-:R-:W-:Y:S03]  /*9b8f0*/  HMMA.16816.F32 R8, R28.reuse, R54, R8 ;  /* 0x000000361c08723c */ /* 0x050fe60000001808 */
[----:B------:R-:W-:Y:S04]  /*9b900*/  STL.64 [R1+0x21e0], R16 ;  /* 0x0021e01001007387 */ /* 0x000fe80000100a00 */
[----:B------:R-:W-:Y:S04]  /*9b910*/  STL.64 [R1+0x21e8], R18 ;  /* 0x0021e81201007387 */ /* 0x000fe80000100a00 */
[----:B------:R-:W2:Y:S04]  /*9b920*/  LDL R59, [R1+0x8c] ;  /* 0x00008c00013b7983 */ /* 0x000ea80000100800 */
[----:B------:R-:W-:Y:S04]  /*9b930*/  STL.64 [R1+0xad70], R34 ;  /* 0x00ad702201007387 */ /* 0x000fe80000100a00 */
[----:B------:R-:W-:Y:S04]  /*9b940*/  STL.64 [R1+0xad68], R32 ;  /* 0x00ad682001007387 */ /* 0x000fe80000100a00 */
[----:B------:R-:W3:Y:S04]  /*9b950*/  LDL R54, [R1+0x78] ;  /* 0x0000780001367983 */ /* 0x000ee80000100800 */
[----:B------:R0:W-:Y:S04]  /*9b960*/  STL.64 [R1+0x21d0], R12 ;  /* 0x0021d00c01007387 */ /* 0x0001e80000100a00 */
[----:B------:R-:W-:Y:S04]  /*9b970*/  STL.64 [R1+0x21d8], R14 ;  /* 0x0021d80e01007387 */ /* 0x000fe80000100a00 */
[----:B------:R1:W-:Y:S04]  /*9b980*/  STL.64 [R1+0x21c0], R8 ;  /* 0x0021c00801007387 */ /* 0x0003e80000100a00 */
[----:B------:R4:W-:Y:S04]  /*9b990*/  STL.64 [R1+0x21c8], R10 ;  /* 0x0021c80a01007387 */ /* 0x0009e80000100a00 */
[----:B------:R-:W3:Y:S04]  /*9b9a0*/  LDL R55, [R1+0x7c] ;  /* 0x00007c0001377983 */ /* 0x000ee80000100800 */
[----:B------:R-:W2:Y:S04]  /*9b9b0*/  LDL R50, [R1+0x80] ;  /* 0x0000800001327983 */ /* 0x000ea80000100800 */
[----:B------:R-:W2:Y:S04]  /*9b9c0*/  LDL R51, [R1+0x84] ;  /* 0x0000840001337983 */ /* 0x000ea80000100800 */
[----:B------:R-:W2:Y:S04]  /*9b9d0*/  LDL R44, [R1+0x60] ;  /* 0x00006000012c7983 */ /* 0x000ea80000100800 */
[----:B------:R-:W2:Y:S04]  /*9b9e0*/  LDL R45, [R1+0x64] ;  /* 0x00006400012d7983 */ /* 0x000ea80000100800 */
[----:B0-----:R-:W2:Y:S04]  /*9b9f0*/  LDL R12, [R1+0x70] ;  /* 0x00007000010c7983 */ /* 0x001ea80000100800 */
[----:B------:R-:W2:Y:S04]  /*9ba00*/  LDL R13, [R1+0x74] ;  /* 0x00007400010d7983 */ /* 0x000ea80000100800 */
[----:B-1----:R-:W2:Y:S04]  /*9ba10*/  LDL.LU.64 R8, [R1+0x2880] ;  /* 0x0028800001087983 */ /* 0x002ea80000300a00 */
[----:B----4-:R-:W2:Y:S01]  /*9ba20*/  LDL.LU.64 R10, [R1+0x2888] ;  /* 0x00288800010a7983 */ /* 0x010ea20000300a00 */
[----:B------:R-:W-:-:S15]  /*9ba30*/  HMMA.16816.F32 R4, R28, R56, R4 ;  /* 0x000000381c04723c */ /* 0x000fde0000001804 */
[----:B------:R-:W-:-:S04]  /*9ba40*/  NOP ;  /* 0x0000000000007918 */ /* 0x000fc80000000000 */
[----:B------:R-:W-:Y:S04]  /*9ba50*/  STL.64 [R1+0x21b0], R4 ;  /* 0x0021b00401007387 */ /* 0x000fe80000100a00 */
[----:B------:R0:W-:Y:S04]  /*9ba60*/  STL.64 [R1+0x21b8], R6 ;  /* 0x0021b80601007387 */ /* 0x0001e80000100a00 */
[----:B------:R-:W4:Y:S04]  /*9ba70*/  LDL R14, [R1+0x68] ;  /* 0x00006800010e7983 */ /* 0x000f280000100800 */
[----:B------:R-:W4:Y:S04]  /*9ba80*/  LDL R15, [R1+0x6c] ;  /* 0x00006c00010f7983 */ /* 0x000f280000100800 */
[----:B------:R-:W3:Y:S04]  /*9ba90*/  LDL R38, [R1+0x38] ;  /* 0x0000380001267983 */ /* 0x000ee80000100800 */
[----:B------:R-:W3:Y:S04]  /*9baa0*/  LDL R39, [R1+0x3c] ;  /* 0x00003c0001277983 */ /* 0x000ee80000100800 */
[----:B------:R-:W3:Y:S04]  /*9bab0*/  LDL R46, [R1+0x58] ;  /* 0x00005800012e7983 */ /* 0x000ee80000100800 */
[----:B------:R-:W3:Y:S04]  /*9bac0*/  LDL R47, [R1+0x5c] ;  /* 0x00005c00012f7983 */ /* 0x000ee80000100800 */
[----:B------:R-:W3:Y:S04]  /*9bad0*/  LDL R36, [R1+0x40] ;  /* 0x0000400001247983 */ /* 0x000ee80000100800 */
[----:B------:R-:W3:Y:S04]  /*9bae0*/  LDL R37, [R1+0x44] ;  /* 0x0000440001257983 */ /* 0x000ee80000100800 */
[----:B0-----:R-:W3:Y:S04]  /*9baf0*/  LDL.64 R6, [R1+0x48] ;  /* 0x0000480001067983 */ /* 0x001ee80000100a00 */
[----:B------:R-:W3:Y:S04]  /*9bb00*/  LDL.LU.64 R32, [R1+0x2870] ;  /* 0x0028700001207983 */ /* 0x000ee80000300a00 */
[----:B------:R-:W3:Y:S04]  /*9bb10*/  LDL.LU.64 R34, [R1+0x2878] ;  /* 0x0028780001227983 */ /* 0x000ee80000300a00 */
[----:B------:R-:W4:Y:S04]  /*9bb20*/  LDL.LU.64 R24, [R1+0x2860] ;  /* 0x0028600001187983 */ /* 0x000f280000300a00 */
[----:B------:R-:W4:Y:S04]  /*9bb30*/  LDL.LU.64 R26, [R1+0x2868] ;  /* 0x00286800011a7983 */ /* 0x000f280000300a00 */
[----:B------:R-:W4:Y:S04]  /*9bb40*/  LDL R4, [R1+0x50] ;  /* 0x0000500001047983 */ /* 0x000f280000100800 */
[----:B------:R-:W4:Y:S04]  /*9bb50*/  LDL R5, [R1+0x54] ;  /* 0x0000540001057983 */ /* 0x000f280000100800 */
[----:B------:R-:W4:Y:S04]  /*9bb60*/  LDL.LU.64 R20, [R1+0x2850] ;  /* 0x0028500001147983 */ /* 0x000f280000300a00 */
[----:B------:R-:W4:Y:S04]  /*9bb70*/  LDL.LU.64 R22, [R1+0x2858] ;  /* 0x0028580001167983 */ /* 0x000f280000300a00 */
[----:B------:R-:W4:Y:S04]  /*9bb80*/  LDL.64 R48, [R1+0x30] ;  /* 0x0000300001307983 */ /* 0x000f280000100a00 */
[----:B------:R-:W4:Y:S04]  /*9bb90*/  LDL.64 R56, [R1+0x20] ;  /* 0x0000200001387983 */ /* 0x000f280000100a00 */
[----:B------:R-:W4:Y:S04]  /*9bba0*/  LDL.LU.64 R16, [R1+0x2840] ;  /* 0x0028400001107983 */ /* 0x000f280000300a00 */
[----:B------:R-:W4:Y:S01]  /*9bbb0*/  LDL.LU.64 R18, [R1+0x2848] ;  /* 0x0028480001127983 */ /* 0x000f220000300a00 */
[----:B--2---:R-:W-:-:S15]  /*9bbc0*/  HMMA.16816.F32 R8, R28, R58, R8 ;  /* 0x0000003a1c08723c */ /* 0x004fde0000001808 */
[----:B------:R-:W-:-:S04]  /*9bbd0*/  NOP ;  /* 0x0000000000007918 */ /* 0x000fc80000000000 */
[----:B------:R0:W-:Y:S04]  /*9bbe0*/  STL.64 [R1+0x21a0], R8 ;  /* 0x0021a00801007387 */ /* 0x0001e80000100a00 */
[----:B------:R1:W-:Y:S04]  /*9bbf0*/  STL.64 [R1+0x21a8], R10 ;  /* 0x0021a80a01007387 */ /* 0x0003e80000100a00 */
[----:B0-----:R-:W2:Y:S04]  /*9bc00*/  LDL.LU.64 R8, [R1+0x2830] ;  /* 0x0028300001087983 */ /* 0x001ea80000300a00 */
[----:B-1----:R-:W2:Y:S04]  /*9bc10*/  LDL.LU.64 R10, [R1+0x2838] ;  /* 0x00283800010a7983 */ /* 0x002ea80000300a00 */
[----:B------:R-:W2:Y:S04]  /*9bc20*/  LDL R52, [R1+0x28] ;  /* 0x0000280001347983 */ /* 0x000ea80000100800 */
[----:B------:R-:W2:Y:S04]  /*9bc30*/  LDL R53, [R1+0x2c] ;  /* 0x00002c0001357983 */ /* 0x000ea80000100800 */
[----:B------:R-:W2:Y:S04]  /*9bc40*/  LDL R58, [R1+0x18] ;  /* 0x00001800013a7983 */ /* 0x000ea80000100800 */
[----:B------:R-:W2:Y:S04]  /*9bc50*/  LDL R59, [R1+0x1c] ;  /* 0x00001c00013b7983 */ /* 0x000ea80000100800 */
[----:B------:R-:W2:Y:S01]  /*9bc60*/  LDL.LU.64 R40, [R1+0x2820] ;  /* 0x0028200001287983 */ /* 0x000ea20000300a00 */
[C---:B---3--:R-:W-:Y:S08]  /*9bc70*/  HMMA.16816.F32 R32, R28.reuse, R50, R32 ;  /* 0x000000321c20723c */ /* 0x048ff00000001820 */
[C---:B----4-:R-:W-:Y:S08]  /*9bc80*/  HMMA.16816.F32 R24, R28.reuse, R54, R24 ;  /* 0x000000361c18723c */ /* 0x050ff00000001818 */
[C---:B------:R-:W-:Y:S03]  /*9bc90*/  HMMA.16816.F32 R20, R28.reuse, R12, R20 ;  /* 0x0000000c1c14723c */ /* 0x040fe60000001814 */
[----:B------:R0:W-:Y:S04]  /*9bca0*/  STL.64 [R1+0x2190], R32 ;  /* 0x0021902001007387 */ /* 0x0001e80000100a00 */
[----:B------:R1:W-:Y:S04]  /*9bcb0*/  STL.64 [R1+0x2198], R34 ;  /* 0x0021982201007387 */ /* 0x0003e80000100a00 */
[----:B------:R-:W3:Y:S04]  /*9bcc0*/  LDL.LU.64 R42, [R1+0x2828] ;  /* 0x00282800012a7983 */ /* 0x000ee80000300a00 */
[----:B------:R4:W-:Y:S04]  /*9bcd0*/  STL.64 [R1+0x2180], R24 ;  /* 0x0021801801007387 */ /* 0x0009e80000100a00 */
[----:B------:R0:W-:Y:S04]  /*9bce0*/  STL.64 [R1+0x2188], R26 ;  /* 0x0021881a01007387 */ /* 0x0001e80000100a00 */
[----:B------:R-:W3:Y:S04]  /*9bcf0*/  LDL.64 R54, [R1+0x10] ;  /* 0x0000100001367983 */ /* 0x000ee80000100a00 */
[----:B------:R-:W3:Y:S04]  /*9bd00*/  LDL R50, [R1+0x8] ;  /* 0x0000080001327983 */ /* 0x000ee80000100800 */
[----:B------:R-:W3:Y:S04]  /*9bd10*/  LDL R51, [R1+0xc] ;  /* 0x00000c0001337983 */ /* 0x000ee80000100800 */
[----:B0-----:R-:W3:Y:S04]  /*9bd20*/  LDL.LU.64 R32, [R1+0x2810] ;  /* 0x0028100001207983 */ /* 0x001ee80000300a00 */
[----:B-1----:R-:W3:Y:S04]  /*9bd30*/  LDL.LU.64 R34, [R1+0x2818] ;  /* 0x0028180001227983 */ /* 0x002ee80000300a00 */
[----:B------:R0:W-:Y:S04]  /*9bd40*/  STL.64 [R1+0x2170], R20 ;  /* 0x0021701401007387 */ /* 0x0001e80000100a00 */
[----:B------:R1:W-:Y:S04]  /*9bd50*/  STL.64 [R1+0x2178], R22 ;  /* 0x0021781601007387 */ /* 0x0003e80000100a00 */
[----:B----4-:R-:W4:Y:S04]  /*9bd60*/  LDL.LU.64 R24, [R1+0x2800] ;  /* 0x0028000001187983 */ /* 0x010f280000300a00 */
[----:B------:R-:W4:Y:S01]  /*9bd70*/  LDL.LU.64 R26, [R1+0x2808] ;  /* 0x00280800011a7983 */ /* 0x000f220000300a00 */
[----:B------:R-:W-:Y:S03]  /*9bd80*/  HMMA.16816.F32 R12, R28, R14, R16 ;  /* 0x0000000e1c0c723c */ /* 0x000fe60000001810 */
[----:B0-----:R-:W4:-:S15]  /*9bd90*/  LDL.LU.64 R20, [R1+0x27f0] ;  /* 0x0027f00001147983 */ /* 0x001f1e0000300a00 */
[----:B------:R-:W-:Y:S01]  /*9bda0*/  NOP ;  /* 0x0000000000007918 */ /* 0x000fe20000000000 */
[----:B------:R0:W-:Y:S04]  /*9bdb0*/  STL.64 [R1+0x2160], R12 ;  /* 0x0021600c01007387 */ /* 0x0001e80000100a00 */
[----:B------:R0:W-:Y:S04]  /*9bdc0*/  STL.64 [R1+0x2168], R14 ;  /* 0x0021680e01007387 */ /* 0x0001e80000100a00 */
[----:B-1----:R-:W4:Y:S01]  /*9bdd0*/  LDL.LU.64 R22, [R1+0x27f8] ;  /* 0x0027f80001167983 */ /* 0x002f220000300a00 */
[----:B--2---:R-:W-:-:S15]  /*9bde0*/  HMMA.16816.F32 R8, R28, R44, R8 ;  /* 0x0000002c1c08723c */ /* 0x004fde0000001808 */
[----:B------:R-:W-:-:S04]  /*9bdf0*/  NOP ;  /* 0x0000000000007918 */ /* 0x000fc80000000000 */
[----:B------:R-:W-:Y:S04]  /*9be00*/  STL.64 [R1+0x2150], R8 ;  /* 0x0021500801007387 */ /* 0x000fe80000100a00 */
[----:B------:R1:W-:Y:S04]  /*9be10*/  STL.64 [R1+0x2158], R10 ;  /* 0x0021580a01007387 */ /* 0x0003e80000100a00 */
[----:B------:R-:W2:Y:S04]  /*9be20*/  LDL.LU.64 R16, [R1+0x27e0] ;  /* 0x0027e00001107983 */ /* 0x000ea80000300a00 */
[----:B------:R-:W2:Y:S04]  /*9be30*/  LDL.LU.64 R18, [R1+0x27e8] ;  /* 0x0027e80001127983 */ /* 0x000ea80000300a00 */
[----:B0-----:R-:W2:Y:S04]  /*9be40*/  LDL.LU.64 R12, [R1+0x27d0] ;  /* 0x0027d000010c7983 */ /* 0x001ea80000300a00 */
[----:B------:R-:W2:Y:S01]  /*9be50*/  LDL.LU.64 R14, [R1+0x27d8] ;  /* 0x0027d800010e7983 */ /* 0x000ea20000300a00 */
[C---:B---3--:R-:W-:Y:S03]  /*9be60*/  HMMA.16816.F32 R44, R28.reuse, R46, R40 ;  /* 0x0000002e1c2c723c */ /* 0x048fe60000001828 */
[----:B-1----:R-:W3:Y:S04]  /*9be70*/  LDL R10, [R1] ;  /* 0x00000000010a7983 */ /* 0x002ee80000100800 */
[----:B------:R-:W3:Y:S04]  /*9be80*/  LDL.LU.64 R40, [R1+0x27c0] ;  /* 0x0027c00001287983 */ /* 0x000ee80000300a00 */
[----:B------:R-:W3:Y:S01]  /*9be90*/  LDL.LU.64 R42, [R1+0x27c8] ;  /* 0x0027c800012a7983 */ /* 0x000ee20000300a00 */
[C---:B------:R-:W-:Y:S08]  /*9bea0*/  HMMA.16816.F32 R32, R28.reuse, R4, R32 ;  /* 0x000000041c20723c */ /* 0x040ff00000001820 */
[----:B----4-:R-:W-:Y:S01]  /*9beb0*/  HMMA.16816.F32 R24, R28, R6, R24 ;  /* 0x000000061c18723c */ /* 0x010fe20000001818 */
[----:B------:R0:W-:Y:S04]  /*9bec0*/  STL.64 [R1+0x2140], R44 ;  /* 0x0021402c01007387 */ /* 0x0001e80000100a00 */
[----:B------:R1:W-:Y:S04]  /*9bed0*/  STL.64 [R1+0x2148], R46 ;  /* 0x0021482e01007387 */ /* 0x0003e80000100a00 */
[----:B0-----:R-:W4:Y:S04]  /*9bee0*/  LDL.LU.64 R44, [R1+0x27b0] ;  /* 0x0027b000012c7983 */ /* 0x001f280000300a00 */
[----:B-1----:R-:W4:Y:S04]  /*9bef0*/  LDL.LU.64 R46, [R1+0x27b8] ;  /* 0x0027b800012e7983 */ /* 0x002f280000300a00 */
[----:B------:R-:W-:Y:S04]  /*9bf00*/  STL.64 [R1+0x2130], R32 ;  /* 0x0021302001007387 */ /* 0x000fe80000100a00 */
[----:B------:R0:W-:Y:S01]  /*9bf10*/  STL.64 [R1+0x2138], R34 ;  /* 0x0021382201007387 */ /* 0x0001e20000100a00 */
[----:B------:R-:W-:-:S02]  /*9bf20*/  IMAD.MOV.U32 R11, RZ, RZ, R0 ;  /* 0x000000ffff0b7224 */ /* 0x000fc400078e0000 */
[----:B------:R-:W-:Y:S01]  /*9bf30*/  IMAD.MOV.U32 R0, RZ, RZ, R7 ;  /* 0x000000ffff007224 */ /* 0x000fe200078e0007 */
[----:B0-----:R-:W4:Y:S04]  /*9bf40*/  LDL.LU.64 R34, [R1+0xad70] ;  /* 0x00ad700001227983 */ /* 0x001f280000300a00 */
[----:B------:R-:W4:Y:S04]  /*9bf50*/  LDL.LU.64 R32, [R1+0xad68] ;  /* 0x00ad680001207983 */ /* 0x000f280000300a00 */
[----:B------:R-:W-:Y:S04]  /*9bf60*/  STL.64 [R1+0x2120], R24 ;  /* 0x0021201801007387 */ /* 0x000fe80000100a00 */
[----:B------:R0:W-:Y:S04]  /*9bf70*/  STL.64 [R1+0x2128], R26 ;  /* 0x0021281a01007387 */ /* 0x0001e80000100a00 */
[----:B0-----:R-:W4:Y:S04]  /*9bf80*/  LDL.LU.64 R26, [R1+0xad60] ;  /* 0x00ad6000011a7983 */ /* 0x001f280000300a00 */
[----:B------:R-:W4:Y:S04]  /*9bf90*/  LDL.LU.64 R24, [R1+0xad58] ;  /* 0x00ad580001187983 */ /* 0x000f280000300a00 */
[----:B------:R-:W4:Y:S04]  /*9bfa0*/  LDL.LU.64 R4, [R1+0x27a0] ;  /* 0x0027a00001047983 */ /* 0x000f280000300a00 */
[----:B------:R-:W4:Y:S01]  /*9bfb0*/  LDL.LU.64 R6, [R1+0x27a8] ;  /* 0x0027a80001067983 */ /* 0x000f220000300a00 */
[----:B------:R-:W-:Y:S03]  /*9bfc0*/  HMMA.16816.F32 R20, R28, R36, R20 ;  /* 0x000000241c14723c */ /* 0x000fe60000001814 */
[----:B------:R0:W-:-:S15]  /*9bfd0*/  STL [R1+0xac18], R0 ;  /* 0x00ac180001007387 */ /* 0x0001de0000100800 */
[----:B------:R-:W-:Y:S01]  /*9bfe0*/  NOP ;  /* 0x0000000000007918 */ /* 0x000fe20000000000 */
[----:B------:R-:W-:Y:S04]  /*9bff0*/  STL.64 [R1+0x2110], R20 ;  /* 0x0021101401007387 */ /* 0x000fe80000100a00 */
[----:B------:R1:W-:Y:S01]  /*9c000*/  STL.64 [R1+0x2118], R22 ;  /* 0x0021181601007387 */ /* 0x0003e20000100a00 */
[----:B0-----:R-:W-:-:S03]  /*9c010*/  IMAD.MOV.U32 R0, RZ, RZ, R49 ;  /* 0x000000ffff007224 */ /* 0x001fc600078e0031 */
[----:B-1----:R-:W4:Y:S04]  /*9c020*/  LDL.LU.64 R22, [R1+0xad50] ;  /* 0x00ad500001167983 */ /* 0x002f280000300a00 */
[----:B------:R-:W4:Y:S01]  /*9c030*/  LDL.LU.64 R20, [R1+0xad48] ;  /* 0x00ad480001147983 */ /* 0x000f220000300a00 */
[C---:B--2---:R-:W-:Y:S08]  /*9c040*/  HMMA.16816.F32 R36, R28.reuse, R38, R16 ;  /* 0x000000261c24723c */ /* 0x044ff00000001810 */
[C---:B------:R-:W-:Y:S01]  /*9c050*/  HMMA.16816.F32 R12, R28.reuse, R48, R12 ;  /* 0x000000301c0c723c */ /* 0x040fe2000000180c */
[----:B------:R-:W2:Y:S04]  /*9c060*/  LDL.LU.64 R18, [R1+0xad40] ;  /* 0x00ad400001127983 */ /* 0x000ea80000300a00 */
[----:B------:R-:W2:Y:S03]  /*9c070*/  LDL.LU.64 R16, [R1+0xad38] ;  /* 0x00ad380001107983 */ /* 0x000ea60000300a00 */
[C---:B---3--:R-:W-:Y:S03]  /*9c080*/  HMMA.16816.F32 R40, R28.reuse, R52, R40 ;  /* 0x000000341c28723c */ /* 0x048fe60000001828 */
[----:B------:R0:W-:Y:S04]  /*9c090*/  STL.64 [R1+0x2100], R36 ;  /* 0x0021002401007387 */ /* 0x0001e80000100a00 */
[----:B------:R1:W-:Y:S04]  /*9c0a0*/  STL.64 [R1+0x2108], R38 ;  /* 0x0021082601007387 */ /* 0x0003e80000100a00 */
[----:B0-----:R-:W3:Y:S04]  /*9c0b0*/  LDL.LU.64 R36, [R1+0x2790] ;  /* 0x0027900001247983 */ /* 0x001ee80000300a00 */
[----:B-1----:R-:W3:Y:S01]  /*9c0c0*/  LDL.LU.64 R38, [R1+0x2798] ;  /* 0x0027980001267983 */ /* 0x002ee20000300a00 */
[----:B----4-:R-:W-:Y:S03]  /*9c0d0*/  HMMA.16816.F32 R44, R28, R56, R44 ;  /* 0x000000381c2c723c */ /* 0x010fe6000000182c */
[----:B------:R0:W-:Y:S04]  /*9c0e0*/  STL.64 [R1+0x20f0], R12 ;  /* 0x0020f00c01007387 */ /* 0x0001e80000100a00 */
[----:B------:R1:W-:Y:S04]  /*9c0f0*/  STL.64 [R1+0x20f8], R14 ;  /* 0x0020f80e01007387 */ /* 0x0003e80000100a00 */
[----:B0-----:R-:W4:Y:S04]  /*9c100*/  LDL.LU.64 R12, [R1+0x2780] ;  /* 0x00278000010c7983 */ /* 0x001f280000300a00 */
[----:B-1----:R-:W4:Y:S04]  /*9c110*/  LDL.LU.64 R14, [R1+0x2788] ;  /* 0x00278800010e7983 */ /* 0x002f280000300a00 */
[----:B------:R0:W-:Y:S04]  /*9c120*/  STL [R1+0xac1c], R0 ;  /* 0x00ac1c0001007387 */ /* 0x0001e80000100800 */
[----:B------:R-:W-:Y:S04]  /*9c130*/  STL.64 [R1+0x20e0], R40 ;  /* 0x0020e02801007387 */ /* 0x000fe80000100a00 */
[----:B------:R1:W-:Y:S01]  /*9c140*/  STL.64 [R1+0x20e8], R42 ;  /* 0x0020e82a01007387 */ /* 0x0003e20000100a00 */
[----:B0-----:R-:W-:-:S03]  /*9c150*/  IMAD.MOV.U32 R0, RZ, RZ, R57 ;  /* 0x000000ffff007224 */ /* 0x001fc600078e0039 */
[----:B-1----:R-:W2:Y:S04]  /*9c160*/  LDL.LU.64 R42, [R1+0xad30] ;  /* 0x00ad3000012a7983 */ /* 0x002ea80000300a00 */
[----:B------:R-:W2:Y:S04]  /*9c170*/  LDL.LU.64 R40, [R1+0xad28] ;  /* 0x00ad280001287983 */ /* 0x000ea80000300a00 */
[----:B------:R0:W-:Y:S04]  /*9c180*/  STL.64 [R1+0x20d0], R44 ;  /* 0x0020d02c01007387 */ /* 0x0001e80000100a00 */
[----:B------:R1:W-:Y:S01]  /*9c190*/  STL.64 [R1+0x20d8], R46 ;  /* 0x0020d82e01007387 */ /* 0x0003e20000100a00 */
[----:B------:R-:W-:Y:S03]  /*9c1a0*/  HMMA.16816.F32 R4, R28, R58, R4 ;  /* 0x0000003a1c04723c */ /* 0x000fe60000001804 */
[----:B0-----:R-:W2:Y:S04]  /*9c1b0*/  LDL.LU.64 R44, [R1+0x2770] ;  /* 0x00277000012c7983 */ /* 0x001ea80000300a00 */
[----:B-1----:R-:W2:Y:S04]  /*9c1c0*/  LDL.LU.64 R46, [R1+0x2778] ;  /* 0x00277800012e7983 */ /* 0x002ea80000300a00 */
[----:B------:R0:W-:Y:S04]  /*9c1d0*/  STL [R1+0xac20], R0 ;  /* 0x00ac200001007387 */ /* 0x0001e80000100800 */
[----:B------:R-:W2:Y:S04]  /*9c1e0*/  LDL.LU.64 R56, [R1+0x2760] ;  /* 0x0027600001387983 */ /* 0x000ea80000300a00 */
[----:B------:R-:W2:Y:S04]  /*9c1f0*/  LDL.LU.64 R58, [R1+0x2768] ;  /* 0x00276800013a7983 */ /* 0x000ea80000300a00 */
[----:B------:R1:W-:Y:S04]  /*9c200*/  STL.64 [R1+0x20c0], R4 ;  /* 0x0020c00401007387 */ /* 0x0003e80000100a00 */
[----:B------:R1:W-:Y:S01]  /*9c210*/  STL.64 [R1+0x20c8], R6 ;  /* 0x0020c80601007387 */ /* 0x0003e20000100a00 */
[----:B0-----:R-:W-:-:S03]  /*9c220*/  IMAD.MOV.U32 R0, RZ, RZ, R55 ;  /* 0x000000ffff007224 */ /* 0x001fc600078e0037 */
[----:B-1----:R-:W2:Y:S04]  /*9c230*/  LDL.LU.64 R4, [R1+0x2750] ;  /* 0x0027500001047983 */ /* 0x002ea80000300a00 */
[----:B------:R-:W2:Y:S04]  /*9c240*/  LDL.LU.64 R6, [R1+0x2758] ;  /* 0x0027580001067983 */ /* 0x000ea80000300a00 */
[----:B------:R-:W2:Y:S01]  /*9c250*/  LDL.LU.64 R52, [R1+0x2740] ;  /* 0x0027400001347983 */ /* 0x000ea20000300a00 */
[C---:B---3--:R-:W-:Y:S08]  /*9c260*/  HMMA.16816.F32 R36, R28.reuse, R54, R36 ;  /* 0x000000361c24723c */ /* 0x048ff00000001824 */
[C---:B----4-:R-:W-:Y:S11]  /*9c270*/  HMMA.16816.F32 R12, R28.reuse, R50, R12 ;  /* 0x000000321c0c723c */ /* 0x050ff6000000180c */
[----:B------:R0:W-:Y:S04]  /*9c280*/  STL.64 [R1+0x20b0], R36 ;  /* 0x0020b02401007387 */ /* 0x0001e80000100a00 */
[----:B------:R1:W-:Y:S04]  /*9c290*/  STL.64 [R1+0x20b8], R38 ;  /* 0x0020b82601007387 */ /* 0x0003e80000100a00 */
[----:B------:R-:W3:Y:S04]  /*9c2a0*/  LDL.LU.64 R54, [R1+0x2748] ;  /* 0x0027480001367983 */ /* 0x000ee80000300a00 */
[----:B------:R-:W4:Y:S04]  /*9c2b0*/  LDL.LU.64 R48, [R1+0x2730] ;  /* 0x0027300001307983 */ /* 0x000f280000300a00 */
[----:B------:R-:W4:Y:S04]  /*9c2c0*/  LDL.LU.64 R50, [R1+0x2738] ;  /* 0x0027380001327983 */ /* 0x000f280000300a00 */
[----:B------:R0:W-:Y:S01]  /*9c2d0*/  STL.64 [R1+0x20a0], R12 ;  /* 0x0020a00c01007387 */ /* 0x0001e20000100a00 */
[C---:B--2---:R-:W-:Y:S08]  /*9c2e0*/  HMMA.16816.F32 R8, R28.reuse, R10, R44 ;  /* 0x0000000a1c08723c */ /* 0x044ff0000000182c */
[C---:B------:R-:W-:Y:S01]  /*9c2f0*/  HMMA.16816.F32 R56, R28.reuse, R60, R56 ;  /* 0x0000003c1c38723c */ /* 0x040fe20000001838 */
[----:B------:R2:W-:Y:S04]  /*9c300*/  STL.64 [R1+0x20a8], R14 ;  /* 0x0020a80e01007387 */ /* 0x0005e80000100a00 */
[----:B0-----:R-:W3:Y:S04]  /*9c310*/  LDL.LU.64 R36, [R1+0x2710] ;  /* 0x0027100001247983 */ /* 0x001ee80000300a00 */
[----:B-1----:R-:W3:Y:S04]  /*9c320*/  LDL.LU.64 R38, [R1+0x2718] ;  /* 0x0027180001267983 */ /* 0x002ee80000300a00 */
[----:B------:R-:W3:Y:S04]  /*9c330*/  LDL.LU.64 R12, [R1+0x2700] ;  /* 0x00270000010c7983 */ /* 0x000ee80000300a00 */
[----:B--2---:R-:W2:Y:S04]  /*9c340*/  LDL.LU.64 R14, [R1+0x2708] ;  /* 0x00270800010e7983 */ /* 0x004ea80000300a00 */
[----:B------:R-:W2:Y:S04]  /*9c350*/  LDL.LU.64 R46, [R1+0xad20] ;  /* 0x00ad2000012e7983 */ /* 0x000ea80000300a00 */
[----:B------:R-:W2:Y:S04]  /*9c360*/  LDL.LU.64 R44, [R1+0xad18] ;  /* 0x00ad1800012c7983 */ /* 0x000ea80000300a00 */
[----:B------:R0:W-:Y:S04]  /*9c370*/  STL.64 [R1+0x2090], R8 ;  /* 0x0020900801007387 */ /* 0x0001e80000100a00 */
[----:B------:R1:W-:Y:S04]  /*9c380*/  STL.64 [R1+0x2098], R10 ;  /* 0x0020980a01007387 */ /* 0x0003e80000100a00 */
[----:B0-----:R-:W2:Y:S04]  /*9c390*/  LDL.LU.64 R8, [R1+0x26f0] ;  /* 0x0026f00001087983 */ /* 0x001ea80000300a00 */
[----:B-1----:R-:W2:Y:S04]  /*9c3a0*/  LDL.LU.64 R10, [R1+0x26f8] ;  /* 0x0026f800010a7983 */ /* 0x002ea80000300a00 */
[----:B------:R-:W-:Y:S04]  /*9c3b0*/  STL.64 [R1+0x2080], R56 ;  /* 0x0020803801007387 */ /* 0x000fe80000100a00 */
[----:B------:R0:W-:Y:S04]  /*9c3c0*/  STL.64 [R1+0x2088], R58 ;  /* 0x0020883a01007387 */ /* 0x0001e80000100a00 */
[----:B0-----:R-:W2:Y:S04]  /*9c3d0*/  LDL.LU.64 R58, [R1+0xad10] ;  /* 0x00ad1000013a7983 */ /* 0x001ea80000300a00 */
[----:B------:R-:W3:Y:S04]  /*9c3e0*/  LDL.LU.64 R56, [R1+0xad08] ;  /* 0x00ad080001387983 */ /* 0x000ee80000300a00 */
[----:B------:R-:W-:Y:S01]  /*9c3f0*/  STL.64 [R1+0xab30], R60 ;  /* 0x00ab303c01007387 */ /* 0x000fe20000100a00 */
[C---:B--2---:R-:W-:Y:S08]  /*9c400*/  HMMA.16816.F32 R4, R28.reuse, R58, R4 ;  /* 0x0000003a1c04723c */ /* 0x044ff00000001804 */
[C---:B---3--:R-:W-:Y:S11]  /*9c410*/  HMMA.16816.F32 R52, R28.reuse, R56, R52 ;  /* 0x000000381c34723c */ /* 0x048ff60000001834 */
[----:B------:R0:W-:Y:S04]  /*9c420*/  STL.64 [R1+0x2070], R4 ;  /* 0x0020700401007387 */ /* 0x0001e80000100a00 */
[----:B------:R1:W-:Y:S04]  /*9c430*/  STL.64 [R1+0x2078], R6 ;  /* 0x0020780601007387 */ /* 0x0003e80000100a00 */
[----:B0-----:R-:W2:Y:S04]  /*9c440*/  LDL.LU.64 R4, [R1+0x26e0] ;  /* 0x0026e00001047983 */ /* 0x001ea80000300a00 */
[----:B-1----:R-:W2:Y:S04]  /*9c450*/  LDL.LU.64 R6, [R1+0x26e8] ;  /* 0x0026e80001067983 */ /* 0x002ea80000300a00 */
[----:B------:R-:W-:Y:S04]  /*9c460*/  STL.64 [R1+0x2060], R52 ;  /* 0x0020603401007387 */ /* 0x000fe80000100a00 */
[----:B------:R0:W-:Y:S04]  /*9c470*/  STL.64 [R1+0x2068], R54 ;  /* 0x0020683601007387 */ /* 0x0001e80000100a00 */
[----:B0-----:R-:W4:Y:S04]  /*9c480*/  LDL.LU.64 R54, [R1+0xad00] ;  /* 0x00ad000001367983 */ /* 0x001f280000300a00 */
[----:B------:R-:W3:Y:S04]  /*9c490*/  LDL.LU.64 R52, [R1+0xacf8] ;  /* 0x00acf80001347983 */ /* 0x000ee80000300a00 */
[----:B------:R-:W-:Y:S04]  /*9c4a0*/  STL.64 [R1+0xab40], R58 ;  /* 0x00ab403a01007387 */ /* 0x000fe80000100a00 */
[----:B------:R0:W-:Y:S04]  /*9c4b0*/  STL.64 [R1+0xab38], R56 ;  /* 0x00ab383801007387 */ /* 0x0001e80000100a00 */
[----:B0-----:R-:W3:Y:S04]  /*9c4c0*/  LDL.LU.64 R56, [R1+0x2720] ;  /* 0x0027200001387983 */ /* 0x001ee80000300a00 */
[----:B------:R-:W3:Y:S01]  /*9c4d0*/  LDL.LU.64 R58, [R1+0x2728] ;  /* 0x00272800013a7983 */ /* 0x000ee20000300a00 */
[----:B----4-:R-:W-:-:S15]  /*9c4e0*/  HMMA.16816.F32 R48, R28, R54, R48 ;  /* 0x000000361c30723c */ /* 0x010fde0000001830 */
[----:B------:R-:W-:-:S04]  /*9c4f0*/  NOP ;  /* 0x0000000000007918 */ /* 0x000fc80000000000 */
[----:B------:R-:W-:Y:S04]  /*9c500*/  STL.64 [R1+0x2050], R48 ;  /* 0x0020503001007387 */ /* 0x000fe80000100a00 */
[----:B------:R0:W-:Y:S04]  /*9c510*/  STL.64 [R1+0x2058], R50 ;  /* 0x0020583201007387 */ /* 0x0001e80000100a00 */
[----:B0-----:R-:W4:Y:S04]  /*9c520*/  LDL.LU.64 R50, [R1+0xacf0] ;  /* 0x00acf00001327983 */ /* 0x001f280000300a00 */
[----:B------:R-:W2:Y:S01]  /*9c530*/  LDL.LU.64 R48, [R1+0xace8] ;  /* 0x00ace80001307983 */ /* 0x000ea20000300a00 */
[C---:B---3--:R-:W-:Y:S08]  /*9c540*/  HMMA.16816.F32 R56, R28.reuse, R52, R56 ;  /* 0x000000341c38723c */ /* 0x048ff00000001838 */
[C---:B------:R-:W-:Y:S01]  /*9c550*/  HMMA.16816.F32 R8, R28.reuse, R46, R8 ;  /* 0x0000002e1c08723c */ /* 0x040fe20000001808 */
[----:B------:R-:W-:Y:S04]  /*9c560*/  STL.64 [R1+0xab50], R54 ;  /* 0x00ab503601007387 */ /* 0x000fe80000100a00 */
[----:B------:R-:W-:Y:S06]  /*9c570*/  STL.64 [R1+0xab48], R52 ;  /* 0x00ab483401007387 */ /* 0x000fec0000100a00 */
[----:B------:R-:W-:Y:S04]  /*9c580*/  STL.64 [R1+0x2040], R56 ;  /* 0x0020403801007387 */ /* 0x000fe80000100a00 */
[----:B------:R-:W-:Y:S01]  /*9c590*/  STL.64 [R1+0x2048], R58 ;  /* 0x0020483a01007387 */ /* 0x000fe20000100a00 */
[C---:B----4-:R-:W-:Y:S08]  /*9c5a0*/  HMMA.16816.F32 R36, R28.reuse, R50, R36 ;  /* 0x000000321c24723c */ /* 0x050ff00000001824 */
[C---:B--2---:R-:W-:Y:S01]  /*9c5b0*/  HMMA.16816.F32 R12, R28.reuse, R48, R12 ;  /* 0x000000301c0c723c */ /* 0x044fe2000000180c */
[----:B------:R-:W-:Y:S10]  /*9c5c0*/  STL.64 [R1+0xab60], R50 ;  /* 0x00ab603201007387 */ /* 0x000ff40000100a00 */
[----:B------:R-:W-:Y:S04]  /*9c5d0*/  STL.64 [R1+0x2030], R36 ;  /* 0x0020302401007387 */ /* 0x000fe80000100a00 */
[----:B------:R-:W-:Y:S04]  /*9c5e0*/  STL.64 [R1+0x2038], R38 ;  /* 0x0020382601007387 */ /* 0x000fe80000100a00 */
[----:B------:R-:W-:Y:S04]  /*9c5f0*/  STL.64 [R1+0xab58], R48 ;  /* 0x00ab583001007387 */ /* 0x000fe80000100a00 */
[----:B------:R0:W-:Y:S04]  /*9c600*/  STL.64 [R1+0x2020], R12 ;  /* 0x0020200c01007387 */ /* 0x0001e80000100a00 */
[----:B------:R1:W-:Y:S04]  /*9c610*/  STL.64 [R1+0x2028], R14 ;  /* 0x0020280e01007387 */ /* 0x0003e80000100a00 */
[----:B0-----:R-:W2:Y:S04]  /*9c620*/  LDL.LU.64 R12, [R1+0x26d0] ;  /* 0x0026d000010c7983 */ /* 0x001ea80000300a00 */
[----:B-1----:R-:W2:Y:S04]  /*9c630*/  LDL.LU.64 R14, [R1+0x26d8] ;  /* 0x0026d800010e7983 */ /* 0x002ea80000300a00 */
[----:B------:R0:W-:Y:S04]  /*9c640*/  STL.64 [R1+0x2010], R8 ;  /* 0x0020100801007387 */ /* 0x0001e80000100a00 */
[----:B------:R1:W-:Y:S04]  /*9c650*/  STL.64 [R1+0x2018], R10 ;  /* 0x0020180a01007387 */ /* 0x0003e80000100a00 */
[----:B------:R-:W3:Y:S04]  /*9c660*/  LDL.LU.64 R36, [R1+0x26c0] ;  /* 0x0026c00001247983 */ /* 0x000ee80000300a00 */
[----:B------:R-:W3:Y:S01]  /*9c670*/  LDL.LU.64 R38, [R1+0x26c8] ;  /* 0x0026c80001267983 */ /* 0x000ee20000300a00 */
[----:B------:R-:W-:Y:S03]  /*9c680*/  HMMA.16816.F32 R4, R28, R44, R4 ;  /* 0x0000002c1c04723c */ /* 0x000fe60000001804 */
[----:B0-----:R-:W4:Y:S04]  /*9c690*/  LDL.LU.64 R8, [R1+0x26b0] ;  /* 0x0026b00001087983 */ /* 0x001f280000300a00 */
[----:B-1----:R-:W4:-:S12]  /*9c6a0*/  LDL.LU.64 R10, [R1+0x26b8] ;  /* 0x0026b800010a7983 */ /* 0x002f180000300a00 */
[----:B------:R0:W-:Y:S04]  /*9c6b0*/  STL.64 [R1+0x2000], R4 ;  /* 0x0020000401007387 */ /* 0x0001e80000100a00 */
[----:B------:R1:W-:Y:S04]  /*9c6c0*/  STL.64 [R1+0x2008], R6 ;  /* 0x0020080601007387 */ /* 0x0003e80000100a00 */
[----:B0-----:R-:W4:Y:S04]  /*9c6d0*/  LDL.LU.64 R4, [R1+0x26a0] ;  /* 0x0026a00001047983 */ /* 0x001f280000300a00 */
[----:B-1----:R-:W4:Y:S04]  /*9c6e0*/  LDL.LU.64 R6, [R1+0x26a8] ;  /* 0x0026a80001067983 */ /* 0x002f280000300a00 */
[----:B------:R-:W4:Y:S04]  /*9c6f0*/  LDL.LU.64 R56, [R1+0x2670] ;  /* 0x0026700001387983 */ /* 0x000f280000300a00 */
[----:B------:R-:W4:Y:S04]  /*9c700*/  LDL.LU.64 R58, [R1+0x2678] ;  /* 0x00267800013a7983 */ /* 0x000f280000300a00 */
[----:B------:R-:W4:Y:S04]  /*9c710*/  LDL.LU.64 R52, [R1+0x2660] ;  /* 0x0026600001347983 */ /* 0x000f280000300a00 */
[----:B------:R-:W4:Y:S04]  /*9c720*/  LDL.LU.64 R54, [R1+0x2668] ;  /* 0x0026680001367983 */ /* 0x000f280000300a00 */
[----:B------:R-:W4:Y:S04]  /*9c730*/  LDL.LU.64 R48, [R1+0x2650] ;  /* 0x0026500001307983 */ /* 0x000f280000300a00 */
[----:B------:R-:W4:Y:S04]  /*9c740*/  LDL.LU.64 R50, [R1+0x2658] ;  /* 0x0026580001327983 */ /* 0x000f280000300a00 */
[----:B------:R-:W-:Y:S04]  /*9c750*/  STL.64 [R1+0xab18], R46 ;  /* 0x00ab182e01007387 */ /* 0x000fe80000100a00 */
[----:B------:R0:W-:Y:S04]  /*9c760*/  STL.64 [R1+0xab10], R44 ;  /* 0x00ab102c01007387 */ /* 0x0001e80000100a00 */
[----:B0-----:R-:W4:Y:S04]  /*9c770*/  LDL.LU.64 R44, [R1+0x2680] ;  /* 0x00268000012c7983 */ /* 0x001f280000300a00 */
[----:B------:R-:W4:Y:S01]  /*9c780*/  LDL.LU.64 R46, [R1+0x2688] ;  /* 0x00268800012e7983 */ /* 0x000f220000300a00 */
[C---:B--2---:R-:W-:Y:S08]  /*9c790*/  HMMA.16816.F32 R12, R28.reuse, R42, R12 ;  /* 0x0000002a1c0c723c */ /* 0x044ff0000000180c */
[C---:B---3--:R-:W-:Y:S11]  /*9c7a0*/  HMMA.16816.F32 R36, R28.reuse, R40, R36 ;  /* 0x000000281c24723c */ /* 0x048ff60000001824 */
[----:B------:R-:W-:Y:S04]  /*9c7b0*/  STL.64 [R1+0x1ff0], R12 ;  /* 0x001ff00c01007387 */ /* 0x000fe80000100a00 */
[----:B------:R0:W-:Y:S04]  /*9c7c0*/  STL.64 [R1+0x1ff8], R14 ;  /* 0x001ff80e01007387 */ /* 0x0001e80000100a00 */
[----:B0-----:R-:W2:Y:S04]  /*9c7d0*/  LDL.LU.64 R14, [R1+0xace0] ;  /* 0x00ace000010e7983 */ /* 0x001ea80000300a00 */
[----:B------:R-:W3:Y:S04]  /*9c7e0*/  LDL.LU.64 R12, [R1+0xacd8] ;  /* 0x00acd800010c7983 */ /* 0x000ee80000300a00 */
[----:B------:R-:W-:Y:S04]  /*9c7f0*/  STL.64 [R1+0x1fe0], R36 ;  /* 0x001fe02401007387 */ /* 0x000fe80000100a00 */
[----:B------:R0:W-:Y:S04]  /*9c800*/  STL.64 [R1+0x1fe8], R38 ;  /* 0x001fe82601007387 */ /* 0x0001e80000100a00 */
[----:B0-----:R-:W4:Y:S04]  /*9c810*/  LDL.LU.64 R38, [R1+0xacd0] ;  /* 0x00acd00001267983 */ /* 0x001f280000300a00 */
[----:B------:R-:W2:Y:S04]  /*9c820*/  LDL.LU.64 R36, [R1+0xacc8] ;  /* 0x00acc80001247983 */ /* 0x000ea80000300a00 */
[----:B------:R-:W-:Y:S04]  /*9c830*/  STL.64 [R1+0xab08], R42 ;  /* 0x00ab082a01007387 */ /* 0x000fe80000100a00 */
[----:B------:R0:W-:Y:S04]  /*9c840*/  STL.64 [R1+0xab00], R40 ;  /* 0x00ab002801007387 */ /* 0x0001e80000100a00 */
[----:B0-----:R-:W3:Y:S04]  /*9c850*/  LDL.LU.64 R40, [R1+0x2690] ;  /* 0x0026900001287983 */ /* 0x001ee80000300a00 */
[----:B------:R-:W3:Y:S01]  /*9c860*/  LDL.LU.64 R42, [R1+0x2698] ;  /* 0x00269800012a7983 */ /* 0x000ee20000300a00 */
[C---:B----4-:R-:W-:Y:S08]  /*9c870*/  HMMA.16816.F32 R8, R28.reuse, R38, R8 ;  /* 0x000000261c08723c */ /* 0x050ff00000001808 */
[C---:B--2---:R-:W-:Y:S11]  /*9c880*/  HMMA.16816.F32 R4, R28.reuse, R36, R4 ;  /* 0x000000241c04723c */ /* 0x044ff60000001804 */
[----:B------:R-:W-:Y:S04]  /*9c890*/  STL.64 [R1+0x1fd0], R8 ;  /* 0x001fd00801007387 */ /* 0x000fe80000100a00 */
[----:B------:R0:W-:Y:S04]  /*9c8a0*/  STL.64 [R1+0x1fd8], R10 ;  /* 0x001fd80a01007387 */ /* 0x0001e80000100a00 */
[----:B0-----:R-:W2:Y:S04]  /*9c8b0*/  LDL.LU.64 R10, [R1+0xacc0] ;  /* 0x00acc000010a7983 */ /* 0x001ea80000300a00 */
[----:B------:R-:W4:Y:S04]  /*9c8c0*/  LDL.LU.64 R8, [R1+0xacb8] ;  /* 0x00acb80001087983 */ /* 0x000f280000300a00 */
[----:B------:R-:W-:Y:S04]  /*9c8d0*/  STL.64 [R1+0x1fc0], R4 ;  /* 0x001fc00401007387 */ /* 0x000fe80000100a00 */
[----:B------:R0:W-:Y:S04]  /*9c8e0*/  STL.64 [R1+0x1fc8], R6 ;  /* 0x001fc80601007387 */ /* 0x0001e80000100a00 */
[----:B0-----:R-:W2:Y:S04]  /*9c8f0*/  LDL.LU.64 R6, [R1+0xacb0] ;  /* 0x00acb00001067983 */ /* 0x001ea80000300a00 */
[----:B------:R-:W2:Y:S04]  /*9c900*/  LDL.LU.64 R4, [R1+0xaca8] ;  /* 0x00aca80001047983 */ /* 0x000ea80000300a00 */
[----:B------:R-:W-:Y:S04]  /*9c910*/  STL.64 [R1+0xab28], R38 ;  /* 0x00ab282601007387 */ /* 0x000fe80000100a00 */
[----:B------:R0:W-:Y:S04]  /*9c920*/  STL.64 [R1+0xab20], R36 ;  /* 0x00ab202401007387 */ /* 0x0001e80000100a00 */
[----:B0-----:R-:W4:Y:S04]  /*9c930*/  LDL.LU.64 R36, [R1+0x2640] ;  /* 0x0026400001247983 */ /* 0x001f280000300a00 */
[----:B------:R-:W4:Y:S01]  /*9c940*/  LDL.LU.64 R38, [R1+0x2648] ;  /* 0x0026480001267983 */ /* 0x000f220000300a00 */
[----:B---3--:R-:W-:-:S15]  /*9c950*/  HMMA.16816.F32 R40, R28, R34, R40 ;  /* 0x000000221c28723c */ /* 0x008fde0000001828 */
[----:B------:R-:W-:-:S04]  /*9c960*/  NOP ;  /* 0x0000000000007918 */ /* 0x000fc80000000000 */
[----:B------:R-:W-:Y:S04]  /*9c970*/  STL.64 [R1+0x1fb0], R40 ;  /* 0x001fb02801007387 */ /* 0x000fe80000100a00 */
[----:B------:R0:W-:Y:S02]  /*9c980*/  STL.64 [R1+0x1fb8], R42 ;  /* 0x001fb82a01007387 */ /* 0x0001e40000100a00 */
[----:B0-----:R-:W-:-:S15]  /*9c990*/  HMMA.16816.F32 R40, R28, R2, R44 ;  /* 0x000000021c28723c */ /* 0x001fde000000182c */
[----:B------:R-:W-:-:S04]  /*9c9a0*/  NOP ;  /* 0x0000000000007918 */ /* 0x000fc80000000000 */
[----:B------:R-:W-:Y:S04]  /*9c9b0*/  STL.64 [R1+0x1fa0], R40 ;  /* 0x001fa02801007387 */ /* 0x000fe80000100a00 */
[----:B------:R0:W-:Y:S01]  /*9c9c0*/  STL.64 [R1+0x1fa8], R42 ;  /* 0x001fa82a01007387 */ /* 0x0001e20000100a00 */
[C---:B--2---:R-:W-:Y:S08]  /*9c9d0*/  HMMA.16816.F32 R44, R28.reuse, R4, R56 ;  /* 0x000000041c2c723c */ /* 0x044ff00000001838 */
[C---:B0-----:R-:W-:Y:S01]  /*9c9e0*/  HMMA.16816.F32 R40, R28.reuse, R6, R52 ;  /* 0x000000061c28723c */ /* 0x041fe20000001834 */
[----:B------:R-:W-:Y:S10]  /*9c9f0*/  STL.64 [R1+0xab70], R6 ;  /* 0x00ab700601007387 */ /* 0x000ff40000100a00 */
[----:B------:R-:W-:Y:S04]  /*9ca00*/  STL.64 [R1+0x1f90], R44 ;  /* 0x001f902c01007387 */ /* 0x000fe80000100a00 */
[----:B------:R-:W-:Y:S04]  /*9ca10*/  STL.64 [R1+0x1f98], R46 ;  /* 0x001f982e01007387 */ /* 0x000fe80000100a00 */
[----:B------:R4:W-:Y:S02]  /*9ca20*/  STL.64 [R1+0xab68], R4 ;  /* 0x00ab680401007387 */ /* 0x0009e40000100a00 */
[C---:B----4-:R-:W-:Y:S02]  /*9ca30*/  HMMA.16816.F32 R4, R28.reuse, R8, R48 ;  /* 0x000000081c04723c */ /* 0x050fe40000001830 */
[----:B------:R0:W-:Y:S04]  /*9ca40*/  STL.64 [R1+0x1f80], R40 ;  /* 0x001f802801007387 */ /* 0x0001e80000100a00 */
[----:B------:R1:W-:Y:S04]  /*9ca50*/  STL.64 [R1+0x1f88], R42 ;  /* 0x001f882a01007387 */ /* 0x0003e80000100a00 */
[----:B------:R-:W2:Y:S04]  /*9ca60*/  LDL.LU.64 R56, [R1+0x2620] ;  /* 0x0026200001387983 */ /* 0x000ea80000300a00 */
[----:B------:R-:W2:Y:S05]  /*9ca70*/  LDL.LU.64 R58, [R1+0x2628] ;  /* 0x00262800013a7983 */ /* 0x000eaa0000300a00 */
[----:B------:R-:W-:Y:S04]  /*9ca80*/  STL.64 [R1+0x1f70], R4 ;  /* 0x001f700401007387 */ /* 0x000fe80000100a00 */
[----:B------:R3:W-:Y:S04]  /*9ca90*/  STL.64 [R1+0x1f78], R6 ;  /* 0x001f780601007387 */ /* 0x0007e80000100a00 */
[----:B------:R-:W4:Y:S04]  /*9caa0*/  LDL.LU.64 R52, [R1+0x2610] ;  /* 0x0026100001347983 */ /* 0x000f280000300a00 */
[----:B------:R-:W4:Y:S04]  /*9cab0*/  LDL.LU.64 R54, [R1+0x2618] ;  /* 0x0026180001367983 */ /* 0x000f280000300a00 */
[----:B------:R-:W2:Y:S04]  /*9cac0*/  LDL.LU.64 R48, [R1+0x2600] ;  /* 0x0026000001307983 */ /* 0x000ea80000300a00 */
[----:B------:R-:W2:Y:S04]  /*9cad0*/  LDL.LU.64 R50, [R1+0x2608] ;  /* 0x0026080001327983 */ /* 0x000ea80000300a00 */
[----:B------:R-:W2:Y:S04]  /*9cae0*/  LDL.LU.64 R44, [R1+0x25f0] ;  /* 0x0025f000012c7983 */ /* 0x000ea80000300a00 */
[----:B------:R-:W2:Y:S04]  /*9caf0*/  LDL.LU.64 R46, [R1+0x25f8] ;  /* 0x0025f800012e7983 */ /* 0x000ea80000300a00 */
[----:B0-----:R-:W2:Y:S04]  /*9cb00*/  LDL.LU.64 R40, [R1+0x25e0] ;  /* 0x0025e00001287983 */ /* 0x001ea80000300a00 */
[----:B-1----:R-:W2:Y:S01]  /*9cb10*/  LDL.LU.64 R42, [R1+0x25e8] ;  /* 0x0025e800012a7983 */ /* 0x002ea20000300a00 */
[----:B---3--:R-:W-:Y:S03]  /*9cb20*/  HMMA.16816.F32 R4, R28, R10, R36 ;  /* 0x0000000a1c04723c */ /* 0x008fe60000001824 */
[----:B------:R-:W3:Y:S04]  /*9cb30*/  LDL.LU.64 R36, [R1+0x25d0] ;  /* 0x0025d00001247983 */ /* 0x000ee80000300a00 */
[----:B------:R-:W3:-:S12]  /*9cb40*/  LDL.LU.64 R38, [R1+0x25d8] ;  /* 0x0025d80001267983 */ /* 0x000ed80000300a00 */
[----:B------:R0:W-:Y:S04]  /*9cb50*/  STL.64 [R1+0x1f60], R4 ;  /* 0x001f600401007387 */ /* 0x0001e80000100a00 */
[----:B------:R1:W-:Y:S04]  /*9cb60*/  STL.64 [R1+0x1f68], R6 ;  /* 0x001f680601007387 */ /* 0x0003e80000100a00 */
[----:B0-----:R-:W2:Y:S04]  /*9cb70*/  LDL.LU.64 R4, [R1+0x25c0] ;  /* 0x0025c00001047983 */ /* 0x001ea80000300a00 */
[----:B-1----:R-:W2:Y:S04]  /*9cb80*/  LDL.LU.64 R6, [R1+0x25c8] ;  /* 0x0025c80001067983 */ /* 0x002ea80000300a00 */
[----:B------:R-:W-:Y:S04]  /*9cb90*/  STL.64 [R1+0xab80], R10 ;  /* 0x00ab800a01007387 */ /* 0x000fe80000100a00 */
[----:B------:R0:W-:Y:S04]  /*9cba0*/  STL.64 [R1+0xab78], R8 ;  /* 0x00ab780801007387 */ /* 0x0001e80000100a00 */
[----:B0-----:R-:W2:Y:S04]  /*9cbb0*/  LDL.LU.64 R8, [R1+0x2630] ;  /* 0x0026300001087983 */ /* 0x001ea80000300a00 */
[----:B------:R-:W2:Y:S02]  /*9cbc0*/  LDL.LU.64 R10, [R1+0x2638] ;  /* 0x00263800010a7983 */ /* 0x000ea40000300a00 */
[----:B--2---:R-:W-:-:S15]  /*9cbd0*/  HMMA.16816.F32 R8, R28, R12, R8 ;  /* 0x0000000c1c08723c */ /* 0x004fde0000001808 */
[----:B------:R-:W-:-:S04]  /*9cbe0*/  NOP ;  /* 0x0000000000007918 */ /* 0x000fc80000000000 */
[----:B------:R-:W-:Y:S04]  /*9cbf0*/  STL.64 [R1+0x1f50], R8 ;  /* 0x001f500801007387 */ /* 0x000fe80000100a00 */
[----:B------:R0:W-:Y:S02]  /*9cc00*/  STL.64 [R1+0x1f58], R10 ;  /* 0x001f580a01007387 */ /* 0x0001e40000100a00 */
[C---:B0-----:R-:W-:Y:S02]  /*9cc10*/  HMMA.16816.F32 R8, R28.reuse, R14, R56 ;  /* 0x0000000e1c08723c */ /* 0x041fe40000001838 */
[----:B------:R-:W-:Y:S04]  /*9cc20*/  STL.64 [R1+0xab90], R14 ;  /* 0x00ab900e01007387 */ /* 0x000fe80000100a00 */
[----:B------:R4:W-:Y:S02]  /*9cc30*/  STL.64 [R1+0xab88], R12 ;  /* 0x00ab880c01007387 */ /* 0x0009e40000100a00 */
[C---:B----4-:R-:W-:Y:S11]  /*9cc40*/  HMMA.16816.F32 R12, R28.reuse, R16, R52 ;  /* 0x000000101c0c723c */ /* 0x050ff60000001834 */
[----:B------:R-:W-:Y:S04]  /*9cc50*/  STL.64 [R1+0x1f40], R8 ;  /* 0x001f400801007387 */ /* 0x000fe80000100a00 */
[----:B------:R0:W-:Y:S02]  /*9cc60*/  STL.64 [R1+0x1f48], R10 ;  /* 0x001f480a01007387 */ /* 0x0001e40000100a00 */
[C---:B0-----:R-:W-:Y:S02]  /*9cc70*/  HMMA.16816.F32 R8, R28.reuse, R18, R48 ;  /* 0x000000121c08723c */ /* 0x041fe40000001830 */
[----:B------:R-:W-:Y:S04]  /*9cc80*/  STL.64 [R1+0xaaf8], R18 ;  /* 0x00aaf81201007387 */ /* 0x000fe80000100a00 */
[----:B------:R-:W-:Y:S04]  /*9cc90*/  STL.64 [R1+0x1f30], R12 ;  /* 0x001f300c01007387 */ /* 0x000fe80000100a00 */
[----:B------:R0:W-:Y:S04]  /*9cca0*/  STL.64 [R1+0x1f38], R14 ;  /* 0x001f380e01007387 */ /* 0x0001e80000100a00 */
[----:B------:R-:W-:Y:S01]  /*9ccb0*/  STL.64 [R1+0xaaf0], R16 ;  /* 0x00aaf01001007387 */ /* 0x000fe20000100a00 */
[C---:B0-----:R-:W-:Y:S04]  /*9ccc0*/  HMMA.16816.F32 R12, R28.reuse, R20, R44 ;  /* 0x000000141c0c723c */ /* 0x041fe8000000182c */
[----:B------:R-:W-:Y:S04]  /*9ccd0*/  STL.64 [R1+0x1f20], R8 ;  /* 0x001f200801007387 */ /* 0x000fe80000100a00 */
[----:B------:R0:W-:Y:S04]  /*9cce0*/  STL.64 [R1+0x1f28], R10 ;  /* 0x001f280a01007387 */ /* 0x0001e80000100a00 */
[----:B------:R-:W2:Y:S01]  /*9ccf0*/  LDL.LU R48, [R1+0x2f7c] ;  /* 0x002f7c0001307983 */ /* 0x000ea20000300800 */
[C---:B0-----:R-:W-:Y:S06]  /*9cd00*/  HMMA.16816.F32 R8, R28.reuse, R22, R40 ;  /* 0x000000161c08723c */ /* 0x041fec0000001828 */
[----:B------:R-:W-:Y:S04]  /*9cd10*/  STL.64 [R1+0x1f10], R12 ;  /* 0x001f100c01007387 */ /* 0x000fe80000100a00 */
[----:B------:R-:W-:Y:S04]  /*9cd20*/  STL.64 [R1+0x1f18], R14 ;  /* 0x001f180e01007387 */ /* 0x000fe80000100a00 */
[----:B------:R-:W2:Y:S01]  /*9cd30*/  LDL.LU R49, [R1+0x2f78] ;  /* 0x002f780001317983 */ /* 0x000ea20000300800 */
[C---:B------:R-:W-:Y:S04]  /*9cd40*/  HMMA.16816.F32 R4, R28.reuse, R26, R4 ;  /* 0x0000001a1c04723c */ /* 0x040fe80000001804 */
[----:B------:R-:W-:Y:S04]  /*9cd50*/  STL.64 [R1+0x1f00], R8 ;  /* 0x001f000801007387 */ /* 0x000fe80000100a00 */
[----:B------:R3:W-:Y:S02]  /*9cd60*/  STL.64 [R1+0x1f08], R10 ;  /* 0x001f080a01007387 */ /* 0x0007e40000100a00 */
[----:B---3--:R-:W-:Y:S02]  /*9cd70*/  HMMA.16816.F32 R8, R28, R24, R36 ;  /* 0x000000181c08723c */ /* 0x008fe40000001824 */
[----:B------:R-:W-:Y:S04]  /*9cd80*/  STL.64 [R1+0xaba0], R22 ;  /* 0x00aba01601007387 */ /* 0x000fe80000100a00 */
[----:B------:R-:W-:Y:S04]  /*9cd90*/  STL.64 [R1+0xab98], R20 ;  /* 0x00ab981401007387 */ /* 0x000fe80000100a00 */
[----:B------:R-:W3:Y:S01]  /*9cda0*/  LDL.LU R46, [R1+0x2f84] ;  /* 0x002f8400012e7983 */ /* 0x000ee20000300800 */
[----:B------:R-:W-:-:S08]  /*9cdb0*/  IMAD.MOV.U32 R59, RZ, RZ, R33 ;  /* 0x000000ffff3b7224 */ /* 0x000fd000078e0021 */
[----:B------:R-:W-:Y:S04]  /*9cdc0*/  STL.64 [R1+0x1ef0], R8 ;  /* 0x001ef00801007387 */ /* 0x000fe80000100a00 */
[----:B------:R-:W-:Y:S04]  /*9cdd0*/  STL.64 [R1+0x1ef8], R10 ;  /* 0x001ef80a01007387 */ /* 0x000fe80000100a00 */
[----:B------:R-:W3:Y:S04]  /*9cde0*/  LDL.LU R47, [R1+0x2f80] ;  /* 0x002f8000012f7983 */ /* 0x000ee80000300800 */
[----:B------:R0:W-:Y:S04]  /*9cdf0*/  STL.64 [R1+0x1ee0], R4 ;  /* 0x001ee00401007387 */ /* 0x0001e80000100a00 */
[----:B------:R1:W-:Y:S04]  /*9ce00*/  STL.64 [R1+0x1ee8], R6 ;  /* 0x001ee80601007387 */ /* 0x0003e80000100a00 */
[----:B------:R-:W4:Y:S04]  /*9ce10*/  LDL R58, [R1+0xa8] ;  /* 0x0000a800013a7983 */ /* 0x000f280000100800 */
[----:B------:R-:W2:Y:S04]  /*9ce20*/  LDL.LU R33, [R1+0xaca0] ;  /* 0x00aca00001217983 */ /* 0x000ea80000300800 */
[----:B------:R-:W3:Y:S04]  /*9ce30*/  LDL.LU R44, [R1+0x2f8c] ;  /* 0x002f8c00012c7983 */ /* 0x000ee80000300800 */
[----:B------:R-:W3:Y:S04]  /*9ce40*/  LDL.LU R45, [R1+0x2f88] ;  /* 0x002f8800012d7983 */ /* 0x000ee80000300800 */
[----:B------:R-:W3:Y:S01]  /*9ce50*/  LDL R56, [R1+0xb0] ;  /* 0x0000b00001387983 */ /* 0x000ee20000100800 */
[----:B------:R-:W-:-:S03]  /*9ce60*/  IMAD.MOV.U32 R57, RZ, RZ, R32 ;  /* 0x000000ffff397224 */ /* 0x000fc600078e0020 */
[----:B------:R-:W3:Y:S04]  /*9ce70*/  LDL.LU R32, [R1+0xac9c] ;  /* 0x00ac9c0001207983 */ /* 0x000ee80000300800 */
[----:B------:R-:W3:Y:S04]  /*9ce80*/  LDL.LU R40, [R1+0x2f94] ;  /* 0x002f940001287983 */ /* 0x000ee80000300800 */
[----:B------:R-:W3:Y:S04]  /*9ce90*/  LDL.LU R41, [R1+0x2f90] ;  /* 0x002f900001297983 */ /* 0x000ee80000300800 */
[----:B----4-:R4:W-:Y:S01]  /*9cea0*/  STL.64 [R1+0xac30], R58 ;  /* 0x00ac303a01007387 */ /* 0x0109e20000100a00 */
[----:B--2---:R-:W-:-:S03]  /*9ceb0*/  IMAD.MOV.U32 R60, RZ, RZ, R33 ;  /* 0x000000ffff3c7224 */ /* 0x004fc600078e0021 */
[----:B---3--:R2:W-:Y:S04]  /*9cec0*/  STL.64 [R1+0xac28], R56 ;  /* 0x00ac283801007387 */ /* 0x0085e80000100a00 */
[----:B------:R-:W3:Y:S04]  /*9ced0*/  LDL.LU R33, [R1+0xac98] ;  /* 0x00ac980001217983 */ /* 0x000ee80000300800 */
[----:B------:R-:W2:Y:S04]  /*9cee0*/  LDL R61, [R1+0xbc] ;  /* 0x0000bc00013d7983 */ /* 0x000ea80000100800 */
[----:B0-----:R-:W2:Y:S04]  /*9cef0*/  LDL.LU.64 R4, [R1+0x1930] ;  /* 0x0019300001047983 */ /* 0x001ea80000300a00 */
[----:B-1----:R-:W2:Y:S01]  /*9cf00*/  LDL.LU.64 R6, [R1+0x1938] ;  /* 0x0019380001067983 */ /* 0x002ea20000300a00 */
[----:B------:R-:W-:-:S03]  /*9cf10*/  IMAD.MOV.U32 R54, RZ, RZ, R32 ;  /* 0x000000ffff367224 */ /* 0x000fc600078e0020 */
[----:B------:R-:W2:Y:S04]  /*9cf20*/  LDL.LU R32, [R1+0xac94] ;  /* 0x00ac940001207983 */ /* 0x000ea80000300800 */
[----:B------:R-:W2:Y:S04]  /*9cf30*/  LDL R55, [R1+0xc4] ;  /* 0x0000c40001377983 */ /* 0x000ea80000100800 */
[----:B------:R-:W4:Y:S01]  /*9cf40*/  LDL R52, [R1+0xc8] ;  /* 0x0000c80001347983 */ /* 0x000f220000100800 */
[----:B---3--:R-:W-:-:S03]  /*9cf50*/  IMAD.MOV.U32 R53, RZ, RZ, R33 ;  /* 0x000000ffff357224 */ /* 0x008fc600078e0021 */
[----:B------:R-:W3:Y:S04]  /*9cf60*/  LDL.LU R33, [R1+0xac90] ;  /* 0x00ac900001217983 */ /* 0x000ee80000300800 */
[----:B--2---:R-:W-:Y:S04]  /*9cf70*/  STL.64 [R1+0xac40], R54 ;  /* 0x00ac403601007387 */ /* 0x004fe80000100a00 */
[----:B----4-:R-:W-:Y:S04]  /*9cf80*/  STL.64 [R1+0xac38], R52 ;  /* 0x00ac383401007387 */ /* 0x010fe80000100a00 */
[----:B------:R-:W2:Y:S01]  /*9cf90*/  LDL R50, [R1+0xd0] ;  /* 0x0000d00001327983 */ /* 0x000ea20000100800 */
[----:B------:R-:W-:-:S03]  /*9cfa0*/  IMAD.MOV.U32 R51, RZ, RZ, R32 ;  /* 0x000000ffff337224 */ /* 0x000fc600078e0020 */
[----:B------:R-:W4:Y:S04]  /*9cfb0*/  LDL.LU R32, [R1+0xac8c] ;  /* 0x00ac8c0001207983 */ /* 0x000f280000300800 */
[----:B------:R-:W-:Y:S04]  /*9cfc0*/  STL.64 [R1+0xabb0], R26 ;  /* 0x00abb01a01007387 */ /* 0x000fe80000100a00 */
[----:B------:R-:W-:Y:S01]  /*9cfd0*/  STL.64 [R1+0xaba8], R24 ;  /* 0x00aba81801007387 */ /* 0x000fe20000100a00 */
[----:B------:R-:W-:-:S03]  /*9cfe0*/  IMAD R15, R49, 0x100, R48 ;  /* 0x00000100310f7824 */ /* 0x000fc600078e0230 */
[----:B------:R-:W4:Y:S01]  /*9cff0*/  LDL R48, [R1+0xd8] ;  /* 0x0000d80001307983 */ /* 0x000f220000100800 */
[----:B---3--:R-:W-:-:S03]  /*9d000*/  IMAD.MOV.U32 R49, RZ, RZ, R33 ;  /* 0x000000ffff317224 */ /* 0x008fc600078e0021 */
[----:B------:R-:W3:Y:S04]  /*9d010*/  LDL.LU R33, [R1+0xac88] ;  /* 0x00ac880001217983 */ /* 0x000ee80000300800 */
[----:B------:R-:W3:Y:S04]  /*9d020*/  LDL R42, [R1+0x118] ;  /* 0x00011800012a7983 */ /* 0x000ee80000100800 */
[----:B------:R-:W3:Y:S01]  /*9d030*/  LDL R43, [R1+0x11c] ;  /* 0x00011c00012b7983 */ /* 0x000ee20000100800 */
[----:B------:R-:W-:-:S03]  /*9d040*/  IMAD R14, R47, 0x100, R46 ;  /* 0x000001002f0e7824 */ /* 0x000fc600078e022e */
[----:B--2---:R-:W-:Y:S01]  /*9d050*/  STL.64 [R1+0xac50], R50 ;  /* 0x00ac503201007387 */ /* 0x004fe20000100a00 */
[----:B------:R-:W-:Y:S02]  /*9d060*/  IMAD R13, R45, 0x100, R44 ;  /* 0x000001002d0d7824 */ /* 0x000fe400078e022c */
[----:B----4-:R-:W-:Y:S01]  /*9d070*/  IMAD.MOV.U32 R47, RZ, RZ, R32 ;  /* 0x000000ffff2f7224 */ /* 0x010fe200078e0020 */
[----:B------:R-:W-:Y:S04]  /*9d080*/  STL.64 [R1+0xac48], R48 ;  /* 0x00ac483001007387 */ /* 0x000fe80000100a00 */
[----:B------:R-:W2:Y:S04]  /*9d090*/  LDL R46, [R1+0xe0] ;  /* 0x0000e000012e7983 */ /* 0x000ea80000100800 */
[----:B------:R-:W4:Y:S01]  /*9d0a0*/  LDL.LU R32, [R1+0xac84] ;  /* 0x00ac840001207983 */ /* 0x000f220000300800 */
[----:B---3--:R-:W-:-:S03]  /*9d0b0*/  IMAD.MOV.U32 R44, RZ, RZ, R33 ;  /* 0x000000ffff2c7224 */ /* 0x008fc600078e0021 */
[----:B------:R-:W4:Y:S04]  /*9d0c0*/  LDL.LU R33, [R1+0xac80] ;  /* 0x00ac800001217983 */ /* 0x000f280000300800 */
[----:B------:R-:W3:Y:S04]  /*9d0d0*/  LDL R45, [R1+0xec] ;  /* 0x0000ec00012d7983 */ /* 0x000ee80000100800 */
[----:B--2---:R0:W-:Y:S01]  /*9d0e0*/  STL.64 [R1+0xac60], R46 ;  /* 0x00ac602e01007387 */ /* 0x0041e20000100a00 */
[----:B----4-:R-:W-:Y:S03]  /*9d0f0*/  HMMA.16816.F32 R4, R28, R32, R4 ;  /* 0x000000201c04723c */ /* 0x010fe60000001804 */
[----:B---3--:R-:W-:Y:S04]  /*9d100*/  STL.64 [R1+0xac58], R44 ;  /* 0x00ac582c01007387 */ /* 0x008fe80000100a00 */
[----:B------:R-:W2:Y:S04]  /*9d110*/  LDL.LU.64 R8, [R1+0x25b0] ;  /* 0x0025b00001087983 */ /* 0x000ea80000300a00 */
[----:B------:R-:W2:Y:S04]  /*9d120*/  LDL.LU.64 R10, [R1+0x25b8] ;  /* 0x0025b800010a7983 */ /* 0x000ea80000300a00 */
[----:B------:R-:W3:Y:S04]  /*9d130*/  LDL R58, [R1+0xf0] ;  /* 0x0000f000013a7983 */ /* 0x000ee80000100800 */
[----:B------:R-:W3:Y:S04]  /*9d140*/  LDL R59, [R1+0xf4] ;  /* 0x0000f400013b7983 */ /* 0x000ee80000100800 */
[----:B------:R-:W4:Y:S04]  /*9d150*/  LDL R56, [R1+0xf8] ;  /* 0x0000f80001387983 */ /* 0x000f280000100800 */
[----:B------:R1:W-:Y:S04]  /*9d160*/  STL.64 [R1+0xaf0], R4 ;  /* 0x000af00401007387 */ /* 0x0003e80000100a00 */
[----:B------:R0:W-:Y:S04]  /*9d170*/  STL.64 [R1+0xaf8], R6 ;  /* 0x000af80601007387 */ /* 0x0001e80000100a00 */
[----:B------:R-:W4:Y:S04]  /*9d180*/  LDL R57, [R1+0xfc] ;  /* 0x0000fc0001397983 */ /* 0x000f280000100800 */
[----:B---3--:R-:W-:Y:S04]  /*9d190*/  STL.64 [R1+0xac70], R58 ;  /* 0x00ac703a01007387 */ /* 0x008fe80000100a00 */
[----:B----4-:R-:W-:Y:S04]  /*9d1a0*/  STL.64 [R1+0xac68], R56 ;  /* 0x00ac683801007387 */ /* 0x010fe80000100a00 */
[----:B0-----:R-:W3:Y:S04]  /*9d1b0*/  LDL R46, [R1+0x100] ;  /* 0x00010000012e7983 */ /* 0x001ee80000100800 */
[----:B------:R-:W3:Y:S01]  /*9d1c0*/  LDL R47, [R1+0x104] ;  /* 0x00010400012f7983 */ /* 0x000ee20000100800 */
[----:B------:R-:W-:Y:S01]  /*9d1d0*/  IMAD R12, R41, 0x100, R40 ;  /* 0x00000100290c7824 */ /* 0x000fe200078e0228 */
[----:B------:R-:W-:-:S02]  /*9d1e0*/  F2FP.F16.E4M3.UNPACK_B R28, R15 ;  /* 0x0000000fff1c723e */ /* 0x000fc400020006ff */
[----:B------:R-:W-:Y:S02]  /*9d1f0*/  F2FP.F16.E4M3.UNPACK_B R29, R14 ;  /* 0x0000000eff1d723e */ /* 0x000fe400020006ff */
[----:B------:R-:W-:Y:S01]  /*9d200*/  F2FP.F16.E4M3.UNPACK_B R30, R13 ;  /* 0x0000000dff1e723e */ /* 0x000fe200020006ff */
[----:B-1----:R-:W4:Y:S01]  /*9d210*/  LDL R4, [R1+0x110] ;  /* 0x0001100001047983 */ /* 0x002f220000100800 */
[----:B------:R-:W-:-:S03]  /*9d220*/  F2FP.F16.E4M3.UNPACK_B R31, R12 ;  /* 0x0000000cff1f723e */ /* 0x000fc600020006ff */
[----:B------:R-:W4:Y:S04]  /*9d230*/  LDL R5, [R1+0x114] ;  /* 0x0001140001057983 */ /* 0x000f280000100800 */
[C---:B--2---:R-:W-:Y:S01]  /*9d240*/  HMMA.16816.F32 R12, R28.reuse, R42, R8 ;  /* 0x0000002a1c0c723c */ /* 0x044fe20000001808 */
[----:B---3--:R0:W-:Y:S04]  /*9d250*/  STL.64 [R1+0xac78], R46 ;  /* 0x00ac782e01007387 */ /* 0x0081e80000100a00 */
[----:B------:R-:W2:Y:S04]  /*9d260*/  LDL R6, [R1+0x108] ;  /* 0x0001080001067983 */ /* 0x000ea80000100800 */
[----:B------:R-:W2:Y:S04]  /*9d270*/  LDL R7, [R1+0x10c] ;  /* 0x00010c0001077983 */ /* 0x000ea80000100800 */
[----:B------:R-:W-:Y:S04]  /*9d280*/  STL.64 [R1+0xabc0], R34 ;  /* 0x00abc02201007387 */ /* 0x000fe80000100a00 */
[----:B------:R1:W-:Y:S04]  /*9d290*/  STL.64 [R1+0xabb8], R32 ;  /* 0x00abb82001007387 */ /* 0x0003e80000100a00 */
[----:B------:R-:W4:Y:S04]  /*9d2a0*/  LDL.LU.64 R8, [R1+0x25a0] ;  /* 0x0025a00001087983 */ /* 0x000f280000300a00 */
[----:B------:R-:W4:Y:S04]  /*9d2b0*/  LDL.LU.64 R10, [R1+0x25a8] ;  /* 0x0025a800010a7983 */ /* 0x000f280000300a00 */
[----:B------:R3:W-:Y:S04]  /*9d2c0*/  STL.64 [R1+0x1ed0], R12 ;  /* 0x001ed00c01007387 */ /* 0x0007e80000100a00 */
[----:B------:R1:W-:Y:S04]  /*9d2d0*/  STL.64 [R1+0x1ed8], R14 ;  /* 0x001ed80e01007387 */ /* 0x0003e80000100a00 */
[----:B------:R-:W2:Y:S04]  /*9d2e0*/  LDL.LU.64 R44, [R1+0x2590] ;  /* 0x00259000012c7983 */ /* 0x000ea80000300a00 */
[----:B0-----:R-:W2:Y:S04]  /*9d2f0*/  LDL.LU.64 R46, [R1+0x2598] ;  /* 0x00259800012e7983 */ /* 0x001ea80000300a00 */
[----:B------:R-:W2:Y:S04]  /*9d300*/  LDL.LU.64 R56, [R1+0x2580] ;  /* 0x0025800001387983 */ /* 0x000ea80000300a00 */
        /* <DEDUP_REMOVED lines=9> */
[----:B-1----:R-:W2:Y:S04]  /*9d3a0*/  LDL.LU.64 R32, [R1+0x2530] ;  /* 0x0025300001207983 */ /* 0x002ea80000300a00 */
[----:B------:R-:W2:Y:S04]  /*9d3b0*/  LDL.LU.64 R34, [R1+0x2538] ;  /* 0x0025380001227983 */ /* 0x000ea80000300a00 */
[----:B------:R-:W2:Y:S04]  /*9d3c0*/  LDL.LU.64 R24, [R1+0x2520] ;  /* 0x0025200001187983 */ /* 0x000ea80000300a00 */
[----:B------:R-:W2:Y:S04]  /*9d3d0*/  LDL.LU.64 R26, [R1+0x2528] ;  /* 0x00252800011a7983 */ /* 0x000ea80000300a00 */
[----:B------:R-:W2:Y:S04]  /*9d3e0*/  LDL.LU.64 R20, [R1+0x2510] ;  /* 0x0025100001147983 */ /* 0x000ea80000300a00 */
[----:B------:R-:W2:Y:S04]  /*9d3f0*/  LDL.LU.64 R22, [R1+0x2518] ;  /* 0x0025180001167983 */ /* 0x000ea80000300a00 */
[----:B------:R-:W2:Y:S04]  /*9d400*/  LDL.LU.64 R16, [R1+0x2500] ;  /* 0x0025000001107983 */ /* 0x000ea80000300a00 */
[----:B------:R-:W2:Y:S04]  /*9d410*/  LDL.LU.64 R18, [R1+0x2508] ;  /* 0x0025080001127983 */ /* 0x000ea80000300a00 */
[----:B---3--:R-:W3:Y:S04]  /*9d420*/  LDL.LU.64 R12, [R1+0x24f0] ;  /* 0x0024f000010c7983 */ /* 0x008ee80000300a00 */
[----:B------:R-:W3:Y:S01]  /*9d430*/  LDL.LU.64 R14, [R1+0x24f8] ;  /* 0x0024f800010e7983 */ /* 0x000ee20000300a00 */
[C---:B----4-:R-:W-:Y:S08]  /*9d440*/  HMMA.16816.F32 R8, R28.reuse, R4, R8 ;  /* 0x000000041c08723c */ /* 0x050ff00000001808 */
[C---:B--2---:R-:W-:Y:S11]  /*9d450*/  HMMA.16816.F32 R4, R28.reuse, R6, R44 ;  /* 0x000000061c04723c */ /* 0x044ff6000000182c */
[----:B------:R0:W-:Y:S04]  /*9d460*/  STL.64 [R1+0x1ec0], R8 ;  /* 0x001ec00801007387 */ /* 0x0001e80000100a00 */
[----:B------:R1:W-:Y:S04]  /*9d470*/  STL.64 [R1+0x1ec8], R10 ;  /* 0x001ec80a01007387 */ /* 0x0003e80000100a00 */
[----:B0-----:R-:W2:Y:S04]  /*9d480*/  LDL.LU.64 R8, [R1+0x24e0] ;  /* 0x0024e00001087983 */ /* 0x001ea80000300a00 */
[----:B-1----:R-:W2:Y:S04]  /*9d490*/  LDL.LU.64 R10, [R1+0x24e8] ;  /* 0x0024e800010a7983 */ /* 0x002ea80000300a00 */
[----:B------:R-:W4:Y:S04]  /*9d4a0*/  LDL.LU.64 R46, [R1+0xac78] ;  /* 0x00ac7800012e7983 */ /* 0x000f280000300a00 */
[----:B------:R0:W-:Y:S04]  /*9d4b0*/  STL.64 [R1+0x1eb0], R4 ;  /* 0x001eb00401007387 */ /* 0x0001e80000100a00 */
[----:B------:R1:W-:Y:S04]  /*9d4c0*/  STL.64 [R1+0x1eb8], R6 ;  /* 0x001eb80601007387 */ /* 0x0003e80000100a00 */
[----:B0-----:R-:W2:Y:S04]  /*9d4d0*/  LDL.LU.64 R4, [R1+0x24d0] ;  /* 0x0024d00001047983 */ /* 0x001ea80000300a00 */
[----:B-1----:R-:W2:Y:S01]  /*9d4e0*/  LDL.LU.64 R6, [R1+0x24d8] ;  /* 0x0024d80001067983 */ /* 0x002ea20000300a00 */
[----:B----4-:R-:W-:Y:S03]  /*9d4f0*/  HMMA.16816.F32 R44, R28, R46, R56 ;  /* 0x0000002e1c2c723c */ /* 0x010fe60000001838 */
[----:B------:R-:W4:Y:S04]  /*9d500*/  LDL.LU.64 R58, [R1+0xac70] ;  /* 0x00ac7000013a7983 */ /* 0x000f280000300a00 */
[----:B------:R-:W2:-:S12]  /*9d510*/  LDL.LU.64 R56, [R1+0xac68] ;  /* 0x00ac680001387983 */ /* 0x000e980000300a00 */
[----:B------:R-:W-:Y:S04]  /*9d520*/  STL.64 [R1+0x1ea0], R44 ;  /* 0x001ea02c01007387 */ /* 0x000fe80000100a00 */
[----:B------:R0:W-:Y:S04]  /*9d530*/  STL.64 [R1+0x1ea8], R46 ;  /* 0x001ea82e01007387 */ /* 0x0001e80000100a00 */
[----:B0-----:R-:W3:Y:S04]  /*9d540*/  LDL.LU.64 R46, [R1+0xac60] ;  /* 0x00ac6000012e7983 */ /* 0x001ee80000300a00 */
[----:B------:R-:W3:Y:S01]  /*9d550*/  LDL.LU.64 R44, [R1+0xac58] ;  /* 0x00ac5800012c7983 */ /* 0x000ee20000300a00 */
[C---:B--2---:R-:W-:Y:S08]  /*9d560*/  HMMA.16816.F32 R48, R28.reuse, R56, R48 ;  /* 0x000000381c30723c */ /* 0x044ff00000001830 */
[C---:B----4-:R-:W-:Y:S11]  /*9d570*/  HMMA.16816.F32 R56, R28.reuse, R58, R52 ;  /* 0x0000003a1c38723c */ /* 0x050ff60000001834 */
[----:B------:R-:W-:Y:S04]  /*9d580*/  STL.64 [R1+0x1e90], R48 ;  /* 0x001e903001007387 */ /* 0x000fe80000100a00 */
[----:B------:R0:W-:Y:S04]  /*9d590*/  STL.64 [R1+0x1e98], R50 ;  /* 0x001e983201007387 */ /* 0x0001e80000100a00 */
[----:B0-----:R-:W2:Y:S04]  /*9d5a0*/  LDL.LU.64 R50, [R1+0xac50] ;  /* 0x00ac500001327983 */ /* 0x001ea80000300a00 */
[----:B------:R-:W4:Y:S04]  /*9d5b0*/  LDL.LU.64 R48, [R1+0xac48] ;  /* 0x00ac480001307983 */ /* 0x000f280000300a00 */
[----:B------:R-:W2:Y:S04]  /*9d5c0*/  LDL.LU.64 R54, [R1+0xac40] ;  /* 0x00ac400001367983 */ /* 0x000ea80000300a00 */
[----:B------:R-:W2:Y:S04]  /*9d5d0*/  LDL.LU.64 R52, [R1+0xac38] ;  /* 0x00ac380001347983 */ /* 0x000ea80000300a00 */
[----:B------:R-:W-:Y:S04]  /*9d5e0*/  STL.64 [R1+0x1e80], R56 ;  /* 0x001e803801007387 */ /* 0x000fe80000100a00 */
[----:B------:R0:W-:Y:S04]  /*9d5f0*/  STL.64 [R1+0x1e88], R58 ;  /* 0x001e883a01007387 */ /* 0x0001e80000100a00 */
[----:B0-----:R-:W2:Y:S04]  /*9d600*/  LDL.LU.64 R58, [R1+0xac30] ;  /* 0x00ac3000013a7983 */ /* 0x001ea80000300a00 */
[----:B------:R-:W2:Y:S01]  /*9d610*/  LDL.LU.64 R56, [R1+0xac28] ;  /* 0x00ac280001387983 */ /* 0x000ea20000300a00 */
[C---:B---3--:R-:W-:Y:S08]  /*9d620*/  HMMA.16816.F32 R40, R28.reuse, R44, R40 ;  /* 0x0000002c1c28723c */ /* 0x048ff00000001828 */
[C---:B------:R-:W-:Y:S08]  /*9d630*/  HMMA.16816.F32 R36, R28.reuse, R46, R36 ;  /* 0x0000002e1c24723c */ /* 0x040ff00000001824 */
[C---:B------:R-:W-:Y:S03]  /*9d640*/  HMMA.16816.F32 R12, R28.reuse, R60, R12 ;  /* 0x0000003c1c0c723c */ /* 0x040fe6000000180c */
[----:B------:R-:W-:Y:S04]  /*9d650*/  STL.64 [R1+0x1e70], R40 ;  /* 0x001e702801007387 */ /* 0x000fe80000100a00 */
[----:B------:R-:W-:Y:S04]  /*9d660*/  STL.64 [R1+0x1e78], R42 ;  /* 0x001e782a01007387 */ /* 0x000fe80000100a00 */
[----:B------:R-:W-:Y:S04]  /*9d670*/  STL.64 [R1+0x1e60], R36 ;  /* 0x001e602401007387 */ /* 0x000fe80000100a00 */
[----:B------:R-:W-:Y:S01]  /*9d680*/  STL.64 [R1+0x1e68], R38 ;  /* 0x001e682601007387 */ /* 0x000fe20000100a00 */
[C---:B----4-:R-:W-:Y:S08]  /*9d690*/  HMMA.16816.F32 R32, R28.reuse, R48, R32 ;  /* 0x000000301c20723c */ /* 0x050ff00000001820 */
[C---:B--2---:R-:W-:Y:S08]  /*9d6a0*/  HMMA.16816.F32 R24, R28.reuse, R50, R24 ;  /* 0x000000321c18723c */ /* 0x044ff00000001818 */
[C---:B------:R-:W-:Y:S08]  /*9d6b0*/  HMMA.16816.F32 R20, R28.reuse, R52, R20 ;  /* 0x000000341c14723c */ /* 0x040ff00000001814 */
[C---:B------:R-:W-:Y:S08]  /*9d6c0*/  HMMA.16816.F32 R16, R28.reuse, R54, R16 ;  /* 0x000000361c10723c */ /* 0x040ff00000001810 */
[C---:B------:R-:W-:Y:S01]  /*9d6d0*/  HMMA.16816.F32 R8, R28.reuse, R56, R8 ;  /* 0x000000381c08723c */ /* 0x040fe20000001808 */
[----:B------:R-:W-:Y:S04]  /*9d6e0*/  STL.64 [R1+0x1e50], R32 ;  /* 0x001e502001007387 */ /* 0x000fe80000100a00 */
[----:B------:R-:W-:Y:S04]  /*9d6f0*/  STL.64 [R1+0x1e58], R34 ;  /* 0x001e582201007387 */ /* 0x000fe80000100a00 */
[----:B------:R-:W-:Y:S01]  /*9d700*/  STL.64 [R1+0x1e40], R24 ;  /* 0x001e401801007387 */ /* 0x000fe20000100a00 */
[----:B------:R-:W-:Y:S03]  /*9d710*/  HMMA.16816.F32 R4, R28, R58, R4 ;  /* 0x0000003a1c04723c */ /* 0x000fe60000001804 */
[----:B------:R-:W-:Y:S04]  /*9d720*/  STL.64 [R1+0x1e48], R26 ;  /* 0x001e481a01007387 */ /* 0x000fe80000100a00 */
[----:B------:R-:W2:Y:S04]  /*9d730*/  LDL R44, [R1+0xa0] ;  /* 0x0000a000012c7983 */ /* 0x000ea80000100800 */
[----:B------:R-:W-:Y:S04]  /*9d740*/  STL.64 [R1+0x1e30], R20 ;  /* 0x001e301401007387 */ /* 0x000fe80000100a00 */
[----:B------:R-:W-:Y:S04]  /*9d750*/  STL.64 [R1+0x1e38], R22 ;  /* 0x001e381601007387 */ /* 0x000fe80000100a00 */
[----:B------:R-:W-:Y:S04]  /*9d760*/  STL.64 [R1+0x1e20], R16 ;  /* 0x001e201001007387 */ /* 0x000fe80000100a00 */
[----:B------:R-:W-:Y:S04]  /*9d770*/  STL.64 [R1+0x1e28], R18 ;  /* 0x001e281201007387 */ /* 0x000fe80000100a00 */
[----:B------:R-:W2:Y:S04]  /*9d780*/  LDL R45, [R1+0xa4] ;  /* 0x0000a400012d7983 */ /* 0x000ea80000100800 */
[----:B------:R-:W3:Y:S04]  /*9d790*/  LDL.64 R60, [R1] ;  /* 0x00000000013c7983 */ /* 0x000ee80000100a00 */
[----:B------:R-:W-:Y:S04]  /*9d7a0*/  STL.64 [R1+0x1e10], R12 ;  /* 0x001e100c01007387 */ /* 0x000fe80000100a00 */
[----:B------:R-:W-:Y:S04]  /*9d7b0*/  STL.64 [R1+0x1e18], R14 ;  /* 0x001e180e01007387 */ /* 0x000fe80000100a00 */
[----:B------:R-:W4:Y:S04]  /*9d7c0*/  LDL R54, [R1+0x8] ;  /* 0x0000080001367983 */ /* 0x000f280000100800 */
[----:B------:R0:W-:Y:S04]  /*9d7d0*/  STL.64 [R1+0x1e00], R8 ;  /* 0x001e000801007387 */ /* 0x0001e80000100a00 */
[----:B------:R1:W-:Y:S04]  /*9d7e0*/  STL.64 [R1+0x1e08], R10 ;  /* 0x001e080a01007387 */ /* 0x0003e80000100a00 */
[----:B------:R-:W4:Y:S04]  /*9d7f0*/  LDL R55, [R1+0xc] ;  /* 0x00000c0001377983 */ /* 0x000f280000100800 */
[----:B0-----:R-:W2:Y:S04]  /*9d800*/  LDL.LU.64 R8, [R1+0x24c0] ;  /* 0x0024c00001087983 */ /* 0x001ea80000300a00 */
[----:B-1----:R-:W2:Y:S04]  /*9d810*/  LDL.LU.64 R10, [R1+0x24c8] ;  /* 0x0024c800010a7983 */ /* 0x002ea80000300a00 */
[----:B------:R0:W-:Y:S04]  /*9d820*/  STL.64 [R1+0x1df0], R4 ;  /* 0x001df00401007387 */ /* 0x0001e80000100a00 */
[----:B------:R1:W-:Y:S04]  /*9d830*/  STL.64 [R1+0x1df8], R6 ;  /* 0x001df80601007387 */ /* 0x0003e80000100a00 */
[----:B------:R-:W3:Y:S04]  /*9d840*/  LDL R42, [R1+0x98] ;  /* 0x00009800012a7983 */ /* 0x000ee80000100800 */
[----:B------:R-:W3:Y:S01]  /*9d850*/  LDL R43, [R1+0x9c] ;  /* 0x00009c00012b7983 */ /* 0x000ee20000100800 */
[----:B------:R-:W-:-:S03]  /*9d860*/  IMAD.MOV.U32 R53, RZ, RZ, R0 ;  /* 0x000000ffff357224 */ /* 0x000fc600078e0000 */
[----:B0-----:R-:W3:Y:S04]  /*9d870*/  LDL.LU.64 R4, [R1+0x24b0] ;  /* 0x0024b00001047983 */ /* 0x001ee80000300a00 */
[----:B-1----:R-:W3:Y:S04]  /*9d880*/  LDL.LU.64 R6, [R1+0x24b8] ;  /* 0x0024b80001067983 */ /* 0x002ee80000300a00 */
[----:B------:R-:W3:Y:S04]  /*9d890*/  LDL R18, [R1+0x18] ;  /* 0x0000180001127983 */ /* 0x000ee80000100800 */
[----:B------:R-:W3:Y:S04]  /*9d8a0*/  LDL R19, [R1+0x1c] ;  /* 0x00001c0001137983 */ /* 0x000ee80000100800 */
[----:B------:R-:W3:Y:S04]  /*9d8b0*/  LDL R52, [R1+0x10] ;  /* 0x0000100001347983 */ /* 0x000ee80000100800 */
[----:B------:R-:W3:Y:S04]  /*9d8c0*/  LDL.LU R0, [R1+0xac20] ;  /* 0x00ac200001007983 */ /* 0x000ee80000300800 */
[----:B------:R-:W3:Y:S04]  /*9d8d0*/  LDL R58, [R1+0x50] ;  /* 0x00005000013a7983 */ /* 0x000ee80000100800 */
[----:B------:R-:W3:Y:S04]  /*9d8e0*/  LDL R59, [R1+0x54] ;  /* 0x00005400013b7983 */ /* 0x000ee80000100800 */
[----:B------:R-:W4:Y:S04]  /*9d8f0*/  LDL R56, [R1+0x58] ;  /* 0x0000580001387983 */ /* 0x000f280000100800 */
[----:B------:R-:W4:Y:S01]  /*9d900*/  LDL R57, [R1+0x5c] ;  /* 0x00005c0001397983 */ /* 0x000f220000100800 */
[----:B--2---:R-:W-:Y:S03]  /*9d910*/  HMMA.16816.F32 R8, R28, R44, R8 ;  /* 0x0000002c1c08723c */ /* 0x004fe60000001808 */
[----:B---3--:R-:W-:Y:S04]  /*9d920*/  STL.64 [R1+0xac10], R58 ;  /* 0x00ac103a01007387 */ /* 0x008fe80000100a00 */
[----:B----4-:R0:W-:Y:S04]  /*9d930*/  STL.64 [R1+0xac08], R56 ;  /* 0x00ac083801007387 */ /* 0x0101e80000100a00 */
[----:B------:R-:W2:Y:S04]  /*9d940*/  LDL R50, [R1+0x60] ;  /* 0x0000600001327983 */ /* 0x000ea80000100800 */
[----:B------:R-:W2:Y:S04]  /*9d950*/  LDL R51, [R1+0x64] ;  /* 0x0000640001337983 */ /* 0x000ea80000100800 */
[----:B------:R-:W3:Y:S04]  /*9d960*/  LDL R48, [R1+0x68] ;  /* 0x0000680001307983 */ /* 0x000ee80000100800 */
[----:B------:R-:W3:Y:S04]  /*9d970*/  LDL R49, [R1+0x6c] ;  /* 0x00006c0001317983 */ /* 0x000ee80000100800 */
[----:B------:R-:W-:Y:S04]  /*9d980*/  STL.64 [R1+0xabd0], R54 ;  /* 0x00abd03601007387 */ /* 0x000fe80000100a00 */
[----:B------:R1:W-:Y:S04]  /*9d990*/  STL.64 [R1+0xabc8], R52 ;  /* 0x00abc83401007387 */ /* 0x0003e80000100a00 */
[----:B------:R-:W4:Y:S01]  /*9d9a0*/  LDL R14, [R1+0x20] ;  /* 0x00002000010e7983 */ /* 0x000f220000100800 */
[----:B------:R-:W-:-:S03]  /*9d9b0*/  IMAD.MOV.U32 R15, RZ, RZ, R0 ;  /* 0x000000ffff0f7224 */ /* 0x000fc600078e0000 */
[----:B------:R-:W2:Y:S04]  /*9d9c0*/  LDL.LU R0, [R1+0xac1c] ;  /* 0x00ac1c0001007983 */ /* 0x000ea80000300800 */
[----:B------:R-:W2:Y:S04]  /*9d9d0*/  LDL R46, [R1+0x70] ;  /* 0x00007000012e7983 */ /* 0x000ea80000100800 */
[----:B------:R-:W2:Y:S04]  /*9d9e0*/  LDL R47, [R1+0x74] ;  /* 0x00007400012f7983 */ /* 0x000ea80000100800 */
[----:B------:R-:W2:Y:S04]  /*9d9f0*/  LDL R44, [R1+0x78] ;  /* 0x00007800012c7983 */ /* 0x000ea80000100800 */
[----:B------:R-:W-:Y:S04]  /*9da00*/  STL.64 [R1+0x1de0], R8 ;  /* 0x001de00801007387 */ /* 0x000fe80000100a00 */
[----:B------:R-:W-:Y:S04]  /*9da10*/  STL.64 [R1+0x1de8], R10 ;  /* 0x001de80a01007387 */ /* 0x000fe80000100a00 */
[----:B------:R-:W2:Y:S04]  /*9da20*/  LDL R12, [R1+0x28] ;  /* 0x00002800010c7983 */ /* 0x000ea80000100800 */
[----:B------:R-:W2:Y:S01]  /*9da30*/  LDL R13, [R1+0x2c] ;  /* 0x00002c00010d7983 */ /* 0x000ea20000100800 */
[----:B------:R-:W-:Y:S03]  /*9da40*/  HMMA.16816.F32 R4, R28, R42, R4 ;  /* 0x0000002a1c04723c */ /* 0x000fe60000001804 */
[----:B------:R-:W3:Y:S04]  /*9da50*/  LDL R45, [R1+0x7c] ;  /* 0x00007c00012d7983 */ /* 0x000ee80000100800 */
[----:B------:R-:W3:Y:S04]  /*9da60*/  LDL R38, [R1+0x80] ;  /* 0x0000800001267983 */ /* 0x000ee80000100800 */
[----:B------:R-:W3:Y:S04]  /*9da70*/  LDL R39, [R1+0x84] ;  /* 0x0000840001277983 */ /* 0x000ee80000100800 */
[----:B------:R-:W3:Y:S04]  /*9da80*/  LDL R36, [R1+0x88] ;  /* 0x0000880001247983 */ /* 0x000ee80000100800 */
[----:B------:R-:W3:Y:S04]  /*9da90*/  LDL R37, [R1+0x8c] ;  /* 0x00008c0001257983 */ /* 0x000ee80000100800 */
[----:B----4-:R-:W-:Y:S04]  /*9daa0*/  STL.64 [R1+0xabe0], R14 ;  /* 0x00abe00e01007387 */ /* 0x010fe80000100a00 */
[----:B--2---:R2:W-:Y:S04]  /*9dab0*/  STL.64 [R1+0xabd8], R12 ;  /* 0x00abd80c01007387 */ /* 0x0045e80000100a00 */
[----:B0-----:R-:W4:Y:S04]  /*9dac0*/  LDL.LU.64 R56, [R1+0x24a0] ;  /* 0x0024a00001387983 */ /* 0x001f280000300a00 */
[----:B------:R-:W4:Y:S04]  /*9dad0*/  LDL.LU.64 R58, [R1+0x24a8] ;  /* 0x0024a800013a7983 */ /* 0x000f280000300a00 */
[----:B------:R0:W-:Y:S04]  /*9dae0*/  STL.64 [R1+0x1dd0], R4 ;  /* 0x001dd00401007387 */ /* 0x0001e80000100a00 */
[----:B------:R0:W-:Y:S04]  /*9daf0*/  STL.64 [R1+0x1dd8], R6 ;  /* 0x001dd80601007387 */ /* 0x0001e80000100a00 */
[----:B------:R-:W3:Y:S04]  /*9db00*/  LDL R16, [R1+0x30] ;  /* 0x0000300001107983 */ /* 0x000ee80000100800 */
[----:B------:R-:W4:Y:S04]  /*9db10*/  LDL R42, [R1+0x38] ;  /* 0x00003800012a7983 */ /* 0x000f280000100800 */
[----:B------:R-:W4:Y:S01]  /*9db20*/  LDL R43, [R1+0x3c] ;  /* 0x00003c00012b7983 */ /* 0x000f220000100800 */
[----:B------:R-:W-:-:S03]  /*9db30*/  IMAD.MOV.U32 R17, RZ, RZ, R0 ;  /* 0x000000ffff117224 */ /* 0x000fc600078e0000 */
[----:B------:R-:W4:Y:S04]  /*9db40*/  LDL.LU R0, [R1+0xac18] ;  /* 0x00ac180001007983 */ /* 0x000f280000300800 */
[----:B-1----:R-:W4:Y:S04]  /*9db50*/  LDL.LU.64 R52, [R1+0x2480] ;  /* 0x0024800001347983 */ /* 0x002f280000300a00 */
[----:B------:R-:W4:Y:S04]  /*9db60*/  LDL.LU.64 R54, [R1+0x2488] ;  /* 0x0024880001367983 */ /* 0x000f280000300a00 */
[----:B------:R-:W4:Y:S04]  /*9db70*/  LDL.LU.64 R32, [R1+0x2470] ;  /* 0x0024700001207983 */ /* 0x000f280000300a00 */
[----:B------:R-:W4:Y:S04]  /*9db80*/  LDL.LU.64 R34, [R1+0x2478] ;  /* 0x0024780001227983 */ /* 0x000f280000300a00 */
[----:B------:R-:W4:Y:S04]  /*9db90*/  LDL.LU.64 R24, [R1+0x2460] ;  /* 0x0024600001187983 */ /* 0x000f280000300a00 */
[----:B------:R-:W4:Y:S04]  /*9dba0*/  LDL.LU.64 R26, [R1+0x2468] ;  /* 0x00246800011a7983 */ /* 0x000f280000300a00 */
[----:B------:R-:W4:Y:S04]  /*9dbb0*/  LDL.LU.64 R20, [R1+0x2450] ;  /* 0x0024500001147983 */ /* 0x000f280000300a00 */
[----:B------:R-:W4:Y:S04]  /*9dbc0*/  LDL.LU.64 R22, [R1+0x2458] ;  /* 0x0024580001167983 */ /* 0x000f280000300a00 */
[----:B--2---:R-:W2:Y:S04]  /*9dbd0*/  LDL.LU.64 R12, [R1+0x2440] ;  /* 0x00244000010c7983 */ /* 0x004ea80000300a00 */
[----:B------:R-:W2:Y:S04]  /*9dbe0*/  LDL.LU.64 R14, [R1+0x2448] ;  /* 0x00244800010e7983 */ /* 0x000ea80000300a00 */
[----:B------:R-:W2:Y:S04]  /*9dbf0*/  LDL.LU.64 R8, [R1+0x2430] ;  /* 0x0024300001087983 */ /* 0x000ea80000300a00 */
[----:B------:R-:W2:Y:S04]  /*9dc00*/  LDL.LU.64 R10, [R1+0x2438] ;  /* 0x00243800010a7983 */ /* 0x000ea80000300a00 */
[----:B0-----:R-:W2:Y:S04]  /*9dc10*/  LDL.LU.64 R4, [R1+0x2420] ;  /* 0x0024200001047983 */ /* 0x001ea80000300a00 */
[----:B------:R-:W2:Y:S04]  /*9dc20*/  LDL.LU.64 R6, [R1+0x2428] ;  /* 0x0024280001067983 */ /* 0x000ea80000300a00 */
[----:B------:R0:W-:Y:S04]  /*9dc30*/  STL.64 [R1+0xabf0], R18 ;  /* 0x00abf01201007387 */ /* 0x0001e80000100a00 */
[----:B0-----:R-:W2:Y:S04]  /*9dc40*/  LDL R18, [R1+0x90] ;  /* 0x0000900001127983 */ /* 0x001ea80000100800 */
[----:B------:R-:W2:Y:S04]  /*9dc50*/  LDL R19, [R1+0x94] ;  /* 0x0000940001137983 */ /* 0x000ea80000100800 */
[----:B---3--:R2:W-:Y:S04]  /*9dc60*/  STL.64 [R1+0xabe8], R16 ;  /* 0x00abe81001007387 */ /* 0x0085e80000100a00 */
[----:B------:R-:W3:Y:S04]  /*9dc70*/  LDL R40, [R1+0x40] ;  /* 0x0000400001287983 */ /* 0x000ee80000100800 */
[----:B------:R-:W3:Y:S04]  /*9dc80*/  LDL R41, [R1+0x44] ;  /* 0x0000440001297983 */ /* 0x000ee80000100800 */
[----:B----4-:R-:W-:Y:S01]  /*9dc90*/  STL.64 [R1+0xac00], R42 ;  /* 0x00ac002a01007387 */ /* 0x010fe20000100a00 */
[C---:B--2---:R-:W-:Y:S03]  /*9dca0*/  HMMA.16816.F32 R16, R28.reuse, R18, R56 ;  /* 0x000000121c10723c */ /* 0x044fe60000001838 */
[----:B---3--:R0:W-:Y:S04]  /*9dcb0*/  STL.64 [R1+0xabf8], R40 ;  /* 0x00abf82801007387 */ /* 0x0081e80000100a00 */
[----:B0-----:R-:W2:Y:S04]  /*9dcc0*/  LDL.LU.64 R40, [R1+0x2490] ;  /* 0x0024900001287983 */ /* 0x001ea80000300a00 */
[----:B------:R-:W2:Y:S04]  /*9dcd0*/  LDL.LU.64 R42, [R1+0x2498] ;  /* 0x00249800012a7983 */ /* 0x000ea80000300a00 */
[----:B------:R-:W3:Y:S04]  /*9dce0*/  LDL.LU.64 R58, [R1+0xac10] ;  /* 0x00ac1000013a7983 */ /* 0x000ee80000300a00 */
[----:B------:R-:W4:Y:S01]  /*9dcf0*/  LDL.LU.64 R56, [R1+0xac08] ;  /* 0x00ac080001387983 */ /* 0x000f220000300a00 */
[C---:B------:R-:W-:Y:S08]  /*9dd00*/  HMMA.16816.F32 R32, R28.reuse, R44, R32 ;  /* 0x0000002c1c20723c */ /* 0x040ff00000001820 */
[C---:B------:R-:W-:Y:S08]  /*9dd10*/  HMMA.16816.F32 R24, R28.reuse, R46, R24 ;  /* 0x0000002e1c18723c */ /* 0x040ff00000001818 */
[C---:B------:R-:W-:Y:S08]  /*9dd20*/  HMMA.16816.F32 R20, R28.reuse, R48, R20 ;  /* 0x000000301c14723c */ /* 0x040ff00000001814 */
[C---:B------:R-:W-:Y:S01]  /*9dd30*/  HMMA.16816.F32 R12, R28.reuse, R50, R12 ;  /* 0x000000321c0c723c */ /* 0x040fe2000000180c */
[----:B------:R-:W-:Y:S04]  /*9dd40*/  STL.64 [R1+0x1dc0], R16 ;  /* 0x001dc01001007387 */ /* 0x000fe80000100a00 */
[----:B------:R0:W-:Y:S04]  /*9dd50*/  STL.64 [R1+0x1dc8], R18 ;  /* 0x001dc81201007387 */ /* 0x0001e80000100a00 */
[----:B0-----:R-:W3:Y:S01]  /*9dd60*/  LDL R18, [R1+0x48] ;  /* 0x0000480001127983 */ /* 0x001ee20000100800 */
[C---:B--2---:R-:W-:Y:S08]  /*9dd70*/  HMMA.16816.F32 R40, R28.reuse, R36, R40 ;  /* 0x000000241c28723c */ /* 0x044ff00000001828 */
[C---:B------:R-:W-:Y:S08]  /*9dd80*/  HMMA.16816.F32 R36, R28.reuse, R38, R52 ;  /* 0x000000261c24723c */ /* 0x040ff00000001834 */
[C---:B----4-:R-:W-:Y:S03]  /*9dd90*/  HMMA.16816.F32 R8, R28.reuse, R56, R8 ;  /* 0x000000381c08723c */ /* 0x050fe60000001808 */
[----:B------:R0:W-:Y:S04]  /*9dda0*/  STL.64 [R1+0x1db0], R40 ;  /* 0x001db02801007387 */ /* 0x0001e80000100a00 */
[----:B------:R1:W-:Y:S04]  /*9ddb0*/  STL.64 [R1+0x1db8], R42 ;  /* 0x001db82a01007387 */ /* 0x0003e80000100a00 */
[----:B------:R-:W-:Y:S04]  /*9ddc0*/  STL.64 [R1+0x1da0], R36 ;  /* 0x001da02401007387 */ /* 0x000fe80000100a00 */
[----:B------:R-:W-:Y:S04]  /*9ddd0*/  STL.64 [R1+0x1da8], R38 ;  /* 0x001da82601007387 */ /* 0x000fe80000100a00 */
[----:B------:R-:W-:Y:S04]  /*9dde0*/  STL.64 [R1+0x1d90], R32 ;  /* 0x001d902001007387 */ /* 0x000fe80000100a00 */
[----:B------:R-:W-:Y:S04]  /*9ddf0*/  STL.64 [R1+0x1d98], R34 ;  /* 0x001d982201007387 */ /* 0x000fe80000100a00 */
[----:B------:R-:W-:Y:S04]  /*9de00*/  STL.64 [R1+0x1d80], R24 ;  /* 0x001d801801007387 */ /* 0x000fe80000100a00 */
[----:B------:R-:W-:Y:S04]  /*9de10*/  STL.64 [R1+0x1d88], R26 ;  /* 0x001d881a01007387 */ /* 0x000fe80000100a00 */
[----:B------:R-:W-:Y:S04]  /*9de20*/  STL.64 [R1+0x1d70], R20 ;  /* 0x001d701401007387 */ /* 0x000fe80000100a00 */
[----:B------:R-:W-:Y:S04]  /*9de30*/  STL.64 [R1+0x1d78], R22 ;  /* 0x001d781601007387 */ /* 0x000fe80000100a00 */
[----:B------:R2:W-:Y:S04]  /*9de40*/  STL.64 [R1+0x1d60], R12 ;  /* 0x001d600c01007387 */ /* 0x0005e80000100a00 */
[----:B------:R4:W-:Y:S04]  /*9de50*/  STL.64 [R1+0x1d68], R14 ;  /* 0x001d680e01007387 */ /* 0x0009e80000100a00 */
[----:B0-----:R-:W4:Y:S04]  /*9de60*/  LDL.LU.64 R40, [R1+0x2410] ;  /* 0x0024100001287983 */ /* 0x001f280000300a00 */
[----:B------:R0:W-:Y:S04]  /*9de70*/  STL.64 [R1+0x1d50], R8 ;  /* 0x001d500801007387 */ /* 0x0001e80000100a00 */
[----:B------:R0:W-:Y:S04]  /*9de80*/  STL.64 [R1+0x1d58], R10 ;  /* 0x001d580a01007387 */ /* 0x0001e80000100a00 */
[----:B-1----:R-:W4:Y:S01]  /*9de90*/  LDL.LU.64 R42, [R1+0x2418] ;  /* 0x00241800012a7983 */ /* 0x002f220000300a00 */
[----:B---3--:R-:W-:Y:S01]  /*9dea0*/  HMMA.16816.F32 R4, R28, R58, R4 ;  /* 0x0000003a1c04723c */ /* 0x008fe20000001804 */
[----:B------:R-:W-:-:S15]  /*9deb0*/  IMAD.MOV.U32 R19, RZ, RZ, R0 ;  /* 0x000000ffff137224 */ /* 0x000fde00078e0000 */
[----:B------:R-:W-:-:S03]  /*9dec0*/  NOP ;  /* 0x0000000000007918 */ /* 0x000fc60000000000 */
[----:B------:R1:W-:Y:S04]  /*9ded0*/  STL.64 [R1+0x1d40], R4 ;  /* 0x001d400401007387 */ /* 0x0003e80000100a00 */
[----:B------:R3:W-:Y:S04]  /*9dee0*/  STL.64 [R1+0x1d48], R6 ;  /* 0x001d480601007387 */ /* 0x0007e80000100a00 */
[----:B--2---:R-:W2:Y:S04]  /*9def0*/  LDL.LU.64 R12, [R1+0x2400] ;  /* 0x00240000010c7983 */ /* 0x004ea80000300a00 */
[----:B----4-:R-:W2:Y:S04]  /*9df00*/  LDL.LU.64 R14, [R1+0x2408] ;  /* 0x00240800010e7983 */ /* 0x010ea80000300a00 */
[----:B------:R-:W4:Y:S04]  /*9df10*/  LDL.LU.64 R52, [R1+0x1d10] ;  /* 0x001d100001347983 */ /* 0x000f280000300a00 */
[----:B------:R-:W4:Y:S04]  /*9df20*/  LDL.LU.64 R54, [R1+0x1d18] ;  /* 0x001d180001367983 */ /* 0x000f280000300a00 */
[----:B------:R-:W2:Y:S04]  /*9df30*/  LDL.LU.64 R32, [R1+0x1d00] ;  /* 0x001d000001207983 */ /* 0x000ea80000300a00 */
[----:B------:R-:W2:Y:S04]  /*9df40*/  LDL.LU.64 R34, [R1+0x1d08] ;  /* 0x001d080001227983 */ /* 0x000ea80000300a00 */
[----:B------:R-:W2:Y:S04]  /*9df50*/  LDL.LU.64 R24, [R1+0x1cf0] ;  /* 0x001cf00001187983 */ /* 0x000ea80000300a00 */
[----:B------:R-:W2:Y:S04]  /*9df60*/  LDL.LU.64 R26, [R1+0x1cf8] ;  /* 0x001cf800011a7983 */ /* 0x000ea80000300a00 */
[----:B------:R-:W2:Y:S04]  /*9df70*/  LDL.LU.64 R20, [R1+0x1ce0] ;  /* 0x001ce00001147983 */ /* 0x000ea80000300a00 */
[----:B------:R-:W2:Y:S04]  /*9df80*/  LDL.LU.64 R22, [R1+0x1ce8] ;  /* 0x001ce80001167983 */ /* 0x000ea80000300a00 */
[----:B0-----:R-:W2:Y:S04]  /*9df90*/  LDL.LU.64 R8, [R1+0x1cd0] ;  /* 0x001cd00001087983 */ /* 0x001ea80000300a00 */
[----:B------:R-:W2:Y:S04]  /*9dfa0*/  LDL.LU.64 R10, [R1+0x1cd8] ;  /* 0x001cd800010a7983 */ /* 0x000ea80000300a00 */
[----:B-1----:R-:W2:Y:S04]  /*9dfb0*/  LDL.LU.64 R4, [R1+0x1cc0] ;  /* 0x001cc00001047983 */ /* 0x002ea80000300a00 */
[----:B---3--:R-:W3:Y:S04]  /*9dfc0*/  LDL.LU.64 R6, [R1+0x1cc8] ;  /* 0x001cc80001067983 */ /* 0x008ee80000300a00 */
[----:B------:R-:W2:Y:S04]  /*9dfd0*/  LDL.LU.64 R48, [R1+0x1cb0] ;  /* 0x001cb00001307983 */ /* 0x000ea80000300a00 */
[----:B------:R-:W2:Y:S04]  /*9dfe0*/  LDL.LU.64 R50, [R1+0x1cb8] ;  /* 0x001cb80001327983 */ /* 0x000ea80000300a00 */
[----:B------:R-:W2:Y:S04]  /*9dff0*/  LDL.LU.64 R56, [R1+0x1ca0] ;  /* 0x001ca00001387983 */ /* 0x000ea80000300a00 */
[----:B------:R-:W2:Y:S04]  /*9e000*/  LDL.LU.64 R58, [R1+0x1ca8] ;  /* 0x001ca800013a7983 */ /* 0x000ea80000300a00 */
[----:B------:R-:W2:Y:S04]  /*9e010*/  LDL.LU.64 R44, [R1+0x1c90] ;  /* 0x001c9000012c7983 */ /* 0x000ea80000300a00 */
[----:B------:R-:W2:Y:S04]  /*9e020*/  LDL.LU.64 R46, [R1+0x1c98] ;  /* 0x001c9800012e7983 */ /* 0x000ea80000300a00 */
[----:B------:R-:W2:Y:S04]  /*9e030*/  LDL.LU.64 R36, [R1+0x1c80] ;  /* 0x001c800001247983 */ /* 0x000ea80000300a00 */
[----:B------:R-:W2:Y:S01]  /*9e040*/  LDL.LU.64 R38, [R1+0x1c88] ;  /* 0x001c880001267983 */ /* 0x000ea20000300a00 */
[----:B------:R-:W-:Y:S03]  /*9e050*/  HMMA.16816.F32 R16, R28, R18, R40 ;  /* 0x000000121c10723c */ /* 0x000fe60000001828 */
        /* <DEDUP_REMOVED lines=13> */
[----:B------:R-:W2:Y:S01]  /*9e130*/  LDL.LU.64 R52, [R1+0xabc8] ;  /* 0x00abc80001347983 */ /* 0x000ea20000300a00 */
[C---:B---3--:R-:W-:Y:S03]  /*9e140*/  HMMA.16816.F32 R32, R28.reuse, R16, R32 ;  /* 0x000000101c20723c */ /* 0x048fe60000001820 */
[----:B------:R0:W-:Y:S04]  /*9e150*/  STL.64 [R1+0x1d10], R40 ;  /* 0x001d102801007387 */ /* 0x0001e80000100a00 */
[----:B------:R1:W-:Y:S01]  /*9e160*/  STL.64 [R1+0x1d18], R42 ;  /* 0x001d182a01007387 */ /* 0x0003e20000100a00 */
[C---:B------:R-:W-:Y:S03]  /*9e170*/  HMMA.16816.F32 R16, R28.reuse, R18, R8 ;  /* 0x000000121c10723c */ /* 0x040fe60000001808 */
[----:B0-----:R-:W3:Y:S04]  /*9e180*/  LDL.LU.64 R40, [R1+0x1c70] ;  /* 0x001c700001287983 */ /* 0x001ee80000300a00 */
[----:B-1----:R-:W3:Y:S04]  /*9e190*/  LDL.LU.64 R42, [R1+0x1c78] ;  /* 0x001c7800012a7983 */ /* 0x002ee80000300a00 */
[----:B------:R-:W-:Y:S04]  /*9e1a0*/  STL.64 [R1+0x1d00], R32 ;  /* 0x001d002001007387 */ /* 0x000fe80000100a00 */
[----:B------:R0:W-:Y:S01]  /*9e1b0*/  STL.64 [R1+0x1d08], R34 ;  /* 0x001d082201007387 */ /* 0x0001e20000100a00 */
[C---:B------:R-:W-:Y:S03]  /*9e1c0*/  HMMA.16816.F32 R56, R28.reuse, R60, R56 ;  /* 0x0000003c1c38723c */ /* 0x040fe60000001838 */
[----:B0-----:R-:W3:Y:S04]  /*9e1d0*/  LDL.LU.64 R34, [R1+0xabc0] ;  /* 0x00abc00001227983 */ /* 0x001ee80000300a00 */
[----:B------:R-:W3:Y:S01]  /*9e1e0*/  LDL.LU.64 R32, [R1+0xabb8] ;  /* 0x00abb80001207983 */ /* 0x000ee20000300a00 */
[----:B------:R-:W-:Y:S01]  /*9e1f0*/  IMAD.MOV.U32 R0, RZ, RZ, R61 ;  /* 0x000000ffff007224 */ /* 0x000fe200078e003d */
[C---:B----4-:R-:W-:Y:S08]  /*9e200*/  HMMA.16816.F32 R24, R28.reuse, R12, R24 ;  /* 0x0000000c1c18723c */ /* 0x050ff00000001818 */
[C---:B--2---:R-:W-:Y:S08]  /*9e210*/  HMMA.16816.F32 R12, R28.reuse, R14, R20 ;  /* 0x0000000e1c0c723c */ /* 0x044ff00000001814 */
[C---:B------:R-:W-:Y:S08]  /*9e220*/  HMMA.16816.F32 R4, R28.reuse, R52, R4 ;  /* 0x000000341c04723c */ /* 0x040ff00000001804 */
[C---:B------:R-:W-:Y:S01]  /*9e230*/  HMMA.16816.F32 R52, R28.reuse, R54, R48 ;  /* 0x000000361c34723c */ /* 0x040fe20000001830 */
        /* <DEDUP_REMOVED lines=9> */
[----:B------:R-:W2:Y:S04]  /*9e2d0*/  LDL.LU.64 R12, [R1+0xab88] ;  /* 0x00ab8800010c7983 */ /* 0x000ea80000300a00 */
        /* <DEDUP_REMOVED lines=9> */
[----:B------:R-:W2:Y:S04]  /*9e370*/  LDL.LU.64 R4, [R1+0xab68] ;  /* 0x00ab680001047983 */ /* 0x000ea80000300a00 */
[----:B------:R-:W2:Y:S04]  /*9e380*/  LDL.LU.64 R50, [R1+0xab60] ;  /* 0x00ab600001327983 */ /* 0x000ea80000300a00 */
[----:B------:R-:W2:Y:S04]  /*9e390*/  LDL.LU.64 R48, [R1+0xab58] ;  /* 0x00ab580001307983 */ /* 0x000ea80000300a00 */
[----:B------:R-:W-:Y:S04]  /*9e3a0*/  STL.64 [R1+0x1cb0], R52 ;  /* 0x001cb03401007387 */ /* 0x000fe80000100a00 */
[----:B------:R0:W-:Y:S04]  /*9e3b0*/  STL.64 [R1+0x1cb8], R54 ;  /* 0x001cb83601007387 */ /* 0x0001e80000100a00 */
[----:B0-----:R-:W2:Y:S04]  /*9e3c0*/  LDL.LU.64 R54, [R1+0xab50] ;  /* 0x00ab500001367983 */ /* 0x001ea80000300a00 */
[----:B------:R-:W2:Y:S04]  /*9e3d0*/  LDL.LU.64 R52, [R1+0xab48] ;  /* 0x00ab480001347983 */ /* 0x000ea80000300a00 */
[----:B------:R-:W-:Y:S04]  /*9e3e0*/  STL.64 [R1+0x1ca0], R56 ;  /* 0x001ca03801007387 */ /* 0x000fe80000100a00 */
[----:B------:R0:W-:Y:S04]  /*9e3f0*/  STL.64 [R1+0x1ca8], R58 ;  /* 0x001ca83a01007387 */ /* 0x0001e80000100a00 */
[----:B0-----:R-:W2:Y:S04]  /*9e400*/  LDL.LU.64 R58, [R1+0xab40] ;  /* 0x00ab4000013a7983 */ /* 0x001ea80000300a00 */
[----:B------:R-:W3:Y:S04]  /*9e410*/  LDL.LU.64 R56, [R1+0xab38] ;  /* 0x00ab380001387983 */ /* 0x000ee80000300a00 */
[----:B------:R-:W2:Y:S02]  /*9e420*/  LDL.LU.64 R60, [R1+0xab30] ;  /* 0x00ab3000013c7983 */ /* 0x000ea40000300a00 */
[C---:B--2---:R-:W-:Y:S08]  /*9e430*/  HMMA.16816.F32 R44, R28.reuse, R60, R44 ;  /* 0x0000003c1c2c723c */ /* 0x044ff0000000182c */
[C---:B---3--:R-:W-:Y:S11]  /*9e440*/  HMMA.16816.F32 R40, R28.reuse, R56, R40 ;  /* 0x000000381c28723c */ /* 0x048ff60000001828 */
[----:B------:R-:W-:Y:S04]  /*9e450*/  STL.64 [R1+0x1c90], R44 ;  /* 0x001c902c01007387 */ /* 0x000fe80000100a00 */
[----:B------:R0:W-:Y:S02]  /*9e460*/  STL.64 [R1+0x1c98], R46 ;  /* 0x001c982e01007387 */ /* 0x0001e40000100a00 */
[----:B0-----:R-:W-:Y:S02]  /*9e470*/  HMMA.16816.F32 R44, R28, R58, R36 ;  /* 0x0000003a1c2c723c */ /* 0x001fe40000001824 */
[----:B------:R-:W2:Y:S04]  /*9e480*/  LDL.LU.64 R36, [R1+0x1c40] ;  /* 0x001c400001247983 */ /* 0x000ea80000300a00 */
[----:B------:R-:W2:-:S13]  /*9e490*/  LDL.LU.64 R38, [R1+0x1c48] ;  /* 0x001c480001267983 */ /* 0x000e9a0000300a00 */
[----:B------:R0:W-:Y:S04]  /*9e4a0*/  STL.64 [R1+0x1c80], R44 ;  /* 0x001c802c01007387 */ /* 0x0001e80000100a00 */
[----:B------:R1:W-:Y:S04]  /*9e4b0*/  STL.64 [R1+0x1c88], R46 ;  /* 0x001c882e01007387 */ /* 0x0003e80000100a00 */
[----:B0-----:R-:W3:Y:S04]  /*9e4c0*/  LDL.LU.64 R44, [R1+0x1c30] ;  /* 0x001c3000012c7983 */ /* 0x001ee80000300a00 */
[----:B-1----:R-:W3:Y:S04]  /*9e4d0*/  LDL.LU.64 R46, [R1+0x1c38] ;  /* 0x001c3800012e7983 */ /* 0x002ee80000300a00 */
[----:B------:R0:W-:Y:S04]  /*9e4e0*/  STL.64 [R1+0x1c70], R40 ;  /* 0x001c702801007387 */ /* 0x0001e80000100a00 */
[----:B------:R1:W-:Y:S04]  /*9e4f0*/  STL.64 [R1+0x1c78], R42 ;  /* 0x001c782a01007387 */ /* 0x0003e80000100a00 */
[----:B0-----:R-:W4:Y:S04]  /*9e500*/  LDL.LU.64 R40, [R1+0x1c20] ;  /* 0x001c200001287983 */ /* 0x001f280000300a00 */
[----:B-1----:R-:W4:Y:S04]  /*9e510*/  LDL.LU.64 R42, [R1+0x1c28] ;  /* 0x001c2800012a7983 */ /* 0x002f280000300a00 */
[----:B------:R-:W-:Y:S04]  /*9e520*/  STL.64 [R1+0xaa10], R58 ;  /* 0x00aa103a01007387 */ /* 0x000fe80000100a00 */
[----:B------:R0:W-:Y:S04]  /*9e530*/  STL.64 [R1+0xaa08], R56 ;  /* 0x00aa083801007387 */ /* 0x0001e80000100a00 */
[----:B0-----:R-:W4:Y:S04]  /*9e540*/  LDL.LU.64 R56, [R1+0x1c60] ;  /* 0x001c600001387983 */ /* 0x001f280000300a00 */
[----:B------:R-:W4:Y:S01]  /*9e550*/  LDL.LU.64 R58, [R1+0x1c68] ;  /* 0x001c6800013a7983 */ /* 0x000f220000300a00 */
[C---:B------:R-:W-:Y:S08]  /*9e560*/  HMMA.16816.F32 R16, R28.reuse, R52, R16 ;  /* 0x000000341c10723c */ /* 0x040ff00000001810 */
[C---:B--2---:R-:W-:Y:S08]  /*9e570*/  HMMA.16816.F32 R36, R28.reuse, R50, R36 ;  /* 0x000000321c24723c */ /* 0x044ff00000001824 */
[C---:B---3--:R-:W-:Y:S08]  /*9e580*/  HMMA.16816.F32 R44, R28.reuse, R48, R44 ;  /* 0x000000301c2c723c */ /* 0x048ff0000000182c */
[----:B----4-:R-:W-:-:S15]  /*9e590*/  HMMA.16816.F32 R56, R28, R54, R56 ;  /* 0x000000361c38723c */ /* 0x010fde0000001838 */
[----:B------:R-:W-:-:S04]  /*9e5a0*/  NOP ;  /* 0x0000000000007918 */ /* 0x000fc80000000000 */
[----:B------:R0:W-:Y:S04]  /*9e5b0*/  STL.64 [R1+0x1c60], R56 ;  /* 0x001c603801007387 */ /* 0x0001e80000100a00 */
[----:B------:R1:W-:Y:S04]  /*9e5c0*/  STL.64 [R1+0x1c68], R58 ;  /* 0x001c683a01007387 */ /* 0x0003e80000100a00 */
[----:B0-----:R-:W2:Y:S04]  /*9e5d0*/  LDL.LU.64 R56, [R1+0x1be0] ;  /* 0x001be00001387983 */ /* 0x001ea80000300a00 */
[----:B-1----:R-:W2:Y:S04]  /*9e5e0*/  LDL.LU.64 R58, [R1+0x1be8] ;  /* 0x001be800013a7983 */ /* 0x002ea80000300a00 */
[----:B------:R0:W-:Y:S04]  /*9e5f0*/  STL.64 [R1+0x1c50], R16 ;  /* 0x001c501001007387 */ /* 0x0001e80000100a00 */
[----:B------:R1:W-:Y:S04]  /*9e600*/  STL.64 [R1+0x1c58], R18 ;  /* 0x001c581201007387 */ /* 0x0003e80000100a00 */
[----:B0-----:R-:W3:Y:S04]  /*9e610*/  LDL.LU.64 R16, [R1+0x1bd0] ;  /* 0x001bd00001107983 */ /* 0x001ee80000300a00 */
[----:B-1----:R-:W3:Y:S04]  /*9e620*/  LDL.LU.64 R18, [R1+0x1bd8] ;  /* 0x001bd80001127983 */ /* 0x002ee80000300a00 */
[----:B------:R-:W-:Y:S04]  /*9e630*/  STL.64 [R1+0xa9f0], R54 ;  /* 0x00a9f03601007387 */ /* 0x000fe80000100a00 */
[----:B------:R0:W-:Y:S04]  /*9e640*/  STL.64 [R1+0xa9e8], R52 ;  /* 0x00a9e83401007387 */ /* 0x0001e80000100a00 */
[----:B0-----:R-:W4:Y:S04]  /*9e650*/  LDL.LU.64 R52, [R1+0x1c10] ;  /* 0x001c100001347983 */ /* 0x001f280000300a00 */
[----:B------:R-:W4:Y:S04]  /*9e660*/  LDL.LU.64 R54, [R1+0x1c18] ;  /* 0x001c180001367983 */ /* 0x000f280000300a00 */
[----:B------:R-:W-:Y:S04]  /*9e670*/  STL.64 [R1+0x1c40], R36 ;  /* 0x001c402401007387 */ /* 0x000fe80000100a00 */
[----:B------:R0:W-:Y:S04]  /*9e680*/  STL.64 [R1+0x1c48], R38 ;  /* 0x001c482601007387 */ /* 0x0001e80000100a00 */
[----:B0-----:R-:W2:Y:S04]  /*9e690*/  LDL.LU.64 R38, [R1+0xab28] ;  /* 0x00ab280001267983 */ /* 0x001ea80000300a00 */
[----:B------:R-:W3:Y:S04]  /*9e6a0*/  LDL.LU.64 R36, [R1+0xab20] ;  /* 0x00ab200001247983 */ /* 0x000ee80000300a00 */
[----:B------:R-:W-:Y:S04]  /*9e6b0*/  STL.64 [R1+0x1c30], R44 ;  /* 0x001c302c01007387 */ /* 0x000fe80000100a00 */
[----:B------:R0:W-:Y:S04]  /*9e6c0*/  STL.64 [R1+0x1c38], R46 ;  /* 0x001c382e01007387 */ /* 0x0001e80000100a00 */
[----:B0-----:R-:W2:Y:S04]  /*9e6d0*/  LDL.LU.64 R46, [R1+0xab18] ;  /* 0x00ab1800012e7983 */ /* 0x001ea80000300a00 */
[----:B------:R-:W4:Y:S04]  /*9e6e0*/  LDL.LU.64 R44, [R1+0xab10] ;  /* 0x00ab1000012c7983 */ /* 0x000f280000300a00 */
        /* <DEDUP_REMOVED lines=10> */
[----:B------:R0:W-:Y:S04]  /*9e790*/  STL.64 [R1+0x1c10], R52 ;  /* 0x001c103401007387 */ /* 0x0001e80000100a00 */
[----:B------:R1:W-:Y:S04]  /*9e7a0*/  STL.64 [R1+0x1c18], R54 ;  /* 0x001c183601007387 */ /* 0x0003e80000100a00 */
[----:B0-----:R-:W2:Y:S04]  /*9e7b0*/  LDL.LU.64 R52, [R1+0x1bc0] ;  /* 0x001bc00001347983 */ /* 0x001ea80000300a00 */
[----:B-1----:R-:W2:Y:S04]  /*9e7c0*/  LDL.LU.64 R54, [R1+0x1bc8] ;  /* 0x001bc80001367983 */ /* 0x002ea80000300a00 */
[----:B------:R-:W-:Y:S04]  /*9e7d0*/  STL.64 [R1+0xaa00], R46 ;  /* 0x00aa002e01007387 */ /* 0x000fe80000100a00 */
[----:B------:R0:W-:Y:S04]  /*9e7e0*/  STL.64 [R1+0xa9f8], R44 ;  /* 0x00a9f82c01007387 */ /* 0x0001e80000100a00 */
[----:B0-----:R-:W2:Y:S04]  /*9e7f0*/  LDL.LU.64 R44, [R1+0x1c00] ;  /* 0x001c0000012c7983 */ /* 0x001ea80000300a00 */
[----:B------:R-:W2:Y:S01]  /*9e800*/  LDL.LU.64 R46, [R1+0x1c08] ;  /* 0x001c0800012e7983 */ /* 0x000ea20000300a00 */
[C---:B---3--:R-:W-:Y:S08]  /*9e810*/  HMMA.16816.F32 R16, R28.reuse, R36, R16 ;  /* 0x000000241c10723c */ /* 0x048ff00000001810 */
[----:B--2---:R-:W-:-:S15]  /*9e820*/  HMMA.16816.F32 R44, R28, R42, R44 ;  /* 0x0000002a1c2c723c */ /* 0x004fde000000182c */
[----:B------:R-:W-:-:S04]  /*9e830*/  NOP ;  /* 0x0000000000007918 */ /* 0x000fc80000000000 */
[----:B------:R-:W-:Y:S04]  /*9e840*/  STL.64 [R1+0x1c00], R44 ;  /* 0x001c002c01007387 */ /* 0x000fe80000100a00 */
[----:B------:R0:W-:Y:S04]  /*9e850*/  STL.64 [R1+0x1c08], R46 ;  /* 0x001c082e01007387 */ /* 0x0001e80000100a00 */
[----:B------:R-:W-:Y:S04]  /*9e860*/  STL.64 [R1+0xaa20], R42 ;  /* 0x00aa202a01007387 */ /* 0x000fe80000100a00 */
[----:B----4-:R1:W-:Y:S01]  /*9e870*/  STL.64 [R1+0xaa18], R40 ;  /* 0x00aa182801007387 */ /* 0x0103e20000100a00 */
[C---:B0-----:R-:W-:Y:S08]  /*9e880*/  HMMA.16816.F32 R44, R28.reuse, R40, R48 ;  /* 0x000000281c2c723c */ /* 0x041ff00000001830 */
[C---:B-1----:R-:W-:Y:S11]  /*9e890*/  HMMA.16816.F32 R40, R28.reuse, R38, R56 ;  /* 0x000000261c28723c */ /* 0x042ff60000001838 */
[----:B------:R0:W-:Y:S04]  /*9e8a0*/  STL.64 [R1+0x1bf0], R44 ;  /* 0x001bf02c01007387 */ /* 0x0001e80000100a00 */
[----:B------:R1:W-:Y:S04]  /*9e8b0*/  STL.64 [R1+0x1bf8], R46 ;  /* 0x001bf82e01007387 */ /* 0x0003e80000100a00 */
[----:B------:R-:W2:Y:S04]  /*9e8c0*/  LDL.LU.64 R48, [R1+0x1bb0] ;  /* 0x001bb00001307983 */ /* 0x000ea80000300a00 */
[----:B------:R-:W-:Y:S04]  /*9e8d0*/  STL.64 [R1+0x1be0], R40 ;  /* 0x001be02801007387 */ /* 0x000fe80000100a00 */
[----:B------:R-:W-:Y:S04]  /*9e8e0*/  STL.64 [R1+0x1be8], R42 ;  /* 0x001be82a01007387 */ /* 0x000fe80000100a00 */
[----:B------:R-:W2:Y:S04]  /*9e8f0*/  LDL.LU.64 R50, [R1+0x1bb8] ;  /* 0x001bb80001327983 */ /* 0x000ea80000300a00 */
[----:B------:R3:W-:Y:S04]  /*9e900*/  STL.64 [R1+0x1bd0], R16 ;  /* 0x001bd01001007387 */ /* 0x0007e80000100a00 */
[----:B------:R4:W-:Y:S04]  /*9e910*/  STL.64 [R1+0x1bd8], R18 ;  /* 0x001bd81201007387 */ /* 0x0009e80000100a00 */
[----:B0-----:R-:W2:Y:S04]  /*9e920*/  LDL.LU.64 R44, [R1+0x1ba0] ;  /* 0x001ba000012c7983 */ /* 0x001ea80000300a00 */
[----:B-1----:R-:W2:Y:S04]  /*9e930*/  LDL.LU.64 R46, [R1+0x1ba8] ;  /* 0x001ba800012e7983 */ /* 0x002ea80000300a00 */
[----:B---3--:R-:W3:Y:S04]  /*9e940*/  LDL.LU.64 R16, [R1+0x1b90] ;  /* 0x001b900001107983 */ /* 0x008ee80000300a00 */
[----:B----4-:R-:W3:Y:S04]  /*9e950*/  LDL.LU.64 R18, [R1+0x1b98] ;  /* 0x001b980001127983 */ /* 0x010ee80000300a00 */
[----:B------:R-:W-:Y:S04]  /*9e960*/  STL.64 [R1+0xa9d0], R38 ;  /* 0x00a9d02601007387 */ /* 0x000fe80000100a00 */
[----:B------:R0:W-:Y:S04]  /*9e970*/  STL.64 [R1+0xa9c8], R36 ;  /* 0x00a9c82401007387 */ /* 0x0001e80000100a00 */
[----:B------:R-:W4:Y:S04]  /*9e980*/  LDL.LU.64 R40, [R1+0x1b80] ;  /* 0x001b800001287983 */ /* 0x000f280000300a00 */
[----:B------:R-:W4:Y:S01]  /*9e990*/  LDL.LU.64 R42, [R1+0x1b88] ;  /* 0x001b8800012a7983 */ /* 0x000f220000300a00 */
[----:B0-----:R-:W-:-:S15]  /*9e9a0*/  HMMA.16816.F32 R36, R28, R34, R52 ;  /* 0x000000221c24723c */ /* 0x001fde0000001834 */
[----:B------:R-:W-:-:S04]  /*9e9b0*/  NOP ;  /* 0x0000000000007918 */ /* 0x000fc80000000000 */
[----:B------:R0:W-:Y:S04]  /*9e9c0*/  STL.64 [R1+0x1bc0], R36 ;  /* 0x001bc02401007387 */ /* 0x0001e80000100a00 */
[----:B------:R1:W-:Y:S04]  /*9e9d0*/  STL.64 [R1+0x1bc8], R38 ;  /* 0x001bc82601007387 */ /* 0x0003e80000100a00 */
[----:B0-----:R-:W4:Y:S04]  /*9e9e0*/  LDL.LU.64 R36, [R1+0x1b70] ;  /* 0x001b700001247983 */ /* 0x001f280000300a00 */
[----:B-1----:R-:W4:Y:S04]  /*9e9f0*/  LDL.LU.64 R38, [R1+0x1b78] ;  /* 0x001b780001267983 */ /* 0x002f280000300a00 */
        /* <DEDUP_REMOVED lines=8> */
[----:B--2---:R-:W-:-:S15]  /*9ea80*/  HMMA.16816.F32 R48, R28, R2, R48 ;  /* 0x000000021c30723c */ /* 0x004fde0000001830 */
[----:B------:R-:W-:-:S04]  /*9ea90*/  NOP ;  /* 0x0000000000007918 */ /* 0x000fc80000000000 */
[----:B------:R-:W-:Y:S04]  /*9eaa0*/  STL.64 [R1+0x1bb0], R48 ;  /* 0x001bb03001007387 */ /* 0x000fe80000100a00 */
[----:B------:R0:W-:Y:S02]  /*9eab0*/  STL.64 [R1+0x1bb8], R50 ;  /* 0x001bb83201007387 */ /* 0x0001e40000100a00 */
[C---:B0-----:R-:W-:Y:S08]  /*9eac0*/  HMMA.16816.F32 R48, R28.reuse, R4, R44 ;  /* 0x000000041c30723c */ /* 0x041ff0000000182c */
[C---:B---3--:R-:W-:Y:S01]  /*9ead0*/  HMMA.16816.F32 R44, R28.reuse, R6, R16 ;  /* 0x000000061c2c723c */ /* 0x048fe20000001810 */
[----:B------:R-:W2:Y:S07]  /*9eae0*/  LDL.LU.64 R16, [R1+0x1b60] ;  /* 0x001b600001107983 */ /* 0x000eae0000300a00 */
[C---:B----4-:R-:W-:Y:S03]  /*9eaf0*/  HMMA.16816.F32 R40, R28.reuse, R8, R40 ;  /* 0x000000081c28723c */ /* 0x050fe60000001828 */
[----:B------:R0:W-:Y:S04]  /*9eb00*/  STL.64 [R1+0x1ba0], R48 ;  /* 0x001ba03001007387 */ /* 0x0001e80000100a00 */
[----:B------:R-:W-:Y:S04]  /*9eb10*/  STL.64 [R1+0x1ba8], R50 ;  /* 0x001ba83201007387 */ /* 0x000fe80000100a00 */
[----:B------:R-:W2:Y:S04]  /*9eb20*/  LDL.LU.64 R18, [R1+0x1b68] ;  /* 0x001b680001127983 */ /* 0x000ea80000300a00 */
[----:B------:R-:W-:Y:S04]  /*9eb30*/  STL.64 [R1+0x1b90], R44 ;  /* 0x001b902c01007387 */ /* 0x000fe80000100a00 */
[----:B------:R-:W-:Y:S04]  /*9eb40*/  STL.64 [R1+0x1b98], R46 ;  /* 0x001b982e01007387 */ /* 0x000fe80000100a00 */
[----:B------:R-:W-:Y:S04]  /*9eb50*/  STL.64 [R1+0xa9b0], R6 ;  /* 0x00a9b00601007387 */ /* 0x000fe80000100a00 */
[----:B------:R1:W-:Y:S04]  /*9eb60*/  STL.64 [R1+0xa9a8], R4 ;  /* 0x00a9a80401007387 */ /* 0x0003e80000100a00 */
[----:B0-----:R-:W3:Y:S01]  /*9eb70*/  LDL.LU.64 R48, [R1+0x1b30] ;  /* 0x001b300001307983 */ /* 0x001ee20000300a00 */
[C---:B-1----:R-:W-:Y:S03]  /*9eb80*/  HMMA.16816.F32 R4, R28.reuse, R10, R36 ;  /* 0x0000000a1c04723c */ /* 0x042fe60000001824 */
[----:B------:R0:W-:Y:S04]  /*9eb90*/  STL.64 [R1+0x1b80], R40 ;  /* 0x001b802801007387 */ /* 0x0001e80000100a00 */
[----:B------:R1:W-:Y:S04]  /*9eba0*/  STL.64 [R1+0x1b88], R42 ;  /* 0x001b882a01007387 */ /* 0x0003e80000100a00 */
[----:B------:R-:W3:Y:S08]  /*9ebb0*/  LDL.LU.64 R50, [R1+0x1b38] ;  /* 0x001b380001327983 */ /* 0x000ef00000300a00 */
[----:B------:R4:W-:Y:S04]  /*9ebc0*/  STL.64 [R1+0x1b70], R4 ;  /* 0x001b700401007387 */ /* 0x0009e80000100a00 */
[----:B------:R0:W-:Y:S04]  /*9ebd0*/  STL.64 [R1+0x1b78], R6 ;  /* 0x001b780601007387 */ /* 0x0001e80000100a00 */
[----:B------:R-:W3:Y:S04]  /*9ebe0*/  LDL.LU.64 R44, [R1+0x1b20] ;  /* 0x001b2000012c7983 */ /* 0x000ee80000300a00 */
[----:B------:R-:W3:Y:S04]  /*9ebf0*/  LDL.LU.64 R46, [R1+0x1b28] ;  /* 0x001b2800012e7983 */ /* 0x000ee80000300a00 */
[----:B0-----:R-:W3:Y:S04]  /*9ec00*/  LDL.LU.64 R40, [R1+0x1b10] ;  /* 0x001b100001287983 */ /* 0x001ee80000300a00 */
[----:B-1----:R-:W3:Y:S04]  /*9ec10*/  LDL.LU.64 R42, [R1+0x1b18] ;  /* 0x001b1800012a7983 */ /* 0x002ee80000300a00 */
[----:B------:R-:W3:Y:S04]  /*9ec20*/  LDL.LU.64 R36, [R1+0x1b00] ;  /* 0x001b000001247983 */ /* 0x000ee80000300a00 */
[----:B------:R-:W3:Y:S04]  /*9ec30*/  LDL.LU.64 R38, [R1+0x1b08] ;  /* 0x001b080001267983 */ /* 0x000ee80000300a00 */
[----:B----4-:R-:W4:Y:S04]  /*9ec40*/  LDL.LU.64 R4, [R1+0x1af0] ;  /* 0x001af00001047983 */ /* 0x010f280000300a00 */
[----:B------:R-:W4:Y:S04]  /*9ec50*/  LDL.LU.64 R6, [R1+0x1af8] ;  /* 0x001af80001067983 */ /* 0x000f280000300a00 */
[----:B------:R-:W-:Y:S04]  /*9ec60*/  STL.64 [R1+0xa9c0], R10 ;  /* 0x00a9c00a01007387 */ /* 0x000fe80000100a00 */
[----:B------:R0:W-:Y:S04]  /*9ec70*/  STL.64 [R1+0xa9b8], R8 ;  /* 0x00a9b80801007387 */ /* 0x0001e80000100a00 */
[----:B0-----:R-:W3:Y:S04]  /*9ec80*/  LDL.LU.64 R8, [R1+0x1b50] ;  /* 0x001b500001087983 */ /* 0x001ee80000300a00 */
[----:B------:R-:W3:Y:S01]  /*9ec90*/  LDL.LU.64 R10, [R1+0x1b58] ;  /* 0x001b5800010a7983 */ /* 0x000ee20000300a00 */
[----:B--2---:R-:W-:-:S15]  /*9eca0*/  HMMA.16816.F32 R16, R28, R12, R16 ;  /* 0x0000000c1c10723c */ /* 0x004fde0000001810 */
[----:B------:R-:W-:-:S04]  /*9ecb0*/  NOP ;  /* 0x0000000000007918 */ /* 0x000fc80000000000 */
[----:B------:R-:W-:Y:S04]  /*9ecc0*/  STL.64 [R1+0x1b60], R16 ;  /* 0x001b601001007387 */ /* 0x000fe80000100a00 */
[----:B------:R0:W-:Y:S04]  /*9ecd0*/  STL.64 [R1+0x1b68], R18 ;  /* 0x001b681201007387 */ /* 0x0001e80000100a00 */
[----:B0-----:R-:W2:Y:S04]  /*9ece0*/  LDL.LU.64 R18, [R1+0xaaf8] ;  /* 0x00aaf80001127983 */ /* 0x001ea80000300a00 */
[----:B------:R-:W2:Y:S01]  /*9ecf0*/  LDL.LU.64 R16, [R1+0xaaf0] ;  /* 0x00aaf00001107983 */ /* 0x000ea20000300a00 */
[----:B---3--:R-:W-:-:S15]  /*9ed00*/  HMMA.16816.F32 R8, R28, R14, R8 ;  /* 0x0000000e1c08723c */ /* 0x008fde0000001808 */
[----:B------:R-:W-:-:S04]  /*9ed10*/  NOP ;  /* 0x0000000000007918 */ /* 0x000fc80000000000 */
[----:B------:R0:W-:Y:S04]  /*9ed20*/  STL.64 [R1+0x1b50], R8 ;  /* 0x001b500801007387 */ /* 0x0001e80000100a00 */
[----:B------:R1:W-:Y:S04]  /*9ed30*/  STL.64 [R1+0x1b58], R10 ;  /* 0x001b580a01007387 */ /* 0x0003e80000100a00 */
[----:B0-----:R-:W3:Y:S04]  /*9ed40*/  LDL.LU.64 R8, [R1+0x1540] ;  /* 0x0015400001087983 */ /* 0x001ee80000300a00 */
[----:B-1----:R-:W3:Y:S04]  /*9ed50*/  LDL.LU.64 R10, [R1+0x1548] ;  /* 0x00154800010a7983 */ /* 0x002ee80000300a00 */
[----:B------:R-:W-:Y:S04]  /*9ed60*/  STL.64 [R1+0xaa30], R14 ;  /* 0x00aa300e01007387 */ /* 0x000fe80000100a00 */
[----:B------:R0:W-:Y:S04]  /*9ed70*/  STL.64 [R1+0xaa28], R12 ;  /* 0x00aa280c01007387 */ /* 0x0001e80000100a00 */
[----:B0-----:R-:W2:Y:S04]  /*9ed80*/  LDL.LU.64 R12, [R1+0x1b40] ;  /* 0x001b4000010c7983 */ /* 0x001ea80000300a00 */
[----:B------:R-:W2:Y:S01]  /*9ed90*/  LDL.LU.64 R14, [R1+0x1b48] ;  /* 0x001b4800010e7983 */ /* 0x000ea20000300a00 */
[C---:B----4-:R-:W-:Y:S08]  /*9eda0*/  HMMA.16816.F32 R4, R28.reuse, R26, R4 ;  /* 0x0000001a1c04723c */ /* 0x050ff00000001804 */
[----:B--2---:R-:W-:-:S15]  /*9edb0*/  HMMA.16816.F32 R12, R28, R16, R12 ;  /* 0x000000101c0c723c */ /* 0x004fde000000180c */
[----:B------:R-:W-:-:S04]  /*9edc0*/  NOP ;  /* 0x0000000000007918 */ /* 0x000fc80000000000 */
[----:B------:R-:W-:Y:S04]  /*9edd0*/  STL.64 [R1+0x1b40], R12 ;  /* 0x001b400c01007387 */ /* 0x000fe80000100a00 */
[----:B------:R0:W-:Y:S02]  /*9ede0*/  STL.64 [R1+0x1b48], R14 ;  /* 0x001b480e01007387 */ /* 0x0001e40000100a00 */
[C---:B0-----:R-:W-:Y:S02]  /*9edf0*/  HMMA.16816.F32 R12, R28.reuse, R18, R48 ;  /* 0x000000121c0c723c */ /* 0x041fe40000001830 */
[----:B------:R-:W-:Y:S04]  /*9ee00*/  STL.64 [R1+0xa9a0], R18 ;  /* 0x00a9a01201007387 */ /* 0x000fe80000100a00 */
[----:B------:R0:W-:Y:S02]  /*9ee10*/  STL.64 [R1+0xa998], R16 ;  /* 0x00a9981001007387 */ /* 0x0001e40000100a00 */
[C---:B0-----:R-:W-:Y:S11]  /*9ee20*/  HMMA.16816.F32 R16, R28.reuse, R20, R44 ;  /* 0x000000141c10723c */ /* 0x041ff6000000182c */
[----:B------:R-:W-:Y:S04]  /*9ee30*/  STL.64 [R1+0x1b30], R12 ;  /* 0x001b300c01007387 */ /* 0x000fe80000100a00 */
[----:B------:R0:W-:Y:S02]  /*9ee40*/  STL.64 [R1+0x1b38], R14 ;  /* 0x001b380e01007387 */ /* 0x0001e40000100a00 */
[C---:B0-----:R-:W-:Y:S02]  /*9ee50*/  HMMA.16816.F32 R12, R28.reuse, R22, R40 ;  /* 0x000000161c0c723c */ /* 0x041fe40000001828 */
[----:B------:R-:W-:Y:S04]  /*9ee60*/  STL.64 [R1+0xaa40], R22 ;  /* 0x00aa401601007387 */ /* 0x000fe80000100a00 */
[----:B------:R-:W-:Y:S04]  /*9ee70*/  STL.64 [R1+0x1b20], R16 ;  /* 0x001b201001007387 */ /* 0x000fe80000100a00 */
[----:B------:R-:W-:Y:S04]  /*9ee80*/  STL.64 [R1+0x1b28], R18 ;  /* 0x001b281201007387 */ /* 0x000fe80000100a00 */
[----:B------:R-:W-:Y:S01]  /*9ee90*/  STL.64 [R1+0xaa38], R20 ;  /* 0x00aa381401007387 */ /* 0x000fe20000100a00 */
[C---:B---3--:R-:W-:Y:S04]  /*9eea0*/  HMMA.16816.F32 R8, R28.reuse, R32, R8 ;  /* 0x000000201c08723c */ /* 0x048fe80000001808 */
[----:B------:R-:W-:Y:S04]  /*9eeb0*/  STL.64 [R1+0x1b10], R12 ;  /* 0x001b100c01007387 */ /* 0x000fe80000100a00 */
[----:B------:R0:W-:Y:S02]  /*9eec0*/  STL.64 [R1+0x1b18], R14 ;  /* 0x001b180e01007387 */ /* 0x0001e40000100a00 */
[----:B0-----:R-:W-:Y:S02]  /*9eed0*/  HMMA.16816.F32 R12, R28, R24, R36 ;  /* 0x000000181c0c723c */ /* 0x001fe40000001824 */
[----:B------:R0:W-:-:S15]  /*9eee0*/  STL.64 [R1+0xaa50], R26 ;  /* 0x00aa501a01007387 */ /* 0x0001de0000100a00 */
[----:B------:R-:W-:Y:S02]  /*9eef0*/  NOP ;  /* 0x0000000000007918 */ /* 0x000fe40000000000 */
[----:B------:R-:W-:Y:S04]  /*9ef00*/  STL.64 [R1+0x1b00], R12 ;  /* 0x001b000c01007387 */ /* 0x000fe80000100a00 */
[----:B------:R-:W-:Y:S04]  /*9ef10*/  STL.64 [R1+0x1b08], R14 ;  /* 0x001b080e01007387 */ /* 0x000fe80000100a00 */
[----:B------:R1:W-:Y:S04]  /*9ef20*/  STL.64 [R1+0xaa48], R24 ;  /* 0x00aa481801007387 */ /* 0x0003e80000100a00 */
[----:B------:R2:W-:Y:S04]  /*9ef30*/  STL.64 [R1+0x1af0], R4 ;  /* 0x001af00401007387 */ /* 0x0005e80000100a00 */
[----:B------:R-:W-:Y:S01]  /*9ef40*/  STL.64 [R1+0x1af8], R6 ;  /* 0x001af80601007387 */ /* 0x000fe20000100a00 */
[----:B0-----:R-:W-:-:S02]  /*9ef50*/  IMAD R26, R55, 0x100, R54 ;  /* 0x00000100371a7824 */ /* 0x001fc400078e0236 */
[----:B-1----:R-:W-:Y:S02]  /*9ef60*/  IMAD R24, R59, 0x100, R58 ;  /* 0x000001003b187824 */ /* 0x002fe400078e023a */
[----:B------:R-:W3:Y:S04]  /*9ef70*/  LDL R58, [R1+0xb0] ;  /* 0x0000b000013a7983 */ /* 0x000ee80000100800 */
[----:B------:R0:W-:Y:S04]  /*9ef80*/  STL.64 [R1+0xae0], R8 ;  /* 0x000ae00801007387 */ /* 0x0001e80000100a00 */
[----:B------:R1:W-:Y:S01]  /*9ef90*/  STL.64 [R1+0xae8], R10 ;  /* 0x000ae80a01007387 */ /* 0x0003e20000100a00 */
[----:B--2---:R-:W-:-:S03]  /*9efa0*/  IMAD R4, R53, 0x100, R52 ;  /* 0x0000010035047824 */ /* 0x004fc600078e0234 */
[----:B------:R-:W2:Y:S04]  /*9efb0*/  LDL R54, [R1+0xb8] ;  /* 0x0000b80001367983 */ /* 0x000ea80000100800 */
[----:B------:R-:W2:Y:S04]  /*9efc0*/  LDL R55, [R1+0xbc] ;  /* 0x0000bc0001377983 */ /* 0x000ea80000100800 */
[----:B------:R-:W4:Y:S04]  /*9efd0*/  LDL R52, [R1+0xc0] ;  /* 0x0000c00001347983 */ /* 0x000f280000100800 */
[----:B------:R-:W4:Y:S04]  /*9efe0*/  LDL R53, [R1+0xc4] ;  /* 0x0000c40001357983 */ /* 0x000f280000100800 */
[----:B------:R-:W3:Y:S04]  /*9eff0*/  LDL R59, [R1+0xb4] ;  /* 0x0000b400013b7983 */ /* 0x000ee80000100800 */
[----:B------:R-:W3:Y:S04]  /*9f000*/  LDL R40, [R1+0x108] ;  /* 0x0001080001287983 */ /* 0x000ee80000100800 */
[----:B------:R-:W3:Y:S04]  /*9f010*/  LDL R41, [R1+0x10c] ;  /* 0x00010c0001297983 */ /* 0x000ee80000100800 */
[----:B------:R-:W3:Y:S04]  /*9f020*/  LDL R36, [R1+0x118] ;  /* 0x0001180001247983 */ /* 0x000ee80000100800 */
[----:B------:R-:W3:Y:S04]  /*9f030*/  LDL R37, [R1+0x11c] ;  /* 0x00011c0001257983 */ /* 0x000ee80000100800 */
[----:B------:R-:W3:Y:S04]  /*9f040*/  LDL.LU.64 R20, [R1+0x1ae0] ;  /* 0x001ae00001147983 */ /* 0x000ee80000300a00 */
[----:B------:R-:W3:Y:S04]  /*9f050*/  LDL.LU.64 R22, [R1+0x1ae8] ;  /* 0x001ae80001167983 */ /* 0x000ee80000300a00 */
[----:B------:R-:W3:Y:S04]  /*9f060*/  LDL.64 R38, [R1+0x110] ;  /* 0x0001100001267983 */ /* 0x000ee80000100a00 */
[----:B------:R-:W3:Y:S04]  /*9f070*/  LDL.64 R42, [R1+0x100] ;  /* 0x00010000012a7983 */ /* 0x000ee80000100a00 */
[----:B--2---:R-:W-:Y:S04]  /*9f080*/  STL.64 [R1+0xaac0], R54 ;  /* 0x00aac03601007387 */ /* 0x004fe80000100a00 */
[----:B----4-:R-:W-:Y:S04]  /*9f090*/  STL.64 [R1+0xaab8], R52 ;  /* 0x00aab83401007387 */ /* 0x010fe80000100a00 */
[----:B------:R-:W2:Y:S04]  /*9f0a0*/  LDL R50, [R1+0xc8] ;  /* 0x0000c80001327983 */ /* 0x000ea80000100800 */
[----:B------:R-:W2:Y:S04]  /*9f0b0*/  LDL R51, [R1+0xcc] ;  /* 0x0000cc0001337983 */ /* 0x000ea80000100800 */
[----:B------:R-:W4:Y:S04]  /*9f0c0*/  LDL.LU.64 R16, [R1+0x1ad0] ;  /* 0x001ad00001107983 */ /* 0x000f280000300a00 */
[----:B------:R-:W4:Y:S04]  /*9f0d0*/  LDL.LU.64 R18, [R1+0x1ad8] ;  /* 0x001ad80001127983 */ /* 0x000f280000300a00 */
[----:B------:R-:W-:Y:S04]  /*9f0e0*/  STL [R1+0xa98c], R32 ;  /* 0x00a98c2001007387 */ /* 0x000fe80000100800 */
[----:B------:R0:W-:Y:S04]  /*9f0f0*/  STL [R1+0xa988], R33 ;  /* 0x00a9882101007387 */ /* 0x0001e80000100800 */
[----:B------:R-:W3:Y:S04]  /*9f100*/  LDL R48, [R1+0xd0] ;  /* 0x0000d00001307983 */ /* 0x000ee80000100800 */
[----:B------:R-:W3:Y:S04]  /*9f110*/  LDL R49, [R1+0xd4] ;  /* 0x0000d40001317983 */ /* 0x000ee80000100800 */
[----:B------:R-:W4:Y:S04]  /*9f120*/  LDL.LU.64 R12, [R1+0x1ac0] ;  /* 0x001ac000010c7983 */ /* 0x000f280000300a00 */
[----:B------:R-:W4:Y:S04]  /*9f130*/  LDL.LU.64 R14, [R1+0x1ac8] ;  /* 0x001ac800010e7983 */ /* 0x000f280000300a00 */
[----:B--2---:R-:W-:Y:S04]  /*9f140*/  STL.64 [R1+0xaad0], R50 ;  /* 0x00aad03201007387 */ /* 0x004fe80000100a00 */
[----:B---3--:R-:W-:Y:S04]  /*9f150*/  STL.64 [R1+0xaac8], R48 ;  /* 0x00aac83001007387 */ /* 0x008fe80000100a00 */
[----:B------:R-:W2:Y:S04]  /*9f160*/  LDL R46, [R1+0xd8] ;  /* 0x0000d800012e7983 */ /* 0x000ea80000100800 */
[----:B------:R-:W2:Y:S04]  /*9f170*/  LDL R47, [R1+0xdc] ;  /* 0x0000dc00012f7983 */ /* 0x000ea80000100800 */
[----:B0-----:R-:W3:Y:S04]  /*9f180*/  LDL.LU.64 R8, [R1+0x1ab0] ;  /* 0x001ab00001087983 */ /* 0x001ee80000300a00 */
[----:B-1----:R-:W3:Y:S04]  /*9f190*/  LDL.LU.64 R10, [R1+0x1ab8] ;  /* 0x001ab800010a7983 */ /* 0x002ee80000300a00 */
[----:B------:R-:W2:Y:S01]  /*9f1a0*/  LDL.64 R6, [R1+0xf0] ;  /* 0x0000f00001067983 */ /* 0x000ea20000100a00 */
[----:B------:R-:W-:Y:S01]  /*9f1b0*/  IMAD R25, R57, 0x100, R56 ;  /* 0x0000010039197824 */ /* 0x000fe200078e0238 */
[----:B------:R-:W-:-:S02]  /*9f1c0*/  F2FP.F16.E4M3.UNPACK_B R28, R4 ;  /* 0x00000004ff1c723e */ /* 0x000fc400020006ff */
[----:B------:R-:W-:Y:S02]  /*9f1d0*/  F2FP.F16.E4M3.UNPACK_B R29, R26 ;  /* 0x0000001aff1d723e */ /* 0x000fe400020006ff */
[----:B------:R-:W-:Y:S02]  /*9f1e0*/  F2FP.F16.E4M3.UNPACK_B R31, R24 ;  /* 0x00000018ff1f723e */ /* 0x000fe400020006ff */
[----:B------:R-:W-:-:S07]  /*9f1f0*/  F2FP.F16.E4M3.UNPACK_B R30, R25 ;  /* 0x00000019ff1e723e */ /* 0x000fce00020006ff */
[C---:B------:R-:W-:Y:S01]  /*9f200*/  HMMA.16816.F32 R20, R28.reuse, R36, R20 ;  /* 0x000000241c14723c */ /* 0x040fe20000001814 */
[----:B--2---:R-:W-:Y:S04]  /*9f210*/  STL.64 [R1+0xaad8], R6 ;  /* 0x00aad80601007387 */ /* 0x004fe80000100a00 */
[----:B------:R-:W2:Y:S04]  /*9f220*/  LDL R56, [R1+0xa8] ;  /* 0x0000a80001387983 */ /* 0x000ea80000100800 */
[----:B------:R-:W2:Y:S01]  /*9f230*/  LDL R57, [R1+0xac] ;  /* 0x0000ac0001397983 */ /* 0x000ea20000100800 */
[C---:B----4-:R-:W-:Y:S08]  /*9f240*/  HMMA.16816.F32 R16, R28.reuse, R38, R16 ;  /* 0x000000261c10723c */ /* 0x050ff00000001810 */
[C---:B------:R-:W-:Y:S08]  /*9f250*/  HMMA.16816.F32 R12, R28.reuse, R40, R12 ;  /* 0x000000281c0c723c */ /* 0x040ff0000000180c */
[----:B---3--:R-:W-:Y:S01]  /*9f260*/  HMMA.16816.F32 R8, R28, R42, R8 ;  /* 0x0000002a1c08723c */ /* 0x008fe20000001808 */
[----:B------:R-:W-:Y:S01]  /*9f270*/  STL.64 [R1+0xaae8], R58 ;  /* 0x00aae83a01007387 */ /* 0x000fe20000100a00 */
[----:B------:R-:W-:-:S03]  /*9f280*/  IMAD.MOV.U32 R33, RZ, RZ, R38 ;  /* 0x000000ffff217224 */ /* 0x000fc600078e0026 */
[----:B--2---:R0:W-:Y:S04]  /*9f290*/  STL.64 [R1+0xaae0], R56 ;  /* 0x00aae03801007387 */ /* 0x0041e80000100a00 */
[----:B------:R-:W2:Y:S04]  /*9f2a0*/  LDL R4, [R1+0xf8] ;  /* 0x0000f80001047983 */ /* 0x000ea80000100800 */
[----:B------:R-:W2:Y:S04]  /*9f2b0*/  LDL R5, [R1+0xfc] ;  /* 0x0000fc0001057983 */ /* 0x000ea80000100800 */
[----:B------:R-:W3:Y:S04]  /*9f2c0*/  LDL R44, [R1+0xe0] ;  /* 0x0000e000012c7983 */ /* 0x000ee80000100800 */
[----:B------:R-:W3:Y:S04]  /*9f2d0*/  LDL R45, [R1+0xe4] ;  /* 0x0000e400012d7983 */ /* 0x000ee80000100800 */
[----:B------:R-:W-:Y:S04]  /*9f2e0*/  STL.64 [R1+0x1ae0], R20 ;  /* 0x001ae01401007387 */ /* 0x000fe80000100a00 */
[----:B------:R-:W-:Y:S04]  /*9f2f0*/  STL.64 [R1+0x1ae8], R22 ;  /* 0x001ae81601007387 */ /* 0x000fe80000100a00 */
[----:B------:R1:W-:Y:S04]  /*9f300*/  STL [R1+0xa990], R33 ;  /* 0x00a9902101007387 */ /* 0x0003e80000100800 */
[----:B------:R4:W-:Y:S04]  /*9f310*/  STL.64 [R1+0x1ad0], R16 ;  /* 0x001ad01001007387 */ /* 0x0009e80000100a00 */
[----:B------:R0:W-:Y:S04]  /*9f320*/  STL.64 [R1+0x1ad8], R18 ;  /* 0x001ad81201007387 */ /* 0x0001e80000100a00 */
[----:B------:R1:W-:Y:S04]  /*9f330*/  STL.64 [R1+0x1ac0], R12 ;  /* 0x001ac00c01007387 */ /* 0x0003e80000100a00 */
[----:B------:R1:W-:Y:S04]  /*9f340*/  STL.64 [R1+0x1ac8], R14 ;  /* 0x001ac80e01007387 */ /* 0x0003e80000100a00 */
[----:B0-----:R-:W2:Y:S04]  /*9f350*/  LDL.LU.64 R56, [R1+0x1aa0] ;  /* 0x001aa00001387983 */ /* 0x001ea80000300a00 */
[----:B------:R0:W-:Y:S04]  /*9f360*/  STL.64 [R1+0x1ab0], R8 ;  /* 0x001ab00801007387 */ /* 0x0001e80000100a00 */
[----:B------:R0:W-:Y:S04]  /*9f370*/  STL.64 [R1+0x1ab8], R10 ;  /* 0x001ab80a01007387 */ /* 0x0001e80000100a00 */
[----:B------:R-:W2:Y:S04]  /*9f380*/  LDL.LU.64 R58, [R1+0x1aa8] ;  /* 0x001aa800013a7983 */ /* 0x000ea80000300a00 */
[----:B------:R-:W3:Y:S04]  /*9f390*/  LDL.LU.64 R48, [R1+0x1a90] ;  /* 0x001a900001307983 */ /* 0x000ee80000300a00 */
[----:B------:R-:W3:Y:S04]  /*9f3a0*/  LDL.LU.64 R50, [R1+0x1a98] ;  /* 0x001a980001327983 */ /* 0x000ee80000300a00 */
[----:B------:R-:W3:Y:S04]  /*9f3b0*/  LDL.LU.64 R52, [R1+0x1a80] ;  /* 0x001a800001347983 */ /* 0x000ee80000300a00 */
[----:B------:R-:W3:Y:S01]  /*9f3c0*/  LDL.LU.64 R54, [R1+0x1a88] ;  /* 0x001a880001367983 */ /* 0x000ee20000300a00 */
[----:B-1----:R-:W-:-:S03]  /*9f3d0*/  IMAD.MOV.U32 R33, RZ, RZ, R43 ;  /* 0x000000ffff217224 */ /* 0x002fc600078e002b */
[----:B------:R-:W3:Y:S04]  /*9f3e0*/  LDL.LU.64 R40, [R1+0x1a70] ;  /* 0x001a700001287983 */ /* 0x000ee80000300a00 */
[----:B------:R-:W3:Y:S04]  /*9f3f0*/  LDL.LU.64 R42, [R1+0x1a78] ;  /* 0x001a7800012a7983 */ /* 0x000ee80000300a00 */
[----:B------:R-:W3:Y:S04]  /*9f400*/  LDL.LU.64 R36, [R1+0x1a60] ;  /* 0x001a600001247983 */ /* 0x000ee80000300a00 */
[----:B------:R-:W3:Y:S04]  /*9f410*/  LDL.LU.64 R38, [R1+0x1a68] ;  /* 0x001a680001267983 */ /* 0x000ee80000300a00 */
[----:B------:R-:W3:Y:S04]  /*9f420*/  LDL.LU.64 R24, [R1+0x1a50] ;  /* 0x001a500001187983 */ /* 0x000ee80000300a00 */
[----:B------:R-:W3:Y:S04]  /*9f430*/  LDL.LU.64 R26, [R1+0x1a58] ;  /* 0x001a5800011a7983 */ /* 0x000ee80000300a00 */
[----:B------:R-:W3:Y:S04]  /*9f440*/  LDL.LU.64 R20, [R1+0x1a40] ;  /* 0x001a400001147983 */ /* 0x000ee80000300a00 */
[----:B------:R-:W3:Y:S04]  /*9f450*/  LDL.LU.64 R22, [R1+0x1a48] ;  /* 0x001a480001167983 */ /* 0x000ee80000300a00 */
[----:B----4-:R-:W4:Y:S04]  /*9f460*/  LDL.LU.64 R16, [R1+0x1a30] ;  /* 0x001a300001107983 */ /* 0x010f280000300a00 */
[----:B------:R-:W4:Y:S04]  /*9f470*/  LDL.LU.64 R18, [R1+0x1a38] ;  /* 0x001a380001127983 */ /* 0x000f280000300a00 */
[----:B------:R-:W3:Y:S04]  /*9f480*/  LDL.LU.64 R12, [R1+0x1a20] ;  /* 0x001a2000010c7983 */ /* 0x000ee80000300a00 */
[----:B------:R-:W3:Y:S04]  /*9f490*/  LDL.LU.64 R14, [R1+0x1a28] ;  /* 0x001a2800010e7983 */ /* 0x000ee80000300a00 */
[----:B0-----:R-:W3:Y:S04]  /*9f4a0*/  LDL.LU.64 R8, [R1+0x1a10] ;  /* 0x001a100001087983 */ /* 0x001ee80000300a00 */
[----:B------:R-:W3:Y:S01]  /*9f4b0*/  LDL.LU.64 R10, [R1+0x1a18] ;  /* 0x001a1800010a7983 */ /* 0x000ee20000300a00 */
[----:B--2---:R-:W-:Y:S03]  /*9f4c0*/  HMMA.16816.F32 R4, R28, R4, R56 ;  /* 0x000000041c04723c */ /* 0x004fe60000001838 */
[----:B------:R-:W2:Y:S04]  /*9f4d0*/  LDL.LU.64 R58, [R1+0xaae8] ;  /* 0x00aae800013a7983 */ /* 0x000ea80000300a00 */
[----:B------:R-:W2:-:S12]  /*9f4e0*/  LDL.LU.64 R56, [R1+0xaae0] ;  /* 0x00aae00001387983 */ /* 0x000e980000300a00 */
[----:B------:R-:W-:Y:S04]  /*9f4f0*/  STL.64 [R1+0x1aa0], R4 ;  /* 0x001aa00401007387 */ /* 0x000fe80000100a00 */
[----:B------:R0:W-:Y:S04]  /*9f500*/  STL.64 [R1+0x1aa8], R6 ;  /* 0x001aa80601007387 */ /* 0x0001e80000100a00 */
[----:B0-----:R-:W3:Y:S02]  /*9f510*/  LDL.LU.64 R6, [R1+0xaad8] ;  /* 0x00aad80001067983 */ /* 0x001ee40000300a00 */
[----:B---3--:R-:W-:Y:S01]  /*9f520*/  HMMA.16816.F32 R48, R28, R6, R48 ;  /* 0x000000061c30723c */ /* 0x008fe20000001830 */
[----:B------:R-:W-:-:S15]  /*9f530*/  IMAD.MOV.U32 R32, RZ, RZ, R7 ;  /* 0x000000ffff207224 */ /* 0x000fde00078e0007 */
[----:B------:R-:W-:-:S03]  /*9f540*/  NOP ;  /* 0x0000000000007918 */ /* 0x000fc60000000000 */
[----:B------:R-:W-:Y:S04]  /*9f550*/  STL.64 [R1+0x1a90], R48 ;  /* 0x001a903001007387 */ /* 0x000fe80000100a00 */
[----:B------:R0:W-:Y:S04]  /*9f560*/  STL.64 [R1+0x1a98], R50 ;  /* 0x001a983201007387 */ /* 0x0001e80000100a00 */
[----:B0-----:R-:W3:Y:S04]  /*9f570*/  LDL.LU.64 R50, [R1+0xaad0] ;  /* 0x00aad00001327983 */ /* 0x001ee80000300a00 */
[----:B------:R-:W2:Y:S04]  /*9f580*/  LDL.LU.64 R48, [R1+0xaac8] ;  /* 0x00aac80001307983 */ /* 0x000ea80000300a00 */
[----:B------:R-:W2:Y:S04]  /*9f590*/  LDL.LU.64 R4, [R1+0x1a00] ;  /* 0x001a000001047983 */ /* 0x000ea80000300a00 */
[----:B------:R-:W2:Y:S04]  /*9f5a0*/  LDL.LU.64 R6, [R1+0x1a08] ;  /* 0x001a080001067983 */ /* 0x000ea80000300a00 */
[----:B------:R0:W-:Y:S04]  /*9f5b0*/  STL.64 [R1+0xaa60], R34 ;  /* 0x00aa602201007387 */ /* 0x0001e80000100a00 */
[----:B0-----:R-:W2:Y:S04]  /*9f5c0*/  LDL R34, [R1+0xe8] ;  /* 0x0000e80001227983 */ /* 0x001ea80000100800 */
[----:B------:R-:W2:Y:S04]  /*9f5d0*/  LDL R35, [R1+0xec] ;  /* 0x0000ec0001237983 */ /* 0x000ea80000100800 */
[----:B------:R2:W-:Y:S01]  /*9f5e0*/  STL.64 [R1+0xaa58], R32 ;  /* 0x00aa582001007387 */ /* 0x0005e20000100a00 */
[C---:B------:R-:W-:Y:S08]  /*9f5f0*/  HMMA.16816.F32 R40, R28.reuse, R44, R40 ;  /* 0x0000002c1c28723c */ /* 0x040ff00000001828 */
[C---:B--2---:R-:W-:Y:S01]  /*9f600*/  HMMA.16816.F32 R32, R28.reuse, R34, R52 ;  /* 0x000000221c20723c */ /* 0x044fe20000001834 */
[----:B------:R-:W2:Y:S04]  /*9f610*/  LDL.LU.64 R54, [R1+0xaac0] ;  /* 0x00aac00001367983 */ /* 0x000ea80000300a00 */
[----:B------:R-:W4:Y:S03]  /*9f620*/  LDL.LU.64 R52, [R1+0xaab8] ;  /* 0x00aab80001347983 */ /* 0x000f260000300a00 */
[C---:B------:R-:W-:Y:S08]  /*9f630*/  HMMA.16816.F32 R24, R28.reuse, R48, R24 ;  /* 0x000000301c18723c */ /* 0x040ff00000001818 */
[C---:B---3--:R-:W-:Y:S08]  /*9f640*/  HMMA.16816.F32 R20, R28.reuse, R50, R20 ;  /* 0x000000321c14723c */ /* 0x048ff00000001814 */
[C---:B------:R-:W-:Y:S01]  /*9f650*/  HMMA.16816.F32 R8, R28.reuse, R58, R8 ;  /* 0x0000003a1c08723c */ /* 0x040fe20000001808 */
[----:B------:R-:W-:Y:S04]  /*9f660*/  STL.64 [R1+0x1a80], R32 ;  /* 0x001a802001007387 */ /* 0x000fe80000100a00 */
[----:B------:R0:W-:Y:S03]  /*9f670*/  STL.64 [R1+0x1a88], R34 ;  /* 0x001a882201007387 */ /* 0x0001e60000100a00 */
[----:B0-----:R-:W-:Y:S01]  /*9f680*/  HMMA.16816.F32 R32, R28, R46, R36 ;  /* 0x0000002e1c20723c */ /* 0x001fe20000001824 */
[----:B------:R-:W-:Y:S04]  /*9f690*/  STL.64 [R1+0x1a70], R40 ;  /* 0x001a702801007387 */ /* 0x000fe80000100a00 */
[----:B------:R-:W-:-:S14]  /*9f6a0*/  STL.64 [R1+0x1a78], R42 ;  /* 0x001a782a01007387 */ /* 0x000fdc0000100a00 */
[----:B------:R-:W-:Y:S04]  /*9f6b0*/  STL.64 [R1+0x1a60], R32 ;  /* 0x001a602001007387 */ /* 0x000fe80000100a00 */
[----:B------:R-:W-:Y:S04]  /*9f6c0*/  STL.64 [R1+0x1a68], R34 ;  /* 0x001a682201007387 */ /* 0x000fe80000100a00 */
[----:B------:R-:W-:Y:S04]  /*9f6d0*/  STL.64 [R1+0x1a50], R24 ;  /* 0x001a501801007387 */ /* 0x000fe80000100a00 */
[----:B------:R0:W-:Y:S04]  /*9f6e0*/  STL.64 [R1+0x1a58], R26 ;  /* 0x001a581a01007387 */ /* 0x0001e80000100a00 */
[----:B------:R-:W-:Y:S04]  /*9f6f0*/  STL.64 [R1+0x1a40], R20 ;  /* 0x001a401401007387 */ /* 0x000fe80000100a00 */
[----:B------:R-:W-:Y:S01]  /*9f700*/  STL.64 [R1+0x1a48], R22 ;  /* 0x001a481601007387 */ /* 0x000fe20000100a00 */
[C---:B----4-:R-:W-:Y:S08]  /*9f710*/  HMMA.16816.F32 R16, R28.reuse, R52, R16 ;  /* 0x000000341c10723c */ /* 0x050ff00000001810 */
[C---:B--2---:R-:W-:Y:S01]  /*9f720*/  HMMA.16816.F32 R12, R28.reuse, R54, R12 ;  /* 0x000000361c0c723c */ /* 0x044fe2000000180c */
[----:B------:R-:W2:Y:S10]  /*9f730*/  LDL.64 R54, [R1+0x10] ;  /* 0x0000100001367983 */ /* 0x000eb40000100a00 */
[----:B------:R-:W-:Y:S04]  /*9f740*/  STL.64 [R1+0x1a30], R16 ;  /* 0x001a301001007387 */ /* 0x000fe80000100a00 */
[----:B------:R-:W-:Y:S04]  /*9f750*/  STL.64 [R1+0x1a38], R18 ;  /* 0x001a381201007387 */ /* 0x000fe80000100a00 */
[----:B------:R-:W-:Y:S04]  /*9f760*/  STL.64 [R1+0x1a20], R12 ;  /* 0x001a200c01007387 */ /* 0x000fe80000100a00 */
[----:B------:R-:W-:Y:S04]  /*9f770*/  STL.64 [R1+0x1a28], R14 ;  /* 0x001a280e01007387 */ /* 0x000fe80000100a00 */
[----:B------:R-:W3:Y:S04]  /*9f780*/  LDL R52, [R1+0x18] ;  /* 0x0000180001347983 */ /* 0x000ee80000100800 */
[----:B------:R1:W-:Y:S04]  /*9f790*/  STL.64 [R1+0x1a10], R8 ;  /* 0x001a100801007387 */ /* 0x0003e80000100a00 */
[----:B------:R4:W-:Y:S04]  /*9f7a0*/  STL.64 [R1+0x1a18], R10 ;  /* 0x001a180a01007387 */ /* 0x0009e80000100a00 */
[----:B------:R-:W3:Y:S01]  /*9f7b0*/  LDL R53, [R1+0x1c] ;  /* 0x00001c0001357983 */ /* 0x000ee20000100800 */
[C---:B------:R-:W-:Y:S03]  /*9f7c0*/  HMMA.16816.F32 R4, R28.reuse, R56, R4 ;  /* 0x000000381c04723c */ /* 0x040fe60000001804 */
[----:B--2---:R-:W-:Y:S04]  /*9f7d0*/  STL.64 [R1+0xaa70], R54 ;  /* 0x00aa703601007387 */ /* 0x004fe80000100a00 */
[----:B---3--:R-:W-:Y:S04]  /*9f7e0*/  STL.64 [R1+0xaa68], R52 ;  /* 0x00aa683401007387 */ /* 0x008fe80000100a00 */
[----:B------:R-:W2:Y:S04]  /*9f7f0*/  LDL R58, [R1+0x28] ;  /* 0x00002800013a7983 */ /* 0x000ea80000100800 */
[----:B------:R-:W2:Y:S04]  /*9f800*/  LDL R59, [R1+0x2c] ;  /* 0x00002c00013b7983 */ /* 0x000ea80000100800 */
[----:B------:R-:W3:Y:S04]  /*9f810*/  LDL R56, [R1+0x30] ;  /* 0x0000300001387983 */ /* 0x000ee80000100800 */
[----:B------:R-:W-:Y:S04]  /*9f820*/  STL.64 [R1+0x1a00], R4 ;  /* 0x001a000401007387 */ /* 0x000fe80000100a00 */
[----:B------:R-:W-:Y:S04]  /*9f830*/  STL.64 [R1+0x1a08], R6 ;  /* 0x001a080601007387 */ /* 0x000fe80000100a00 */
[----:B------:R-:W3:Y:S04]  /*9f840*/  LDL R57, [R1+0x34] ;  /* 0x0000340001397983 */ /* 0x000ee80000100800 */
[----:B--2---:R2:W-:Y:S04]  /*9f850*/  STL.64 [R1+0xaa80], R58 ;  /* 0x00aa803a01007387 */ /* 0x0045e80000100a00 */
[----:B---3--:R-:W-:Y:S04]  /*9f860*/  STL.64 [R1+0xaa78], R56 ;  /* 0x00aa783801007387 */ /* 0x008fe80000100a00 */
[----:B0-----:R-:W3:Y:S04]  /*9f870*/  LDL R26, [R1+0x40] ;  /* 0x00004000011a7983 */ /* 0x001ee80000100800 */
[----:B------:R-:W3:Y:S04]  /*9f880*/  LDL R27, [R1+0x44] ;  /* 0x00004400011b7983 */ /* 0x000ee80000100800 */
[----:B-1----:R-:W3:Y:S04]  /*9f890*/  LDL R8, [R1+0x38] ;  /* 0x0000380001087983 */ /* 0x002ee80000100800 */
[----:B------:R-:W3:Y:S04]  /*9f8a0*/  LDL R9, [R1+0x3c] ;  /* 0x00003c0001097983 */ /* 0x000ee80000100800 */
        /* <DEDUP_REMOVED lines=12> */
[----:B----4-:R-:W4:Y:S04]  /*9f970*/  LDL R10, [R1+0x98] ;  /* 0x00009800010a7983 */ /* 0x010f280000100800 */
[----:B------:R-:W4:Y:S04]  /*9f980*/  LDL R11, [R1+0x9c] ;  /* 0x00009c00010b7983 */ /* 0x000f280000100800 */
[----:B------:R-:W4:Y:S04]  /*9f990*/  LDL R18, [R1+0x48] ;  /* 0x0000480001127983 */ /* 0x000f280000100800 */
[----:B------:R-:W4:Y:S04]  /*9f9a0*/  LDL R19, [R1+0x4c] ;  /* 0x00004c0001137983 */ /* 0x000f280000100800 */
[----:B--2---:R-:W2:Y:S04]  /*9f9b0*/  LDL R58, [R1+0xa0] ;  /* 0x0000a000013a7983 */ /* 0x004ea80000100800 */
[----:B------:R-:W2:Y:S04]  /*9f9c0*/  LDL R59, [R1+0xa4] ;  /* 0x0000a400013b7983 */ /* 0x000ea80000100800 */
[----:B---3--:R-:W-:Y:S04]  /*9f9d0*/  STL.64 [R1+0xaa88], R26 ;  /* 0x00aa881a01007387 */ /* 0x008fe80000100a00 */
[----:B------:R-:W3:Y:S04]  /*9f9e0*/  LDL R16, [R1+0x50] ;  /* 0x0000500001107983 */ /* 0x000ee80000100800 */
[----:B------:R-:W3:Y:S04]  /*9f9f0*/  LDL R17, [R1+0x54] ;  /* 0x0000540001117983 */ /* 0x000ee80000100800 */
[----:B----4-:R-:W-:Y:S04]  /*9fa00*/  STL.64 [R1+0xaa98], R18 ;  /* 0x00aa981201007387 */ /* 0x010fe80000100a00 */
[----:B---3--:R0:W-:Y:S04]  /*9fa10*/  STL.64 [R1+0xaa90], R16 ;  /* 0x00aa901001007387 */ /* 0x0081e80000100a00 */
[----:B------:R-:W3:Y:S04]  /*9fa20*/  LDL R24, [R1+0x58] ;  /* 0x0000580001187983 */ /* 0x000ee80000100800 */
[----:B------:R-:W3:Y:S04]  /*9fa30*/  LDL R25, [R1+0x5c] ;  /* 0x00005c0001197983 */ /* 0x000ee80000100800 */
[----:B------:R-:W4:Y:S04]  /*9fa40*/  LDL.LU.64 R52, [R1+0x19e0] ;  /* 0x0019e00001347983 */ /* 0x000f280000300a00 */
[----:B------:R-:W4:Y:S04]  /*9fa50*/  LDL.LU.64 R54, [R1+0x19e8] ;  /* 0x0019e80001367983 */ /* 0x000f280000300a00 */
[----:B------:R-:W2:Y:S04]  /*9fa60*/  LDL.LU.64 R32, [R1+0x19d0] ;  /* 0x0019d00001207983 */ /* 0x000ea80000300a00 */
[----:B------:R-:W2:Y:S04]  /*9fa70*/  LDL.LU.64 R34, [R1+0x19d8] ;  /* 0x0019d80001227983 */ /* 0x000ea80000300a00 */
[----:B------:R-:W2:Y:S04]  /*9fa80*/  LDL.LU.64 R20, [R1+0x19c0] ;  /* 0x0019c00001147983 */ /* 0x000ea80000300a00 */
[----:B------:R-:W2:Y:S04]  /*9fa90*/  LDL.LU.64 R22, [R1+0x19c8] ;  /* 0x0019c80001167983 */ /* 0x000ea80000300a00 */
[----:B0-----:R-:W2:Y:S04]  /*9faa0*/  LDL.LU.64 R16, [R1+0x19b0] ;  /* 0x0019b00001107983 */ /* 0x001ea80000300a00 */
[----:B------:R-:W2:Y:S04]  /*9fab0*/  LDL.LU.64 R18, [R1+0x19b8] ;  /* 0x0019b80001127983 */ /* 0x000ea80000300a00 */
[----:B------:R-:W2:Y:S04]  /*9fac0*/  LDL.LU.64 R12, [R1+0x19a0] ;  /* 0x0019a000010c7983 */ /* 0x000ea80000300a00 */
[----:B------:R-:W2:Y:S04]  /*9fad0*/  LDL.LU.64 R14, [R1+0x19a8] ;  /* 0x0019a800010e7983 */ /* 0x000ea80000300a00 */
[----:B------:R-:W2:Y:S04]  /*9fae0*/  LDL.LU.64 R4, [R1+0x1990] ;  /* 0x0019900001047983 */ /* 0x000ea80000300a00 */
[----:B------:R-:W2:Y:S04]  /*9faf0*/  LDL.LU.64 R6, [R1+0x1998] ;  /* 0x0019980001067983 */ /* 0x000ea80000300a00 */
[----:B------:R-:W2:Y:S04]  /*9fb00*/  LDL R46, [R1+0x68] ;  /* 0x00006800012e7983 */ /* 0x000ea80000100800 */
[----:B------:R-:W2:Y:S04]  /*9fb10*/  LDL R47, [R1+0x6c] ;  /* 0x00006c00012f7983 */ /* 0x000ea80000100800 */
[----:B---3--:R-:W-:Y:S04]  /*9fb20*/  STL.64 [R1+0xaaa0], R24 ;  /* 0x00aaa01801007387 */ /* 0x008fe80000100a00 */
[----:B------:R-:W3:Y:S04]  /*9fb30*/  LDL R50, [R1+0x8] ;  /* 0x0000080001327983 */ /* 0x000ee80000100800 */
[----:B------:R-:W3:Y:S04]  /*9fb40*/  LDL R51, [R1+0xc] ;  /* 0x00000c0001337983 */ /* 0x000ee80000100800 */
[----:B---3--:R-:W-:Y:S04]  /*9fb50*/  STL.64 [R1+0xaab0], R50 ;  /* 0x00aab03201007387 */ /* 0x008fe80000100a00 */
[----:B------:R0:W-:Y:S04]  /*9fb60*/  STL.64 [R1+0xaaa8], R48 ;  /* 0x00aaa83001007387 */ /* 0x0001e80000100a00 */
[----:B0-----:R-:W3:Y:S04]  /*9fb70*/  LDL.LU.64 R48, [R1+0x19f0] ;  /* 0x0019f00001307983 */ /* 0x001ee80000300a00 */
[----:B------:R-:W3:Y:S01]  /*9fb80*/  LDL.LU.64 R50, [R1+0x19f8] ;  /* 0x0019f80001327983 */ /* 0x000ee20000300a00 */
[C---:B--2---:R-:W-:Y:S08]  /*9fb90*/  HMMA.16816.F32 R32, R28.reuse, R36, R32 ;  /* 0x000000241c20723c */ /* 0x044ff00000001820 */
[C---:B------:R-:W-:Y:S08]  /*9fba0*/  HMMA.16816.F32 R20, R28.reuse, R38, R20 ;  /* 0x000000261c14723c */ /* 0x040ff00000001814 */
[C---:B------:R-:W-:Y:S08]  /*9fbb0*/  HMMA.16816.F32 R16, R28.reuse, R40, R16 ;  /* 0x000000281c10723c */ /* 0x040ff00000001810 */
[C---:B------:R-:W-:Y:S01]  /*9fbc0*/  HMMA.16816.F32 R12, R28.reuse, R42, R12 ;  /* 0x0000002a1c0c723c */ /* 0x040fe2000000180c */
[----:B------:R-:W2:Y:S04]  /*9fbd0*/  LDL R26, [R1+0x60] ;  /* 0x00006000011a7983 */ /* 0x000ea80000100800 */
[----:B------:R-:W2:Y:S03]  /*9fbe0*/  LDL R27, [R1+0x64] ;  /* 0x00006400011b7983 */ /* 0x000ea60000100800 */
[C---:B------:R-:W-:Y:S08]  /*9fbf0*/  HMMA.16816.F32 R4, R28.reuse, R44, R4 ;  /* 0x0000002c1c04723c */ /* 0x040ff00000001804 */
[C---:B---3--:R-:W-:Y:S08]  /*9fc00*/  HMMA.16816.F32 R56, R28.reuse, R58, R48 ;  /* 0x0000003a1c38723c */ /* 0x048ff00000001830 */
[C---:B----4-:R-:W-:Y:S11]  /*9fc10*/  HMMA.16816.F32 R48, R28.reuse, R10, R52 ;  /* 0x0000000a1c30723c */ /* 0x050ff60000001834 */
[----:B------:R-:W-:Y:S04]  /*9fc20*/  STL.64 [R1+0x19f0], R56 ;  /* 0x0019f03801007387 */ /* 0x000fe80000100a00 */
[----:B------:R-:W-:Y:S04]  /*9fc30*/  STL.64 [R1+0x19f8], R58 ;  /* 0x0019f83a01007387 */ /* 0x000fe80000100a00 */
[----:B------:R-:W3:Y:S04]  /*9fc40*/  LDL R10, [R1] ;  /* 0x00000000010a7983 */ /* 0x000ee80000100800 */
[----:B------:R0:W-:Y:S04]  /*9fc50*/  STL.64 [R1+0x19e0], R48 ;  /* 0x0019e03001007387 */ /* 0x0001e80000100a00 */
[----:B------:R1:W-:Y:S04]  /*9fc60*/  STL.64 [R1+0x19e8], R50 ;  /* 0x0019e83201007387 */ /* 0x0003e80000100a00 */
[----:B------:R-:W-:Y:S04]  /*9fc70*/  STL.64 [R1+0x19d0], R32 ;  /* 0x0019d02001007387 */ /* 0x000fe80000100a00 */
[----:B------:R-:W-:Y:S04]  /*9fc80*/  STL.64 [R1+0x19d8], R34 ;  /* 0x0019d82201007387 */ /* 0x000fe80000100a00 */
[----:B------:R-:W-:Y:S04]  /*9fc90*/  STL.64 [R1+0x19c0], R20 ;  /* 0x0019c01401007387 */ /* 0x000fe80000100a00 */
[----:B------:R-:W-:Y:S04]  /*9fca0*/  STL.64 [R1+0x19c8], R22 ;  /* 0x0019c81601007387 */ /* 0x000fe80000100a00 */
[----:B------:R4:W-:Y:S04]  /*9fcb0*/  STL.64 [R1+0x19b0], R16 ;  /* 0x0019b01001007387 */ /* 0x0009e80000100a00 */
[----:B------:R0:W-:Y:S04]  /*9fcc0*/  STL.64 [R1+0x19b8], R18 ;  /* 0x0019b81201007387 */ /* 0x0001e80000100a00 */
[----:B------:R-:W2:Y:S04]  /*9fcd0*/  LDL.LU.64 R36, [R1+0x1980] ;  /* 0x0019800001247983 */ /* 0x000ea80000300a00 */
[----:B------:R0:W-:Y:S04]  /*9fce0*/  STL.64 [R1+0x19a0], R12 ;  /* 0x0019a00c01007387 */ /* 0x0001e80000100a00 */
[----:B------:R0:W-:Y:S04]  /*9fcf0*/  STL.64 [R1+0x19a8], R14 ;  /* 0x0019a80e01007387 */ /* 0x0001e80000100a00 */
[----:B------:R-:W2:Y:S04]  /*9fd00*/  LDL.LU.64 R38, [R1+0x1988] ;  /* 0x0019880001267983 */ /* 0x000ea80000300a00 */
[----:B------:R1:W-:Y:S04]  /*9fd10*/  STL.64 [R1+0x1990], R4 ;  /* 0x0019900401007387 */ /* 0x0003e80000100a00 */
[----:B------:R4:W-:Y:S04]  /*9fd20*/  STL.64 [R1+0x1998], R6 ;  /* 0x0019980601007387 */ /* 0x0009e80000100a00 */
[----:B0-----:R-:W3:Y:S04]  /*9fd30*/  LDL.LU.64 R48, [R1+0x1970] ;  /* 0x0019700001307983 */ /* 0x001ee80000300a00 */
[----:B-1----:R-:W3:Y:S04]  /*9fd40*/  LDL.LU.64 R50, [R1+0x1978] ;  /* 0x0019780001327983 */ /* 0x002ee80000300a00 */
[----:B----4-:R-:W4:Y:S04]  /*9fd50*/  LDL.LU.64 R16, [R1+0x1960] ;  /* 0x0019600001107983 */ /* 0x010f280000300a00 */
[----:B------:R-:W4:Y:S04]  /*9fd60*/  LDL.LU.64 R18, [R1+0x1968] ;  /* 0x0019680001127983 */ /* 0x000f280000300a00 */
        /* <DEDUP_REMOVED lines=13> */
[----:B------:R-:W4:Y:S01]  /*9fe40*/  LDL.LU.64 R42, [R1+0x18f8] ;  /* 0x0018f800012a7983 */ /* 0x000f220000300a00 */
[C---:B--2---:R-:W-:Y:S08]  /*9fe50*/  HMMA.16816.F32 R36, R28.reuse, R46, R36 ;  /* 0x0000002e1c24723c */ /* 0x044ff00000001824 */
[C---:B---3--:R-:W-:Y:S11]  /*9fe60*/  HMMA.16816.F32 R24, R28.reuse, R26, R48 ;  /* 0x0000001a1c18723c */ /* 0x048ff60000001830 */
[----:B------:R0:W-:Y:S04]  /*9fe70*/  STL.64 [R1+0x1980], R36 ;  /* 0x0019802401007387 */ /* 0x0001e80000100a00 */
[----:B------:R1:W-:Y:S04]  /*9fe80*/  STL.64 [R1+0x1988], R38 ;  /* 0x0019882601007387 */ /* 0x0003e80000100a00 */
[----:B------:R-:W2:Y:S04]  /*9fe90*/  LDL.LU.64 R44, [R1+0x18e0] ;  /* 0x0018e000012c7983 */ /* 0x000ea80000300a00 */
[----:B------:R-:W2:Y:S04]  /*9fea0*/  LDL.LU.64 R46, [R1+0x18e8] ;  /* 0x0018e800012e7983 */ /* 0x000ea80000300a00 */
[----:B0-----:R-:W3:Y:S04]  /*9feb0*/  LDL.LU.64 R36, [R1+0x18d0] ;  /* 0x0018d00001247983 */ /* 0x001ee80000300a00 */
[----:B-1----:R-:W3:Y:S04]  /*9fec0*/  LDL.LU.64 R38, [R1+0x18d8] ;  /* 0x0018d80001267983 */ /* 0x002ee80000300a00 */
[----:B------:R-:W2:Y:S04]  /*9fed0*/  LDL.LU.64 R50, [R1+0xaab0] ;  /* 0x00aab00001327983 */ /* 0x000ea80000300a00 */
[----:B------:R-:W2:Y:S04]  /*9fee0*/  LDL.LU.64 R48, [R1+0xaaa8] ;  /* 0x00aaa80001307983 */ /* 0x000ea80000300a00 */
[----:B------:R0:W-:Y:S04]  /*9fef0*/  STL.64 [R1+0x1970], R24 ;  /* 0x0019701801007387 */ /* 0x0001e80000100a00 */
[----:B------:R4:W-:Y:S04]  /*9ff00*/  STL.64 [R1+0x1978], R26 ;  /* 0x0019781a01007387 */ /* 0x0009e80000100a00 */
[----:B0-----:R-:W4:Y:S02]  /*9ff10*/  LDL.LU.64 R24, [R1+0xaaa0] ;  /* 0x00aaa00001187983 */ /* 0x001f240000300a00 */
[----:B----4-:R-:W-:Y:S02]  /*9ff20*/  HMMA.16816.F32 R24, R28, R24, R16 ;  /* 0x000000181c18723c */ /* 0x010fe40000001810 */
[----:B------:R-:W4:Y:S04]  /*9ff30*/  LDL.LU.64 R18, [R1+0xaa98] ;  /* 0x00aa980001127983 */ /* 0x000f280000300a00 */
[----:B------:R-:W2:-:S13]  /*9ff40*/  LDL.LU.64 R16, [R1+0xaa90] ;  /* 0x00aa900001107983 */ /* 0x000e9a0000300a00 */
[----:B------:R-:W-:Y:S04]  /*9ff50*/  STL.64 [R1+0x1960], R24 ;  /* 0x0019601801007387 */ /* 0x000fe80000100a00 */
[----:B------:R0:W-:Y:S04]  /*9ff60*/  STL.64 [R1+0x1968], R26 ;  /* 0x0019681a01007387 */ /* 0x0001e80000100a00 */
[----:B0-----:R-:W3:Y:S01]  /*9ff70*/  LDL.LU.64 R26, [R1+0xaa88] ;  /* 0x00aa8800011a7983 */ /* 0x001ee20000300a00 */
[----:B--2---:R-:W-:-:S15]  /*9ff80*/  HMMA.16816.F32 R56, R28, R16, R56 ;  /* 0x000000101c38723c */ /* 0x004fde0000001838 */
[----:B------:R-:W-:-:S04]  /*9ff90*/  NOP ;  /* 0x0000000000007918 */ /* 0x000fc80000000000 */
[----:B------:R-:W-:Y:S04]  /*9ffa0*/  STL.64 [R1+0x1950], R56 ;  /* 0x0019503801007387 */ /* 0x000fe80000100a00 */
[----:B------:R0:W-:Y:S04]  /*9ffb0*/  STL.64 [R1+0x1958], R58 ;  /* 0x0019583a01007387 */ /* 0x0001e80000100a00 */
[----:B0-----:R-:W2:Y:S04]  /*9ffc0*/  LDL.LU.64 R58, [R1+0xaa80] ;  /* 0x00aa8000013a7983 */ /* 0x001ea80000300a00 */
[----:B------:R-:W2:Y:S01]  /*9ffd0*/  LDL.LU.64 R56, [R1+0xaa78] ;  /* 0x00aa780001387983 */ /* 0x000ea20000300a00 */
[C---:B----4-:R-:W-:Y:S03]  /*9ffe0*/  HMMA.16816.F32 R16, R28.reuse, R18, R52 ;  /* 0x000000121c10723c */ /* 0x050fe60000001834 */
[----:B------:R-:W4:Y:S04]  /*9fff0*/  LDL.LU.64 R54, [R1+0xaa70] ;  /* 0x00aa700001367983 */ /* 0x000f280000300a00 */
[----:B------:R-:W4:Y:S01]  /*a0000*/  LDL.LU.64 R52, [R1+0xaa68] ;  /* 0x00aa680001347983 */ /* 0x000f220000300a00 */
[C---:B---3--:R-:W-:Y:S08]  /*a0010*/  HMMA.16816.F32 R24, R28.reuse, R26, R32 ;  /* 0x0000001a1c18723c */ /* 0x048ff00000001820 */
[C---:B------:R-:W-:Y:S03]  /*a0020*/  HMMA.16816.F32 R20, R28.reuse, R8, R20 ;  /* 0x000000081c14723c */ /* 0x040fe60000001814 */
[----:B------:R0:W-:Y:S04]  /*a0030*/  STL.64 [R1+0x1940], R16 ;  /* 0x0019401001007387 */ /* 0x0001e80000100a00 */
[----:B------:R1:W-:Y:S04]  /*a0040*/  STL.64 [R1+0x1948], R18 ;  /* 0x0019481201007387 */ /* 0x0003e80000100a00 */
[----:B0-----:R-:W3:Y:S04]  /*a0050*/  LDL.LU.64 R16, [R1+0x18c0] ;  /* 0x0018c00001107983 */ /* 0x001ee80000300a00 */
[----:B-1----:R-:W3:Y:S04]  /*a0060*/  LDL.LU.64 R18, [R1+0x18c8] ;  /* 0x0018c80001127983 */ /* 0x002ee80000300a00 */
[----:B------:R-:W3:Y:S04]  /*a0070*/  LDL.LU.64 R34, [R1+0xaa60] ;  /* 0x00aa600001227983 */ /* 0x000ee80000300a00 */
[----:B------:R-:W3:Y:S04]  /*a0080*/  LDL.LU.64 R32, [R1+0xaa58] ;  /* 0x00aa580001207983 */ /* 0x000ee80000300a00 */
[----:B------:R-:W-:Y:S04]  /*a0090*/  STL.64 [R1+0x1930], R24 ;  /* 0x0019301801007387 */ /* 0x000fe80000100a00 */
[----:B------:R0:W-:Y:S04]  /*a00a0*/  STL.64 [R1+0x1938], R26 ;  /* 0x0019381a01007387 */ /* 0x0001e80000100a00 */
[----:B0-----:R-:W3:Y:S04]  /*a00b0*/  LDL.LU.64 R26, [R1+0xaa50] ;  /* 0x00aa5000011a7983 */ /* 0x001ee80000300a00 */
[----:B------:R-:W3:Y:S04]  /*a00c0*/  LDL.LU.64 R24, [R1+0xaa48] ;  /* 0x00aa480001187983 */ /* 0x000ee80000300a00 */
[----:B------:R-:W-:Y:S04]  /*a00d0*/  STL.64 [R1+0x1920], R20 ;  /* 0x0019201401007387 */ /* 0x000fe80000100a00 */
[----:B------:R0:W-:Y:S04]  /*a00e0*/  STL.64 [R1+0x1928], R22 ;  /* 0x0019281601007387 */ /* 0x0001e80000100a00 */
[----:B0-----:R-:W3:Y:S04]  /*a00f0*/  LDL.LU.64 R22, [R1+0xaa40] ;  /* 0x00aa400001167983 */ /* 0x001ee80000300a00 */
[----:B------:R-:W3:Y:S01]  /*a0100*/  LDL.LU.64 R20, [R1+0xaa38] ;  /* 0x00aa380001147983 */ /* 0x000ee20000300a00 */
[C---:B--2---:R-:W-:Y:S08]  /*a0110*/  HMMA.16816.F32 R12, R28.reuse, R56, R12 ;  /* 0x000000381c0c723c */ /* 0x044ff0000000180c */
[C---:B------:R-:W-:Y:S11]  /*a0120*/  HMMA.16816.F32 R4, R28.reuse, R58, R4 ;  /* 0x0000003a1c04723c */ /* 0x040ff60000001804 */
[----:B------:R-:W-:Y:S04]  /*a0130*/  STL.64 [R1+0x1910], R12 ;  /* 0x0019100c01007387 */ /* 0x000fe80000100a00 */
[----:B------:R0:W-:Y:S04]  /*a0140*/  STL.64 [R1+0x1918], R14 ;  /* 0x0019180e01007387 */ /* 0x0001e80000100a00 */
[----:B0-----:R-:W2:Y:S04]  /*a0150*/  LDL.LU.64 R14, [R1+0xaa30] ;  /* 0x00aa3000010e7983 */ /* 0x001ea80000300a00 */
[----:B------:R-:W2:Y:S04]  /*a0160*/  LDL.LU.64 R12, [R1+0xaa28] ;  /* 0x00aa2800010c7983 */ /* 0x000ea80000300a00 */
[----:B------:R-:W2:Y:S04]  /*a0170*/  LDL.LU.64 R56, [R1+0x18b0] ;  /* 0x0018b00001387983 */ /* 0x000ea80000300a00 */
[----:B------:R-:W2:Y:S01]  /*a0180*/  LDL.LU.64 R58, [R1+0x18b8] ;  /* 0x0018b800013a7983 */ /* 0x000ea20000300a00 */
[C---:B------:R-:W-:Y:S08]  /*a0190*/  HMMA.16816.F32 R40, R28.reuse, R48, R40 ;  /* 0x000000301c28723c */ /* 0x040ff00000001828 */
[C---:B----4-:R-:W-:Y:S08]  /*a01a0*/  HMMA.16816.F32 R44, R28.reuse, R52, R44 ;  /* 0x000000341c2c723c */ /* 0x050ff0000000182c */
[C---:B------:R-:W-:Y:S08]  /*a01b0*/  HMMA.16816.F32 R36, R28.reuse, R54, R36 ;  /* 0x000000361c24723c */ /* 0x040ff00000001824 */
[----:B---3--:R-:W-:Y:S01]  /*a01c0*/  HMMA.16816.F32 R16, R28, R50, R16 ;  /* 0x000000321c10723c */ /* 0x008fe20000001810 */
[----:B------:R0:W-:Y:S04]  /*a01d0*/  STL.64 [R1+0x1900], R4 ;  /* 0x0019000401007387 */ /* 0x0001e80000100a00 */
[----:B------:R1:W-:Y:S04]  /*a01e0*/  STL.64 [R1+0x1908], R6 ;  /* 0x0019080601007387 */ /* 0x0003e80000100a00 */
[----:B0-----:R-:W3:Y:S04]  /*a01f0*/  LDL.LU.64 R4, [R1+0x18a0] ;  /* 0x0018a00001047983 */ /* 0x001ee80000300a00 */
[----:B-1----:R-:W3:Y:S04]  /*a0200*/  LDL.LU.64 R6, [R1+0x18a8] ;  /* 0x0018a80001067983 */ /* 0x002ee80000300a00 */
[----:B------:R-:W-:Y:S04]  /*a0210*/  STL.64 [R1+0x18f0], R40 ;  /* 0x0018f02801007387 */ /* 0x000fe80000100a00 */
[----:B------:R0:W-:Y:S01]  /*a0220*/  STL.64 [R1+0x18f8], R42 ;  /* 0x0018f82a01007387 */ /* 0x0001e20000100a00 */
[----:B------:R-:W-:-:S02]  /*a0230*/  IMAD.MOV.U32 R11, RZ, RZ, R0 ;  /* 0x000000ffff0b7224 */ /* 0x000fc400078e0000 */
[----:B------:R-:W-:Y:S01]  /*a0240*/  IMAD.MOV.U32 R0, RZ, RZ, R55 ;  /* 0x000000ffff007224 */ /* 0x000fe200078e0037 */
[----:B0-----:R-:W4:Y:S04]  /*a0250*/  LDL.LU.64 R42, [R1+0xaa20] ;  /* 0x00aa2000012a7983 */ /* 0x001f280000300a00 */
[----:B------:R-:W4:Y:S04]  /*a0260*/  LDL.LU.64 R40, [R1+0xaa18] ;  /* 0x00aa180001287983 */ /* 0x000f280000300a00 */
[----:B------:R0:W-:Y:S04]  /*a0270*/  STL.64 [R1+0x18e0], R44 ;  /* 0x0018e02c01007387 */ /* 0x0001e80000100a00 */
[----:B------:R1:W-:Y:S04]  /*a0280*/  STL.64 [R1+0x18e8], R46 ;  /* 0x0018e82e01007387 */ /* 0x0003e80000100a00 */
[----:B0-----:R-:W4:Y:S04]  /*a0290*/  LDL.LU.64 R44, [R1+0x1890] ;  /* 0x00189000012c7983 */ /* 0x001f280000300a00 */
[----:B------:R0:W-:Y:S04]  /*a02a0*/  STL.64 [R1+0x18d0], R36 ;  /* 0x0018d02401007387 */ /* 0x0001e80000100a00 */
[----:B------:R0:W-:Y:S04]  /*a02b0*/  STL.64 [R1+0x18d8], R38 ;  /* 0x0018d82601007387 */ /* 0x0001e80000100a00 */
[----:B-1----:R-:W4:Y:S04]  /*a02c0*/  LDL.LU.64 R46, [R1+0x1898] ;  /* 0x00189800012e7983 */ /* 0x002f280000300a00 */
[----:B------:R-:W4:Y:S04]  /*a02d0*/  LDL.LU.64 R52, [R1+0x1880] ;  /* 0x0018800001347983 */ /* 0x000f280000300a00 */
[----:B------:R-:W4:Y:S04]  /*a02e0*/  LDL.LU.64 R54, [R1+0x1888] ;  /* 0x0018880001367983 */ /* 0x000f280000300a00 */
[----:B------:R-:W4:Y:S04]  /*a02f0*/  LDL.LU.64 R48, [R1+0x1870] ;  /* 0x0018700001307983 */ /* 0x000f280000300a00 */
[----:B------:R-:W4:Y:S04]  /*a0300*/  LDL.LU.64 R50, [R1+0x1878] ;  /* 0x0018780001327983 */ /* 0x000f280000300a00 */
[----:B------:R1:W-:Y:S04]  /*a0310*/  STL.64 [R1+0x18c0], R16 ;  /* 0x0018c01001007387 */ /* 0x0003e80000100a00 */
[----:B------:R1:W-:Y:S04]  /*a0320*/  STL.64 [R1+0x18c8], R18 ;  /* 0x0018c81201007387 */ /* 0x0003e80000100a00 */
[----:B0-----:R-:W4:Y:S04]  /*a0330*/  LDL.LU.64 R36, [R1+0x1850] ;  /* 0x0018500001247983 */ /* 0x001f280000300a00 */
[----:B------:R-:W4:Y:S04]  /*a0340*/  LDL.LU.64 R38, [R1+0x1858] ;  /* 0x0018580001267983 */ /* 0x000f280000300a00 */
[----:B-1----:R-:W4:Y:S04]  /*a0350*/  LDL.LU.64 R16, [R1+0x1840] ;  /* 0x0018400001107983 */ /* 0x002f280000300a00 */
[----:B------:R-:W4:Y:S01]  /*a0360*/  LDL.LU.64 R18, [R1+0x1848] ;  /* 0x0018480001127983 */ /* 0x000f220000300a00 */
[C---:B--2---:R-:W-:Y:S03]  /*a0370*/  HMMA.16816.F32 R8, R28.reuse, R10, R56 ;  /* 0x0000000a1c08723c */ /* 0x044fe60000001838 */
[----:B------:R-:W4:Y:S04]  /*a0380*/  LDL.LU.64 R58, [R1+0xaa10] ;  /* 0x00aa1000013a7983 */ /* 0x000f280000300a00 */
[----:B------:R-:W2:Y:S01]  /*a0390*/  LDL.LU.64 R56, [R1+0xaa08] ;  /* 0x00aa080001387983 */ /* 0x000ea20000300a00 */
[C---:B---3--:R-:W-:Y:S11]  /*a03a0*/  HMMA.16816.F32 R4, R28.reuse, R60, R4 ;  /* 0x0000003c1c04723c */ /* 0x048ff60000001804 */
[----:B------:R0:W-:Y:S04]  /*a03b0*/  STL.64 [R1+0x18b0], R8 ;  /* 0x0018b00801007387 */ /* 0x0001e80000100a00 */
[----:B------:R1:W-:Y:S04]  /*a03c0*/  STL.64 [R1+0x18b8], R10 ;  /* 0x0018b80a01007387 */ /* 0x0003e80000100a00 */
[----:B0-----:R-:W3:Y:S04]  /*a03d0*/  LDL.LU.64 R8, [R1+0x1830] ;  /* 0x0018300001087983 */ /* 0x001ee80000300a00 */
[----:B-1----:R-:W3:Y:S04]  /*a03e0*/  LDL.LU.64 R10, [R1+0x1838] ;  /* 0x00183800010a7983 */ /* 0x002ee80000300a00 */
[----:B------:R0:W-:Y:S04]  /*a03f0*/  STL.64 [R1+0x18a0], R4 ;  /* 0x0018a00401007387 */ /* 0x0001e80000100a00 */
[----:B------:R1:W-:Y:S04]  /*a0400*/  STL.64 [R1+0x18a8], R6 ;  /* 0x0018a80601007387 */ /* 0x0003e80000100a00 */
[----:B0-----:R-:W3:Y:S04]  /*a0410*/  LDL.LU.64 R4, [R1+0x1820] ;  /* 0x0018200001047983 */ /* 0x001ee80000300a00 */
[----:B-1----:R-:W3:Y:S04]  /*a0420*/  LDL.LU.64 R6, [R1+0x1828] ;  /* 0x0018280001067983 */ /* 0x002ee80000300a00 */
[----:B------:R-:W-:Y:S01]  /*a0430*/  STL.64 [R1+0xa898], R60 ;  /* 0x00a8983c01007387 */ /* 0x000fe20000100a00 */
[C---:B----4-:R-:W-:Y:S08]  /*a0440*/  HMMA.16816.F32 R44, R28.reuse, R58, R44 ;  /* 0x0000003a1c2c723c */ /* 0x050ff0000000182c */
[C---:B--2---:R-:W-:Y:S11]  /*a0450*/  HMMA.16816.F32 R52, R28.reuse, R56, R52 ;  /* 0x000000381c34723c */ /* 0x044ff60000001834 */
[----:B------:R-:W-:Y:S04]  /*a0460*/  STL.64 [R1+0x1890], R44 ;  /* 0x0018902c01007387 */ /* 0x000fe80000100a00 */
[----:B------:R0:W-:Y:S04]  /*a0470*/  STL.64 [R1+0x1898], R46 ;  /* 0x0018982e01007387 */ /* 0x0001e80000100a00 */
[----:B0-----:R-:W3:Y:S04]  /*a0480*/  LDL.LU.64 R46, [R1+0xaa00] ;  /* 0x00aa0000012e7983 */ /* 0x001ee80000300a00 */
[----:B------:R-:W2:Y:S04]  /*a0490*/  LDL.LU.64 R44, [R1+0xa9f8] ;  /* 0x00a9f800012c7983 */ /* 0x000ea80000300a00 */
[----:B------:R-:W-:Y:S04]  /*a04a0*/  STL.64 [R1+0x1880], R52 ;  /* 0x0018803401007387 */ /* 0x000fe80000100a00 */
[----:B------:R0:W-:Y:S04]  /*a04b0*/  STL.64 [R1+0x1888], R54 ;  /* 0x0018883601007387 */ /* 0x0001e80000100a00 */
[----:B0-----:R-:W4:Y:S04]  /*a04c0*/  LDL.LU.64 R54, [R1+0xa9f0] ;  /* 0x00a9f00001367983 */ /* 0x001f280000300a00 */
[----:B------:R-:W2:Y:S04]  /*a04d0*/  LDL.LU.64 R52, [R1+0xa9e8] ;  /* 0x00a9e80001347983 */ /* 0x000ea80000300a00 */
[----:B------:R-:W-:Y:S04]  /*a04e0*/  STL.64 [R1+0xa890], R58 ;  /* 0x00a8903a01007387 */ /* 0x000fe80000100a00 */
[----:B------:R0:W-:Y:S04]  /*a04f0*/  STL.64 [R1+0xa888], R56 ;  /* 0x00a8883801007387 */ /* 0x0001e80000100a00 */
[----:B0-----:R-:W2:Y:S04]  /*a0500*/  LDL.LU.64 R56, [R1+0x1860] ;  /* 0x0018600001387983 */ /* 0x001ea80000300a00 */
[----:B------:R-:W2:Y:S01]  /*a0510*/  LDL.LU.64 R58, [R1+0x1868] ;  /* 0x00186800013a7983 */ /* 0x000ea20000300a00 */
[----:B----4-:R-:W-:-:S15]  /*a0520*/  HMMA.16816.F32 R48, R28, R54, R48 ;  /* 0x000000361c30723c */ /* 0x010fde0000001830 */
[----:B------:R-:W-:-:S04]  /*a0530*/  NOP ;  /* 0x0000000000007918 */ /* 0x000fc80000000000 */
[----:B------:R-:W-:Y:S04]  /*a0540*/  STL.64 [R1+0x1870], R48 ;  /* 0x0018703001007387 */ /* 0x000fe80000100a00 */
[----:B------:R0:W-:Y:S04]  /*a0550*/  STL.64 [R1+0x1878], R50 ;  /* 0x0018783201007387 */ /* 0x0001e80000100a00 */
[----:B0-----:R-:W4:Y:S04]  /*a0560*/  LDL.LU.64 R50, [R1+0xa9e0] ;  /* 0x00a9e00001327983 */ /* 0x001f280000300a00 */
[----:B------:R-:W4:Y:S01]  /*a0570*/  LDL.LU.64 R48, [R1+0xa9d8] ;  /* 0x00a9d80001307983 */ /* 0x000f220000300a00 */
[C---:B--2---:R-:W-:Y:S03]  /*a0580*/  HMMA.16816.F32 R56, R28.reuse, R52, R56 ;  /* 0x000000341c38723c */ /* 0x044fe60000001838 */
[----:B------:R-:W-:Y:S04]  /*a0590*/  STL.64 [R1+0xa870], R54 ;  /* 0x00a8703601007387 */ /* 0x000fe80000100a00 */
[----:B------:R4:W-:Y:S01]  /*a05a0*/  STL.64 [R1+0xa868], R52 ;  /* 0x00a8683401007387 */ /* 0x0009e20000100a00 */
[C---:B---3--:R-:W-:Y:S11]  /*a05b0*/  HMMA.16816.F32 R8, R28.reuse, R46, R8 ;  /* 0x0000002e1c08723c */ /* 0x048ff60000001808 */
[----:B------:R-:W-:Y:S04]  /*a05c0*/  STL.64 [R1+0x1860], R56 ;  /* 0x0018603801007387 */ /* 0x000fe80000100a00 */
[----:B------:R-:W-:Y:S01]  /*a05d0*/  STL.64 [R1+0x1868], R58 ;  /* 0x0018683a01007387 */ /* 0x000fe20000100a00 */
[C---:B----4-:R-:W-:Y:S08]  /*a05e0*/  HMMA.16816.F32 R52, R28.reuse, R50, R36 ;  /* 0x000000321c34723c */ /* 0x050ff00000001824 */
[C---:B------:R-:W-:Y:S01]  /*a05f0*/  HMMA.16816.F32 R36, R28.reuse, R48, R16 ;  /* 0x000000301c24723c */ /* 0x040fe20000001810 */
[----:B------:R-:W2:Y:S10]  /*a0600*/  LDL.LU.64 R16, [R1+0x1810] ;  /* 0x0018100001107983 */ /* 0x000eb40000300a00 */
[----:B------:R-:W-:Y:S04]  /*a0610*/  STL.64 [R1+0x1850], R52 ;  /* 0x0018503401007387 */ /* 0x000fe80000100a00 */
[----:B------:R-:W-:Y:S04]  /*a0620*/  STL.64 [R1+0x1858], R54 ;  /* 0x0018583601007387 */ /* 0x000fe80000100a00 */
[----:B------:R-:W2:Y:S04]  /*a0630*/  LDL.LU.64 R18, [R1+0x1818] ;  /* 0x0018180001127983 */ /* 0x000ea80000300a00 */
[----:B------:R0:W-:Y:S04]  /*a0640*/  STL.64 [R1+0x1840], R36 ;  /* 0x0018402401007387 */ /* 0x0001e80000100a00 */
[----:B------:R1:W-:Y:S04]  /*a0650*/  STL.64 [R1+0x1848], R38 ;  /* 0x0018482601007387 */ /* 0x0003e80000100a00 */
[----:B------:R-:W-:Y:S04]  /*a0660*/  STL.64 [R1+0xa880], R50 ;  /* 0x00a8803201007387 */ /* 0x000fe80000100a00 */
[----:B------:R-:W-:Y:S04]  /*a0670*/  STL.64 [R1+0xa878], R48 ;  /* 0x00a8783001007387 */ /* 0x000fe80000100a00 */
[----:B0-----:R-:W3:Y:S04]  /*a0680*/  LDL.LU.64 R36, [R1+0x1800] ;  /* 0x0018000001247983 */ /* 0x001ee80000300a00 */
[----:B------:R0:W-:Y:S04]  /*a0690*/  STL.64 [R1+0x1830], R8 ;  /* 0x0018300801007387 */ /* 0x0001e80000100a00 */
[----:B------:R4:W-:Y:S04]  /*a06a0*/  STL.64 [R1+0x1838], R10 ;  /* 0x0018380a01007387 */ /* 0x0009e80000100a00 */
[----:B-1----:R-:W3:Y:S01]  /*a06b0*/  LDL.LU.64 R38, [R1+0x1808] ;  /* 0x0018080001267983 */ /* 0x002ee20000300a00 */
[----:B------:R-:W-:-:S15]  /*a06c0*/  HMMA.16816.F32 R4, R28, R44, R4 ;  /* 0x0000002c1c04723c */ /* 0x000fde0000001804 */
[----:B------:R-:W-:-:S04]  /*a06d0*/  NOP ;  /* 0x0000000000007918 */ /* 0x000fc80000000000 */
[----:B------:R1:W-:Y:S04]  /*a06e0*/  STL.64 [R1+0x1820], R4 ;  /* 0x0018200401007387 */ /* 0x0003e80000100a00 */
[----:B------:R1:W-:Y:S04]  /*a06f0*/  STL.64 [R1+0x1828], R6 ;  /* 0x0018280601007387 */ /* 0x0003e80000100a00 */
[----:B0-----:R-:W3:Y:S04]  /*a0700*/  LDL.LU.64 R8, [R1+0x17f0] ;  /* 0x0017f00001087983 */ /* 0x001ee80000300a00 */
[----:B----4-:R-:W4:Y:S04]  /*a0710*/  LDL.LU.64 R10, [R1+0x17f8] ;  /* 0x0017f800010a7983 */ /* 0x010f280000300a00 */
        /* <DEDUP_REMOVED lines=24> */
[----:B0-----:R-:W2:Y:S04]  /*a08a0*/  LDL.LU.64 R40, [R1+0x17d0] ;  /* 0x0017d00001287983 */ /* 0x001ea80000300a00 */
[----:B------:R-:W2:Y:S01]  /*a08b0*/  LDL.LU.64 R42, [R1+0x17d8] ;  /* 0x0017d800012a7983 */ /* 0x000ea20000300a00 */
[C---:B----4-:R-:W-:Y:S08]  /*a08c0*/  HMMA.16816.F32 R8, R28.reuse, R38, R8 ;  /* 0x000000261c08723c */ /* 0x050ff00000001808 */
[C---:B---3--:R-:W-:Y:S11]  /*a08d0*/  HMMA.16816.F32 R4, R28.reuse, R36, R4 ;  /* 0x000000241c04723c */ /* 0x048ff60000001804 */
[----:B------:R-:W-:Y:S04]  /*a08e0*/  STL.64 [R1+0x17f0], R8 ;  /* 0x0017f00801007387 */ /* 0x000fe80000100a00 */
[----:B------:R0:W-:Y:S04]  /*a08f0*/  STL.64 [R1+0x17f8], R10 ;  /* 0x0017f80a01007387 */ /* 0x0001e80000100a00 */
[----:B0-----:R-:W3:Y:S04]  /*a0900*/  LDL.LU.64 R10, [R1+0xa9c0] ;  /* 0x00a9c000010a7983 */ /* 0x001ee80000300a00 */
[----:B------:R-:W4:Y:S04]  /*a0910*/  LDL.LU.64 R8, [R1+0xa9b8] ;  /* 0x00a9b80001087983 */ /* 0x000f280000300a00 */
[----:B------:R-:W-:Y:S04]  /*a0920*/  STL.64 [R1+0x17e0], R4 ;  /* 0x0017e00401007387 */ /* 0x000fe80000100a00 */
[----:B------:R0:W-:Y:S04]  /*a0930*/  STL.64 [R1+0x17e8], R6 ;  /* 0x0017e80601007387 */ /* 0x0001e80000100a00 */
[----:B0-----:R-:W3:Y:S04]  /*a0940*/  LDL.LU.64 R6, [R1+0xa9b0] ;  /* 0x00a9b00001067983 */ /* 0x001ee80000300a00 */
[----:B------:R-:W3:Y:S04]  /*a0950*/  LDL.LU.64 R4, [R1+0xa9a8] ;  /* 0x00a9a80001047983 */ /* 0x000ee80000300a00 */
[----:B------:R-:W-:Y:S04]  /*a0960*/  STL.64 [R1+0xa840], R38 ;  /* 0x00a8402601007387 */ /* 0x000fe80000100a00 */
[----:B------:R2:W-:Y:S02]  /*a0970*/  STL.64 [R1+0xa838], R36 ;  /* 0x00a8382401007387 */ /* 0x0005e40000100a00 */
[C---:B--2---:R-:W-:Y:S08]  /*a0980*/  HMMA.16816.F32 R36, R28.reuse, R34, R40 ;  /* 0x000000221c24723c */ /* 0x044ff00000001828 */
[C---:B------:R-:W-:Y:S11]  /*a0990*/  HMMA.16816.F32 R56, R28.reuse, R2, R56 ;  /* 0x000000021c38723c */ /* 0x040ff60000001838 */
[----:B------:R-:W-:Y:S04]  /*a09a0*/  STL.64 [R1+0x17d0], R36 ;  /* 0x0017d02401007387 */ /* 0x000fe80000100a00 */
[----:B------:R0:W-:Y:S04]  /*a09b0*/  STL.64 [R1+0x17d8], R38 ;  /* 0x0017d82601007387 */ /* 0x0001e80000100a00 */
[----:B------:R-:W-:Y:S04]  /*a09c0*/  STL.64 [R1+0x17c0], R56 ;  /* 0x0017c03801007387 */ /* 0x000fe80000100a00 */
[----:B------:R-:W-:Y:S01]  /*a09d0*/  STL.64 [R1+0x17c8], R58 ;  /* 0x0017c83a01007387 */ /* 0x000fe20000100a00 */
[C---:B---3--:R-:W-:Y:S08]  /*a09e0*/  HMMA.16816.F32 R40, R28.reuse, R4, R52 ;  /* 0x000000041c28723c */ /* 0x048ff00000001834 */
[C---:B0-----:R-:W-:Y:S01]  /*a09f0*/  HMMA.16816.F32 R36, R28.reuse, R6, R48 ;  /* 0x000000061c24723c */ /* 0x041fe20000001830 */
[----:B------:R-:W2:Y:S07]  /*a0a00*/  LDL.LU R54, [R1+0x2fbc] ;  /* 0x002fbc0001367983 */ /* 0x000eae0000300800 */
[C---:B------:R-:W-:Y:S03]  /*a0a10*/  HMMA.16816.F32 R16, R28.reuse, R10, R16 ;  /* 0x0000000a1c10723c */ /* 0x040fe60000001810 */
[----:B------:R-:W-:Y:S04]  /*a0a20*/  STL.64 [R1+0x17b0], R40 ;  /* 0x0017b02801007387 */ /* 0x000fe80000100a00 */
[----:B------:R-:W-:Y:S04]  /*a0a30*/  STL.64 [R1+0x17b8], R42 ;  /* 0x0017b82a01007387 */ /* 0x000fe80000100a00 */
[----:B------:R-:W2:Y:S04]  /*a0a40*/  LDL.LU R60, [R1+0x2fb8] ;  /* 0x002fb800013c7983 */ /* 0x000ea80000300800 */
[----:B------:R-:W-:Y:S04]  /*a0a50*/  STL.64 [R1+0x17a0], R36 ;  /* 0x0017a02401007387 */ /* 0x000fe80000100a00 */
[----:B------:R4:W-:Y:S02]  /*a0a60*/  STL.64 [R1+0x17a8], R38 ;  /* 0x0017a82601007387 */ /* 0x0009e40000100a00 */
[C---:B----4-:R-:W-:Y:S02]  /*a0a70*/  HMMA.16816.F32 R36, R28.reuse, R8, R44 ;  /* 0x000000081c24723c */ /* 0x050fe4000000182c */
[----:B------:R-:W-:Y:S04]  /*a0a80*/  STL.64 [R1+0xa850], R6 ;  /* 0x00a8500601007387 */ /* 0x000fe80000100a00 */
[----:B------:R0:W-:Y:S04]  /*a0a90*/  STL.64 [R1+0xa848], R4 ;  /* 0x00a8480401007387 */ /* 0x0001e80000100a00 */
[----:B0-----:R-:W3:Y:S09]  /*a0aa0*/  LDL.LU.64 R4, [R1+0x1770] ;  /* 0x0017700001047983 */ /* 0x001ef20000300a00 */
[----:B------:R-:W-:Y:S04]  /*a0ab0*/  STL.64 [R1+0x1790], R36 ;  /* 0x0017902401007387 */ /* 0x000fe80000100a00 */
[----:B------:R-:W-:Y:S04]  /*a0ac0*/  STL.64 [R1+0x1798], R38 ;  /* 0x0017982601007387 */ /* 0x000fe80000100a00 */
[----:B------:R-:W3:Y:S04]  /*a0ad0*/  LDL.LU.64 R6, [R1+0x1778] ;  /* 0x0017780001067983 */ /* 0x000ee80000300a00 */
[----:B------:R0:W-:Y:S04]  /*a0ae0*/  STL.64 [R1+0x1780], R16 ;  /* 0x0017801001007387 */ /* 0x0001e80000100a00 */
[----:B------:R1:W-:Y:S04]  /*a0af0*/  STL.64 [R1+0x1788], R18 ;  /* 0x0017881201007387 */ /* 0x0003e80000100a00 */
[----:B0-----:R-:W4:Y:S04]  /*a0b00*/  LDL.LU.64 R16, [R1+0x1760] ;  /* 0x0017600001107983 */ /* 0x001f280000300a00 */
[----:B-1----:R-:W4:Y:S04]  /*a0b10*/  LDL.LU.64 R18, [R1+0x1768] ;  /* 0x0017680001127983 */ /* 0x002f280000300a00 */
        /* <DEDUP_REMOVED lines=8> */
[----:B------:R-:W2:Y:S04]  /*a0ba0*/  LDL.LU R55, [R1+0x2fc4] ;  /* 0x002fc40001377983 */ /* 0x000ea80000300800 */
[----:B------:R-:W2:Y:S04]  /*a0bb0*/  LDL.LU R56, [R1+0x2fc0] ;  /* 0x002fc00001387983 */ /* 0x000ea80000300800 */
[----:B------:R-:W-:Y:S04]  /*a0bc0*/  STL.64 [R1+0xa8b8], R10 ;  /* 0x00a8b80a01007387 */ /* 0x000fe80000100a00 */
[----:B------:R0:W-:Y:S04]  /*a0bd0*/  STL.64 [R1+0xa8b0], R8 ;  /* 0x00a8b00801007387 */ /* 0x0001e80000100a00 */
[----:B0-----:R-:W2:Y:S04]  /*a0be0*/  LDL.LU.64 R8, [R1+0x1750] ;  /* 0x0017500001087983 */ /* 0x001ea80000300a00 */
[----:B------:R-:W2:Y:S01]  /*a0bf0*/  LDL.LU.64 R10, [R1+0x1758] ;  /* 0x00175800010a7983 */ /* 0x000ea20000300a00 */
[C---:B---3--:R-:W-:Y:S08]  /*a0c00*/  HMMA.16816.F32 R4, R28.reuse, R12, R4 ;  /* 0x0000000c1c04723c */ /* 0x048ff00000001804 */
[C---:B----4-:R-:W-:Y:S11]  /*a0c10*/  HMMA.16816.F32 R16, R28.reuse, R14, R16 ;  /* 0x0000000e1c10723c */ /* 0x050ff60000001810 */
[----:B------:R0:W-:Y:S04]  /*a0c20*/  STL.64 [R1+0x1770], R4 ;  /* 0x0017700401007387 */ /* 0x0001e80000100a00 */
[----:B------:R1:W-:Y:S04]  /*a0c30*/  STL.64 [R1+0x1778], R6 ;  /* 0x0017780601007387 */ /* 0x0003e80000100a00 */
[----:B0-----:R-:W3:Y:S04]  /*a0c40*/  LDL.LU.64 R4, [R1+0x1700] ;  /* 0x0017000001047983 */ /* 0x001ee80000300a00 */
[----:B-1----:R-:W3:Y:S04]  /*a0c50*/  LDL.LU.64 R6, [R1+0x1708] ;  /* 0x0017080001067983 */ /* 0x002ee80000300a00 */
[----:B------:R-:W-:Y:S04]  /*a0c60*/  STL.64 [R1+0x1760], R16 ;  /* 0x0017601001007387 */ /* 0x000fe80000100a00 */
[----:B------:R0:W-:Y:S04]  /*a0c70*/  STL.64 [R1+0x1768], R18 ;  /* 0x0017681201007387 */ /* 0x0001e80000100a00 */
[----:B0-----:R-:W4:Y:S04]  /*a0c80*/  LDL.LU.64 R18, [R1+0xa9a0] ;  /* 0x00a9a00001127983 */ /* 0x001f280000300a00 */
[----:B------:R-:W2:Y:S04]  /*a0c90*/  LDL.LU.64 R16, [R1+0xa998] ;  /* 0x00a9980001107983 */ /* 0x000ea80000300a00 */
[----:B------:R-:W-:Y:S04]  /*a0ca0*/  STL.64 [R1+0xa830], R14 ;  /* 0x00a8300e01007387 */ /* 0x000fe80000100a00 */
[----:B------:R2:W-:Y:S02]  /*a0cb0*/  STL.64 [R1+0xa828], R12 ;  /* 0x00a8280c01007387 */ /* 0x0005e40000100a00 */
[C---:B--2---:R-:W-:Y:S08]  /*a0cc0*/  HMMA.16816.F32 R12, R28.reuse, R16, R8 ;  /* 0x000000101c0c723c */ /* 0x044ff00000001808 */
[C---:B----4-:R-:W-:Y:S01]  /*a0cd0*/  HMMA.16816.F32 R8, R28.reuse, R18, R48 ;  /* 0x000000121c08723c */ /* 0x050fe20000001830 */
[----:B------:R-:W-:Y:S10]  /*a0ce0*/  STL.64 [R1+0xa8c8], R18 ;  /* 0x00a8c81201007387 */ /* 0x000ff40000100a00 */
[----:B------:R-:W-:Y:S04]  /*a0cf0*/  STL.64 [R1+0x1750], R12 ;  /* 0x0017500c01007387 */ /* 0x000fe80000100a00 */
[----:B------:R0:W-:Y:S04]  /*a0d00*/  STL.64 [R1+0x1758], R14 ;  /* 0x0017580e01007387 */ /* 0x0001e80000100a00 */
[----:B------:R-:W-:Y:S04]  /*a0d10*/  STL.64 [R1+0xa8c0], R16 ;  /* 0x00a8c01001007387 */ /* 0x000fe80000100a00 */
[----:B------:R-:W-:Y:S04]  /*a0d20*/  STL.64 [R1+0x1740], R8 ;  /* 0x0017400801007387 */ /* 0x000fe80000100a00 */
[----:B------:R1:W-:Y:S04]  /*a0d30*/  STL.64 [R1+0x1748], R10 ;  /* 0x0017480a01007387 */ /* 0x0003e80000100a00 */
[----:B------:R-:W2:Y:S01]  /*a0d40*/  LDL.LU R57, [R1+0x2fcc] ;  /* 0x002fcc0001397983 */ /* 0x000ea20000300800 */
[C---:B0-----:R-:W-:Y:S08]  /*a0d50*/  HMMA.16816.F32 R12, R28.reuse, R20, R44 ;  /* 0x000000141c0c723c */ /* 0x041ff0000000182c */
[C---:B-1----:R-:W-:Y:S08]  /*a0d60*/  HMMA.16816.F32 R8, R28.reuse, R22, R40 ;  /* 0x000000161c08723c */ /* 0x042ff00000001828 */
[C---:B---3--:R-:W-:Y:S03]  /*a0d70*/  HMMA.16816.F32 R4, R28.reuse, R26, R4 ;  /* 0x0000001a1c04723c */ /* 0x048fe60000001804 */
[----:B------:R-:W-:Y:S04]  /*a0d80*/  STL.64 [R1+0x1730], R12 ;  /* 0x0017300c01007387 */ /* 0x000fe80000100a00 */
[----:B------:R-:W-:Y:S04]  /*a0d90*/  STL.64 [R1+0x1738], R14 ;  /* 0x0017380e01007387 */ /* 0x000fe80000100a00 */
[----:B------:R-:W2:Y:S04]  /*a0da0*/  LDL.LU R58, [R1+0x2fc8] ;  /* 0x002fc800013a7983 */ /* 0x000ea80000300800 */
[----:B------:R-:W-:Y:S04]  /*a0db0*/  STL.64 [R1+0x1720], R8 ;  /* 0x0017200801007387 */ /* 0x000fe80000100a00 */
[----:B------:R0:W-:Y:S02]  /*a0dc0*/  STL.64 [R1+0x1728], R10 ;  /* 0x0017280a01007387 */ /* 0x0001e40000100a00 */
[----:B0-----:R-:W-:Y:S02]  /*a0dd0*/  HMMA.16816.F32 R8, R28, R24, R36 ;  /* 0x000000181c08723c */ /* 0x001fe40000001824 */
[----:B------:R-:W-:Y:S04]  /*a0de0*/  STL.64 [R1+0xa8d8], R22 ;  /* 0x00a8d81601007387 */ /* 0x000fe80000100a00 */
[----:B------:R-:W-:Y:S04]  /*a0df0*/  STL.64 [R1+0xa8d0], R20 ;  /* 0x00a8d01401007387 */ /* 0x000fe80000100a00 */
[----:B------:R-:W3:Y:S04]  /*a0e00*/  LDL.LU R59, [R1+0x2fd4] ;  /* 0x002fd400013b7983 */ /* 0x000ee80000300800 */
[----:B------:R-:W3:Y:S05]  /*a0e10*/  LDL.LU R61, [R1+0x2fd0] ;  /* 0x002fd000013d7983 */ /* 0x000eea0000300800 */
[----:B------:R0:W-:Y:S04]  /*a0e20*/  STL.64 [R1+0x1710], R8 ;  /* 0x0017100801007387 */ /* 0x0001e80000100a00 */
[----:B------:R1:W-:Y:S04]  /*a0e30*/  STL.64 [R1+0x1718], R10 ;  /* 0x0017180a01007387 */ /* 0x0003e80000100a00 */
[----:B0-----:R-:W4:Y:S04]  /*a0e40*/  LDL.LU.64 R8, [R1+0x1150] ;  /* 0x0011500001087983 */ /* 0x001f280000300a00 */
[----:B-1----:R-:W4:Y:S04]  /*a0e50*/  LDL.LU.64 R10, [R1+0x1158] ;  /* 0x00115800010a7983 */ /* 0x002f280000300a00 */
[----:B------:R-:W-:Y:S04]  /*a0e60*/  STL.64 [R1+0x1700], R4 ;  /* 0x0017000401007387 */ /* 0x000fe80000100a00 */
[----:B------:R-:W-:Y:S04]  /*a0e70*/  STL.64 [R1+0x1708], R6 ;  /* 0x0017080601007387 */ /* 0x000fe80000100a00 */
[----:B------:R-:W2:Y:S04]  /*a0e80*/  LDL.64 R48, [R1+0xe0] ;  /* 0x0000e00001307983 */ /* 0x000ea80000100a00 */
[----:B------:R-:W-:Y:S04]  /*a0e90*/  STL [R1+0xa820], R26 ;  /* 0x00a8201a01007387 */ /* 0x000fe80000100800 */
[----:B------:R-:W-:Y:S04]  /*a0ea0*/  STL [R1+0xa81c], R27 ;  /* 0x00a81c1b01007387 */ /* 0x000fe80000100800 */
[----:B------:R-:W-:Y:S04]  /*a0eb0*/  STL.64 [R1+0xa950], R24 ;  /* 0x00a9501801007387 */ /* 0x000fe80000100a00 */
[----:B------:R-:W2:Y:S04]  /*a0ec0*/  LDL R42, [R1+0xf8] ;  /* 0x0000f800012a7983 */ /* 0x000ea80000100800 */
[----:B------:R-:W2:Y:S04]  /*a0ed0*/  LDL R43, [R1+0xfc] ;  /* 0x0000fc00012b7983 */ /* 0x000ea80000100800 */
[----:B------:R-:W3:Y:S01]  /*a0ee0*/  LDL R40, [R1+0x100] ;  /* 0x0001000001287983 */ /* 0x000ee20000100800 */
[----:B------:R-:W-:-:S03]  /*a0ef0*/  IMAD.MOV.U32 R41, RZ, RZ, R33 ;  /* 0x000000ffff297224 */ /* 0x000fc600078e0021 */
[----:B------:R-:W4:Y:S04]  /*a0f00*/  LDL R46, [R1+0xe8] ;  /* 0x0000e800012e7983 */ /* 0x000f280000100800 */
[----:B------:R-:W4:Y:S04]  /*a0f10*/  LDL R47, [R1+0xec] ;  /* 0x0000ec00012f7983 */ /* 0x000f280000100800 */
[----:B------:R-:W4:Y:S04]  /*a0f20*/  LDL.LU R33, [R1+0xa990] ;  /* 0x00a9900001217983 */ /* 0x000f280000300800 */
[----:B--2---:R-:W-:Y:S04]  /*a0f30*/  STL.64 [R1+0xa960], R42 ;  /* 0x00a9602a01007387 */ /* 0x004fe80000100a00 */
[----:B---3--:R-:W-:Y:S04]  /*a0f40*/  STL.64 [R1+0xa958], R40 ;  /* 0x00a9582801007387 */ /* 0x008fe80000100a00 */
[----:B------:R-:W2:Y:S01]  /*a0f50*/  LDL R44, [R1+0xf0] ;  /* 0x0000f000012c7983 */ /* 0x000ea20000100800 */
[----:B------:R-:W-:-:S03]  /*a0f60*/  IMAD.MOV.U32 R45, RZ, RZ, R32 ;  /* 0x000000ffff2d7224 */ /* 0x000fc600078e0020 */
[----:B------:R-:W3:Y:S04]  /*a0f70*/  LDL R38, [R1+0x108] ;  /* 0x0001080001267983 */ /* 0x000ee80000100800 */
[----:B------:R-:W3:Y:S04]  /*a0f80*/  LDL R39, [R1+0x10c] ;  /* 0x00010c0001277983 */ /* 0x000ee80000100800 */
[----:B------:R-:W3:Y:S04]  /*a0f90*/  LDL.LU R32, [R1+0xa98c] ;  /* 0x00a98c0001207983 */ /* 0x000ee80000300800 */
[----:B----4-:R0:W-:Y:S01]  /*a0fa0*/  STL.64 [R1+0xa970], R46 ;  /* 0x00a9702e01007387 */ /* 0x0101e20000100a00 */
[----:B------:R-:W-:-:S03]  /*a0fb0*/  IMAD.MOV.U32 R36, RZ, RZ, R33 ;  /* 0x000000ffff247224 */ /* 0x000fc600078e0021 */
[----:B--2---:R-:W-:Y:S04]  /*a0fc0*/  STL.64 [R1+0xa968], R44 ;  /* 0x00a9682c01007387 */ /* 0x004fe80000100a00 */
[----:B------:R-:W2:Y:S04]  /*a0fd0*/  LDL.LU R33, [R1+0xa988] ;  /* 0x00a9880001217983 */ /* 0x000ea80000300800 */
[----:B------:R-:W4:Y:S04]  /*a0fe0*/  LDL R37, [R1+0x114] ;  /* 0x0001140001257983 */ /* 0x000f280000100800 */
[----:B---3--:R-:W-:Y:S01]  /*a0ff0*/  STL.64 [R1+0xa980], R38 ;  /* 0x00a9802601007387 */ /* 0x008fe20000100a00 */
[----:B--2---:R-:W-:Y:S03]  /*a1000*/  HMMA.16816.F32 R8, R28, R32, R8 ;  /* 0x000000201c08723c */ /* 0x004fe60000001808 */
[----:B----4-:R1:W-:Y:S04]  /*a1010*/  STL.64 [R1+0xa978], R36 ;  /* 0x00a9782401007387 */ /* 0x0103e80000100a00 */
[----:B0-----:R-:W2:Y:S04]  /*a1020*/  LDL R46, [R1+0x118] ;  /* 0x00011800012e7983 */ /* 0x001ea80000100800 */
[----:B------:R-:W2:Y:S04]  /*a1030*/  LDL R47, [R1+0x11c] ;  /* 0x00011c00012f7983 */ /* 0x000ea80000100800 */
[----:B-1----:R-:W2:Y:S04]  /*a1040*/  LDL.LU.64 R36, [R1+0x16f0] ;  /* 0x0016f00001247983 */ /* 0x002ea80000300a00 */
[----:B------:R0:W-:Y:S04]  /*a1050*/  STL.64 [R1+0xad0], R8 ;  /* 0x000ad00801007387 */ /* 0x0001e80000100a00 */
[----:B------:R1:W-:Y:S04]  /*a1060*/  STL.64 [R1+0xad8], R10 ;  /* 0x000ad80a01007387 */ /* 0x0003e80000100a00 */
[----:B------:R-:W2:Y:S01]  /*a1070*/  LDL.LU.64 R38, [R1+0x16f8] ;  /* 0x0016f80001267983 */ /* 0x000ea20000300a00 */
[----:B------:R-:W-:-:S02]  /*a1080*/  IMAD R60, R60, 0x100, R54 ;  /* 0x000001003c3c7824 */ /* 0x000fc400078e0236 */
[----:B------:R-:W-:Y:S01]  /*a1090*/  IMAD R4, R56, 0x100, R55 ;  /* 0x0000010038047824 */ /* 0x000fe200078e0237 */
[----:B------:R-:W3:Y:S04]  /*a10a0*/  LDL R54, [R1+0xc8] ;  /* 0x0000c80001367983 */ /* 0x000ee80000100800 */
[----:B------:R-:W3:Y:S04]  /*a10b0*/  LDL R55, [R1+0xcc] ;  /* 0x0000cc0001377983 */ /* 0x000ee80000100800 */
[----:B------:R-:W4:Y:S04]  /*a10c0*/  LDL R50, [R1+0xd8] ;  /* 0x0000d80001327983 */ /* 0x000f280000100800 */
[----:B------:R-:W4:Y:S04]  /*a10d0*/  LDL R51, [R1+0xdc] ;  /* 0x0000dc0001337983 */ /* 0x000f280000100800 */
[----:B------:R-:W3:Y:S04]  /*a10e0*/  LDL.LU.64 R40, [R1+0x16e0] ;  /* 0x0016e00001287983 */ /* 0x000ee80000300a00 */
[----:B------:R-:W3:Y:S04]  /*a10f0*/  LDL.LU.64 R42, [R1+0x16e8] ;  /* 0x0016e800012a7983 */ /* 0x000ee80000300a00 */
[----:B------:R-:W3:Y:S04]  /*a1100*/  LDL.LU.64 R24, [R1+0x16d0] ;  /* 0x0016d00001187983 */ /* 0x000ee80000300a00 */
[----:B------:R-:W3:Y:S01]  /*a1110*/  LDL.LU.64 R26, [R1+0x16d8] ;  /* 0x0016d800011a7983 */ /* 0x000ee20000300a00 */
[----:B------:R-:W-:-:S03]  /*a1120*/  IMAD.MOV.U32 R31, RZ, RZ, R4 ;  /* 0x000000ffff1f7224 */ /* 0x000fc600078e0004 */
[----:B------:R-:W3:Y:S01]  /*a1130*/  LDL.LU.64 R20, [R1+0x16c0] ;  /* 0x0016c00001147983 */ /* 0x000ee20000300a00 */
[----:B------:R-:W-:Y:S02]  /*a1140*/  IMAD R45, R58, 0x100, R57 ;  /* 0x000001003a2d7824 */ /* 0x000fe400078e0239 */
[----:B------:R-:W-:Y:S01]  /*a1150*/  IMAD R44, R61, 0x100, R59 ;  /* 0x000001003d2c7824 */ /* 0x000fe200078e023b */
[----:B------:R-:W3:Y:S04]  /*a1160*/  LDL.LU.64 R22, [R1+0x16c8] ;  /* 0x0016c80001167983 */ /* 0x000ee80000300a00 */
[----:B------:R-:W3:Y:S04]  /*a1170*/  LDL.LU.64 R16, [R1+0x16b0] ;  /* 0x0016b00001107983 */ /* 0x000ee80000300a00 */
[----:B------:R-:W3:Y:S04]  /*a1180*/  LDL.LU.64 R18, [R1+0x16b8] ;  /* 0x0016b80001127983 */ /* 0x000ee80000300a00 */
[----:B------:R-:W3:Y:S04]  /*a1190*/  LDL.LU.64 R12, [R1+0x16a0] ;  /* 0x0016a000010c7983 */ /* 0x000ee80000300a00 */
[----:B------:R-:W3:Y:S01]  /*a11a0*/  LDL.LU.64 R14, [R1+0x16a8] ;  /* 0x0016a800010e7983 */ /* 0x000ee20000300a00 */
[----:B------:R-:W-:-:S03]  /*a11b0*/  F2FP.F16.E4M3.UNPACK_B R29, R31 ;  /* 0x0000001fff1d723e */ /* 0x000fc600020006ff */
[----:B0-----:R-:W3:Y:S01]  /*a11c0*/  LDL.LU.64 R8, [R1+0x1690] ;  /* 0x0016900001087983 */ /* 0x001ee20000300a00 */
[----:B------:R-:W-:Y:S02]  /*a11d0*/  F2FP.F16.E4M3.UNPACK_B R28, R60 ;  /* 0x0000003cff1c723e */ /* 0x000fe400020006ff */
[----:B------:R-:W-:Y:S02]  /*a11e0*/  F2FP.F16.E4M3.UNPACK_B R30, R45 ;  /* 0x0000002dff1e723e */ /* 0x000fe400020006ff */
[----:B------:R-:W-:Y:S01]  /*a11f0*/  F2FP.F16.E4M3.UNPACK_B R31, R44 ;  /* 0x0000002cff1f723e */ /* 0x000fe200020006ff */
[----:B-1----:R-:W3:Y:S04]  /*a1200*/  LDL.LU.64 R10, [R1+0x1698] ;  /* 0x00169800010a7983 */ /* 0x002ee80000300a00 */
[----:B------:R-:W3:Y:S04]  /*a1210*/  LDL.LU.64 R4, [R1+0x1680] ;  /* 0x0016800001047983 */ /* 0x000ee80000300a00 */
[----:B------:R-:W3:Y:S04]  /*a1220*/  LDL.LU.64 R6, [R1+0x1688] ;  /* 0x0016880001067983 */ /* 0x000ee80000300a00 */
[----:B------:R-:W3:Y:S04]  /*a1230*/  LDL.64 R52, [R1+0xd0] ;  /* 0x0000d00001347983 */ /* 0x000ee80000100a00 */
[----:B------:R-:W3:Y:S04]  /*a1240*/  LDL.64 R56, [R1+0xc0] ;  /* 0x0000c00001387983 */ /* 0x000ee80000100a00 */
[----:B------:R-:W3:Y:S04]  /*a1250*/  LDL.64 R58, [R1+0xb8] ;  /* 0x0000b800013a7983 */ /* 0x000ee80000100a00 */
[----:B------:R-:W-:Y:S04]  /*a1260*/  STL [R1+0xa804], R32 ;  /* 0x00a8042001007387 */ /* 0x000fe80000100800 */
[----:B------:R-:W-:Y:S04]  /*a1270*/  STL [R1+0xa800], R33 ;  /* 0x00a8002101007387 */ /* 0x000fe80000100800 */
[----:B------:R-:W3:Y:S01]  /*a1280*/  LDL.64 R60, [R1+0xb0] ;  /* 0x0000b000013c7983 */ /* 0x000ee20000100a00 */
[----:B--2---:R-:W-:Y:S03]  /*a1290*/  HMMA.16816.F32 R44, R28, R46, R36 ;  /* 0x0000002e1c2c723c */ /* 0x004fe60000001824 */
[----:B------:R-:W2:Y:S04]  /*a12a0*/  LDL.LU.64 R38, [R1+0xa980] ;  /* 0x00a9800001267983 */ /* 0x000ea80000300a00 */
[----:B------:R-:W3:-:S12]  /*a12b0*/  LDL.LU.64 R36, [R1+0xa978] ;  /* 0x00a9780001247983 */ /* 0x000ed80000300a00 */
[----:B------:R-:W-:Y:S04]  /*a12c0*/  STL.64 [R1+0x16f0], R44 ;  /* 0x0016f02c01007387 */ /* 0x000fe80000100a00 */
[----:B------:R0:W-:Y:S04]  /*a12d0*/  STL.64 [R1+0x16f8], R46 ;  /* 0x0016f82e01007387 */ /* 0x0001e80000100a00 */
[----:B0-----:R-:W2:Y:S04]  /*a12e0*/  LDL.LU.64 R46, [R1+0xa970] ;  /* 0x00a97000012e7983 */ /* 0x001ea80000300a00 */
[----:B------:R-:W2:Y:S01]  /*a12f0*/  LDL.LU.64 R44, [R1+0xa968] ;  /* 0x00a96800012c7983 */ /* 0x000ea20000300a00 */
[----:B---3--:R-:W-:-:S15]  /*a1300*/  HMMA.16816.F32 R40, R28, R36, R40 ;  /* 0x000000241c28723c */ /* 0x008fde0000001828 */
[----:B------:R-:W-:-:S04]  /*a1310*/  NOP ;  /* 0x0000000000007918 */ /* 0x000fc80000000000 */
[----:B------:R-:W-:Y:S04]  /*a1320*/  STL.64 [R1+0x16e0], R40 ;  /* 0x0016e02801007387 */ /* 0x000fe80000100a00 */
[----:B------:R0:W-:Y:S04]  /*a1330*/  STL.64 [R1+0x16e8], R42 ;  /* 0x0016e82a01007387 */ /* 0x0001e80000100a00 */
[----:B0-----:R-:W3:Y:S04]  /*a1340*/  LDL.LU.64 R42, [R1+0xa960] ;  /* 0x00a96000012a7983 */ /* 0x001ee80000300a00 */
[----:B------:R-:W3:Y:S01]  /*a1350*/  LDL.LU.64 R40, [R1+0xa958] ;  /* 0x00a9580001287983 */ /* 0x000ee20000300a00 */
[C---:B--2---:R-:W-:Y:S08]  /*a1360*/  HMMA.16816.F32 R36, R28.reuse, R38, R24 ;  /* 0x000000261c24723c */ /* 0x044ff00000001818 */
[C---:B------:R-:W-:Y:S08]  /*a1370*/  HMMA.16816.F32 R12, R28.reuse, R44, R12 ;  /* 0x0000002c1c0c723c */ /* 0x040ff0000000180c */
[C---:B------:R-:W-:Y:S08]  /*a1380*/  HMMA.16816.F32 R8, R28.reuse, R46, R8 ;  /* 0x0000002e1c08723c */ /* 0x040ff00000001808 */
[C---:B------:R-:W-:Y:S01]  /*a1390*/  HMMA.16816.F32 R4, R28.reuse, R48, R4 ;  /* 0x000000301c04723c */ /* 0x040fe20000001804 */
[----:B------:R-:W2:Y:S04]  /*a13a0*/  LDL.LU.64 R24, [R1+0xa950] ;  /* 0x00a9500001187983 */ /* 0x000ea80000300a00 */
[----:B------:R0:W-:Y:S04]  /*a13b0*/  STL.64 [R1+0x16d0], R36 ;  /* 0x0016d02401007387 */ /* 0x0001e80000100a00 */
[----:B------:R1:W-:Y:S04]  /*a13c0*/  STL.64 [R1+0x16d8], R38 ;  /* 0x0016d82601007387 */ /* 0x0003e80000100a00 */
[----:B0-----:R-:W4:Y:S01]  /*a13d0*/  LDL.LU.64 R36, [R1+0x1670] ;  /* 0x0016700001247983 */ /* 0x001f220000300a00 */
[C---:B---3--:R-:W-:Y:S08]  /*a13e0*/  HMMA.16816.F32 R20, R28.reuse, R40, R20 ;  /* 0x000000281c14723c */ /* 0x048ff00000001814 */
[----:B------:R-:W-:Y:S11]  /*a13f0*/  HMMA.16816.F32 R16, R28, R42, R16 ;  /* 0x0000002a1c10723c */ /* 0x000ff60000001810 */
[----:B------:R0:W-:Y:S04]  /*a1400*/  STL.64 [R1+0x16c0], R20 ;  /* 0x0016c01401007387 */ /* 0x0001e80000100a00 */
[----:B------:R3:W-:Y:S04]  /*a1410*/  STL.64 [R1+0x16c8], R22 ;  /* 0x0016c81601007387 */ /* 0x0007e80000100a00 */
[----:B-1----:R-:W4:Y:S04]  /*a1420*/  LDL.LU.64 R38, [R1+0x1678] ;  /* 0x0016780001267983 */ /* 0x002f280000300a00 */
[----:B------:R1:W-:Y:S04]  /*a1430*/  STL.64 [R1+0x16b0], R16 ;  /* 0x0016b01001007387 */ /* 0x0003e80000100a00 */
[----:B------:R1:W-:Y:S04]  /*a1440*/  STL.64 [R1+0x16b8], R18 ;  /* 0x0016b81201007387 */ /* 0x0003e80000100a00 */
[----:B0-----:R-:W2:Y:S04]  /*a1450*/  LDL.LU.64 R20, [R1+0x1660] ;  /* 0x0016600001147983 */ /* 0x001ea80000300a00 */
[----:B---3--:R-:W2:Y:S04]  /*a1460*/  LDL.LU.64 R22, [R1+0x1668] ;  /* 0x0016680001167983 */ /* 0x008ea80000300a00 */
[----:B------:R0:W-:Y:S04]  /*a1470*/  STL.64 [R1+0x16a0], R12 ;  /* 0x0016a00c01007387 */ /* 0x0001e80000100a00 */
[----:B------:R3:W-:Y:S04]  /*a1480*/  STL.64 [R1+0x16a8], R14 ;  /* 0x0016a80e01007387 */ /* 0x0007e80000100a00 */
[----:B------:R0:W-:Y:S04]  /*a1490*/  STL.64 [R1+0x1690], R8 ;  /* 0x0016900801007387 */ /* 0x0001e80000100a00 */
[----:B------:R0:W-:Y:S04]  /*a14a0*/  STL.64 [R1+0x1698], R10 ;  /* 0x0016980a01007387 */ /* 0x0001e80000100a00 */
[----:B------:R0:W-:Y:S04]  /*a14b0*/  STL.64 [R1+0x1680], R4 ;  /* 0x0016800401007387 */ /* 0x0001e80000100a00 */
[----:B------:R0:W-:Y:S04]  /*a14c0*/  STL.64 [R1+0x1688], R6 ;  /* 0x0016880601007387 */ /* 0x0001e80000100a00 */
[----:B-1----:R-:W2:Y:S04]  /*a14d0*/  LDL.LU.64 R16, [R1+0x1650] ;  /* 0x0016500001107983 */ /* 0x002ea80000300a00 */
[----:B------:R-:W2:Y:S04]  /*a14e0*/  LDL.LU.64 R18, [R1+0x1658] ;  /* 0x0016580001127983 */ /* 0x000ea80000300a00 */
[----:B0-----:R-:W2:Y:S04]  /*a14f0*/  LDL.LU.64 R12, [R1+0x1640] ;  /* 0x00164000010c7983 */ /* 0x001ea80000300a00 */
[----:B---3--:R-:W3:Y:S04]  /*a1500*/  LDL.LU.64 R14, [R1+0x1648] ;  /* 0x00164800010e7983 */ /* 0x008ee80000300a00 */
[----:B------:R-:W3:Y:S04]  /*a1510*/  LDL.LU.64 R8, [R1+0x1630] ;  /* 0x0016300001087983 */ /* 0x000ee80000300a00 */
[----:B------:R-:W3:Y:S04]  /*a1520*/  LDL.LU.64 R10, [R1+0x1638] ;  /* 0x00163800010a7983 */ /* 0x000ee80000300a00 */
[----:B------:R-:W3:Y:S04]  /*a1530*/  LDL.LU.64 R4, [R1+0x1620] ;  /* 0x0016200001047983 */ /* 0x000ee80000300a00 */
[----:B------:R-:W3:Y:S01]  /*a1540*/  LDL.LU.64 R6, [R1+0x1628] ;  /* 0x0016280001067983 */ /* 0x000ee20000300a00 */
[----:B------:R-:W-:-:S02]  /*a1550*/  IMAD.MOV.U32 R33, RZ, RZ, R49 ;  /* 0x000000ffff217224 */ /* 0x000fc400078e0031 */
[----:B------:R-:W-:-:S03]  /*a1560*/  IMAD.MOV.U32 R32, RZ, RZ, R48 ;  /* 0x000000ffff207224 */ /* 0x000fc600078e0030 */
[----:B------:R0:W-:Y:S04]  /*a1570*/  STL [R1+0xa80c], R33 ;  /* 0x00a80c2101007387 */ /* 0x0001e80000100800 */
[----:B------:R1:W-:Y:S01]  /*a1580*/  STL [R1+0xa808], R32 ;  /* 0x00a8082001007387 */ /* 0x0003e20000100800 */
[----:B0-----:R-:W-:Y:S02]  /*a1590*/  IMAD.MOV.U32 R33, RZ, RZ, R52 ;  /* 0x000000ffff217224 */ /* 0x001fe400078e0034 */
[----:B-1----:R-:W-:Y:S01]  /*a15a0*/  IMAD.MOV.U32 R32, RZ, RZ, R53 ;  /* 0x000000ffff207224 */ /* 0x002fe200078e0035 */
[C---:B----4-:R-:W-:Y:S08]  /*a15b0*/  HMMA.16816.F32 R36, R28.reuse, R50, R36 ;  /* 0x000000321c24723c */ /* 0x050ff00000001824 */
[C---:B--2---:R-:W-:Y:S08]  /*a15c0*/  HMMA.16816.F32 R20, R28.reuse, R52, R20 ;  /* 0x000000341c14723c */ /* 0x044ff00000001814 */
[C---:B------:R-:W-:Y:S08]  /*a15d0*/  HMMA.16816.F32 R16, R28.reuse, R54, R16 ;  /* 0x000000361c10723c */ /* 0x040ff00000001810 */
[C---:B---3--:R-:W-:Y:S08]  /*a15e0*/  HMMA.16816.F32 R12, R28.reuse, R56, R12 ;  /* 0x000000381c0c723c */ /* 0x048ff0000000180c */
[----:B------:R-:W-:Y:S01]  /*a15f0*/  HMMA.16816.F32 R8, R28, R58, R8 ;  /* 0x0000003a1c08723c */ /* 0x000fe20000001808 */
[----:B------:R-:W-:Y:S04]  /*a1600*/  STL.64 [R1+0x1670], R36 ;  /* 0x0016702401007387 */ /* 0x000fe80000100a00 */
[----:B------:R-:W-:Y:S04]  /*a1610*/  STL.64 [R1+0x1678], R38 ;  /* 0x0016782601007387 */ /* 0x000fe80000100a00 */
[----:B------:R-:W-:Y:S04]  /*a1620*/  STL.64 [R1+0x1660], R20 ;  /* 0x0016601401007387 */ /* 0x000fe80000100a00 */
[----:B------:R-:W-:Y:S04]  /*a1630*/  STL.64 [R1+0x1668], R22 ;  /* 0x0016681601007387 */ /* 0x000fe80000100a00 */
[----:B------:R-:W2:Y:S04]  /*a1640*/  LDL.64 R50, [R1+0xa8] ;  /* 0x0000a80001327983 */ /* 0x000ea80000100a00 */
[----:B------:R-:W-:Y:S04]  /*a1650*/  STL [R1+0xa814], R33 ;  /* 0x00a8142101007387 */ /* 0x000fe80000100800 */
[----:B------:R0:W-:Y:S04]  /*a1660*/  STL [R1+0xa810], R32 ;  /* 0x00a8102001007387 */ /* 0x0001e80000100800 */
[----:B------:R-:W-:Y:S04]  /*a1670*/  STL.64 [R1+0x1650], R16 ;  /* 0x0016501001007387 */ /* 0x000fe80000100a00 */
[----:B------:R-:W-:Y:S01]  /*a1680*/  STL.64 [R1+0x1658], R18 ;  /* 0x0016581201007387 */ /* 0x000fe20000100a00 */
[----:B0-----:R-:W-:-:S05]  /*a1690*/  IMAD.MOV.U32 R32, RZ, RZ, R56 ;  /* 0x000000ffff207224 */ /* 0x001fca00078e0038 */
[----:B------:R-:W-:Y:S04]  /*a16a0*/  STL [R1+0xa818], R32 ;  /* 0x00a8182001007387 */ /* 0x000fe80000100800 */
[----:B------:R-:W-:Y:S04]  /*a16b0*/  STL.64 [R1+0x1640], R12 ;  /* 0x0016400c01007387 */ /* 0x000fe80000100a00 */
[----:B------:R-:W-:Y:S04]  /*a16c0*/  STL.64 [R1+0x1648], R14 ;  /* 0x0016480e01007387 */ /* 0x000fe80000100a00 */
[----:B------:R-:W3:Y:S04]  /*a16d0*/  LDL R58, [R1+0x28] ;  /* 0x00002800013a7983 */ /* 0x000ee80000100800 */
[----:B------:R-:W-:Y:S04]  /*a16e0*/  STL.64 [R1+0x1630], R8 ;  /* 0x0016300801007387 */ /* 0x000fe80000100a00 */
[----:B------:R0:W-:Y:S02]  /*a16f0*/  STL.64 [R1+0x1638], R10 ;  /* 0x0016380a01007387 */ /* 0x0001e40000100a00 */
[----:B0-----:R-:W-:Y:S01]  /*a1700*/  HMMA.16816.F32 R8, R28, R60, R4 ;  /* 0x0000003c1c08723c */ /* 0x001fe20000001804 */
[----:B------:R-:W-:-:S02]  /*a1710*/  IMAD.MOV.U32 R33, RZ, RZ, R59 ;  /* 0x000000ffff217224 */ /* 0x000fc400078e003b */
[----:B------:R-:W3:Y:S04]  /*a1720*/  LDL R59, [R1+0x2c] ;  /* 0x00002c00013b7983 */ /* 0x000ee80000100800 */
[----:B------:R-:W2:-:S12]  /*a1730*/  LDL.LU.64 R4, [R1+0x1610] ;  /* 0x0016100001047983 */ /* 0x000e980000300a00 */
[----:B------:R0:W-:Y:S04]  /*a1740*/  STL.64 [R1+0x1620], R8 ;  /* 0x0016200801007387 */ /* 0x0001e80000100a00 */
[----:B------:R1:W-:Y:S04]  /*a1750*/  STL.64 [R1+0x1628], R10 ;  /* 0x0016280a01007387 */ /* 0x0003e80000100a00 */
[----:B------:R-:W2:Y:S04]  /*a1760*/  LDL.LU.64 R6, [R1+0x1618] ;  /* 0x0016180001067983 */ /* 0x000ea80000300a00 */
[----:B------:R-:W4:Y:S04]  /*a1770*/  LDL R56, [R1+0x30] ;  /* 0x0000300001387983 */ /* 0x000f280000100800 */
[----:B------:R-:W4:Y:S04]  /*a1780*/  LDL R57, [R1+0x34] ;  /* 0x0000340001397983 */ /* 0x000f280000100800 */
[----:B---3--:R-:W-:Y:S04]  /*a1790*/  STL.64 [R1+0xa8f8], R58 ;  /* 0x00a8f83a01007387 */ /* 0x008fe80000100a00 */
[----:B----4-:R-:W-:Y:S04]  /*a17a0*/  STL.64 [R1+0xa8f0], R56 ;  /* 0x00a8f03801007387 */ /* 0x010fe80000100a00 */
[----:B------:R-:W3:Y:S04]  /*a17b0*/  LDL R54, [R1+0x38] ;  /* 0x0000380001367983 */ /* 0x000ee80000100800 */
[----:B------:R-:W3:Y:S04]  /*a17c0*/  LDL R55, [R1+0x3c] ;  /* 0x00003c0001377983 */ /* 0x000ee80000100800 */
[----:B------:R-:W4:Y:S04]  /*a17d0*/  LDL R52, [R1+0x40] ;  /* 0x0000400001347983 */ /* 0x000f280000100800 */
[----:B------:R-:W4:Y:S01]  /*a17e0*/  LDL R53, [R1+0x44] ;  /* 0x0000440001357983 */ /* 0x000f220000100800 */
[----:B--2---:R-:W-:Y:S01]  /*a17f0*/  HMMA.16816.F32 R4, R28, R50, R4 ;  /* 0x000000321c04723c */ /* 0x004fe20000001804 */
[----:B------:R-:W-:-:S02]  /*a1800*/  IMAD.MOV.U32 R26, RZ, RZ, R61 ;  /* 0x000000ffff1a7224 */ /* 0x000fc400078e003d */
        /* <DEDUP_REMOVED lines=9> */
[----:B------:R-:W2:Y:S01]  /*a18a0*/  LDL R61, [R1+0x8c] ;  /* 0x00008c00013d7983 */ /* 0x000ea20000100800 */
[----:B------:R-:W-:-:S02]  /*a18b0*/  IMAD.MOV.U32 R32, RZ, RZ, R51 ;  /* 0x000000ffff207224 */ /* 0x000fc400078e0033 */
[----:B------:R-:W-:Y:S01]  /*a18c0*/  IMAD.MOV.U32 R27, RZ, RZ, R50 ;  /* 0x000000ffff1b7224 */ /* 0x000fe200078e0032 */
[----:B---3--:R-:W-:Y:S04]  /*a18d0*/  STL.64 [R1+0xa908], R54 ;  /* 0x00a9083601007387 */ /* 0x008fe80000100a00 */
[----:B----4-:R-:W-:Y:S04]  /*a18e0*/  STL.64 [R1+0xa900], R52 ;  /* 0x00a9003401007387 */ /* 0x010fe80000100a00 */
[----:B------:R3:W-:Y:S04]  /*a18f0*/  STL.64 [R1+0x1610], R4 ;  /* 0x0016100401007387 */ /* 0x0007e80000100a00 */
[----:B------:R4:W-:Y:S04]  /*a1900*/  STL.64 [R1+0x1618], R6 ;  /* 0x0016180601007387 */ /* 0x0009e80000100a00 */
[----:B0-----:R-:W2:Y:S04]  /*a1910*/  LDL.LU.64 R8, [R1+0x1600] ;  /* 0x0016000001087983 */ /* 0x001ea80000300a00 */
[----:B-1----:R-:W2:Y:S04]  /*a1920*/  LDL.LU.64 R10, [R1+0x1608] ;  /* 0x00160800010a7983 */ /* 0x002ea80000300a00 */
[----:B------:R-:W2:Y:S04]  /*a1930*/  LDL.LU.64 R16, [R1+0x15f0] ;  /* 0x0015f00001107983 */ /* 0x000ea80000300a00 */
[----:B------:R-:W2:Y:S04]  /*a1940*/  LDL.LU.64 R18, [R1+0x15f8] ;  /* 0x0015f80001127983 */ /* 0x000ea80000300a00 */
[----:B---3--:R-:W3:Y:S04]  /*a1950*/  LDL.LU.64 R4, [R1+0x15e0] ;  /* 0x0015e00001047983 */ /* 0x008ee80000300a00 */
[----:B----4-:R-:W3:Y:S04]  /*a1960*/  LDL.LU.64 R6, [R1+0x15e8] ;  /* 0x0015e80001067983 */ /* 0x010ee80000300a00 */
[----:B------:R-:W-:Y:S04]  /*a1970*/  STL.64 [R1+0xa918], R34 ;  /* 0x00a9182201007387 */ /* 0x000fe80000100a00 */
[----:B------:R-:W-:Y:S04]  /*a1980*/  STL.64 [R1+0xa910], R32 ;  /* 0x00a9102001007387 */ /* 0x000fe80000100a00 */
[----:B------:R-:W4:Y:S04]  /*a1990*/  LDL R50, [R1+0x48] ;  /* 0x0000480001327983 */ /* 0x000f280000100800 */
[----:B------:R-:W4:Y:S04]  /*a19a0*/  LDL R51, [R1+0x4c] ;  /* 0x00004c0001337983 */ /* 0x000f280000100800 */
[----:B------:R-:W3:Y:S04]  /*a19b0*/  LDL R48, [R1+0x50] ;  /* 0x0000500001307983 */ /* 0x000ee80000100800 */
[----:B------:R-:W3:Y:S01]  /*a19c0*/  LDL R49, [R1+0x54] ;  /* 0x0000540001317983 */ /* 0x000ee20000100800 */
[C---:B--2---:R-:W-:Y:S03]  /*a19d0*/  HMMA.16816.F32 R8, R28.reuse, R44, R8 ;  /* 0x0000002c1c08723c */ /* 0x044fe60000001808 */
[----:B----4-:R-:W-:Y:S04]  /*a19e0*/  STL.64 [R1+0xa928], R50 ;  /* 0x00a9283201007387 */ /* 0x010fe80000100a00 */
[----:B---3--:R-:W-:Y:S04]  /*a19f0*/  STL.64 [R1+0xa920], R48 ;  /* 0x00a9203001007387 */ /* 0x008fe80000100a00 */
[----:B------:R-:W2:Y:S04]  /*a1a00*/  LDL R46, [R1+0x58] ;  /* 0x00005800012e7983 */ /* 0x000ea80000100800 */
[----:B------:R-:W2:Y:S04]  /*a1a10*/  LDL R47, [R1+0x5c] ;  /* 0x00005c00012f7983 */ /* 0x000ea80000100800 */
[----:B------:R-:W-:Y:S04]  /*a1a20*/  STL.64 [R1+0xa8e8], R26 ;  /* 0x00a8e81a01007387 */ /* 0x000fe80000100a00 */
[----:B------:R-:W-:Y:S04]  /*a1a30*/  STL.64 [R1+0xa8e0], R24 ;  /* 0x00a8e01801007387 */ /* 0x000fe80000100a00 */
[----:B------:R-:W3:Y:S04]  /*a1a40*/  LDL.LU.64 R12, [R1+0x15d0] ;  /* 0x0015d000010c7983 */ /* 0x000ee80000300a00 */
[----:B------:R-:W3:Y:S04]  /*a1a50*/  LDL.LU.64 R14, [R1+0x15d8] ;  /* 0x0015d800010e7983 */ /* 0x000ee80000300a00 */
[----:B------:R0:W-:Y:S04]  /*a1a60*/  STL.64 [R1+0x1600], R8 ;  /* 0x0016000801007387 */ /* 0x0001e80000100a00 */
[----:B------:R1:W-:Y:S04]  /*a1a70*/  STL.64 [R1+0x1608], R10 ;  /* 0x0016080a01007387 */ /* 0x0003e80000100a00 */
[----:B0-----:R-:W4:Y:S04]  /*a1a80*/  LDL.LU.64 R8, [R1+0x15c0] ;  /* 0x0015c00001087983 */ /* 0x001f280000300a00 */
[----:B-1----:R-:W4:Y:S04]  /*a1a90*/  LDL.LU.64 R10, [R1+0x15c8] ;  /* 0x0015c800010a7983 */ /* 0x002f280000300a00 */
[----:B------:R-:W3:Y:S04]  /*a1aa0*/  LDL R44, [R1+0x60] ;  /* 0x00006000012c7983 */ /* 0x000ee80000100800 */
[----:B------:R-:W3:Y:S01]  /*a1ab0*/  LDL R45, [R1+0x64] ;  /* 0x00006400012d7983 */ /* 0x000ee20000100800 */
[C---:B------:R-:W-:Y:S03]  /*a1ac0*/  HMMA.16816.F32 R16, R28.reuse, R38, R16 ;  /* 0x000000261c10723c */ /* 0x040fe60000001810 */
[----:B--2---:R-:W-:Y:S04]  /*a1ad0*/  STL.64 [R1+0xa938], R46 ;  /* 0x00a9382e01007387 */ /* 0x004fe80000100a00 */
[----:B---3--:R-:W-:Y:S04]  /*a1ae0*/  STL.64 [R1+0xa930], R44 ;  /* 0x00a9302c01007387 */ /* 0x008fe80000100a00 */
[----:B------:R-:W2:Y:S08]  /*a1af0*/  LDL R34, [R1+0x68] ;  /* 0x0000680001227983 */ /* 0x000eb00000100800 */
[----:B------:R-:W-:Y:S04]  /*a1b00*/  STL.64 [R1+0x15f0], R16 ;  /* 0x0015f01001007387 */ /* 0x000fe80000100a00 */
[----:B------:R0:W-:Y:S04]  /*a1b10*/  STL.64 [R1+0x15f8], R18 ;  /* 0x0015f81201007387 */ /* 0x0001e80000100a00 */
[----:B------:R-:W2:Y:S01]  /*a1b20*/  LDL R35, [R1+0x6c] ;  /* 0x00006c0001237983 */ /* 0x000ea20000100800 */
[----:B0-----:R-:W-:Y:S03]  /*a1b30*/  HMMA.16816.F32 R16, R28, R40, R4 ;  /* 0x000000281c10723c */ /* 0x001fe60000001804 */
[----:B------:R-:W3:-:S15]  /*a1b40*/  LDL R4, [R1+0x78] ;  /* 0x0000780001047983 */ /* 0x000ede0000100800 */
[----:B------:R-:W-:Y:S01]  /*a1b50*/  NOP ;  /* 0x0000000000007918 */ /* 0x000fe20000000000 */
[----:B------:R-:W-:Y:S04]  /*a1b60*/  STL.64 [R1+0x15e0], R16 ;  /* 0x0015e01001007387 */ /* 0x000fe80000100a00 */
[----:B------:R-:W-:Y:S04]  /*a1b70*/  STL.64 [R1+0x15e8], R18 ;  /* 0x0015e81201007387 */ /* 0x000fe80000100a00 */
[----:B------:R-:W3:Y:S04]  /*a1b80*/  LDL R32, [R1+0x70] ;  /* 0x0000700001207983 */ /* 0x000ee80000100800 */
[----:B------:R-:W3:Y:S01]  /*a1b90*/  LDL R33, [R1+0x74] ;  /* 0x0000740001217983 */ /* 0x000ee20000100800 */
[C---:B------:R-:W-:Y:S03]  /*a1ba0*/  HMMA.16816.F32 R12, R28.reuse, R60, R12 ;  /* 0x0000003c1c0c723c */ /* 0x040fe6000000180c */
[----:B------:R-:W4:Y:S04]  /*a1bb0*/  LDL R5, [R1+0x7c] ;  /* 0x00007c0001057983 */ /* 0x000f280000100800 */
[----:B--2---:R-:W-:Y:S04]  /*a1bc0*/  STL.64 [R1+0xa948], R34 ;  /* 0x00a9482201007387 */ /* 0x004fe80000100a00 */
[----:B---3--:R0:W-:Y:S04]  /*a1bd0*/  STL.64 [R1+0xa940], R32 ;  /* 0x00a9402001007387 */ /* 0x0081e80000100a00 */
[----:B------:R-:W2:Y:S04]  /*a1be0*/  LDL.64 R60, [R1] ;  /* 0x00000000013c7983 */ /* 0x000ea80000100a00 */
[----:B------:R-:W-:Y:S04]  /*a1bf0*/  STL.64 [R1+0x15d0], R12 ;  /* 0x0015d00c01007387 */ /* 0x000fe80000100a00 */
[----:B------:R-:W-:Y:S04]  /*a1c00*/  STL.64 [R1+0x15d8], R14 ;  /* 0x0015d80e01007387 */ /* 0x000fe80000100a00 */
[----:B0-----:R-:W3:Y:S04]  /*a1c10*/  LDL.LU.64 R32, [R1+0x15b0] ;  /* 0x0015b00001207983 */ /* 0x001ee80000300a00 */
[----:B------:R-:W3:Y:S01]  /*a1c20*/  LDL.LU.64 R34, [R1+0x15b8] ;  /* 0x0015b80001227983 */ /* 0x000ee20000300a00 */
[----:B----4-:R-:W-:-:S15]  /*a1c30*/  HMMA.16816.F32 R8, R28, R42, R8 ;  /* 0x0000002a1c08723c */ /* 0x010fde0000001808 */
[----:B------:R-:W-:-:S04]  /*a1c40*/  NOP ;  /* 0x0000000000007918 */ /* 0x000fc80000000000 */
[----:B------:R-:W-:Y:S04]  /*a1c50*/  STL.64 [R1+0x15c0], R8 ;  /* 0x0015c00801007387 */ /* 0x000fe80000100a00 */
[----:B------:R0:W-:Y:S04]  /*a1c60*/  STL.64 [R1+0x15c8], R10 ;  /* 0x0015c80a01007387 */ /* 0x0001e80000100a00 */
[----:B0-----:R-:W4:Y:S04]  /*a1c70*/  LDL R10, [R1+0x8] ;  /* 0x00000800010a7983 */ /* 0x001f280000100800 */
[----:B------:R-:W4:Y:S04]  /*a1c80*/  LDL R11, [R1+0xc] ;  /* 0x00000c00010b7983 */ /* 0x000f280000100800 */
        /* <DEDUP_REMOVED lines=20> */
[----:B------:R-:W2:Y:S04]  /*a1dd0*/  LDL R6, [R1+0x18] ;  /* 0x0000180001067983 */ /* 0x000ea80000100800 */
[----:B------:R-:W2:Y:S01]  /*a1de0*/  LDL R7, [R1+0x1c] ;  /* 0x00001c0001077983 */ /* 0x000ea20000100800 */
[----:B---3--:R-:W-:-:S15]  /*a1df0*/  HMMA.16816.F32 R32, R28, R4, R32 ;  /* 0x000000041c20723c */ /* 0x008fde0000001820 */
[----:B------:R-:W-:-:S04]  /*a1e00*/  NOP ;  /* 0x0000000000007918 */ /* 0x000fc80000000000 */
[----:B------:R-:W-:Y:S04]  /*a1e10*/  STL.64 [R1+0x15b0], R32 ;  /* 0x0015b02001007387 */ /* 0x000fe80000100a00 */
[----:B------:R0:W-:Y:S04]  /*a1e20*/  STL.64 [R1+0x15b8], R34 ;  /* 0x0015b82201007387 */ /* 0x0001e80000100a00 */
[----:B0-----:R-:W3:Y:S04]  /*a1e30*/  LDL.LU.64 R34, [R1+0xa948] ;  /* 0x00a9480001227983 */ /* 0x001ee80000300a00 */
[----:B------:R-:W2:Y:S04]  /*a1e40*/  LDL.LU.64 R32, [R1+0xa940] ;  /* 0x00a9400001207983 */ /* 0x000ea80000300a00 */
[----:B------:R-:W3:Y:S04]  /*a1e50*/  LDL R4, [R1+0x20] ;  /* 0x0000200001047983 */ /* 0x000ee80000100800 */
[----:B------:R-:W3:Y:S04]  /*a1e60*/  LDL R5, [R1+0x24] ;  /* 0x0000240001057983 */ /* 0x000ee80000100800 */
[----:B------:R-:W3:Y:S01]  /*a1e70*/  LDL R8, [R1+0x10] ;  /* 0x0000100001087983 */ /* 0x000ee20000100800 */
[----:B--2---:R-:W-:-:S15]  /*a1e80*/  HMMA.16816.F32 R44, R28, R32, R44 ;  /* 0x000000201c2c723c */ /* 0x004fde000000182c */
[----:B------:R-:W-:-:S04]  /*a1e90*/  NOP ;  /* 0x0000000000007918 */ /* 0x000fc80000000000 */
[----:B------:R-:W-:Y:S04]  /*a1ea0*/  STL.64 [R1+0x15a0], R44 ;  /* 0x0015a02c01007387 */ /* 0x000fe80000100a00 */
[----:B------:R0:W-:Y:S04]  /*a1eb0*/  STL.64 [R1+0x15a8], R46 ;  /* 0x0015a82e01007387 */ /* 0x0001e80000100a00 */
[----:B0-----:R-:W2:Y:S04]  /*a1ec0*/  LDL.LU.64 R46, [R1+0xa938] ;  /* 0x00a93800012e7983 */ /* 0x001ea80000300a00 */
[----:B------:R-:W2:Y:S01]  /*a1ed0*/  LDL.LU.64 R44, [R1+0xa930] ;  /* 0x00a93000012c7983 */ /* 0x000ea20000300a00 */
[----:B---3--:R-:W-:Y:S03]  /*a1ee0*/  HMMA.16816.F32 R32, R28, R34, R48 ;  /* 0x000000221c20723c */ /* 0x008fe60000001830 */
[----:B------:R-:W3:Y:S04]  /*a1ef0*/  LDL.LU.64 R50, [R1+0xa928] ;  /* 0x00a9280001327983 */ /* 0x000ee80000300a00 */
[----:B------:R-:W3:-:S12]  /*a1f00*/  LDL.LU.64 R48, [R1+0xa920] ;  /* 0x00a9200001307983 */ /* 0x000ed80000300a00 */
        /* <DEDUP_REMOVED lines=10> */
[----:B------:R-:W4:Y:S04]  /*a1fb0*/  LDL.LU.64 R58, [R1+0xa8f8] ;  /* 0x00a8f800013a7983 */ /* 0x000f280000300a00 */
[----:B------:R-:W4:Y:S01]  /*a1fc0*/  LDL.LU.64 R56, [R1+0xa8f0] ;  /* 0x00a8f00001387983 */ /* 0x000f220000300a00 */
[C---:B---3--:R-:W-:Y:S08]  /*a1fd0*/  HMMA.16816.F32 R40, R28.reuse, R48, R40 ;  /* 0x000000301c28723c */ /* 0x048ff00000001828 */
[C---:B------:R-:W-:Y:S01]  /*a1fe0*/  HMMA.16816.F32 R36, R28.reuse, R50, R36 ;  /* 0x000000321c24723c */ /* 0x040fe20000001824 */
[----:B------:R-:W-:Y:S04]  /*a1ff0*/  STL.64 [R1+0x1570], R44 ;  /* 0x0015702c01007387 */ /* 0x000fe80000100a00 */
[----:B------:R-:W-:Y:S06]  /*a2000*/  STL.64 [R1+0x1578], R46 ;  /* 0x0015782e01007387 */ /* 0x000fec0000100a00 */
[----:B------:R-:W-:Y:S04]  /*a2010*/  STL.64 [R1+0x1560], R40 ;  /* 0x0015602801007387 */ /* 0x000fe80000100a00 */
[----:B------:R-:W-:Y:S04]  /*a2020*/  STL.64 [R1+0x1568], R42 ;  /* 0x0015682a01007387 */ /* 0x000fe80000100a00 */
[----:B------:R-:W-:Y:S04]  /*a2030*/  STL.64 [R1+0x1550], R36 ;  /* 0x0015502401007387 */ /* 0x000fe80000100a00 */
[----:B------:R-:W-:Y:S01]  /*a2040*/  STL.64 [R1+0x1558], R38 ;  /* 0x0015582601007387 */ /* 0x000fe20000100a00 */
[C---:B--2---:R-:W-:Y:S08]  /*a2050*/  HMMA.16816.F32 R24, R28.reuse, R52, R24 ;  /* 0x000000341c18723c */ /* 0x044ff00000001818 */
[C---:B------:R-:W-:Y:S08]  /*a2060*/  HMMA.16816.F32 R20, R28.reuse, R54, R20 ;  /* 0x000000361c14723c */ /* 0x040ff00000001814 */
[C---:B----4-:R-:W-:Y:S08]  /*a2070*/  HMMA.16816.F32 R16, R28.reuse, R56, R16 ;  /* 0x000000381c10723c */ /* 0x050ff00000001810 */
[----:B------:R-:W-:Y:S01]  /*a2080*/  HMMA.16816.F32 R12, R28, R58, R12 ;  /* 0x0000003a1c0c723c */ /* 0x000fe2000000180c */
[----:B------:R0:W-:Y:S04]  /*a2090*/  STL.64 [R1+0x1540], R24 ;  /* 0x0015401801007387 */ /* 0x0001e80000100a00 */
[----:B------:R1:W-:Y:S04]  /*a20a0*/  STL.64 [R1+0x1548], R26 ;  /* 0x0015481a01007387 */ /* 0x0003e80000100a00 */
[----:B------:R-:W-:Y:S04]  /*a20b0*/  STL.64 [R1+0x1530], R20 ;  /* 0x0015301401007387 */ /* 0x000fe80000100a00 */
[----:B------:R-:W-:Y:S04]  /*a20c0*/  STL.64 [R1+0x1538], R22 ;  /* 0x0015381601007387 */ /* 0x000fe80000100a00 */
[----:B0-----:R-:W2:Y:S04]  /*a20d0*/  LDL.LU.64 R24, [R1+0x1500] ;  /* 0x0015000001187983 */ /* 0x001ea80000300a00 */
[----:B------:R-:W-:Y:S04]  /*a20e0*/  STL.64 [R1+0x1520], R16 ;  /* 0x0015201001007387 */ /* 0x000fe80000100a00 */
[----:B------:R-:W-:Y:S04]  /*a20f0*/  STL.64 [R1+0x1528], R18 ;  /* 0x0015281201007387 */ /* 0x000fe80000100a00 */
[----:B-1----:R-:W2:Y:S04]  /*a2100*/  LDL.LU.64 R26, [R1+0x1508] ;  /* 0x00150800011a7983 */ /* 0x002ea80000300a00 */
[----:B------:R0:W-:Y:S04]  /*a2110*/  STL.64 [R1+0x1510], R12 ;  /* 0x0015100c01007387 */ /* 0x0001e80000100a00 */
[----:B------:R1:W-:Y:S04]  /*a2120*/  STL.64 [R1+0x1518], R14 ;  /* 0x0015180e01007387 */ /* 0x0003e80000100a00 */
[----:B0-----:R-:W3:Y:S04]  /*a2130*/  LDL.LU.64 R12, [R1+0x14f0] ;  /* 0x0014f000010c7983 */ /* 0x001ee80000300a00 */
[----:B-1----:R-:W3:Y:S04]  /*a2140*/  LDL.LU.64 R14, [R1+0x14f8] ;  /* 0x0014f800010e7983 */ /* 0x002ee80000300a00 */
[----:B------:R-:W4:Y:S04]  /*a2150*/  LDL.LU.64 R20, [R1+0x14e0] ;  /* 0x0014e00001147983 */ /* 0x000f280000300a00 */
[----:B------:R-:W4:Y:S04]  /*a2160*/  LDL.LU.64 R22, [R1+0x14e8] ;  /* 0x0014e80001167983 */ /* 0x000f280000300a00 */
[----:B------:R-:W4:Y:S04]  /*a2170*/  LDL.LU.64 R16, [R1+0x14d0] ;  /* 0x0014d00001107983 */ /* 0x000f280000300a00 */
[----:B------:R-:W4:Y:S04]  /*a2180*/  LDL.LU.64 R18, [R1+0x14d8] ;  /* 0x0014d80001127983 */ /* 0x000f280000300a00 */
[----:B------:R-:W4:Y:S04]  /*a2190*/  LDL.LU.64 R44, [R1+0x14c0] ;  /* 0x0014c000012c7983 */ /* 0x000f280000300a00 */
[----:B------:R-:W4:Y:S01]  /*a21a0*/  LDL.LU.64 R46, [R1+0x14c8] ;  /* 0x0014c800012e7983 */ /* 0x000f220000300a00 */
[----:B------:R-:W-:-:S03]  /*a21b0*/  IMAD.MOV.U32 R9, RZ, RZ, R0 ;  /* 0x000000ffff097224 */ /* 0x000fc600078e0000 */
        /* <DEDUP_REMOVED lines=10> */
[----:B------:R-:W-:Y:S01]  /*a2260*/  IMAD.MOV.U32 R0, RZ, RZ, R61 ;  /* 0x000000ffff007224 */ /* 0x000fe200078e003d */
[C---:B--2---:R-:W-:Y:S08]  /*a2270*/  HMMA.16816.F32 R24, R28.reuse, R4, R24 ;  /* 0x000000041c18723c */ /* 0x044ff00000001818 */
[C---:B---3--:R-:W-:Y:S08]  /*a2280*/  HMMA.16816.F32 R4, R28.reuse, R6, R12 ;  /* 0x000000061c04723c */ /* 0x048ff0000000180c */
[C---:B----4-:R-:W-:Y:S08]  /*a2290*/  HMMA.16816.F32 R20, R28.reuse, R8, R20 ;  /* 0x000000081c14723c */ /* 0x050ff00000001814 */
[C---:B------:R-:W-:Y:S08]  /*a22a0*/  HMMA.16816.F32 R8, R28.reuse, R10, R16 ;  /* 0x0000000a1c08723c */ /* 0x040ff00000001810 */
[C---:B------:R-:W-:Y:S01]  /*a22b0*/  HMMA.16816.F32 R44, R28.reuse, R60, R44 ;  /* 0x0000003c1c2c723c */ /* 0x040fe2000000182c */
[----:B------:R-:W-:Y:S04]  /*a22c0*/  STL.64 [R1+0x1500], R24 ;  /* 0x0015001801007387 */ /* 0x000fe80000100a00 */
[----:B------:R0:W-:Y:S04]  /*a22d0*/  STL.64 [R1+0x1508], R26 ;  /* 0x0015081a01007387 */ /* 0x0001e80000100a00 */
[----:B0-----:R-:W2:Y:S04]  /*a22e0*/  LDL.LU.64 R26, [R1+0xa8e8] ;  /* 0x00a8e800011a7983 */ /* 0x001ea80000300a00 */
[----:B------:R-:W3:Y:S04]  /*a22f0*/  LDL.LU.64 R24, [R1+0xa8e0] ;  /* 0x00a8e00001187983 */ /* 0x000ee80000300a00 */
[----:B------:R-:W4:Y:S04]  /*a2300*/  LDL.LU.64 R12, [R1+0x1460] ;  /* 0x00146000010c7983 */ /* 0x000f280000300a00 */
        /* <DEDUP_REMOVED lines=18> */
[----:B------:R-:W2:Y:S04]  /*a2430*/  LDL.LU.64 R44, [R1+0xa8a0] ;  /* 0x00a8a000012c7983 */ /* 0x000ea80000300a00 */
[----:B------:R-:W2:Y:S02]  /*a2440*/  LDL.LU.64 R60, [R1+0xa898] ;  /* 0x00a89800013c7983 */ /* 0x000ea40000300a00 */
[----:B--2---:R-:W-:-:S15]  /*a2450*/  HMMA.16816.F32 R56, R28, R60, R56 ;  /* 0x0000003c1c38723c */ /* 0x004fde0000001838 */
[----:B------:R-:W-:-:S04]  /*a2460*/  NOP ;  /* 0x0000000000007918 */ /* 0x000fc80000000000 */
[----:B------:R-:W-:Y:S04]  /*a2470*/  STL.64 [R1+0x14b0], R56 ;  /* 0x0014b03801007387 */ /* 0x000fe80000100a00 */
[----:B------:R0:W-:Y:S04]  /*a2480*/  STL.64 [R1+0x14b8], R58 ;  /* 0x0014b83a01007387 */ /* 0x0001e80000100a00 */
[----:B0-----:R-:W2:Y:S04]  /*a2490*/  LDL.LU.64 R58, [R1+0xa890] ;  /* 0x00a89000013a7983 */ /* 0x001ea80000300a00 */
[----:B------:R-:W3:Y:S01]  /*a24a0*/  LDL.LU.64 R56, [R1+0xa888] ;  /* 0x00a8880001387983 */ /* 0x000ee20000300a00 */
[C---:B--2---:R-:W-:Y:S08]  /*a24b0*/  HMMA.16816.F32 R48, R28.reuse, R58, R48 ;  /* 0x0000003a1c30723c */ /* 0x044ff00000001830 */
[C---:B---3--:R-:W-:Y:S11]  /*a24c0*/  HMMA.16816.F32 R52, R28.reuse, R56, R52 ;  /* 0x000000381c34723c */ /* 0x048ff60000001834 */
[----:B------:R-:W-:Y:S04]  /*a24d0*/  STL.64 [R1+0x14a0], R48 ;  /* 0x0014a03001007387 */ /* 0x000fe80000100a00 */
[----:B------:R0:W-:Y:S04]  /*a24e0*/  STL.64 [R1+0x14a8], R50 ;  /* 0x0014a83201007387 */ /* 0x0001e80000100a00 */
[----:B0-----:R-:W4:Y:S04]  /*a24f0*/  LDL.LU.64 R50, [R1+0xa880] ;  /* 0x00a8800001327983 */ /* 0x001f280000300a00 */
[----:B------:R-:W2:Y:S04]  /*a2500*/  LDL.LU.64 R48, [R1+0xa878] ;  /* 0x00a8780001307983 */ /* 0x000ea80000300a00 */
[----:B------:R-:W-:Y:S04]  /*a2510*/  STL.64 [R1+0x1490], R52 ;  /* 0x0014903401007387 */ /* 0x000fe80000100a00 */
[----:B------:R0:W-:Y:S04]  /*a2520*/  STL.64 [R1+0x1498], R54 ;  /* 0x0014983601007387 */ /* 0x0001e80000100a00 */
[----:B0-----:R-:W3:Y:S04]  /*a2530*/  LDL.LU.64 R54, [R1+0xa870] ;  /* 0x00a8700001367983 */ /* 0x001ee80000300a00 */
[----:B------:R-:W2:Y:S04]  /*a2540*/  LDL.LU.64 R52, [R1+0xa868] ;  /* 0x00a8680001347983 */ /* 0x000ea80000300a00 */
[----:B------:R-:W-:Y:S04]  /*a2550*/  STL.64 [R1+0xa698], R58 ;  /* 0x00a6983a01007387 */ /* 0x000fe80000100a00 */
[----:B------:R3:W-:Y:S02]  /*a2560*/  STL.64 [R1+0xa690], R56 ;  /* 0x00a6903801007387 */ /* 0x0007e40000100a00 */
[----:B---3--:R-:W-:Y:S02]  /*a2570*/  HMMA.16816.F32 R56, R28, R54, R40 ;  /* 0x000000361c38723c */ /* 0x008fe40000001828 */
[----:B------:R-:W3:-:S15]  /*a2580*/  LDL.LU.64 R40, [R1+0x1440] ;  /* 0x0014400001287983 */ /* 0x000ede0000300a00 */
[----:B------:R-:W-:Y:S02]  /*a2590*/  NOP ;  /* 0x0000000000007918 */ /* 0x000fe40000000000 */
[----:B------:R-:W-:Y:S04]  /*a25a0*/  STL.64 [R1+0x1480], R56 ;  /* 0x0014803801007387 */ /* 0x000fe80000100a00 */
[----:B------:R-:W-:Y:S04]  /*a25b0*/  STL.64 [R1+0x1488], R58 ;  /* 0x0014883a01007387 */ /* 0x000fe80000100a00 */
[----:B------:R-:W3:Y:S01]  /*a25c0*/  LDL.LU.64 R42, [R1+0x1448] ;  /* 0x00144800012a7983 */ /* 0x000ee20000300a00 */
[----:B--2---:R-:W-:-:S15]  /*a25d0*/  HMMA.16816.F32 R36, R28, R52, R36 ;  /* 0x000000341c24723c */ /* 0x004fde0000001824 */
[----:B------:R-:W-:-:S04]  /*a25e0*/  NOP ;  /* 0x0000000000007918 */ /* 0x000fc80000000000 */
[----:B------:R-:W-:Y:S04]  /*a25f0*/  STL.64 [R1+0x1470], R36 ;  /* 0x0014702401007387 */ /* 0x000fe80000100a00 */
[----:B------:R4:W-:Y:S02]  /*a2600*/  STL.64 [R1+0x1478], R38 ;  /* 0x0014782601007387 */ /* 0x0009e40000100a00 */
[C---:B----4-:R-:W-:Y:S08]  /*a2610*/  HMMA.16816.F32 R36, R28.reuse, R50, R12 ;  /* 0x000000321c24723c */ /* 0x050ff0000000180c */
[C---:B------:R-:W-:Y:S01]  /*a2620*/  HMMA.16816.F32 R12, R28.reuse, R48, R4 ;  /* 0x000000301c0c723c */ /* 0x040fe20000001804 */
[----:B------:R-:W-:Y:S04]  /*a2630*/  STL.64 [R1+0xa688], R54 ;  /* 0x00a6883601007387 */ /* 0x000fe80000100a00 */
[----:B------:R-:W-:Y:S04]  /*a2640*/  STL.64 [R1+0xa680], R52 ;  /* 0x00a6803401007387 */ /* 0x000fe80000100a00 */
[----:B------:R-:W2:Y:S04]  /*a2650*/  LDL.LU.64 R4, [R1+0x1420] ;  /* 0x0014200001047983 */ /* 0x000ea80000300a00 */
[----:B------:R0:W-:Y:S04]  /*a2660*/  STL.64 [R1+0x1460], R36 ;  /* 0x0014602401007387 */ /* 0x0001e80000100a00 */
[----:B------:R1:W-:Y:S04]  /*a2670*/  STL.64 [R1+0x1468], R38 ;  /* 0x0014682601007387 */ /* 0x0003e80000100a00 */
[----:B------:R-:W2:Y:S04]  /*a2680*/  LDL.LU.64 R6, [R1+0x1428] ;  /* 0x0014280001067983 */ /* 0x000ea80000300a00 */
[----:B------:R4:W-:Y:S04]  /*a2690*/  STL.64 [R1+0x1450], R12 ;  /* 0x0014500c01007387 */ /* 0x0009e80000100a00 */
[----:B------:R4:W-:Y:S04]  /*a26a0*/  STL.64 [R1+0x1458], R14 ;  /* 0x0014580e01007387 */ /* 0x0009e80000100a00 */
[----:B0-----:R-:W2:Y:S04]  /*a26b0*/  LDL.LU.64 R36, [R1+0x1410] ;  /* 0x0014100001247983 */ /* 0x001ea80000300a00 */
[----:B-1----:R-:W2:Y:S04]  /*a26c0*/  LDL.LU.64 R38, [R1+0x1418] ;  /* 0x0014180001267983 */ /* 0x002ea80000300a00 */
[----:B------:R-:W2:Y:S04]  /*a26d0*/  LDL.LU.64 R56, [R1+0x13e0] ;  /* 0x0013e00001387983 */ /* 0x000ea80000300a00 */
[----:B------:R-:W2:Y:S04]  /*a26e0*/  LDL.LU.64 R58, [R1+0x13e8] ;  /* 0x0013e800013a7983 */ /* 0x000ea80000300a00 */
[----:B------:R-:W2:Y:S04]  /*a26f0*/  LDL.LU.64 R52, [R1+0x13d0] ;  /* 0x0013d00001347983 */ /* 0x000ea80000300a00 */
[----:B------:R-:W2:Y:S04]  /*a2700*/  LDL.LU.64 R54, [R1+0x13d8] ;  /* 0x0013d80001367983 */ /* 0x000ea80000300a00 */
[----:B----4-:R-:W4:Y:S04]  /*a2710*/  LDL.LU.64 R12, [R1+0x13c0] ;  /* 0x0013c000010c7983 */ /* 0x010f280000300a00 */
[----:B------:R-:W4:Y:S04]  /*a2720*/  LDL.LU.64 R14, [R1+0x13c8] ;  /* 0x0013c800010e7983 */ /* 0x000f280000300a00 */
        /* <DEDUP_REMOVED lines=9> */
[----:B------:R-:W4:Y:S01]  /*a27c0*/  LDL.LU.64 R40, [R1+0xa858] ;  /* 0x00a8580001287983 */ /* 0x000f220000300a00 */
[----:B--2---:R-:W-:-:S15]  /*a27d0*/  HMMA.16816.F32 R48, R28, R44, R48 ;  /* 0x0000002c1c30723c */ /* 0x004fde0000001830 */
[----:B------:R-:W-:-:S04]  /*a27e0*/  NOP ;  /* 0x0000000000007918 */ /* 0x000fc80000000000 */
        /* <DEDUP_REMOVED lines=9> */
[C---:B----4-:R-:W-:Y:S11]  /*a2880*/  HMMA.16816.F32 R36, R28.reuse, R40, R36 ;  /* 0x000000281c24723c */ /* 0x050ff60000001824 */
[----:B------:R-:W-:Y:S04]  /*a2890*/  STL.64 [R1+0x1420], R4 ;  /* 0x0014200401007387 */ /* 0x000fe80000100a00 */
[----:B------:R0:W-:Y:S04]  /*a28a0*/  STL.64 [R1+0x1428], R6 ;  /* 0x0014280601007387 */ /* 0x0001e80000100a00 */
[----:B0-----:R-:W3:Y:S04]  /*a28b0*/  LDL.LU.64 R6, [R1+0xa850] ;  /* 0x00a8500001067983 */ /* 0x001ee80000300a00 */
[----:B------:R-:W4:Y:S04]  /*a28c0*/  LDL.LU.64 R4, [R1+0xa848] ;  /* 0x00a8480001047983 */ /* 0x000f280000300a00 */
[----:B------:R-:W-:Y:S04]  /*a28d0*/  STL.64 [R1+0x1410], R36 ;  /* 0x0014102401007387 */ /* 0x000fe80000100a00 */
[----:B------:R0:W-:Y:S04]  /*a28e0*/  STL.64 [R1+0x1418], R38 ;  /* 0x0014182601007387 */ /* 0x0001e80000100a00 */
[----:B0-----:R-:W2:Y:S04]  /*a28f0*/  LDL.LU.64 R38, [R1+0xa840] ;  /* 0x00a8400001267983 */ /* 0x001ea80000300a00 */
[----:B------:R-:W2:Y:S04]  /*a2900*/  LDL.LU.64 R36, [R1+0xa838] ;  /* 0x00a8380001247983 */ /* 0x000ea80000300a00 */
        /* <DEDUP_REMOVED lines=10> */
[----:B------:R-:W-:Y:S02]  /*a29b0*/  STL.64 [R1+0xa650], R36 ;  /* 0x00a6502401007387 */ /* 0x000fe40000100a00 */
[C---:B------:R-:W-:Y:S11]  /*a29c0*/  HMMA.16816.F32 R44, R28.reuse, R34, R56 ;  /* 0x000000221c2c723c */ /* 0x040ff60000001838 */
[----:B------:R-:W-:Y:S04]  /*a29d0*/  STL.64 [R1+0x13f0], R40 ;  /* 0x0013f02801007387 */ /* 0x000fe80000100a00 */
[----:B------:R0:W-:Y:S02]  /*a29e0*/  STL.64 [R1+0x13f8], R42 ;  /* 0x0013f82a01007387 */ /* 0x0001e40000100a00 */
[C---:B0-----:R-:W-:Y:S02]  /*a29f0*/  HMMA.16816.F32 R40, R28.reuse, R2, R52 ;  /* 0x000000021c28723c */ /* 0x041fe40000001834 */
[----:B------:R-:W-:Y:S06]  /*a2a00*/  STL.64 [R1+0x13e0], R44 ;  /* 0x0013e02c01007387 */ /* 0x000fec0000100a00 */
[C---:B----4-:R-:W-:Y:S01]  /*a2a10*/  HMMA.16816.F32 R36, R28.reuse, R4, R12 ;  /* 0x000000041c24723c */ /* 0x050fe2000000180c */
[----:B------:R-:W-:Y:S04]  /*a2a20*/  STL.64 [R1+0x13e8], R46 ;  /* 0x0013e82e01007387 */ /* 0x000fe80000100a00 */
[----:B------:R-:W2:Y:S06]  /*a2a30*/  LDL.LU.64 R12, [R1+0x13a0] ;  /* 0x0013a000010c7983 */ /* 0x000eac0000300a00 */
[----:B------:R-:W-:Y:S04]  /*a2a40*/  STL.64 [R1+0x13d0], R40 ;  /* 0x0013d02801007387 */ /* 0x000fe80000100a00 */
[----:B------:R-:W-:Y:S04]  /*a2a50*/  STL.64 [R1+0x13d8], R42 ;  /* 0x0013d82a01007387 */ /* 0x000fe80000100a00 */
[----:B------:R-:W2:Y:S04]  /*a2a60*/  LDL.LU.64 R14, [R1+0x13a8] ;  /* 0x0013a800010e7983 */ /* 0x000ea80000300a00 */
[----:B------:R0:W-:Y:S04]  /*a2a70*/  STL.64 [R1+0x13c0], R36 ;  /* 0x0013c02401007387 */ /* 0x0001e80000100a00 */
[----:B------:R1:W-:Y:S04]  /*a2a80*/  STL.64 [R1+0x13c8], R38 ;  /* 0x0013c82601007387 */ /* 0x0003e80000100a00 */
[----:B0-----:R-:W4:Y:S04]  /*a2a90*/  LDL.LU.64 R36, [R1+0x1390] ;  /* 0x0013900001247983 */ /* 0x001f280000300a00 */
[----:B-1----:R-:W4:Y:S01]  /*a2aa0*/  LDL.LU.64 R38, [R1+0x1398] ;  /* 0x0013980001267983 */ /* 0x002f220000300a00 */
[----:B---3--:R-:W-:Y:S03]  /*a2ab0*/  HMMA.16816.F32 R40, R28, R6, R48 ;  /* 0x000000061c28723c */ /* 0x008fe60000001830 */
[----:B------:R-:W3:Y:S04]  /*a2ac0*/  LDL.LU.64 R56, [R1+0x1370] ;  /* 0x0013700001387983 */ /* 0x000ee80000300a00 */
[----:B------:R-:W3:-:S12]  /*a2ad0*/  LDL.LU.64 R58, [R1+0x1378] ;  /* 0x00137800013a7983 */ /* 0x000ed80000300a00 */
[----:B------:R0:W-:Y:S04]  /*a2ae0*/  STL.64 [R1+0x13b0], R40 ;  /* 0x0013b02801007387 */ /* 0x0001e80000100a00 */
[----:B------:R1:W-:Y:S04]  /*a2af0*/  STL.64 [R1+0x13b8], R42 ;  /* 0x0013b82a01007387 */ /* 0x0003e80000100a00 */
[----:B------:R-:W3:Y:S04]  /*a2b00*/  LDL.LU.64 R52, [R1+0x1360] ;  /* 0x0013600001347983 */ /* 0x000ee80000300a00 */
[----:B------:R-:W3:Y:S04]  /*a2b10*/  LDL.LU.64 R54, [R1+0x1368] ;  /* 0x0013680001367983 */ /* 0x000ee80000300a00 */
[----:B------:R-:W3:Y:S04]  /*a2b20*/  LDL.LU.64 R48, [R1+0x1350] ;  /* 0x0013500001307983 */ /* 0x000ee80000300a00 */
[----:B------:R-:W3:Y:S04]  /*a2b30*/  LDL.LU.64 R50, [R1+0x1358] ;  /* 0x0013580001327983 */ /* 0x000ee80000300a00 */
[----:B------:R-:W3:Y:S04]  /*a2b40*/  LDL.LU.64 R44, [R1+0x1340] ;  /* 0x00134000012c7983 */ /* 0x000ee80000300a00 */
[----:B------:R-:W3:Y:S04]  /*a2b50*/  LDL.LU.64 R46, [R1+0x1348] ;  /* 0x00134800012e7983 */ /* 0x000ee80000300a00 */
[----:B0-----:R-:W3:Y:S04]  /*a2b60*/  LDL.LU.64 R40, [R1+0x1330] ;  /* 0x0013300001287983 */ /* 0x001ee80000300a00 */
[----:B-1----:R-:W3:Y:S04]  /*a2b70*/  LDL.LU.64 R42, [R1+0x1338] ;  /* 0x00133800012a7983 */ /* 0x002ee80000300a00 */
        /* <DEDUP_REMOVED lines=9> */
[----:B------:R-:W3:Y:S01]  /*a2c10*/  LDL.LU.64 R12, [R1+0xa828] ;  /* 0x00a82800010c7983 */ /* 0x000ee20000300a00 */
[----:B----4-:R-:W-:-:S15]  /*a2c20*/  HMMA.16816.F32 R36, R28, R10, R36 ;  /* 0x0000000a1c24723c */ /* 0x010fde0000001824 */
[----:B------:R-:W-:-:S04]  /*a2c30*/  NOP ;  /* 0x0000000000007918 */ /* 0x000fc80000000000 */
[----:B------:R0:W-:Y:S04]  /*a2c40*/  STL.64 [R1+0x1390], R36 ;  /* 0x0013902401007387 */ /* 0x0001e80000100a00 */
[----:B------:R1:W-:Y:S04]  /*a2c50*/  STL.64 [R1+0x1398], R38 ;  /* 0x0013982601007387 */ /* 0x0003e80000100a00 */
[----:B0-----:R-:W4:Y:S04]  /*a2c60*/  LDL.LU.64 R36, [R1+0x1320] ;  /* 0x0013200001247983 */ /* 0x001f280000300a00 */
[----:B-1----:R-:W4:Y:S04]  /*a2c70*/  LDL.LU.64 R38, [R1+0x1328] ;  /* 0x0013280001267983 */ /* 0x002f280000300a00 */
[----:B------:R-:W-:Y:S04]  /*a2c80*/  STL.64 [R1+0xa648], R10 ;  /* 0x00a6480a01007387 */ /* 0x000fe80000100a00 */
[----:B------:R3:W-:Y:S02]  /*a2c90*/  STL.64 [R1+0xa640], R8 ;  /* 0x00a6400801007387 */ /* 0x0007e40000100a00 */
[C---:B---3--:R-:W-:Y:S08]  /*a2ca0*/  HMMA.16816.F32 R8, R28.reuse, R12, R4 ;  /* 0x0000000c1c08723c */ /* 0x048ff00000001804 */
[C---:B--2---:R-:W-:Y:S01]  /*a2cb0*/  HMMA.16816.F32 R4, R28.reuse, R14, R56 ;  /* 0x0000000e1c04723c */ /* 0x044fe20000001838 */
[----:B------:R-:W-:Y:S10]  /*a2cc0*/  STL.64 [R1+0xa6b8], R14 ;  /* 0x00a6b80e01007387 */ /* 0x000ff40000100a00 */
[----:B------:R-:W-:Y:S04]  /*a2cd0*/  STL.64 [R1+0x1380], R8 ;  /* 0x0013800801007387 */ /* 0x000fe80000100a00 */
[----:B------:R0:W-:Y:S02]  /*a2ce0*/  STL.64 [R1+0x1388], R10 ;  /* 0x0013880a01007387 */ /* 0x0001e40000100a00 */
[C---:B0-----:R-:W-:Y:S02]  /*a2cf0*/  HMMA.16816.F32 R8, R28.reuse, R16, R52 ;  /* 0x000000101c08723c */ /* 0x041fe40000001834 */
[----:B------:R-:W-:Y:S04]  /*a2d00*/  STL.64 [R1+0xa6b0], R12 ;  /* 0x00a6b00c01007387 */ /* 0x000fe80000100a00 */
[----:B------:R-:W-:Y:S04]  /*a2d10*/  STL.64 [R1+0x1370], R4 ;  /* 0x0013700401007387 */ /* 0x000fe80000100a00 */
[----:B------:R0:W-:Y:S04]  /*a2d20*/  STL.64 [R1+0x1378], R6 ;  /* 0x0013780601007387 */ /* 0x0001e80000100a00 */
[----:B------:R-:W-:Y:S01]  /*a2d30*/  STL.64 [R1+0xa6c8], R18 ;  /* 0x00a6c81201007387 */ /* 0x000fe20000100a00 */
[C---:B0-----:R-:W-:Y:S08]  /*a2d40*/  HMMA.16816.F32 R4, R28.reuse, R18, R48 ;  /* 0x000000121c04723c */ /* 0x041ff00000001830 */
[C---:B------:R-:W-:Y:S01]  /*a2d50*/  HMMA.16816.F32 R12, R28.reuse, R20, R44 ;  /* 0x000000141c0c723c */ /* 0x040fe2000000182c */
[----:B------:R-:W-:Y:S04]  /*a2d60*/  STL.64 [R1+0x1360], R8 ;  /* 0x0013600801007387 */ /* 0x000fe80000100a00 */
[----:B------:R0:W-:Y:S03]  /*a2d70*/  STL.64 [R1+0x1368], R10 ;  /* 0x0013680a01007387 */ /* 0x0001e60000100a00 */
[C---:B0-----:R-:W-:Y:S01]  /*a2d80*/  HMMA.16816.F32 R8, R28.reuse, R22, R40 ;  /* 0x000000161c08723c */ /* 0x041fe20000001828 */
[----:B------:R-:W-:Y:S04]  /*a2d90*/  STL.64 [R1+0xa6c0], R16 ;  /* 0x00a6c01001007387 */ /* 0x000fe80000100a00 */
[----:B------:R0:W-:Y:S04]  /*a2da0*/  STL.64 [R1+0x1350], R4 ;  /* 0x0013500401007387 */ /* 0x0001e80000100a00 */
[----:B------:R1:W-:Y:S04]  /*a2db0*/  STL.64 [R1+0x1358], R6 ;  /* 0x0013580601007387 */ /* 0x0003e80000100a00 */
[----:B0-----:R-:W2:Y:S04]  /*a2dc0*/  LDL.LU.64 R4, [R1+0x1310] ;  /* 0x0013100001047983 */ /* 0x001ea80000300a00 */
[----:B------:R-:W-:Y:S04]  /*a2dd0*/  STL.64 [R1+0x1340], R12 ;  /* 0x0013400c01007387 */ /* 0x000fe80000100a00 */
[----:B------:R-:W-:Y:S04]  /*a2de0*/  STL.64 [R1+0x1348], R14 ;  /* 0x0013480e01007387 */ /* 0x000fe80000100a00 */
[----:B-1----:R-:W2:Y:S04]  /*a2df0*/  LDL.LU.64 R6, [R1+0x1318] ;  /* 0x0013180001067983 */ /* 0x002ea80000300a00 */
[----:B------:R-:W-:Y:S04]  /*a2e00*/  STL.64 [R1+0x1330], R8 ;  /* 0x0013300801007387 */ /* 0x000fe80000100a00 */
[----:B------:R4:W-:Y:S04]  /*a2e10*/  STL.64 [R1+0x1338], R10 ;  /* 0x0013380a01007387 */ /* 0x0009e80000100a00 */
[----:B------:R-:W3:Y:S04]  /*a2e20*/  LDL.LU R46, [R1+0x2fdc] ;  /* 0x002fdc00012e7983 */ /* 0x000ee80000300800 */
[----:B------:R-:W3:Y:S01]  /*a2e30*/  LDL.LU R47, [R1+0x2fd8] ;  /* 0x002fd800012f7983 */ /* 0x000ee20000300800 */
[----:B----4-:R-:W-:Y:S03]  /*a2e40*/  HMMA.16816.F32 R8, R28, R24, R36 ;  /* 0x000000181c08723c */ /* 0x010fe60000001824 */
[----:B------:R-:W-:Y:S04]  /*a2e50*/  STL.64 [R1+0xa6d8], R22 ;  /* 0x00a6d81601007387 */ /* 0x000fe80000100a00 */
[----:B------:R-:W-:Y:S04]  /*a2e60*/  STL.64 [R1+0xa6d0], R20 ;  /* 0x00a6d01401007387 */ /* 0x000fe80000100a00 */
[----:B------:R-:W4:Y:S04]  /*a2e70*/  LDL.LU R44, [R1+0x2fe4] ;  /* 0x002fe400012c7983 */ /* 0x000f280000300800 */
[----:B------:R-:W4:Y:S01]  /*a2e80*/  LDL.LU R45, [R1+0x2fe0] ;  /* 0x002fe000012d7983 */ /* 0x000f220000300800 */
[----:B------:R-:W-:-:S02]  /*a2e90*/  IMAD.MOV.U32 R57, RZ, RZ, R26 ;  /* 0x000000ffff397224 */ /* 0x000fc400078e001a */
[----:B------:R-:W-:Y:S01]  /*a2ea0*/  IMAD.MOV.U32 R58, RZ, RZ, R27 ;  /* 0x000000ffff3a7224 */ /* 0x000fe200078e001b */
[----:B------:R0:W-:Y:S04]  /*a2eb0*/  STL.64 [R1+0x1320], R8 ;  /* 0x0013200801007387 */ /* 0x0001e80000100a00 */
[----:B------:R1:W-:Y:S04]  /*a2ec0*/  STL.64 [R1+0x1328], R10 ;  /* 0x0013280a01007387 */ /* 0x0003e80000100a00 */
[----:B------:R-:W2:Y:S04]  /*a2ed0*/  LDL R56, [R1+0xb0] ;  /* 0x0000b00001387983 */ /* 0x000ea80000100800 */
[----:B------:R-:W2:Y:S04]  /*a2ee0*/  LDL.LU R26, [R1+0xa820] ;  /* 0x00a82000011a7983 */ /* 0x000ea80000300800 */
[----:B------:R-:W2:Y:S04]  /*a2ef0*/  LDL.LU R42, [R1+0x2fec] ;  /* 0x002fec00012a7983 */ /* 0x000ea80000300800 */
[----:B------:R-:W2:Y:S04]  /*a2f00*/  LDL.LU R43, [R1+0x2fe8] ;  /* 0x002fe800012b7983 */ /* 0x000ea80000300800 */
[----:B------:R-:W2:Y:S01]  /*a2f10*/  LDL.LU R27, [R1+0xa81c] ;  /* 0x00a81c00011b7983 */ /* 0x000ea20000300800 */
[----:B------:R-:W-:-:S03]  /*a2f20*/  IMAD.MOV.U32 R59, RZ, RZ, R32 ;  /* 0x000000ffff3b7224 */ /* 0x000fc600078e0020 */
[----:B------:R-:W3:Y:S04]  /*a2f30*/  LDL.LU R32, [R1+0xa818] ;  /* 0x00a8180001207983 */ /* 0x000ee80000300800 */
[----:B------:R-:W3:Y:S04]  /*a2f40*/  LDL.LU R40, [R1+0x2ff4] ;  /* 0x002ff40001287983 */ /* 0x000ee80000300800 */
[----:B------:R-:W3:Y:S04]  /*a2f50*/  LDL.LU R41, [R1+0x2ff0] ;  /* 0x002ff00001297983 */ /* 0x000ee80000300800 */
[----:B------:R-:W-:Y:S01]  /*a2f60*/  STL.64 [R1+0xa768], R58 ;  /* 0x00a7683a01007387 */ /* 0x000fe20000100a00 */
[----:B------:R-:W-:Y:S01]  /*a2f70*/  IMAD.MOV.U32 R55, RZ, RZ, R33 ;  /* 0x000000ffff377224 */ /* 0x000fe200078e0021 */
[----:B--2---:R-:W-:Y:S02]  /*a2f80*/  HMMA.16816.F32 R4, R28, R26, R4 ;  /* 0x0000001a1c04723c */ /* 0x004fe40000001804 */
[----:B------:R-:W-:Y:S04]  /*a2f90*/  STL.64 [R1+0xa760], R56 ;  /* 0x00a7603801007387 */ /* 0x000fe80000100a00 */
[----:B------:R-:W2:Y:S04]  /*a2fa0*/  LDL R54, [R1+0xb8] ;  /* 0x0000b80001367983 */ /* 0x000ea80000100800 */
[----:B------:R-:W4:Y:S04]  /*a2fb0*/  LDL.LU R33, [R1+0xa814] ;  /* 0x00a8140001217983 */ /* 0x000f280000300800 */
[----:B0-----:R-:W4:Y:S04]  /*a2fc0*/  LDL.LU.64 R8, [R1+0xd60] ;  /* 0x000d600001087983 */ /* 0x001f280000300a00 */
[----:B-1----:R-:W4:Y:S01]  /*a2fd0*/  LDL.LU.64 R10, [R1+0xd68] ;  /* 0x000d6800010a7983 */ /* 0x002f220000300a00 */
[----:B---3--:R-:W-:-:S03]  /*a2fe0*/  IMAD.MOV.U32 R52, RZ, RZ, R32 ;  /* 0x000000ffff347224 */ /* 0x008fc600078e0020 */
[----:B------:R-:W-:Y:S04]  /*a2ff0*/  STL.64 [R1+0x1310], R4 ;  /* 0x0013100401007387 */ /* 0x000fe80000100a00 */
[----:B------:R0:W-:Y:S04]  /*a3000*/  STL.64 [R1+0x1318], R6 ;  /* 0x0013180601007387 */ /* 0x0001e80000100a00 */
[----:B------:R-:W3:Y:S04]  /*a3010*/  LDL.LU R32, [R1+0xa810] ;  /* 0x00a8100001207983 */ /* 0x000ee80000300800 */
[----:B------:R-:W3:Y:S04]  /*a3020*/  LDL R53, [R1+0xc4] ;  /* 0x0000c40001357983 */ /* 0x000ee80000100800 */
[----:B--2---:R-:W-:Y:S04]  /*a3030*/  STL.64 [R1+0xa778], R54 ;  /* 0x00a7783601007387 */ /* 0x004fe80000100a00 */
[----:B---3--:R-:W-:Y:S04]  /*a3040*/  STL.64 [R1+0xa770], R52 ;  /* 0x00a7703401007387 */ /* 0x008fe80000100a00 */
[----:B------:R-:W2:Y:S04]  /*a3050*/  LDL R50, [R1+0xc8] ;  /* 0x0000c80001327983 */ /* 0x000ea80000100800 */
[----:B------:R-:W2:Y:S01]  /*a3060*/  LDL R51, [R1+0xcc] ;  /* 0x0000cc0001337983 */ /* 0x000ea20000100800 */
[----:B----4-:R-:W-:-:S02]  /*a3070*/  IMAD.MOV.U32 R48, RZ, RZ, R33 ;  /* 0x000000ffff307224 */ /* 0x010fc400078e0021 */
[----:B------:R-:W-:Y:S01]  /*a3080*/  IMAD.MOV.U32 R49, RZ, RZ, R32 ;  /* 0x000000ffff317224 */ /* 0x000fe200078e0020 */
[----:B------:R-:W3:Y:S04]  /*a3090*/  LDL.LU R33, [R1+0xa80c] ;  /* 0x00a80c0001217983 */ /* 0x000ee80000300800 */
[----:B------:R-:W4:Y:S01]  /*a30a0*/  LDL.LU R32, [R1+0xa808] ;  /* 0x00a8080001207983 */ /* 0x000f220000300800 */
[----:B0-----:R-:W-:Y:S02]  /*a30b0*/  IMAD R7, R47, 0x100, R46 ;  /* 0x000001002f077824 */ /* 0x001fe400078e022e */
[----:B------:R-:W-:Y:S01]  /*a30c0*/  IMAD R6, R45, 0x100, R44 ;  /* 0x000001002d067824 */ /* 0x000fe200078e022c */
[----:B--2---:R0:W-:Y:S04]  /*a30d0*/  STL.64 [R1+0xa788], R50 ;  /* 0x00a7883201007387 */ /* 0x0041e80000100a00 */
[----:B------:R1:W-:Y:S04]  /*a30e0*/  STL.64 [R1+0xa780], R48 ;  /* 0x00a7803001007387 */ /* 0x0003e80000100a00 */
[----:B------:R-:W-:Y:S04]  /*a30f0*/  STL.64 [R1+0xa6e8], R26 ;  /* 0x00a6e81a01007387 */ /* 0x000fe80000100a00 */
[----:B------:R-:W-:Y:S04]  /*a3100*/  STL.64 [R1+0xa6e0], R24 ;  /* 0x00a6e01801007387 */ /* 0x000fe80000100a00 */
[----:B------:R-:W2:Y:S04]  /*a3110*/  LDL R46, [R1+0xd8] ;  /* 0x0000d800012e7983 */ /* 0x000ea80000100800 */
[----:B------:R-:W2:Y:S01]  /*a3120*/  LDL R47, [R1+0xdc] ;  /* 0x0000dc00012f7983 */ /* 0x000ea20000100800 */
[----:B----4-:R-:W-:-:S03]  /*a3130*/  IMAD.MOV.U32 R44, RZ, RZ, R32 ;  /* 0x000000ffff2c7224 */ /* 0x010fc600078e0020 */
[----:B------:R-:W4:Y:S01]  /*a3140*/  LDL.LU R32, [R1+0xa804] ;  /* 0x00a8040001207983 */ /* 0x000f220000300800 */
[----:B---3--:R-:W-:-:S03]  /*a3150*/  IMAD.MOV.U32 R45, RZ, RZ, R33 ;  /* 0x000000ffff2d7224 */ /* 0x008fc600078e0021 */
[----:B------:R-:W4:Y:S01]  /*a3160*/  LDL.LU R33, [R1+0xa800] ;  /* 0x00a8000001217983 */ /* 0x000f220000300800 */
[----:B------:R-:W-:Y:S02]  /*a3170*/  IMAD R5, R43, 0x100, R42 ;  /* 0x000001002b057824 */ /* 0x000fe400078e022a */
[----:B------:R-:W-:Y:S01]  /*a3180*/  IMAD R4, R41, 0x100, R40 ;  /* 0x0000010029047824 */ /* 0x000fe200078e0228 */
[----:B--2---:R-:W-:Y:S04]  /*a3190*/  STL.64 [R1+0xa798], R46 ;  /* 0x00a7982e01007387 */ /* 0x004fe80000100a00 */
[----:B------:R-:W-:Y:S04]  /*a31a0*/  STL.64 [R1+0xa790], R44 ;  /* 0x00a7902c01007387 */ /* 0x000fe80000100a00 */
[----:B------:R-:W2:Y:S04]  /*a31b0*/  LDL R42, [R1+0xe8] ;  /* 0x0000e800012a7983 */ /* 0x000ea80000100800 */
[----:B------:R-:W2:Y:S04]  /*a31c0*/  LDL R43, [R1+0xec] ;  /* 0x0000ec00012b7983 */ /* 0x000ea80000100800 */
[----:B------:R-:W3:Y:S04]  /*a31d0*/  LDL R40, [R1+0xf0] ;  /* 0x0000f00001287983 */ /* 0x000ee80000100800 */
[----:B------:R-:W3:Y:S01]  /*a31e0*/  LDL R41, [R1+0xf4] ;  /* 0x0000f40001297983 */ /* 0x000ee20000100800 */
[----:B----4-:R-:W-:Y:S03]  /*a31f0*/  HMMA.16816.F32 R8, R28, R32, R8 ;  /* 0x000000201c08723c */ /* 0x010fe60000001808 */
[----:B--2---:R-:W-:Y:S04]  /*a3200*/  STL.64 [R1+0xa7a8], R42 ;  /* 0x00a7a82a01007387 */ /* 0x004fe80000100a00 */
[----:B---3--:R-:W-:Y:S04]  /*a3210*/  STL.64 [R1+0xa7a0], R40 ;  /* 0x00a7a02801007387 */ /* 0x008fe80000100a00 */
[----:B0-----:R-:W2:Y:S08]  /*a3220*/  LDL R50, [R1+0xf8] ;  /* 0x0000f80001327983 */ /* 0x001eb00000100800 */
[----:B------:R-:W-:Y:S04]  /*a3230*/  STL.64 [R1+0xac0], R8 ;  /* 0x000ac00801007387 */ /* 0x000fe80000100a00 */
[----:B------:R-:W-:Y:S04]  /*a3240*/  STL.64 [R1+0xac8], R10 ;  /* 0x000ac80a01007387 */ /* 0x000fe80000100a00 */
[----:B------:R-:W2:Y:S04]  /*a3250*/  LDL R51, [R1+0xfc] ;  /* 0x0000fc0001337983 */ /* 0x000ea80000100800 */
[----:B-1----:R-:W3:Y:S04]  /*a3260*/  LDL R48, [R1+0x100] ;  /* 0x0001000001307983 */ /* 0x002ee80000100800 */
[----:B------:R-:W3:Y:S04]  /*a3270*/  LDL R49, [R1+0x104] ;  /* 0x0001040001317983 */ /* 0x000ee80000100800 */
[----:B--2---:R0:W-:Y:S04]  /*a3280*/  STL.64 [R1+0xa7b8], R50 ;  /* 0x00a7b83201007387 */ /* 0x0041e80000100a00 */
[----:B0-----:R-:W2:Y:S04]  /*a3290*/  LDL R50, [R1+0x108] ;  /* 0x0001080001327983 */ /* 0x001ea80000100800 */
[----:B------:R-:W2:Y:S04]  /*a32a0*/  LDL R51, [R1+0x10c] ;  /* 0x00010c0001337983 */ /* 0x000ea80000100800 */
[----:B---3--:R0:W-:Y:S04]  /*a32b0*/  STL.64 [R1+0xa7b0], R48 ;  /* 0x00a7b03001007387 */ /* 0x0081e80000100a00 */
[----:B--2---:R1:W-:Y:S04]  /*a32c0*/  STL.64 [R1+0xa7d0], R50 ;  /* 0x00a7d03201007387 */ /* 0x0043e80000100a00 */
[----:B------:R-:W-:Y:S04]  /*a32d0*/  STL.64 [R1+0xa6f8], R34 ;  /* 0x00a6f82201007387 */ /* 0x000fe80000100a00 */
[----:B------:R-:W-:Y:S04]  /*a32e0*/  STL.64 [R1+0xa6f0], R32 ;  /* 0x00a6f02001007387 */ /* 0x000fe80000100a00 */
[----:B0-----:R-:W2:Y:S04]  /*a32f0*/  LDL R48, [R1+0x110] ;  /* 0x0001100001307983 */ /* 0x001ea80000100800 */
[----:B------:R-:W2:Y:S04]  /*a3300*/  LDL R49, [R1+0x114] ;  /* 0x0001140001317983 */ /* 0x000ea80000100800 */
[----:B-1----:R-:W3:Y:S04]  /*a3310*/  LDL R50, [R1+0x118] ;  /* 0x0001180001327983 */ /* 0x002ee80000100800 */
[----:B------:R-:W3:Y:S04]  /*a3320*/  LDL R51, [R1+0x11c] ;  /* 0x00011c0001337983 */ /* 0x000ee80000100800 */
[----:B--2---:R-:W-:Y:S04]  /*a3330*/  STL.64 [R1+0xa7e8], R48 ;  /* 0x00a7e83001007387 */ /* 0x004fe80000100a00 */
[----:B------:R-:W2:Y:S04]  /*a3340*/  LDL.LU.64 R40, [R1+0x12d0] ;  /* 0x0012d00001287983 */ /* 0x000ea80000300a00 */
[----:B------:R-:W4:Y:S04]  /*a3350*/  LDL.LU.64 R42, [R1+0x12d8] ;  /* 0x0012d800012a7983 */ /* 0x000f280000300a00 */
[----:B----4-:R-:W-:Y:S04]  /*a3360*/  STL.64 [R1+0xa7c8], R42 ;  /* 0x00a7c82a01007387 */ /* 0x010fe80000100a00 */
[----:B--2---:R0:W-:Y:S04]  /*a3370*/  STL.64 [R1+0xa7c0], R40 ;  /* 0x00a7c02801007387 */ /* 0x0041e80000100a00 */
[----:B0-----:R-:W2:Y:S04]  /*a3380*/  LDL.LU.64 R40, [R1+0x12e0] ;  /* 0x0012e00001287983 */ /* 0x001ea80000300a00 */
[----:B------:R-:W4:Y:S04]  /*a3390*/  LDL.LU.64 R42, [R1+0x12e8] ;  /* 0x0012e800012a7983 */ /* 0x000f280000300a00 */
[----:B----4-:R-:W-:Y:S04]  /*a33a0*/  STL.64 [R1+0xa7e0], R42 ;  /* 0x00a7e02a01007387 */ /* 0x010fe80000100a00 */
[----:B--2---:R0:W-:Y:S04]  /*a33b0*/  STL.64 [R1+0xa7d8], R40 ;  /* 0x00a7d82801007387 */ /* 0x0041e80000100a00 */
[----:B0-----:R-:W2:Y:S04]  /*a33c0*/  LDL.LU.64 R40, [R1+0x12f0] ;  /* 0x0012f00001287983 */ /* 0x001ea80000300a00 */
[----:B------:R-:W4:Y:S01]  /*a33d0*/  LDL.LU.64 R42, [R1+0x12f8] ;  /* 0x0012f800012a7983 */ /* 0x000f220000300a00 */
[----:B------:R-:W-:-:S02]  /*a33e0*/  F2FP.F16.E4M3.UNPACK_B R28, R7 ;  /* 0x00000007ff1c723e */ /* 0x000fc400020006ff */
[----:B------:R-:W-:Y:S02]  /*a33f0*/  F2FP.F16.E4M3.UNPACK_B R29, R6 ;  /* 0x00000006ff1d723e */ /* 0x000fe400020006ff */
[----:B------:R-:W-:Y:S02]  /*a3400*/  F2FP.F16.E4M3.UNPACK_B R30, R5 ;  /* 0x00000005ff1e723e */ /* 0x000fe400020006ff */
[----:B------:R-:W-:Y:S01]  /*a3410*/  F2FP.F16.E4M3.UNPACK_B R31, R4 ;  /* 0x00000004ff1f723e */ /* 0x000fe200020006ff */
[----:B----4-:R-:W-:Y:S04]  /*a3420*/  STL.64 [R1+0xa7f8], R42 ;  /* 0x00a7f82a01007387 */ /* 0x010fe80000100a00 */
[----:B--2---:R0:W-:Y:S04]  /*a3430*/  STL.64 [R1+0xa7f0], R40 ;  /* 0x00a7f02801007387 */ /* 0x0041e80000100a00 */
[----:B0-----:R-:W3:Y:S04]  /*a3440*/  LDL.LU.64 R40, [R1+0x1300] ;  /* 0x0013000001287983 */ /* 0x001ee80000300a00 */
[----:B------:R-:W3:Y:S04]  /*a3450*/  LDL.LU.64 R42, [R1+0x1308] ;  /* 0x00130800012a7983 */ /* 0x000ee80000300a00 */
[----:B------:R-:W2:Y:S04]  /*a3460*/  LDL.LU.64 R44, [R1+0x12c0] ;  /* 0x0012c000012c7983 */ /* 0x000ea80000300a00 */
[----:B------:R-:W2:Y:S04]  /*a3470*/  LDL.LU.64 R46, [R1+0x12c8] ;  /* 0x0012c800012e7983 */ /* 0x000ea80000300a00 */
        /* <DEDUP_REMOVED lines=20> */
[----:B---3--:R-:W-:Y:S03]  /*a35c0*/  HMMA.16816.F32 R48, R28, R50, R40 ;  /* 0x000000321c30723c */ /* 0x008fe60000001828 */
[----:B------:R-:W3:Y:S04]  /*a35d0*/  LDL.LU.64 R42, [R1+0xa7f8] ;  /* 0x00a7f800012a7983 */ /* 0x000ee80000300a00 */
[----:B------:R-:W3:-:S12]  /*a35e0*/  LDL.LU.64 R40, [R1+0xa7f0] ;  /* 0x00a7f00001287983 */ /* 0x000ed80000300a00 */
[----:B------:R0:W-:Y:S04]  /*a35f0*/  STL.64 [R1+0x1300], R48 ;  /* 0x0013003001007387 */ /* 0x0001e80000100a00 */
[----:B------:R3:W-:Y:S04]  /*a3600*/  STL.64 [R1+0x1308], R50 ;  /* 0x0013083201007387 */ /* 0x0007e80000100a00 */
[----:B0-----:R-:W3:Y:S02]  /*a3610*/  LDL.LU.64 R48, [R1+0xa7e8] ;  /* 0x00a7e80001307983 */ /* 0x001ee40000300a00 */
[----:B---3--:R-:W-:Y:S02]  /*a3620*/  HMMA.16816.F32 R48, R28, R48, R40 ;  /* 0x000000301c30723c */ /* 0x008fe40000001828 */
[----:B------:R-:W3:Y:S04]  /*a3630*/  LDL.LU.64 R42, [R1+0xa7e0] ;  /* 0x00a7e000012a7983 */ /* 0x000ee80000300a00 */
[----:B------:R-:W3:-:S13]  /*a3640*/  LDL.LU.64 R40, [R1+0xa7d8] ;  /* 0x00a7d80001287983 */ /* 0x000eda0000300a00 */
[----:B------:R-:W-:Y:S04]  /*a3650*/  STL.64 [R1+0x12f0], R48 ;  /* 0x0012f03001007387 */ /* 0x000fe80000100a00 */
[----:B------:R0:W-:Y:S04]  /*a3660*/  STL.64 [R1+0x12f8], R50 ;  /* 0x0012f83201007387 */ /* 0x0001e80000100a00 */
[----:B0-----:R-:W3:Y:S02]  /*a3670*/  LDL.LU.64 R50, [R1+0xa7d0] ;  /* 0x00a7d00001327983 */ /* 0x001ee40000300a00 */
[----:B---3--:R-:W-:Y:S02]  /*a3680*/  HMMA.16816.F32 R48, R28, R50, R40 ;  /* 0x000000321c30723c */ /* 0x008fe40000001828 */
[----:B------:R-:W3:Y:S04]  /*a3690*/  LDL.LU.64 R42, [R1+0xa7c8] ;  /* 0x00a7c800012a7983 */ /* 0x000ee80000300a00 */
[----:B------:R-:W3:-:S13]  /*a36a0*/  LDL.LU.64 R40, [R1+0xa7c0] ;  /* 0x00a7c00001287983 */ /* 0x000eda0000300a00 */
[----:B------:R-:W-:Y:S04]  /*a36b0*/  STL.64 [R1+0x12e0], R48 ;  /* 0x0012e03001007387 */ /* 0x000fe80000100a00 */
[----:B------:R0:W-:Y:S04]  /*a36c0*/  STL.64 [R1+0x12e8], R50 ;  /* 0x0012e83201007387 */ /* 0x0001e80000100a00 */
[----:B0-----:R-:W2:Y:S04]  /*a36d0*/  LDL.LU.64 R50, [R1+0xa7b8] ;  /* 0x00a7b80001327983 */ /* 0x001ea80000300a00 */
[----:B------:R-:W3:Y:S02]  /*a36e0*/  LDL.LU.64 R48, [R1+0xa7b0] ;  /* 0x00a7b00001307983 */ /* 0x000ee40000300a00 */
[----:B---3--:R-:W-:-:S15]  /*a36f0*/  HMMA.16816.F32 R40, R28, R48, R40 ;  /* 0x000000301c28723c */ /* 0x008fde0000001828 */
[----:B------:R-:W-:-:S04]  /*a3700*/  NOP ;  /* 0x0000000000007918 */ /* 0x000fc80000000000 */
[----:B------:R-:W-:Y:S04]  /*a3710*/  STL.64 [R1+0x12d0], R40 ;  /* 0x0012d02801007387 */ /* 0x000fe80000100a00 */
[----:B------:R0:W-:Y:S04]  /*a3720*/  STL.64 [R1+0x12d8], R42 ;  /* 0x0012d82a01007387 */ /* 0x0001e80000100a00 */
[----:B0-----:R-:W3:Y:S04]  /*a3730*/  LDL.LU.64 R42, [R1+0xa7a8] ;  /* 0x00a7a800012a7983 */ /* 0x001ee80000300a00 */
[----:B------:R-:W4:Y:S01]  /*a3740*/  LDL.LU.64 R40, [R1+0xa7a0] ;  /* 0x00a7a00001287983 */ /* 0x000f220000300a00 */
[----:B--2---:R-:W-:Y:S03]  /*a3750*/  HMMA.16816.F32 R48, R28, R50, R44 ;  /* 0x000000321c30723c */ /* 0x004fe6000000182c */
[----:B------:R-:W2:Y:S04]  /*a3760*/  LDL.LU.64 R46, [R1+0xa798] ;  /* 0x00a79800012e7983 */ /* 0x000ea80000300a00 */
[----:B------:R-:W2:-:S12]  /*a3770*/  LDL.LU.64 R44, [R1+0xa790] ;  /* 0x00a79000012c7983 */ /* 0x000e980000300a00 */
        /* <DEDUP_REMOVED lines=10> */
[----:B------:R-:W3:Y:S04]  /*a3820*/  LDL.LU.64 R58, [R1+0xa768] ;  /* 0x00a76800013a7983 */ /* 0x000ee80000300a00 */
[----:B------:R-:W3:Y:S01]  /*a3830*/  LDL.LU.64 R56, [R1+0xa760] ;  /* 0x00a7600001387983 */ /* 0x000ee20000300a00 */
[C---:B--2---:R-:W-:Y:S08]  /*a3840*/  HMMA.16816.F32 R36, R28.reuse, R44, R36 ;  /* 0x0000002c1c24723c */ /* 0x044ff00000001824 */
[C---:B------:R-:W-:Y:S08]  /*a3850*/  HMMA.16816.F32 R32, R28.reuse, R46, R32 ;  /* 0x0000002e1c20723c */ /* 0x040ff00000001820 */
[C---:B------:R-:W-:Y:S08]  /*a3860*/  HMMA.16816.F32 R24, R28.reuse, R48, R24 ;  /* 0x000000301c18723c */ /* 0x040ff00000001818 */
[C---:B------:R-:W-:Y:S01]  /*a3870*/  HMMA.16816.F32 R20, R28.reuse, R50, R20 ;  /* 0x000000321c14723c */ /* 0x040fe20000001814 */
[----:B------:R-:W-:Y:S04]  /*a3880*/  STL.64 [R1+0x12a0], R40 ;  /* 0x0012a02801007387 */ /* 0x000fe80000100a00 */
        /* <DEDUP_REMOVED lines=8> */
[----:B------:R-:W-:Y:S01]  /*a3910*/  STL.64 [R1+0x1268], R22 ;  /* 0x0012681601007387 */ /* 0x000fe20000100a00 */
[C---:B----4-:R-:W-:Y:S08]  /*a3920*/  HMMA.16816.F32 R16, R28.reuse, R52, R16 ;  /* 0x000000341c10723c */ /* 0x050ff00000001810 */
[C---:B---3--:R-:W-:Y:S08]  /*a3930*/  HMMA.16816.F32 R12, R28.reuse, R54, R12 ;  /* 0x000000361c0c723c */ /* 0x048ff0000000180c */
[C---:B------:R-:W-:Y:S08]  /*a3940*/  HMMA.16816.F32 R8, R28.reuse, R56, R8 ;  /* 0x000000381c08723c */ /* 0x040ff00000001808 */
[C---:B------:R-:W-:Y:S01]  /*a3950*/  HMMA.16816.F32 R4, R28.reuse, R58, R4 ;  /* 0x0000003a1c04723c */ /* 0x040fe20000001804 */
[----:B------:R-:W-:Y:S04]  /*a3960*/  STL.64 [R1+0x1250], R16 ;  /* 0x0012501001007387 */ /* 0x000fe80000100a00 */
[----:B------:R-:W-:Y:S04]  /*a3970*/  STL.64 [R1+0x1258], R18 ;  /* 0x0012581201007387 */ /* 0x000fe80000100a00 */
[----:B------:R-:W2:Y:S04]  /*a3980*/  LDL R56, [R1+0x8] ;  /* 0x0000080001387983 */ /* 0x000ea80000100800 */
[----:B------:R-:W-:Y:S04]  /*a3990*/  STL.64 [R1+0x1240], R12 ;  /* 0x0012400c01007387 */ /* 0x000fe80000100a00 */
[----:B------:R-:W-:Y:S04]  /*a39a0*/  STL.64 [R1+0x1248], R14 ;  /* 0x0012480e01007387 */ /* 0x000fe80000100a00 */
[----:B------:R-:W-:Y:S04]  /*a39b0*/  STL.64 [R1+0x1230], R8 ;  /* 0x0012300801007387 */ /* 0x000fe80000100a00 */
[----:B------:R3:W-:Y:S04]  /*a39c0*/  STL.64 [R1+0x1238], R10 ;  /* 0x0012380a01007387 */ /* 0x0007e80000100a00 */
[----:B------:R-:W2:Y:S04]  /*a39d0*/  LDL R57, [R1+0xc] ;  /* 0x00000c0001397983 */ /* 0x000ea80000100800 */
[----:B------:R-:W4:Y:S04]  /*a39e0*/  LDL R54, [R1+0x18] ;  /* 0x0000180001367983 */ /* 0x000f280000100800 */
[----:B------:R0:W-:Y:S04]  /*a39f0*/  STL.64 [R1+0x1220], R4 ;  /* 0x0012200401007387 */ /* 0x0001e80000100a00 */
[----:B------:R0:W-:Y:S04]  /*a3a00*/  STL.64 [R1+0x1228], R6 ;  /* 0x0012280601007387 */ /* 0x0001e80000100a00 */
[----:B------:R-:W4:Y:S04]  /*a3a10*/  LDL R55, [R1+0x1c] ;  /* 0x00001c0001377983 */ /* 0x000f280000100800 */
[----:B------:R-:W2:Y:S04]  /*a3a20*/  LDL R50, [R1+0x10] ;  /* 0x0000100001327983 */ /* 0x000ea80000100800 */
[----:B------:R-:W2:Y:S04]  /*a3a30*/  LDL R51, [R1+0x14] ;  /* 0x0000140001337983 */ /* 0x000ea80000100800 */
[----:B0-----:R-:W2:Y:S04]  /*a3a40*/  LDL R42, [R1+0x30] ;  /* 0x00003000012a7983 */ /* 0x001ea80000100800 */
[----:B------:R-:W2:Y:S04]  /*a3a50*/  LDL R43, [R1+0x34] ;  /* 0x00003400012b7983 */ /* 0x000ea80000100800 */
[----:B------:R-:W2:Y:S04]  /*a3a60*/  LDL R40, [R1+0x38] ;  /* 0x0000380001287983 */ /* 0x000ea80000100800 */
[----:B------:R-:W2:Y:S04]  /*a3a70*/  LDL R41, [R1+0x3c] ;  /* 0x00003c0001297983 */ /* 0x000ea80000100800 */
[----:B-1----:R-:W2:Y:S04]  /*a3a80*/  LDL R36, [R1+0x68] ;  /* 0x0000680001247983 */ /* 0x002ea80000100800 */
[----:B------:R-:W2:Y:S04]  /*a3a90*/  LDL R37, [R1+0x6c] ;  /* 0x00006c0001257983 */ /* 0x000ea80000100800 */
[----:B------:R-:W2:Y:S04]  /*a3aa0*/  LDL R46, [R1+0x50] ;  /* 0x00005000012e7983 */ /* 0x000ea80000100800 */
[----:B------:R-:W2:Y:S04]  /*a3ab0*/  LDL R47, [R1+0x54] ;  /* 0x00005400012f7983 */ /* 0x000ea80000100800 */
[----:B---3--:R-:W3:Y:S04]  /*a3ac0*/  LDL R10, [R1+0x70] ;  /* 0x00007000010a7983 */ /* 0x008ee80000100800 */
[----:B------:R-:W3:Y:S04]  /*a3ad0*/  LDL R11, [R1+0x74] ;  /* 0x00007400010b7983 */ /* 0x000ee80000100800 */
[----:B------:R-:W2:Y:S04]  /*a3ae0*/  LDL R48, [R1+0xa0] ;  /* 0x0000a00001307983 */ /* 0x000ea80000100800 */
[----:B------:R-:W2:Y:S04]  /*a3af0*/  LDL R49, [R1+0xa4] ;  /* 0x0000a40001317983 */ /* 0x000ea80000100800 */
[----:B------:R-:W2:Y:S04]  /*a3b00*/  LDL.LU.64 R4, [R1+0x1210] ;  /* 0x0012100001047983 */ /* 0x000ea80000300a00 */
[----:B------:R-:W2:Y:S04]  /*a3b10*/  LDL.LU.64 R6, [R1+0x1218] ;  /* 0x0012180001067983 */ /* 0x000ea80000300a00 */
[----:B------:R-:W2:Y:S04]  /*a3b20*/  LDL R8, [R1+0x78] ;  /* 0x0000780001087983 */ /* 0x000ea80000100800 */
[----:B------:R-:W2:Y:S04]  /*a3b30*/  LDL R9, [R1+0x7c] ;  /* 0x00007c0001097983 */ /* 0x000ea80000100800 */
[----:B---3--:R0:W-:Y:S04]  /*a3b40*/  STL.64 [R1+0xa718], R10 ;  /* 0x00a7180a01007387 */ /* 0x0081e80000100a00 */
[----:B--2---:R1:W-:Y:S04]  /*a3b50*/  STL.64 [R1+0xa710], R8 ;  /* 0x00a7100801007387 */ /* 0x0043e80000100a00 */
[----:B------:R-:W2:Y:S04]  /*a3b60*/  LDL R44, [R1+0x58] ;  /* 0x00005800012c7983 */ /* 0x000ea80000100800 */
[----:B------:R-:W2:Y:S04]  /*a3b70*/  LDL R45, [R1+0x5c] ;  /* 0x00005c00012d7983 */ /* 0x000ea80000100800 */
[----:B------:R-:W-:Y:S04]  /*a3b80*/  STL.64 [R1+0xa728], R46 ;  /* 0x00a7282e01007387 */ /* 0x000fe80000100a00 */
[----:B--2---:R-:W-:Y:S04]  /*a3b90*/  STL.64 [R1+0xa720], R44 ;  /* 0x00a7202c01007387 */ /* 0x004fe80000100a00 */
[----:B0-----:R-:W2:Y:S04]  /*a3ba0*/  LDL R10, [R1+0x80] ;  /* 0x00008000010a7983 */ /* 0x001ea80000100800 */
[----:B------:R-:W2:Y:S04]  /*a3bb0*/  LDL R11, [R1+0x84] ;  /* 0x00008400010b7983 */ /* 0x000ea80000100800 */
[----:B-1----:R-:W3:Y:S04]  /*a3bc0*/  LDL R8, [R1+0x88] ;  /* 0x0000880001087983 */ /* 0x002ee80000100800 */
[----:B------:R-:W3:Y:S04]  /*a3bd0*/  LDL R9, [R1+0x8c] ;  /* 0x00008c0001097983 */ /* 0x000ee80000100800 */
[----:B------:R-:W4:Y:S04]  /*a3be0*/  LDL R58, [R1+0x98] ;  /* 0x00009800013a7983 */ /* 0x000f280000100800 */
[----:B------:R-:W4:Y:S04]  /*a3bf0*/  LDL R59, [R1+0x9c] ;  /* 0x00009c00013b7983 */ /* 0x000f280000100800 */
[----:B--2---:R0:W-:Y:S04]  /*a3c00*/  STL.64 [R1+0xa730], R10 ;  /* 0x00a7300a01007387 */ /* 0x0041e80000100a00 */
[----:B---3--:R-:W-:Y:S04]  /*a3c10*/  STL.64 [R1+0xa748], R8 ;  /* 0x00a7480801007387 */ /* 0x008fe80000100a00 */
[----:B------:R-:W2:Y:S04]  /*a3c20*/  LDL R38, [R1+0x60] ;  /* 0x0000600001267983 */ /* 0x000ea80000100800 */
[----:B------:R-:W2:Y:S04]  /*a3c30*/  LDL R39, [R1+0x64] ;  /* 0x0000640001277983 */ /* 0x000ea80000100800 */
[----:B0-----:R-:W3:Y:S04]  /*a3c40*/  LDL R10, [R1+0x90] ;  /* 0x00009000010a7983 */ /* 0x001ee80000100800 */
[----:B------:R-:W3:Y:S04]  /*a3c50*/  LDL R11, [R1+0x94] ;  /* 0x00009400010b7983 */ /* 0x000ee80000100800 */
[----:B--2---:R-:W-:Y:S04]  /*a3c60*/  STL.64 [R1+0xa740], R38 ;  /* 0x00a7402601007387 */ /* 0x004fe80000100a00 */
[----:B------:R-:W-:Y:S04]  /*a3c70*/  STL.64 [R1+0xa738], R36 ;  /* 0x00a7382401007387 */ /* 0x000fe80000100a00 */
[----:B------:R-:W-:Y:S04]  /*a3c80*/  STL.64 [R1+0xa708], R42 ;  /* 0x00a7082a01007387 */ /* 0x000fe80000100a00 */
[----:B------:R-:W-:Y:S04]  /*a3c90*/  STL.64 [R1+0xa700], R40 ;  /* 0x00a7002801007387 */ /* 0x000fe80000100a00 */
[----:B------:R-:W2:Y:S04]  /*a3ca0*/  LDL R52, [R1+0x20] ;  /* 0x0000200001347983 */ /* 0x000ea80000100800 */
[----:B------:R-:W2:Y:S01]  /*a3cb0*/  LDL R53, [R1+0x24] ;  /* 0x0000240001357983 */ /* 0x000ea20000100800 */
[C---:B------:R-:W-:Y:S03]  /*a3cc0*/  HMMA.16816.F32 R4, R28.reuse, R48, R4 ;  /* 0x000000301c04723c */ /* 0x040fe60000001804 */
[----:B----4-:R-:W-:Y:S04]  /*a3cd0*/  STL.64 [R1+0xa758], R54 ;  /* 0x00a7583601007387 */ /* 0x010fe80000100a00 */
[----:B--2---:R0:W-:Y:S04]  /*a3ce0*/  STL.64 [R1+0xa750], R52 ;  /* 0x00a7503401007387 */ /* 0x0041e80000100a00 */
[----:B------:R-:W2:Y:S04]  /*a3cf0*/  LDL R26, [R1+0x40] ;  /* 0x00004000011a7983 */ /* 0x000ea80000100800 */
[----:B------:R-:W2:Y:S04]  /*a3d00*/  LDL R27, [R1+0x44] ;  /* 0x00004400011b7983 */ /* 0x000ea80000100800 */
[----:B------:R-:W4:Y:S04]  /*a3d10*/  LDL.LU.64 R12, [R1+0x1200] ;  /* 0x00120000010c7983 */ /* 0x000f280000300a00 */
[----:B------:R-:W4:Y:S04]  /*a3d20*/  LDL.LU.64 R14, [R1+0x1208] ;  /* 0x00120800010e7983 */ /* 0x000f280000300a00 */
[----:B------:R1:W-:Y:S04]  /*a3d30*/  STL.64 [R1+0x1210], R4 ;  /* 0x0012100401007387 */ /* 0x0003e80000100a00 */
[----:B------:R0:W-:Y:S04]  /*a3d40*/  STL.64 [R1+0x1218], R6 ;  /* 0x0012180601007387 */ /* 0x0001e80000100a00 */
[----:B------:R-:W2:Y:S04]  /*a3d50*/  LDL R24, [R1+0x48] ;  /* 0x0000480001187983 */ /* 0x000ea80000100800 */
[----:B------:R-:W2:Y:S04]  /*a3d60*/  LDL R25, [R1+0x4c] ;  /* 0x00004c0001197983 */ /* 0x000ea80000100800 */
[----:B0-----:R-:W3:Y:S04]  /*a3d70*/  LDL.LU.64 R52, [R1+0x11f0] ;  /* 0x0011f00001347983 */ /* 0x001ee80000300a00 */
[----:B------:R-:W3:Y:S04]  /*a3d80*/  LDL.LU.64 R54, [R1+0x11f8] ;  /* 0x0011f80001367983 */ /* 0x000ee80000300a00 */
        /* <DEDUP_REMOVED lines=10> */
[----:B------:R-:W2:Y:S04]  /*a3e30*/  LDL R48, [R1+0x28] ;  /* 0x0000280001307983 */ /* 0x000ea80000100800 */
[----:B------:R-:W2:Y:S01]  /*a3e40*/  LDL R49, [R1+0x2c] ;  /* 0x00002c0001317983 */ /* 0x000ea20000100800 */
[C---:B----4-:R-:W-:Y:S03]  /*a3e50*/  HMMA.16816.F32 R12, R28.reuse, R58, R12 ;  /* 0x0000003a1c0c723c */ /* 0x050fe6000000180c */
[----:B------:R-:W4:Y:S05]  /*a3e60*/  LDL R58, [R1] ;  /* 0x00000000013a7983 */ /* 0x000f2a0000100800 */
[C---:B---3--:R-:W-:Y:S11]  /*a3e70*/  HMMA.16816.F32 R8, R28.reuse, R10, R52 ;  /* 0x0000000a1c08723c */ /* 0x048ff60000001834 */
[----:B------:R0:W-:Y:S04]  /*a3e80*/  STL.64 [R1+0x1200], R12 ;  /* 0x0012000c01007387 */ /* 0x0001e80000100a00 */
[----:B------:R1:W-:Y:S04]  /*a3e90*/  STL.64 [R1+0x1208], R14 ;  /* 0x0012080e01007387 */ /* 0x0003e80000100a00 */
[----:B------:R-:W3:Y:S04]  /*a3ea0*/  LDL.LU.64 R20, [R1+0x1190] ;  /* 0x0011900001147983 */ /* 0x000ee80000300a00 */
[----:B------:R-:W3:Y:S04]  /*a3eb0*/  LDL.LU.64 R22, [R1+0x1198] ;  /* 0x0011980001167983 */ /* 0x000ee80000300a00 */
[----:B------:R-:W2:Y:S04]  /*a3ec0*/  LDL.LU.64 R16, [R1+0x1180] ;  /* 0x0011800001107983 */ /* 0x000ea80000300a00 */
[----:B------:R-:W2:Y:S04]  /*a3ed0*/  LDL.LU.64 R18, [R1+0x1188] ;  /* 0x0011880001127983 */ /* 0x000ea80000300a00 */
[----:B0-----:R-:W2:Y:S04]  /*a3ee0*/  LDL.LU.64 R12, [R1+0x1170] ;  /* 0x00117000010c7983 */ /* 0x001ea80000300a00 */
[----:B-1----:R-:W2:Y:S04]  /*a3ef0*/  LDL.LU.64 R14, [R1+0x1178] ;  /* 0x00117800010e7983 */ /* 0x002ea80000300a00 */
[----:B------:R-:W2:Y:S04]  /*a3f00*/  LDL.LU.64 R54, [R1+0xa758] ;  /* 0x00a7580001367983 */ /* 0x000ea80000300a00 */
[----:B------:R-:W2:Y:S04]  /*a3f10*/  LDL.LU.64 R52, [R1+0xa750] ;  /* 0x00a7500001347983 */ /* 0x000ea80000300a00 */
[----:B------:R0:W-:Y:S04]  /*a3f20*/  STL.64 [R1+0x11f0], R8 ;  /* 0x0011f00801007387 */ /* 0x0001e80000100a00 */
[----:B------:R2:W-:Y:S04]  /*a3f30*/  STL.64 [R1+0x11f8], R10 ;  /* 0x0011f80a01007387 */ /* 0x0005e80000100a00 */
[----:B0-----:R-:W2:Y:S02]  /*a3f40*/  LDL.LU.64 R8, [R1+0xa748] ;  /* 0x00a7480001087983 */ /* 0x001ea40000300a00 */
[----:B--2---:R-:W-:Y:S02]  /*a3f50*/  HMMA.16816.F32 R8, R28, R8, R36 ;  /* 0x000000081c08723c */ /* 0x004fe40000001824 */
[----:B------:R-:W3:Y:S04]  /*a3f60*/  LDL.LU.64 R38, [R1+0xa740] ;  /* 0x00a7400001267983 */ /* 0x000ee80000300a00 */
[----:B------:R-:W2:-:S13]  /*a3f70*/  LDL.LU.64 R36, [R1+0xa738] ;  /* 0x00a7380001247983 */ /* 0x000e9a0000300a00 */
[----:B------:R-:W-:Y:S04]  /*a3f80*/  STL.64 [R1+0x11e0], R8 ;  /* 0x0011e00801007387 */ /* 0x000fe80000100a00 */
[----:B------:R0:W-:Y:S04]  /*a3f90*/  STL.64 [R1+0x11e8], R10 ;  /* 0x0011e80a01007387 */ /* 0x0001e80000100a00 */
[----:B0-----:R-:W2:Y:S02]  /*a3fa0*/  LDL.LU.64 R10, [R1+0xa730] ;  /* 0x00a73000010a7983 */ /* 0x001ea40000300a00 */
[----:B--2---:R-:W-:Y:S02]  /*a3fb0*/  HMMA.16816.F32 R8, R28, R10, R44 ;  /* 0x0000000a1c08723c */ /* 0x004fe4000000182c */
[----:B------:R-:W2:Y:S04]  /*a3fc0*/  LDL.LU.64 R46, [R1+0xa728] ;  /* 0x00a72800012e7983 */ /* 0x000ea80000300a00 */
[----:B------:R-:W2:-:S13]  /*a3fd0*/  LDL.LU.64 R44, [R1+0xa720] ;  /* 0x00a72000012c7983 */ /* 0x000e9a0000300a00 */
[----:B------:R-:W-:Y:S04]  /*a3fe0*/  STL.64 [R1+0x11d0], R8 ;  /* 0x0011d00801007387 */ /* 0x000fe80000100a00 */
[----:B------:R0:W-:Y:S04]  /*a3ff0*/  STL.64 [R1+0x11d8], R10 ;  /* 0x0011d80a01007387 */ /* 0x0001e80000100a00 */
[----:B0-----:R-:W2:Y:S04]  /*a4000*/  LDL.LU.64 R10, [R1+0xa718] ;  /* 0x00a71800010a7983 */ /* 0x001ea80000300a00 */
[----:B------:R-:W2:Y:S02]  /*a4010*/  LDL.LU.64 R8, [R1+0xa710] ;  /* 0x00a7100001087983 */ /* 0x000ea40000300a00 */
[C---:B--2---:R-:W-:Y:S08]  /*a4020*/  HMMA.16816.F32 R40, R28.reuse, R8, R40 ;  /* 0x000000081c28723c */ /* 0x044ff00000001828 */
[C---:B------:R-:W-:Y:S11]  /*a4030*/  HMMA.16816.F32 R8, R28.reuse, R10, R32 ;  /* 0x0000000a1c08723c */ /* 0x040ff60000001820 */
[----:B------:R0:W-:Y:S04]  /*a4040*/  STL.64 [R1+0x11c0], R40 ;  /* 0x0011c02801007387 */ /* 0x0001e80000100a00 */
[----:B------:R1:W-:Y:S04]  /*a4050*/  STL.64 [R1+0x11c8], R42 ;  /* 0x0011c82a01007387 */ /* 0x0003e80000100a00 */
[----:B0-----:R-:W2:Y:S04]  /*a4060*/  LDL.LU.64 R40, [R1+0x1160] ;  /* 0x0011600001287983 */ /* 0x001ea80000300a00 */
[----:B------:R0:W-:Y:S04]  /*a4070*/  STL.64 [R1+0x11b0], R8 ;  /* 0x0011b00801007387 */ /* 0x0001e80000100a00 */
[----:B------:R0:W-:Y:S04]  /*a4080*/  STL.64 [R1+0x11b8], R10 ;  /* 0x0011b80a01007387 */ /* 0x0001e80000100a00 */
[----:B-1----:R-:W2:Y:S01]  /*a4090*/  LDL.LU.64 R42, [R1+0x1168] ;  /* 0x00116800012a7983 */ /* 0x002ea20000300a00 */
[C---:B------:R-:W-:Y:S08]  /*a40a0*/  HMMA.16816.F32 R4, R28.reuse, R36, R4 ;  /* 0x000000241c04723c */ /* 0x040ff00000001804 */
[C---:B---3--:R-:W-:Y:S08]  /*a40b0*/  HMMA.16816.F32 R20, R28.reuse, R38, R20 ;  /* 0x000000261c14723c */ /* 0x048ff00000001814 */
[C---:B------:R-:W-:Y:S08]  /*a40c0*/  HMMA.16816.F32 R16, R28.reuse, R44, R16 ;  /* 0x0000002c1c10723c */ /* 0x040ff00000001810 */
[C---:B------:R-:W-:Y:S01]  /*a40d0*/  HMMA.16816.F32 R12, R28.reuse, R46, R12 ;  /* 0x0000002e1c0c723c */ /* 0x040fe2000000180c */
[----:B------:R1:W-:Y:S04]  /*a40e0*/  STL.64 [R1+0x11a0], R4 ;  /* 0x0011a00401007387 */ /* 0x0003e80000100a00 */
[----:B------:R3:W-:Y:S04]  /*a40f0*/  STL.64 [R1+0x11a8], R6 ;  /* 0x0011a80601007387 */ /* 0x0007e80000100a00 */
[----:B------:R-:W4:Y:S04]  /*a4100*/  LDL.LU.64 R32, [R1+0x23d0] ;  /* 0x0023d00001207983 */ /* 0x000f280000300a00 */
[----:B------:R-:W4:Y:S04]  /*a4110*/  LDL.LU.64 R34, [R1+0x23d8] ;  /* 0x0023d80001227983 */ /* 0x000f280000300a00 */
[----:B0-----:R-:W4:Y:S04]  /*a4120*/  LDL.LU.64 R8, [R1+0x1140] ;  /* 0x0011400001087983 */ /* 0x001f280000300a00 */
[----:B------:R-:W4:Y:S04]  /*a4130*/  LDL.LU.64 R10, [R1+0x1148] ;  /* 0x00114800010a7983 */ /* 0x000f280000300a00 */
[----:B-1----:R-:W4:Y:S04]  /*a4140*/  LDL.LU.64 R4, [R1+0x1130] ;  /* 0x0011300001047983 */ /* 0x002f280000300a00 */
[----:B---3--:R-:W3:Y:S04]  /*a4150*/  LDL.LU.64 R6, [R1+0x1138] ;  /* 0x0011380001067983 */ /* 0x008ee80000300a00 */
[----:B------:R0:W-:Y:S04]  /*a4160*/  STL.64 [R1+0x1190], R20 ;  /* 0x0011901401007387 */ /* 0x0001e80000100a00 */
[----:B------:R1:W-:Y:S04]  /*a4170*/  STL.64 [R1+0x1198], R22 ;  /* 0x0011981601007387 */ /* 0x0003e80000100a00 */
[----:B0-----:R-:W3:Y:S04]  /*a4180*/  LDL.LU.64 R20, [R1+0x1120] ;  /* 0x0011200001147983 */ /* 0x001ee80000300a00 */
[----:B------:R0:W-:Y:S04]  /*a4190*/  STL.64 [R1+0x1180], R16 ;  /* 0x0011801001007387 */ /* 0x0001e80000100a00 */
[----:B------:R0:W-:Y:S04]  /*a41a0*/  STL.64 [R1+0x1188], R18 ;  /* 0x0011881201007387 */ /* 0x0001e80000100a00 */
[----:B-1----:R-:W3:Y:S04]  /*a41b0*/  LDL.LU.64 R22, [R1+0x1128] ;  /* 0x0011280001167983 */ /* 0x002ee80000300a00 */
[----:B------:R1:W-:Y:S04]  /*a41c0*/  STL.64 [R1+0x1170], R12 ;  /* 0x0011700c01007387 */ /* 0x0003e80000100a00 */
[----:B------:R1:W-:Y:S04]  /*a41d0*/  STL.64 [R1+0x1178], R14 ;  /* 0x0011780e01007387 */ /* 0x0003e80000100a00 */
[----:B0-----:R-:W3:Y:S04]  /*a41e0*/  LDL.LU.64 R16, [R1+0x1110] ;  /* 0x0011100001107983 */ /* 0x001ee80000300a00 */
[----:B------:R-:W3:Y:S04]  /*a41f0*/  LDL.LU.64 R18, [R1+0x1118] ;  /* 0x0011180001127983 */ /* 0x000ee80000300a00 */
[----:B-1----:R-:W3:Y:S04]  /*a4200*/  LDL.LU.64 R12, [R1+0x1100] ;  /* 0x00110000010c7983 */ /* 0x002ee80000300a00 */
[----:B------:R-:W3:Y:S04]  /*a4210*/  LDL.LU.64 R14, [R1+0x1108] ;  /* 0x00110800010e7983 */ /* 0x000ee80000300a00 */
[----:B------:R-:W3:Y:S04]  /*a4220*/  LDL.LU.64 R44, [R1+0x10f0] ;  /* 0x0010f000012c7983 */ /* 0x000ee80000300a00 */
[----:B------:R-:W3:Y:S04]  /*a4230*/  LDL.LU.64 R46, [R1+0x10f8] ;  /* 0x0010f800012e7983 */ /* 0x000ee80000300a00 */
[----:B------:R-:W3:Y:S04]  /*a4240*/  LDL.LU.64 R36, [R1+0x10e0] ;  /* 0x0010e00001247983 */ /* 0x000ee80000300a00 */
[----:B------:R-:W3:Y:S01]  /*a4250*/  LDL.LU.64 R38, [R1+0x10e8] ;  /* 0x0010e80001267983 */ /* 0x000ee20000300a00 */
[----:B--2---:R-:W-:-:S15]  /*a4260*/  HMMA.16816.F32 R40, R28, R24, R40 ;  /* 0x000000181c28723c */ /* 0x004fde0000001828 */
[----:B------:R-:W-:-:S04]  /*a4270*/  NOP ;  /* 0x0000000000007918 */ /* 0x000fc80000000000 */
[----:B------:R-:W-:Y:S04]  /*a4280*/  STL.64 [R1+0x1160], R40 ;  /* 0x0011602801007387 */ /* 0x000fe80000100a00 */
[----:B------:R0:W-:Y:S04]  /*a4290*/  STL.64 [R1+0x1168], R42 ;  /* 0x0011682a01007387 */ /* 0x0001e80000100a00 */
[----:B0-----:R-:W3:Y:S04]  /*a42a0*/  LDL.LU.64 R42, [R1+0xa708] ;  /* 0x00a70800012a7983 */ /* 0x001ee80000300a00 */
[----:B------:R-:W2:Y:S01]  /*a42b0*/  LDL.LU.64 R40, [R1+0xa700] ;  /* 0x00a7000001287983 */ /* 0x000ea20000300a00 */
[----:B----4-:R-:W-:Y:S03]  /*a42c0*/  HMMA.16816.F32 R24, R28, R26, R32 ;  /* 0x0000001a1c18723c */ /* 0x010fe60000001820 */
[----:B------:R-:W4:Y:S04]  /*a42d0*/  LDL.LU.64 R34, [R1+0xa6f8] ;  /* 0x00a6f80001227983 */ /* 0x000f280000300a00 */
[----:B------:R-:W3:-:S12]  /*a42e0*/  LDL.LU.64 R32, [R1+0xa6f0] ;  /* 0x00a6f00001207983 */ /* 0x000ed80000300a00 */
[----:B------:R-:W-:Y:S04]  /*a42f0*/  STL.64 [R1+0x1150], R24 ;  /* 0x0011501801007387 */ /* 0x000fe80000100a00 */
[----:B------:R0:W-:Y:S04]  /*a4300*/  STL.64 [R1+0x1158], R26 ;  /* 0x0011581a01007387 */ /* 0x0001e80000100a00 */
[----:B0-----:R-:W4:Y:S04]  /*a4310*/  LDL.LU.64 R26, [R1+0xa6e8] ;  /* 0x00a6e800011a7983 */ /* 0x001f280000300a00 */
[----:B------:R-:W4:Y:S01]  /*a4320*/  LDL.LU.64 R24, [R1+0xa6e0] ;  /* 0x00a6e00001187983 */ /* 0x000f220000300a00 */
[C---:B--2---:R-:W-:Y:S03]  /*a4330*/  HMMA.16816.F32 R8, R28.reuse, R40, R8 ;  /* 0x000000281c08723c */ /* 0x044fe60000001808 */
[----:B------:R-:W2:Y:S05]  /*a4340*/  LDL.LU.64 R40, [R1+0x10d0] ;  /* 0x0010d00001287983 */ /* 0x000eaa0000300a00 */
[C---:B---3--:R-:W-:Y:S11]  /*a4350*/  HMMA.16816.F32 R4, R28.reuse, R42, R4 ;  /* 0x0000002a1c04723c */ /* 0x048ff60000001804 */
[----:B------:R0:W-:Y:S04]  /*a4360*/  STL.64 [R1+0x1140], R8 ;  /* 0x0011400801007387 */ /* 0x0001e80000100a00 */
[----:B------:R1:W-:Y:S04]  /*a4370*/  STL.64 [R1+0x1148], R10 ;  /* 0x0011480a01007387 */ /* 0x0003e80000100a00 */
[----:B------:R-:W2:Y:S01]  /*a4380*/  LDL.LU.64 R42, [R1+0x10d8] ;  /* 0x0010d800012a7983 */ /* 0x000ea20000300a00 */
[C---:B------:R-:W-:Y:S08]  /*a4390*/  HMMA.16816.F32 R20, R28.reuse, R48, R20 ;  /* 0x000000301c14723c */ /* 0x040ff00000001814 */
[C---:B------:R-:W-:Y:S08]  /*a43a0*/  HMMA.16816.F32 R16, R28.reuse, R52, R16 ;  /* 0x000000341c10723c */ /* 0x040ff00000001810 */
[C---:B------:R-:W-:Y:S01]  /*a43b0*/  HMMA.16816.F32 R52, R28.reuse, R54, R12 ;  /* 0x000000361c34723c */ /* 0x040fe2000000180c */
[----:B------:R3:W-:Y:S04]  /*a43c0*/  STL.64 [R1+0x1130], R4 ;  /* 0x0011300401007387 */ /* 0x0007e80000100a00 */
[----:B------:R0:W-:Y:S03]  /*a43d0*/  STL.64 [R1+0x1138], R6 ;  /* 0x0011380601007387 */ /* 0x0001e60000100a00 */
[C---:B------:R-:W-:Y:S08]  /*a43e0*/  HMMA.16816.F32 R48, R28.reuse, R50, R44 ;  /* 0x000000321c30723c */ /* 0x040ff0000000182c */
[----:B------:R-:W-:Y:S01]  /*a43f0*/  HMMA.16816.F32 R36, R28, R56, R36 ;  /* 0x000000381c24723c */ /* 0x000fe20000001824 */
[----:B0-----:R-:W4:Y:S04]  /*a4400*/  LDL.LU.64 R8, [R1+0x10c0] ;  /* 0x0010c00001087983 */ /* 0x001f280000300a00 */
[----:B-1----:R-:W4:Y:S01]  /*a4410*/  LDL.LU.64 R10, [R1+0x10c8] ;  /* 0x0010c800010a7983 */ /* 0x002f220000300a00 */
[----:B------:R-:W-:-:S03]  /*a4420*/  IMAD.MOV.U32 R59, RZ, RZ, R0 ;  /* 0x000000ffff3b7224 */ /* 0x000fc600078e0000 */
[----:B---3--:R-:W3:Y:S04]  /*a4430*/  LDL.LU.64 R4, [R1+0x10b0] ;  /* 0x0010b00001047983 */ /* 0x008ee80000300a00 */
        /* <DEDUP_REMOVED lines=8> */
[----:B------:R-:W3:Y:S04]  /*a44c0*/  LDL.LU.64 R16, [R1+0xa6c0] ;  /* 0x00a6c00001107983 */ /* 0x000ee80000300a00 */
[----:B------:R-:W3:Y:S04]  /*a44d0*/  LDL.LU.64 R14, [R1+0xa6b8] ;  /* 0x00a6b800010e7983 */ /* 0x000ee80000300a00 */
[----:B------:R-:W3:Y:S04]  /*a44e0*/  LDL.LU.64 R12, [R1+0xa6b0] ;  /* 0x00a6b000010c7983 */ /* 0x000ee80000300a00 */
[----:B------:R0:W-:Y:S04]  /*a44f0*/  STL.64 [R1+0x1100], R52 ;  /* 0x0011003401007387 */ /* 0x0001e80000100a00 */
[----:B------:R1:W-:Y:S04]  /*a4500*/  STL.64 [R1+0x1108], R54 ;  /* 0x0011083601007387 */ /* 0x0003e80000100a00 */
[----:B0-----:R-:W3:Y:S04]  /*a4510*/  LDL.LU.64 R52, [R1+0x10a0] ;  /* 0x0010a00001347983 */ /* 0x001ee80000300a00 */
[----:B-1----:R-:W3:Y:S04]  /*a4520*/  LDL.LU.64 R54, [R1+0x10a8] ;  /* 0x0010a80001367983 */ /* 0x002ee80000300a00 */
[----:B------:R-:W3:Y:S04]  /*a4530*/  LDL.LU.64 R44, [R1+0x1090] ;  /* 0x00109000012c7983 */ /* 0x000ee80000300a00 */
[----:B------:R0:W-:Y:S04]  /*a4540*/  STL.64 [R1+0x10f0], R48 ;  /* 0x0010f03001007387 */ /* 0x0001e80000100a00 */
[----:B------:R1:W-:Y:S04]  /*a4550*/  STL.64 [R1+0x10f8], R50 ;  /* 0x0010f83201007387 */ /* 0x0003e80000100a00 */
[----:B------:R-:W3:Y:S04]  /*a4560*/  LDL.LU.64 R46, [R1+0x1098] ;  /* 0x00109800012e7983 */ /* 0x000ee80000300a00 */
[----:B------:R1:W-:Y:S04]  /*a4570*/  STL.64 [R1+0x10e0], R36 ;  /* 0x0010e02401007387 */ /* 0x0003e80000100a00 */
[----:B------:R1:W-:Y:S04]  /*a4580*/  STL.64 [R1+0x10e8], R38 ;  /* 0x0010e82601007387 */ /* 0x0003e80000100a00 */
[----:B0-----:R-:W3:Y:S04]  /*a4590*/  LDL.LU.64 R48, [R1+0x1080] ;  /* 0x0010800001307983 */ /* 0x001ee80000300a00 */
[----:B-1----:R-:W3:Y:S04]  /*a45a0*/  LDL.LU.64 R50, [R1+0x1088] ;  /* 0x0010880001327983 */ /* 0x002ee80000300a00 */
[----:B------:R-:W3:Y:S04]  /*a45b0*/  LDL.LU.64 R36, [R1+0x1060] ;  /* 0x0010600001247983 */ /* 0x000ee80000300a00 */
[----:B------:R-:W3:Y:S01]  /*a45c0*/  LDL.LU.64 R38, [R1+0x1068] ;  /* 0x0010680001267983 */ /* 0x000ee20000300a00 */
[----:B--2---:R-:W-:Y:S03]  /*a45d0*/  HMMA.16816.F32 R56, R28, R58, R40 ;  /* 0x0000003a1c38723c */ /* 0x004fe60000001828 */
[----:B------:R-:W2:Y:S04]  /*a45e0*/  LDL.LU.64 R42, [R1+0xa6a8] ;  /* 0x00a6a800012a7983 */ /* 0x000ea80000300a00 */
[----:B------:R-:W2:-:S12]  /*a45f0*/  LDL.LU.64 R40, [R1+0xa6a0] ;  /* 0x00a6a00001287983 */ /* 0x000e980000300a00 */
[----:B------:R-:W-:Y:S04]  /*a4600*/  STL.64 [R1+0x10d0], R56 ;  /* 0x0010d03801007387 */ /* 0x000fe80000100a00 */
[----:B------:R0:W-:Y:S04]  /*a4610*/  STL.64 [R1+0x10d8], R58 ;  /* 0x0010d83a01007387 */ /* 0x0001e80000100a00 */
[----:B0-----:R-:W3:Y:S04]  /*a4620*/  LDL.LU.64 R58, [R1+0xa698] ;  /* 0x00a69800013a7983 */ /* 0x001ee80000300a00 */
[----:B------:R-:W2:Y:S01]  /*a4630*/  LDL.LU.64 R56, [R1+0xa690] ;  /* 0x00a6900001387983 */ /* 0x000ea20000300a00 */
[----:B----4-:R-:W-:Y:S03]  /*a4640*/  HMMA.16816.F32 R8, R28, R60, R8 ;  /* 0x0000003c1c08723c */ /* 0x010fe60000001808 */
[----:B------:R-:W-:-:S15]  /*a4650*/  STL.64 [R1+0xa608], R60 ;  /* 0x00a6083c01007387 */ /* 0x000fde0000100a00 */
[----:B------:R-:W-:Y:S01]  /*a4660*/  NOP ;  /* 0x0000000000007918 */ /* 0x000fe20000000000 */
[----:B------:R0:W-:Y:S04]  /*a4670*/  STL.64 [R1+0x10c0], R8 ;  /* 0x0010c00801007387 */ /* 0x0001e80000100a00 */
[----:B------:R1:W-:Y:S04]  /*a4680*/  STL.64 [R1+0x10c8], R10 ;  /* 0x0010c80a01007387 */ /* 0x0003e80000100a00 */
[----:B0-----:R-:W4:Y:S04]  /*a4690*/  LDL.LU.64 R8, [R1+0x1050] ;  /* 0x0010500001087983 */ /* 0x001f280000300a00 */
[----:B-1----:R-:W4:Y:S01]  /*a46a0*/  LDL.LU.64 R10, [R1+0x1058] ;  /* 0x00105800010a7983 */ /* 0x002f220000300a00 */
[C---:B---3--:R-:W-:Y:S08]  /*a46b0*/  HMMA.16816.F32 R4, R28.reuse, R58, R4 ;  /* 0x0000003a1c04723c */ /* 0x048ff00000001804 */
[C---:B--2---:R-:W-:Y:S11]  /*a46c0*/  HMMA.16816.F32 R52, R28.reuse, R56, R52 ;  /* 0x000000381c34723c */ /* 0x044ff60000001834 */
[----:B------:R0:W-:Y:S04]  /*a46d0*/  STL.64 [R1+0x10b0], R4 ;  /* 0x0010b00401007387 */ /* 0x0001e80000100a00 */
[----:B------:R1:W-:Y:S04]  /*a46e0*/  STL.64 [R1+0x10b8], R6 ;  /* 0x0010b80601007387 */ /* 0x0003e80000100a00 */
[----:B0-----:R-:W2:Y:S04]  /*a46f0*/  LDL.LU.64 R4, [R1+0x1040] ;  /* 0x0010400001047983 */ /* 0x001ea80000300a00 */
[----:B-1----:R-:W2:Y:S04]  /*a4700*/  LDL.LU.64 R6, [R1+0x1048] ;  /* 0x0010480001067983 */ /* 0x002ea80000300a00 */
[----:B------:R-:W-:Y:S04]  /*a4710*/  STL.64 [R1+0x10a0], R52 ;  /* 0x0010a03401007387 */ /* 0x000fe80000100a00 */
[----:B------:R0:W-:Y:S04]  /*a4720*/  STL.64 [R1+0x10a8], R54 ;  /* 0x0010a83601007387 */ /* 0x0001e80000100a00 */
[----:B0-----:R-:W3:Y:S04]  /*a4730*/  LDL.LU.64 R54, [R1+0xa688] ;  /* 0x00a6880001367983 */ /* 0x001ee80000300a00 */
[----:B------:R-:W2:Y:S04]  /*a4740*/  LDL.LU.64 R52, [R1+0xa680] ;  /* 0x00a6800001347983 */ /* 0x000ea80000300a00 */
[----:B------:R-:W-:Y:S04]  /*a4750*/  STL.64 [R1+0xa558], R58 ;  /* 0x00a5583a01007387 */ /* 0x000fe80000100a00 */
[----:B------:R0:W-:Y:S04]  /*a4760*/  STL.64 [R1+0xa550], R56 ;  /* 0x00a5503801007387 */ /* 0x0001e80000100a00 */
[----:B0-----:R-:W4:Y:S04]  /*a4770*/  LDL.LU.64 R56, [R1+0x1070] ;  /* 0x0010700001387983 */ /* 0x001f280000300a00 */
[----:B------:R-:W4:Y:S01]  /*a4780*/  LDL.LU.64 R58, [R1+0x1078] ;  /* 0x00107800013a7983 */ /* 0x000f220000300a00 */
[C---:B---3--:R-:W-:Y:S08]  /*a4790*/  HMMA.16816.F32 R44, R28.reuse, R54, R44 ;  /* 0x000000361c2c723c */ /* 0x048ff0000000182c */
[C---:B--2---:R-:W-:Y:S11]  /*a47a0*/  HMMA.16816.F32 R48, R28.reuse, R52, R48 ;  /* 0x000000341c30723c */ /* 0x044ff60000001830 */
        /* <DEDUP_REMOVED lines=9> */
[----:B------:R2:W-:Y:S01]  /*a4840*/  STL.64 [R1+0xa540], R52 ;  /* 0x00a5403401007387 */ /* 0x0005e20000100a00 */
[C---:B----4-:R-:W-:Y:S08]  /*a4850*/  HMMA.16816.F32 R56, R28.reuse, R50, R56 ;  /* 0x000000321c38723c */ /* 0x050ff00000001838 */
[C---:B--2---:R-:W-:Y:S01]  /*a4860*/  HMMA.16816.F32 R52, R28.reuse, R48, R36 ;  /* 0x000000301c34723c */ /* 0x044fe20000001824 */
[----:B------:R-:W2:Y:S10]  /*a4870*/  LDL.LU.64 R36, [R1+0x1030] ;  /* 0x0010300001247983 */ /* 0x000eb40000300a00 */
[----:B------:R-:W-:Y:S04]  /*a4880*/  STL.64 [R1+0x1070], R56 ;  /* 0x0010703801007387 */ /* 0x000fe80000100a00 */
[----:B------:R-:W-:Y:S04]  /*a4890*/  STL.64 [R1+0x1078], R58 ;  /* 0x0010783a01007387 */ /* 0x000fe80000100a00 */
[----:B------:R-:W2:Y:S04]  /*a48a0*/  LDL.LU.64 R38, [R1+0x1038] ;  /* 0x0010380001267983 */ /* 0x000ea80000300a00 */
[----:B------:R-:W-:Y:S04]  /*a48b0*/  STL.64 [R1+0x1060], R52 ;  /* 0x0010603401007387 */ /* 0x000fe80000100a00 */
[----:B------:R0:W-:Y:S01]  /*a48c0*/  STL.64 [R1+0x1068], R54 ;  /* 0x0010683601007387 */ /* 0x0001e20000100a00 */
[C---:B---3--:R-:W-:Y:S03]  /*a48d0*/  HMMA.16816.F32 R4, R28.reuse, R44, R4 ;  /* 0x0000002c1c04723c */ /* 0x048fe60000001804 */
[----:B------:R-:W-:Y:S05]  /*a48e0*/  STL.64 [R1+0xa538], R50 ;  /* 0x00a5383201007387 */ /* 0x000fea0000100a00 */
[C---:B0-----:R-:W-:Y:S01]  /*a48f0*/  HMMA.16816.F32 R52, R28.reuse, R46, R8 ;  /* 0x0000002e1c34723c */ /* 0x041fe20000001808 */
[----:B------:R0:W-:Y:S04]  /*a4900*/  STL.64 [R1+0xa530], R48 ;  /* 0x00a5303001007387 */ /* 0x0001e80000100a00 */
[----:B0-----:R-:W3:Y:S04]  /*a4910*/  LDL.LU.64 R48, [R1+0x1020] ;  /* 0x0010200001307983 */ /* 0x001ee80000300a00 */
[----:B------:R-:W3:Y:S04]  /*a4920*/  LDL.LU.64 R50, [R1+0x1028] ;  /* 0x0010280001327983 */ /* 0x000ee80000300a00 */
[----:B------:R-:W4:Y:S06]  /*a4930*/  LDL.LU.64 R8, [R1+0x1010] ;  /* 0x0010100001087983 */ /* 0x000f2c0000300a00 */
[----:B------:R-:W-:Y:S04]  /*a4940*/  STL.64 [R1+0x1050], R52 ;  /* 0x0010503401007387 */ /* 0x000fe80000100a00 */
[----:B------:R-:W-:Y:S04]  /*a4950*/  STL.64 [R1+0x1058], R54 ;  /* 0x0010583601007387 */ /* 0x000fe80000100a00 */
[----:B------:R-:W4:Y:S04]  /*a4960*/  LDL.LU.64 R10, [R1+0x1018] ;  /* 0x00101800010a7983 */ /* 0x000f280000300a00 */
        /* <DEDUP_REMOVED lines=12> */
[----:B--2---:R-:W-:-:S15]  /*a4a30*/  HMMA.16816.F32 R36, R28, R42, R36 ;  /* 0x0000002a1c24723c */ /* 0x004fde0000001824 */
[----:B------:R-:W-:-:S04]  /*a4a40*/  NOP ;  /* 0x0000000000007918 */ /* 0x000fc80000000000 */
[----:B------:R-:W-:Y:S04]  /*a4a50*/  STL.64 [R1+0x1030], R36 ;  /* 0x0010302401007387 */ /* 0x000fe80000100a00 */
[----:B------:R0:W-:Y:S04]  /*a4a60*/  STL.64 [R1+0x1038], R38 ;  /* 0x0010382601007387 */ /* 0x0001e80000100a00 */
[----:B0-----:R-:W4:Y:S04]  /*a4a70*/  LDL.LU.64 R38, [R1+0xa658] ;  /* 0x00a6580001267983 */ /* 0x001f280000300a00 */
        /* <DEDUP_REMOVED lines=22> */
[----:B------:R3:W-:Y:S02]  /*a4be0*/  STL.64 [R1+0xa560], R36 ;  /* 0x00a5602401007387 */ /* 0x0007e40000100a00 */
[C---:B---3--:R-:W-:Y:S08]  /*a4bf0*/  HMMA.16816.F32 R36, R28.reuse, R34, R40 ;  /* 0x000000221c24723c */ /* 0x048ff00000001828 */
[C---:B------:R-:W-:Y:S11]  /*a4c00*/  HMMA.16816.F32 R40, R28.reuse, R2, R44 ;  /* 0x000000021c28723c */ /* 0x040ff6000000182c */
[----:B------:R-:W-:Y:S04]  /*a4c10*/  STL.64 [R1+0xff0], R36 ;  /* 0x000ff02401007387 */ /* 0x000fe80000100a00 */
[----:B------:R2:W-:Y:S04]  /*a4c20*/  STL.64 [R1+0xff8], R38 ;  /* 0x000ff82601007387 */ /* 0x0005e80000100a00 */
[----:B------:R-:W3:Y:S04]  /*a4c30*/  LDL.LU.64 R44, [R1+0xfa0] ;  /* 0x000fa000012c7983 */ /* 0x000ee80000300a00 */
[----:B------:R0:W-:Y:S04]  /*a4c40*/  STL.64 [R1+0xfe0], R40 ;  /* 0x000fe02801007387 */ /* 0x0001e80000100a00 */
[----:B------:R1:W-:Y:S04]  /*a4c50*/  STL.64 [R1+0xfe8], R42 ;  /* 0x000fe82a01007387 */ /* 0x0003e80000100a00 */
[----:B------:R-:W3:Y:S01]  /*a4c60*/  LDL.LU.64 R46, [R1+0xfa8] ;  /* 0x000fa800012e7983 */ /* 0x000ee20000300a00 */
[----:B--2---:R-:W-:-:S15]  /*a4c70*/  HMMA.16816.F32 R36, R28, R4, R56 ;  /* 0x000000041c24723c */ /* 0x004fde0000001838 */
[----:B------:R-:W-:-:S04]  /*a4c80*/  NOP ;  /* 0x0000000000007918 */ /* 0x000fc80000000000 */
[----:B------:R-:W-:Y:S04]  /*a4c90*/  STL.64 [R1+0xfd0], R36 ;  /* 0x000fd02401007387 */ /* 0x000fe80000100a00 */
[----:B------:R2:W-:Y:S04]  /*a4ca0*/  STL.64 [R1+0xfd8], R38 ;  /* 0x000fd82601007387 */ /* 0x0005e80000100a00 */
[----:B0-----:R-:W3:Y:S04]  /*a4cb0*/  LDL.LU.64 R40, [R1+0xf90] ;  /* 0x000f900001287983 */ /* 0x001ee80000300a00 */
[----:B-1----:R-:W3:Y:S01]  /*a4cc0*/  LDL.LU.64 R42, [R1+0xf98] ;  /* 0x000f9800012a7983 */ /* 0x002ee20000300a00 */
[----:B--2---:R-:W-:-:S15]  /*a4cd0*/  HMMA.16816.F32 R36, R28, R6, R52 ;  /* 0x000000061c24723c */ /* 0x004fde0000001834 */
[----:B------:R-:W-:-:S04]  /*a4ce0*/  NOP ;  /* 0x0000000000007918 */ /* 0x000fc80000000000 */
[----:B------:R0:W-:Y:S04]  /*a4cf0*/  STL.64 [R1+0xfc0], R36 ;  /* 0x000fc02401007387 */ /* 0x0001e80000100a00 */
[----:B------:R1:W-:Y:S04]  /*a4d00*/  STL.64 [R1+0xfc8], R38 ;  /* 0x000fc82601007387 */ /* 0x0003e80000100a00 */
[----:B------:R-:W-:Y:S04]  /*a4d10*/  STL.64 [R1+0xa578], R6 ;  /* 0x00a5780601007387 */ /* 0x000fe80000100a00 */
[----:B------:R4:W-:Y:S04]  /*a4d20*/  STL.64 [R1+0xa570], R4 ;  /* 0x00a5700401007387 */ /* 0x0009e80000100a00 */
[----:B0-----:R-:W2:Y:S04]  /*a4d30*/  LDL.LU.64 R36, [R1+0xf80] ;  /* 0x000f800001247983 */ /* 0x001ea80000300a00 */
[----:B-1----:R-:W2:Y:S01]  /*a4d40*/  LDL.LU.64 R38, [R1+0xf88] ;  /* 0x000f880001267983 */ /* 0x002ea20000300a00 */
[----:B----4-:R-:W-:-:S15]  /*a4d50*/  HMMA.16816.F32 R4, R28, R8, R48 ;  /* 0x000000081c04723c */ /* 0x010fde0000001830 */
[----:B------:R-:W-:-:S04]  /*a4d60*/  NOP ;  /* 0x0000000000007918 */ /* 0x000fc80000000000 */
[----:B------:R-:W-:Y:S04]  /*a4d70*/  STL.64 [R1+0xfb0], R4 ;  /* 0x000fb00401007387 */ /* 0x000fe80000100a00 */
[----:B------:R3:W-:Y:S04]  /*a4d80*/  STL.64 [R1+0xfb8], R6 ;  /* 0x000fb80601007387 */ /* 0x0007e80000100a00 */
        /* <DEDUP_REMOVED lines=8> */
[----:B------:R-:W4:Y:S04]  /*a4e10*/  LDL.LU.64 R48, [R1+0xf70] ;  /* 0x000f700001307983 */ /* 0x000f280000300a00 */
[----:B------:R-:W4:Y:S01]  /*a4e20*/  LDL.LU.64 R50, [R1+0xf78] ;  /* 0x000f780001327983 */ /* 0x000f220000300a00 */
[----:B---3--:R-:W-:-:S15]  /*a4e30*/  HMMA.16816.F32 R4, R28, R10, R44 ;  /* 0x0000000a1c04723c */ /* 0x008fde000000182c */
[----:B------:R-:W-:-:S04]  /*a4e40*/  NOP ;  /* 0x0000000000007918 */ /* 0x000fc80000000000 */
[----:B------:R-:W-:Y:S04]  /*a4e50*/  STL.64 [R1+0xfa0], R4 ;  /* 0x000fa00401007387 */ /* 0x000fe80000100a00 */
[----:B------:R0:W-:Y:S04]  /*a4e60*/  STL.64 [R1+0xfa8], R6 ;  /* 0x000fa80601007387 */ /* 0x0001e80000100a00 */
[----:B------:R-:W-:Y:S04]  /*a4e70*/  STL.64 [R1+0xa588], R10 ;  /* 0x00a5880a01007387 */ /* 0x000fe80000100a00 */
[----:B------:R-:W-:Y:S01]  /*a4e80*/  STL.64 [R1+0xa580], R8 ;  /* 0x00a5800801007387 */ /* 0x000fe20000100a00 */
[----:B0-----:R-:W-:-:S15]  /*a4e90*/  HMMA.16816.F32 R4, R28, R12, R40 ;  /* 0x0000000c1c04723c */ /* 0x001fde0000001828 */
[----:B------:R-:W-:-:S04]  /*a4ea0*/  NOP ;  /* 0x0000000000007918 */ /* 0x000fc80000000000 */
[----:B------:R0:W-:Y:S04]  /*a4eb0*/  STL.64 [R1+0xf90], R4 ;  /* 0x000f900401007387 */ /* 0x0001e80000100a00 */
[----:B------:R1:W-:Y:S01]  /*a4ec0*/  STL [R1+0xf98], R6 ;  /* 0x000f980601007387 */ /* 0x0003e20000100800 */
[----:B------:R-:W-:-:S03]  /*a4ed0*/  IMAD.MOV.U32 R0, RZ, RZ, R7 ;  /* 0x000000ffff007224 */ /* 0x000fc600078e0007 */
[----:B0-----:R-:W3:Y:S04]  /*a4ee0*/  LDL.LU.64 R4, [R1+0xf60] ;  /* 0x000f600001047983 */ /* 0x001ee80000300a00 */
[----:B-1----:R-:W3:Y:S04]  /*a4ef0*/  LDL.LU.64 R6, [R1+0xf68] ;  /* 0x000f680001067983 */ /* 0x002ee80000300a00 */
[----:B------:R-:W3:Y:S04]  /*a4f00*/  LDL.LU.64 R44, [R1+0xf50] ;  /* 0x000f5000012c7983 */ /* 0x000ee80000300a00 */
[----:B------:R-:W3:Y:S04]  /*a4f10*/  LDL.LU.64 R46, [R1+0xf58] ;  /* 0x000f5800012e7983 */ /* 0x000ee80000300a00 */
[----:B------:R-:W3:Y:S04]  /*a4f20*/  LDL.LU.64 R40, [R1+0xf40] ;  /* 0x000f400001287983 */ /* 0x000ee80000300a00 */
[----:B------:R-:W3:Y:S01]  /*a4f30*/  LDL.LU.64 R42, [R1+0xf48] ;  /* 0x000f4800012a7983 */ /* 0x000ee20000300a00 */
[C---:B--2---:R-:W-:Y:S03]  /*a4f40*/  HMMA.16816.F32 R8, R28.reuse, R14, R36 ;  /* 0x0000000e1c08723c */ /* 0x044fe60000001824 */
[----:B------:R-:W-:Y:S04]  /*a4f50*/  STL [R1+0x94a0], R0 ;  /* 0x0094a00001007387 */ /* 0x000fe80000100800 */
[----:B------:R-:W2:Y:S04]  /*a4f60*/  LDL.LU.64 R36, [R1+0xf30] ;  /* 0x000f300001247983 */ /* 0x000ea80000300a00 */
[----:B------:R-:W2:Y:S01]  /*a4f70*/  LDL.LU.64 R38, [R1+0xf38] ;  /* 0x000f380001267983 */ /* 0x000ea20000300a00 */
[----:B----4-:R-:W-:Y:S07]  /*a4f80*/  HMMA.16816.F32 R48, R28, R16, R48 ;  /* 0x000000101c30723c */ /* 0x010fee0000001830 */
[----:B------:R0:W-:Y:S04]  /*a4f90*/  STL.64 [R1+0xf80], R8 ;  /* 0x000f800801007387 */ /* 0x0001e80000100a00 */
[----:B------:R1:W-:Y:S04]  /*a4fa0*/  STL.64 [R1+0xf88], R10 ;  /* 0x000f880a01007387 */ /* 0x0003e80000100a00 */
[----:B0-----:R-:W4:Y:S04]  /*a4fb0*/  LDL.LU.64 R8, [R1+0xf20] ;  /* 0x000f200001087983 */ /* 0x001f280000300a00 */
[----:B-1----:R-:W4:Y:S04]  /*a4fc0*/  LDL.LU.64 R10, [R1+0xf28] ;  /* 0x000f2800010a7983 */ /* 0x002f280000300a00 */
[----:B------:R-:W-:Y:S04]  /*a4fd0*/  STL.64 [R1+0xa598], R14 ;  /* 0x00a5980e01007387 */ /* 0x000fe80000100a00 */
[----:B------:R3:W-:Y:S01]  /*a4fe0*/  STL.64 [R1+0xa590], R12 ;  /* 0x00a5900c01007387 */ /* 0x0007e20000100a00 */
[----:B------:R-:W-:-:S03]  /*a4ff0*/  IMAD.MOV.U32 R0, RZ, RZ, R51 ;  /* 0x000000ffff007224 */ /* 0x000fc600078e0033 */
[----:B------:R-:W-:Y:S04]  /*a5000*/  STL.64 [R1+0xf70], R48 ;  /* 0x000f703001007387 */ /* 0x000fe80000100a00 */
[----:B------:R-:W-:Y:S04]  /*a5010*/  STL [R1+0xf78], R50 ;  /* 0x000f783201007387 */ /* 0x000fe80000100800 */
[----:B------:R-:W-:Y:S01]  /*a5020*/  STL [R1+0x94c8], R0 ;  /* 0x0094c80001007387 */ /* 0x000fe20000100800 */
[----:B---3--:R-:W-:Y:S03]  /*a5030*/  HMMA.16816.F32 R12, R28, R18, R4 ;  /* 0x000000121c0c723c */ /* 0x008fe60000001804 */
[----:B------:R-:W3:Y:S04]  /*a5040*/  LDL.LU.64 R4, [R1+0xab0] ;  /* 0x000ab00001047983 */ /* 0x000ee80000300a00 */
[----:B------:R-:W3:-:S12]  /*a5050*/  LDL.LU.64 R6, [R1+0xab8] ;  /* 0x000ab80001067983 */ /* 0x000ed80000300a00 */
[----:B------:R-:W-:Y:S04]  /*a5060*/  STL.64 [R1+0xf60], R12 ;  /* 0x000f600c01007387 */ /* 0x000fe80000100a00 */
[----:B------:R-:W-:Y:S04]  /*a5070*/  STL.64 [R1+0xf68], R14 ;  /* 0x000f680e01007387 */ /* 0x000fe80000100a00 */
[----:B------:R-:W-:Y:S04]  /*a5080*/  STL.64 [R1+0xa508], R18 ;  /* 0x00a5081201007387 */ /* 0x000fe80000100a00 */
[----:B------:R0:W-:Y:S02]  /*a5090*/  STL.64 [R1+0xa500], R16 ;  /* 0x00a5001001007387 */ /* 0x0001e40000100a00 */
[C---:B0-----:R-:W-:Y:S08]  /*a50a0*/  HMMA.16816.F32 R16, R28.reuse, R20, R44 ;  /* 0x000000141c10723c */ /* 0x041ff0000000182c */
[C---:B------:R-:W-:Y:S01]  /*a50b0*/  HMMA.16816.F32 R12, R28.reuse, R22, R40 ;  /* 0x000000161c0c723c */ /* 0x040fe20000001828 */
[----:B------:R-:W-:Y:S10]  /*a50c0*/  STL.64 [R1+0xa5a8], R22 ;  /* 0x00a5a81601007387 */ /* 0x000ff40000100a00 */
[----:B------:R-:W-:Y:S04]  /*a50d0*/  STL.64 [R1+0xf50], R16 ;  /* 0x000f501001007387 */ /* 0x000fe80000100a00 */
[----:B------:R-:W-:Y:S04]  /*a50e0*/  STL.64 [R1+0xf58], R18 ;  /* 0x000f581201007387 */ /* 0x000fe80000100a00 */
[----:B------:R-:W-:Y:S04]  /*a50f0*/  STL.64 [R1+0xa5a0], R20 ;  /* 0x00a5a01401007387 */ /* 0x000fe80000100a00 */
[----:B------:R-:W-:Y:S04]  /*a5100*/  STL.64 [R1+0xf40], R12 ;  /* 0x000f400c01007387 */ /* 0x000fe80000100a00 */
[----:B------:R2:W-:Y:S01]  /*a5110*/  STL.64 [R1+0xf48], R14 ;  /* 0x000f480e01007387 */ /* 0x0005e20000100a00 */
[C---:B----4-:R-:W-:Y:S08]  /*a5120*/  HMMA.16816.F32 R8, R28.reuse, R26, R8 ;  /* 0x0000001a1c08723c */ /* 0x050ff00000001808 */
[----:B--2---:R-:W-:-:S15]  /*a5130*/  HMMA.16816.F32 R12, R28, R24, R36 ;  /* 0x000000181c0c723c */ /* 0x004fde0000001824 */
[----:B------:R-:W-:-:S04]  /*a5140*/  NOP ;  /* 0x0000000000007918 */ /* 0x000fc80000000000 */
[----:B------:R-:W-:Y:S01]  /*a5150*/  IMAD.MOV.U32 R0, RZ, RZ, R15 ;  /* 0x000000ffff007224 */ /* 0x000fe200078e000f */
[----:B------:R-:W-:Y:S04]  /*a5160*/  STL.64 [R1+0xf30], R12 ;  /* 0x000f300c01007387 */ /* 0x000fe80000100a00 */
[----:B------:R-:W-:Y:S04]  /*a5170*/  STL [R1+0xf38], R14 ;  /* 0x000f380e01007387 */ /* 0x000fe80000100800 */
[----:B------:R-:W-:Y:S04]  /*a5180*/  STL [R1+0x9620], R0 ;  /* 0x0096200001007387 */ /* 0x000fe80000100800 */
[----:B------:R-:W-:Y:S04]  /*a5190*/  STL.64 [R1+0xa5b8], R26 ;  /* 0x00a5b81a01007387 */ /* 0x000fe80000100a00 */
[----:B------:R-:W-:Y:S04]  /*a51a0*/  STL.64 [R1+0xa5b0], R24 ;  /* 0x00a5b01801007387 */ /* 0x000fe80000100a00 */
[----:B------:R0:W-:Y:S04]  /*a51b0*/  STL.64 [R1+0xf20], R8 ;  /* 0x000f200801007387 */ /* 0x0001e80000100a00 */
[----:B------:R1:W-:Y:S01]  /*a51c0*/  STL.64 [R1+0xf28], R10 ;  /* 0x000f280a01007387 */ /* 0x0003e20000100a00 */
[----:B0-----:R-:W-:-:S03]  /*a51d0*/  IMAD R8, R59, 0x100, R58 ;  /* 0x000001003b087824 */ /* 0x001fc600078e023a */
[----:B------:R-:W2:Y:S01]  /*a51e0*/  LDL R58, [R1+0xb0] ;  /* 0x0000b000013a7983 */ /* 0x000ea20000100800 */
[----:B-1----:R-:W-:Y:S02]  /*a51f0*/  IMAD R10, R55, 0x100, R54 ;  /* 0x00000100370a7824 */ /* 0x002fe400078e0236 */
[----:B------:R-:W-:Y:S01]  /*a5200*/  IMAD R9, R57, 0x100, R56 ;  /* 0x0000010039097824 */ /* 0x000fe200078e0238 */
[----:B---3--:R-:W-:-:S15]  /*a5210*/  HMMA.16816.F32 R4, R28, R32, R4 ;  /* 0x000000201c04723c */ /* 0x008fde0000001804 */
[----:B------:R-:W-:-:S04]  /*a5220*/  NOP ;  /* 0x0000000000007918 */ /* 0x000fc80000000000 */
[----:B------:R0:W-:Y:S04]  /*a5230*/  STL.64 [R1+0xab0], R4 ;  /* 0x000ab00401007387 */ /* 0x0001e80000100a00 */
[----:B------:R1:W-:Y:S04]  /*a5240*/  STL.64 [R1+0xab8], R6 ;  /* 0x000ab80601007387 */ /* 0x0003e80000100a00 */
[----:B------:R-:W2:Y:S04]  /*a5250*/  LDL R59, [R1+0xb4] ;  /* 0x0000b400013b7983 */ /* 0x000ea80000100800 */
[----:B------:R-:W3:Y:S04]  /*a5260*/  LDL R38, [R1+0x110] ;  /* 0x0001100001267983 */ /* 0x000ee80000100800 */
[----:B------:R-:W3:Y:S04]  /*a5270*/  LDL R39, [R1+0x114] ;  /* 0x0001140001277983 */ /* 0x000ee80000100800 */
[----:B------:R-:W4:Y:S04]  /*a5280*/  LDL.64 R40, [R1+0x108] ;  /* 0x0001080001287983 */ /* 0x000f280000100a00 */
[----:B------:R-:W3:Y:S04]  /*a5290*/  LDL.64 R42, [R1+0x100] ;  /* 0x00010000012a7983 */ /* 0x000ee80000100a00 */
[----:B------:R-:W3:Y:S04]  /*a52a0*/  LDL R54, [R1+0xc0] ;  /* 0x0000c00001367983 */ /* 0x000ee80000100800 */
[----:B------:R-:W3:Y:S04]  /*a52b0*/  LDL R55, [R1+0xc4] ;  /* 0x0000c40001377983 */ /* 0x000ee80000100800 */
[----:B------:R-:W3:Y:S04]  /*a52c0*/  LDL R36, [R1+0x118] ;  /* 0x0001180001247983 */ /* 0x000ee80000100800 */
[----:B------:R-:W3:Y:S04]  /*a52d0*/  LDL R37, [R1+0x11c] ;  /* 0x00011c0001257983 */ /* 0x000ee80000100800 */
[----:B------:R-:W3:Y:S04]  /*a52e0*/  LDL.LU.64 R20, [R1+0xf10] ;  /* 0x000f100001147983 */ /* 0x000ee80000300a00 */
[----:B------:R-:W3:Y:S04]  /*a52f0*/  LDL.LU.64 R22, [R1+0xf18] ;  /* 0x000f180001167983 */ /* 0x000ee80000300a00 */
        /* <DEDUP_REMOVED lines=8> */
[----:B------:R-:W3:Y:S04]  /*a5380*/  LDL.LU.64 R12, [R1+0xef0] ;  /* 0x000ef000010c7983 */ /* 0x000ee80000300a00 */
[----:B------:R-:W3:Y:S04]  /*a5390*/  LDL.LU.64 R14, [R1+0xef8] ;  /* 0x000ef800010e7983 */ /* 0x000ee80000300a00 */
[----:B------:R-:W-:Y:S01]  /*a53a0*/  STL.64 [R1+0xa628], R54 ;  /* 0x00a6283601007387 */ /* 0x000fe20000100a00 */
[----:B------:R-:W-:Y:S01]  /*a53b0*/  IMAD R0, R61, 0x100, R60 ;  /* 0x000001003d007824 */ /* 0x000fe200078e023c */
[----:B------:R-:W-:-:S02]  /*a53c0*/  F2FP.F16.E4M3.UNPACK_B R28, R10 ;  /* 0x0000000aff1c723e */ /* 0x000fc400020006ff */
[----:B------:R-:W-:Y:S02]  /*a53d0*/  F2FP.F16.E4M3.UNPACK_B R29, R9 ;  /* 0x00000009ff1d723e */ /* 0x000fe400020006ff */
[----:B------:R-:W-:Y:S02]  /*a53e0*/  F2FP.F16.E4M3.UNPACK_B R30, R8 ;  /* 0x00000008ff1e723e */ /* 0x000fe400020006ff */
[----:B------:R-:W-:Y:S01]  /*a53f0*/  F2FP.F16.E4M3.UNPACK_B R31, R0 ;  /* 0x00000000ff1f723e */ /* 0x000fe200020006ff */
[----:B--2---:R-:W-:Y:S04]  /*a5400*/  STL.64 [R1+0xa620], R52 ;  /* 0x00a6203401007387 */ /* 0x004fe80000100a00 */
[----:B------:R-:W2:Y:S04]  /*a5410*/  LDL R50, [R1+0xd0] ;  /* 0x0000d00001327983 */ /* 0x000ea80000100800 */
[----:B------:R-:W2:Y:S04]  /*a5420*/  LDL R51, [R1+0xd4] ;  /* 0x0000d40001337983 */ /* 0x000ea80000100800 */
[----:B0-----:R-:W2:Y:S04]  /*a5430*/  LDL.LU.64 R4, [R1+0xee0] ;  /* 0x000ee00001047983 */ /* 0x001ea80000300a00 */
[----:B-1----:R-:W2:Y:S01]  /*a5440*/  LDL.LU.64 R6, [R1+0xee8] ;  /* 0x000ee80001067983 */ /* 0x002ea20000300a00 */
[C---:B------:R-:W-:Y:S08]  /*a5450*/  HMMA.16816.F32 R20, R28.reuse, R36, R20 ;  /* 0x000000241c14723c */ /* 0x040ff00000001814 */
[C---:B----4-:R-:W-:Y:S08]  /*a5460*/  HMMA.16816.F32 R16, R28.reuse, R38, R16 ;  /* 0x000000261c10723c */ /* 0x050ff00000001810 */
[----:B---3--:R-:W-:Y:S01]  /*a5470*/  HMMA.16816.F32 R12, R28, R40, R12 ;  /* 0x000000281c0c723c */ /* 0x008fe2000000180c */
[----:B------:R-:W3:Y:S04]  /*a5480*/  LDL R48, [R1+0xd8] ;  /* 0x0000d80001307983 */ /* 0x000ee80000100800 */
[----:B------:R-:W3:Y:S04]  /*a5490*/  LDL R49, [R1+0xdc] ;  /* 0x0000dc0001317983 */ /* 0x000ee80000100800 */
[----:B------:R-:W-:Y:S04]  /*a54a0*/  STL [R1+0xa4f4], R32 ;  /* 0x00a4f42001007387 */ /* 0x000fe80000100800 */
[----:B------:R0:W-:Y:S04]  /*a54b0*/  STL [R1+0xa4f0], R33 ;  /* 0x00a4f02101007387 */ /* 0x0001e80000100800 */
[----:B------:R-:W4:Y:S04]  /*a54c0*/  LDL R46, [R1+0xe0] ;  /* 0x0000e000012e7983 */ /* 0x000f280000100800 */
[----:B------:R-:W4:Y:S04]  /*a54d0*/  LDL R47, [R1+0xe4] ;  /* 0x0000e400012f7983 */ /* 0x000f280000100800 */
[----:B------:R-:W3:Y:S04]  /*a54e0*/  LDL.64 R10, [R1+0xf8] ;  /* 0x0000f800010a7983 */ /* 0x000ee80000100a00 */
[----:B------:R-:W3:Y:S04]  /*a54f0*/  LDL.64 R60, [R1+0xf0] ;  /* 0x0000f000013c7983 */ /* 0x000ee80000100a00 */
[----:B------:R-:W3:Y:S04]  /*a5500*/  LDL R44, [R1+0xe8] ;  /* 0x0000e800012c7983 */ /* 0x000ee80000100800 */
[----:B------:R-:W3:Y:S01]  /*a5510*/  LDL R45, [R1+0xec] ;  /* 0x0000ec00012d7983 */ /* 0x000ee20000100800 */
[----:B0-----:R-:W-:-:S03]  /*a5520*/  IMAD.MOV.U32 R33, RZ, RZ, R40 ;  /* 0x000000ffff217224 */ /* 0x001fc600078e0028 */
[----:B------:R0:W-:Y:S04]  /*a5530*/  STL.64 [R1+0xf10], R20 ;  /* 0x000f101401007387 */ /* 0x0001e80000100a00 */
[----:B------:R1:W-:Y:S04]  /*a5540*/  STL.64 [R1+0xf18], R22 ;  /* 0x000f181601007387 */ /* 0x0003e80000100a00 */
[----:B------:R0:W-:Y:S04]  /*a5550*/  STL.64 [R1+0xf00], R16 ;  /* 0x000f001001007387 */ /* 0x0001e80000100a00 */
[----:B------:R0:W-:Y:S04]  /*a5560*/  STL.64 [R1+0xf08], R18 ;  /* 0x000f081201007387 */ /* 0x0001e80000100a00 */
[----:B------:R-:W-:Y:S04]  /*a5570*/  STL [R1+0xa4f8], R33 ;  /* 0x00a4f82101007387 */ /* 0x000fe80000100800 */
[----:B------:R-:W-:Y:S04]  /*a5580*/  STL.64 [R1+0xef0], R12 ;  /* 0x000ef00c01007387 */ /* 0x000fe80000100a00 */
[----:B------:R-:W-:Y:S04]  /*a5590*/  STL.64 [R1+0xef8], R14 ;  /* 0x000ef80e01007387 */ /* 0x000fe80000100a00 */
[----:B------:R-:W3:Y:S01]  /*a55a0*/  LDL.LU.64 R52, [R1+0xed0] ;  /* 0x000ed00001347983 */ /* 0x000ee20000300a00 */
[----:B--2---:R-:W-:-:S15]  /*a55b0*/  HMMA.16816.F32 R4, R28, R42, R4 ;  /* 0x0000002a1c04723c */ /* 0x004fde0000001804 */
[----:B------:R-:W-:-:S04]  /*a55c0*/  NOP ;  /* 0x0000000000007918 */ /* 0x000fc80000000000 */
[----:B------:R2:W-:Y:S04]  /*a55d0*/  STL.64 [R1+0xee0], R4 ;  /* 0x000ee00401007387 */ /* 0x0005e80000100a00 */
[----:B------:R0:W-:Y:S04]  /*a55e0*/  STL.64 [R1+0xee8], R6 ;  /* 0x000ee80601007387 */ /* 0x0001e80000100a00 */
        /* <DEDUP_REMOVED lines=10> */
[----:B0-----:R-:W4:Y:S04]  /*a5690*/  LDL.LU.64 R20, [R1+0xe80] ;  /* 0x000e800001147983 */ /* 0x001f280000300a00 */
[----:B-1----:R-:W4:Y:S04]  /*a56a0*/  LDL.LU.64 R22, [R1+0xe88] ;  /* 0x000e880001167983 */ /* 0x002f280000300a00 */
[----:B------:R-:W4:Y:S04]  /*a56b0*/  LDL.LU.64 R16, [R1+0xe70] ;  /* 0x000e700001107983 */ /* 0x000f280000300a00 */
[----:B------:R-:W4:Y:S04]  /*a56c0*/  LDL.LU.64 R18, [R1+0xe78] ;  /* 0x000e780001127983 */ /* 0x000f280000300a00 */
[----:B--2---:R-:W2:Y:S04]  /*a56d0*/  LDL.LU.64 R4, [R1+0xe60] ;  /* 0x000e600001047983 */ /* 0x004ea80000300a00 */
[----:B------:R-:W2:Y:S04]  /*a56e0*/  LDL.LU.64 R6, [R1+0xe68] ;  /* 0x000e680001067983 */ /* 0x000ea80000300a00 */
[----:B------:R-:W2:Y:S04]  /*a56f0*/  LDL.LU.64 R12, [R1+0xe50] ;  /* 0x000e5000010c7983 */ /* 0x000ea80000300a00 */
[----:B------:R-:W2:Y:S04]  /*a5700*/  LDL.LU.64 R14, [R1+0xe58] ;  /* 0x000e5800010e7983 */ /* 0x000ea80000300a00 */
[----:B------:R-:W-:Y:S01]  /*a5710*/  STL [R1+0xa4fc], R32 ;  /* 0x00a4fc2001007387 */ /* 0x000fe20000100800 */
[----:B---3--:R-:W-:Y:S01]  /*a5720*/  IMAD.MOV.U32 R33, RZ, RZ, R10 ;  /* 0x000000ffff217224 */ /* 0x008fe200078e000a */
[C---:B----4-:R-:W-:Y:S08]  /*a5730*/  HMMA.16816.F32 R52, R28.reuse, R10, R52 ;  /* 0x0000000a1c34723c */ /* 0x050ff00000001834 */
[C---:B------:R-:W-:Y:S11]  /*a5740*/  HMMA.16816.F32 R56, R28.reuse, R60, R56 ;  /* 0x0000003c1c38723c */ /* 0x040ff60000001838 */
[----:B------:R-:W-:Y:S04]  /*a5750*/  STL.64 [R1+0xed0], R52 ;  /* 0x000ed03401007387 */ /* 0x000fe80000100a00 */
[----:B------:R0:W-:Y:S04]  /*a5760*/  STL.64 [R1+0xed8], R54 ;  /* 0x000ed83601007387 */ /* 0x0001e80000100a00 */
[----:B0-----:R-:W2:Y:S04]  /*a5770*/  LDL.LU.64 R54, [R1+0xa628] ;  /* 0x00a6280001367983 */ /* 0x001ea80000300a00 */
[----:B------:R-:W3:Y:S04]  /*a5780*/  LDL.LU.64 R52, [R1+0xa620] ;  /* 0x00a6200001347983 */ /* 0x000ee80000300a00 */
[----:B------:R-:W4:Y:S04]  /*a5790*/  LDL.LU.64 R8, [R1+0xe40] ;  /* 0x000e400001087983 */ /* 0x000f280000300a00 */
[----:B------:R-:W4:Y:S04]  /*a57a0*/  LDL.LU.64 R10, [R1+0xe48] ;  /* 0x000e4800010a7983 */ /* 0x000f280000300a00 */
[----:B------:R-:W-:Y:S04]  /*a57b0*/  STL.64 [R1+0xec0], R56 ;  /* 0x000ec03801007387 */ /* 0x000fe80000100a00 */
[----:B------:R0:W-:Y:S04]  /*a57c0*/  STL.64 [R1+0xec8], R58 ;  /* 0x000ec83a01007387 */ /* 0x0001e80000100a00 */
[----:B0-----:R-:W4:Y:S04]  /*a57d0*/  LDL.LU.64 R58, [R1+0xa618] ;  /* 0x00a61800013a7983 */ /* 0x001f280000300a00 */
[----:B------:R-:W4:Y:S01]  /*a57e0*/  LDL.LU.64 R56, [R1+0xa610] ;  /* 0x00a6100001387983 */ /* 0x000f220000300a00 */
[----:B------:R-:W-:Y:S01]  /*a57f0*/  IMAD.MOV.U32 R32, RZ, RZ, R61 ;  /* 0x000000ffff207224 */ /* 0x000fe200078e003d */
[C---:B------:R-:W-:Y:S02]  /*a5800*/  HMMA.16816.F32 R40, R28.reuse, R44, R40 ;  /* 0x0000002c1c28723c */ /* 0x040fe40000001828 */
[----:B------:R-:W4:Y:S04]  /*a5810*/  LDL.LU.64 R60, [R1+0xa608] ;  /* 0x00a60800013c7983 */ /* 0x000f280000300a00 */
[----:B------:R-:W-:Y:S02]  /*a5820*/  STL.64 [R1+0xa5c8], R34 ;  /* 0x00a5c82201007387 */ /* 0x000fe40000100a00 */
[C---:B------:R-:W-:Y:S02]  /*a5830*/  HMMA.16816.F32 R36, R28.reuse, R46, R36 ;  /* 0x0000002e1c24723c */ /* 0x040fe40000001824 */
[----:B------:R0:W-:Y:S06]  /*a5840*/  STL.64 [R1+0xa5c0], R32 ;  /* 0x00a5c02001007387 */ /* 0x0001ec0000100a00 */
[C---:B0-----:R-:W-:Y:S08]  /*a5850*/  HMMA.16816.F32 R32, R28.reuse, R48, R24 ;  /* 0x000000301c20723c */ /* 0x041ff00000001818 */
[C---:B------:R-:W-:Y:S01]  /*a5860*/  HMMA.16816.F32 R24, R28.reuse, R50, R20 ;  /* 0x000000321c18723c */ /* 0x040fe20000001814 */
[----:B------:R-:W-:Y:S04]  /*a5870*/  STL.64 [R1+0xeb0], R40 ;  /* 0x000eb02801007387 */ /* 0x000fe80000100a00 */
[----:B------:R-:W-:Y:S04]  /*a5880*/  STL.64 [R1+0xeb8], R42 ;  /* 0x000eb82a01007387 */ /* 0x000fe80000100a00 */
[----:B------:R-:W-:Y:S04]  /*a5890*/  STL.64 [R1+0xea0], R36 ;  /* 0x000ea02401007387 */ /* 0x000fe80000100a00 */
[----:B------:R-:W-:Y:S04]  /*a58a0*/  STL.64 [R1+0xea8], R38 ;  /* 0x000ea82601007387 */ /* 0x000fe80000100a00 */
[----:B------:R-:W-:Y:S04]  /*a58b0*/  STL.64 [R1+0xe90], R32 ;  /* 0x000e902001007387 */ /* 0x000fe80000100a00 */
[----:B------:R-:W-:Y:S04]  /*a58c0*/  STL.64 [R1+0xe98], R34 ;  /* 0x000e982201007387 */ /* 0x000fe80000100a00 */
[----:B------:R-:W-:Y:S04]  /*a58d0*/  STL.64 [R1+0xe80], R24 ;  /* 0x000e801801007387 */ /* 0x000fe80000100a00 */
[----:B------:R-:W-:Y:S01]  /*a58e0*/  STL.64 [R1+0xe88], R26 ;  /* 0x000e881a01007387 */ /* 0x000fe20000100a00 */
[C---:B---3--:R-:W-:Y:S08]  /*a58f0*/  HMMA.16816.F32 R20, R28.reuse, R52, R16 ;  /* 0x000000341c14723c */ /* 0x048ff00000001810 */
[C---:B--2---:R-:W-:Y:S01]  /*a5900*/  HMMA.16816.F32 R16, R28.reuse, R54, R4 ;  /* 0x000000361c10723c */ /* 0x044fe20000001804 */
[----:B------:R-:W2:Y:S07]  /*a5910*/  LDL R6, [R1+0xa8] ;  /* 0x0000a80001067983 */ /* 0x000eae0000100800 */
[C---:B----4-:R-:W-:Y:S03]  /*a5920*/  HMMA.16816.F32 R12, R28.reuse, R56, R12 ;  /* 0x000000381c0c723c */ /* 0x050fe6000000180c */
[----:B------:R-:W-:Y:S04]  /*a5930*/  STL.64 [R1+0xe70], R20 ;  /* 0x000e701401007387 */ /* 0x000fe80000100a00 */
[----:B------:R-:W-:Y:S04]  /*a5940*/  STL.64 [R1+0xe78], R22 ;  /* 0x000e781601007387 */ /* 0x000fe80000100a00 */
[----:B------:R-:W-:Y:S04]  /*a5950*/  STL.64 [R1+0xe60], R16 ;  /* 0x000e601001007387 */ /* 0x000fe80000100a00 */
[----:B------:R-:W-:Y:S04]  /*a5960*/  STL.64 [R1+0xe68], R18 ;  /* 0x000e681201007387 */ /* 0x000fe80000100a00 */
[----:B------:R-:W2:Y:S04]  /*a5970*/  LDL R7, [R1+0xac] ;  /* 0x0000ac0001077983 */ /* 0x000ea80000100800 */
[----:B------:R-:W3:Y:S04]  /*a5980*/  LDL R50, [R1+0x70] ;  /* 0x0000700001327983 */ /* 0x000ee80000100800 */
[----:B------:R-:W-:Y:S04]  /*a5990*/  STL.64 [R1+0xe50], R12 ;  /* 0x000e500c01007387 */ /* 0x000fe80000100a00 */
[----:B------:R0:W-:Y:S04]  /*a59a0*/  STL.64 [R1+0xe58], R14 ;  /* 0x000e580e01007387 */ /* 0x0001e80000100a00 */
[----:B------:R-:W3:Y:S01]  /*a59b0*/  LDL R51, [R1+0x74] ;  /* 0x0000740001337983 */ /* 0x000ee20000100800 */
[----:B0-----:R-:W-:Y:S03]  /*a59c0*/  HMMA.16816.F32 R12, R28, R58, R8 ;  /* 0x0000003a1c0c723c */ /* 0x001fe60000001808 */
[----:B------:R-:W2:Y:S04]  /*a59d0*/  LDL.LU.64 R8, [R1+0xe30] ;  /* 0x000e300001087983 */ /* 0x000ea80000300a00 */
[----:B------:R-:W2:-:S12]  /*a59e0*/  LDL.LU.64 R10, [R1+0xe38] ;  /* 0x000e3800010a7983 */ /* 0x000e980000300a00 */
[----:B------:R-:W-:Y:S04]  /*a59f0*/  STL.64 [R1+0xe40], R12 ;  /* 0x000e400c01007387 */ /* 0x000fe80000100a00 */
[----:B------:R-:W-:Y:S04]  /*a5a00*/  STL.64 [R1+0xe48], R14 ;  /* 0x000e480e01007387 */ /* 0x000fe80000100a00 */
[----:B------:R-:W4:Y:S04]  /*a5a10*/  LDL.64 R54, [R1+0x38] ;  /* 0x0000380001367983 */ /* 0x000f280000100a00 */
[----:B------:R-:W2:Y:S04]  /*a5a20*/  LDL R52, [R1+0x40] ;  /* 0x0000400001347983 */ /* 0x000ea80000100800 */
[----:B------:R-:W2:Y:S04]  /*a5a30*/  LDL R53, [R1+0x44] ;  /* 0x0000440001357983 */ /* 0x000ea80000100800 */
        /* <DEDUP_REMOVED lines=14> */
[----:B------:R-:W3:Y:S04]  /*a5b20*/  LDL.64 R42, [R1+0x48] ;  /* 0x00004800012a7983 */ /* 0x000ee80000100a00 */
[----:B----4-:R-:W-:Y:S04]  /*a5b30*/  STL.64 [R1+0xa5d8], R54 ;  /* 0x00a5d83601007387 */ /* 0x010fe80000100a00 */
[----:B--2---:R0:W-:Y:S04]  /*a5b40*/  STL.64 [R1+0xa5d0], R52 ;  /* 0x00a5d03401007387 */ /* 0x0041e80000100a00 */
[----:B------:R-:W2:Y:S04]  /*a5b50*/  LDL R40, [R1+0x50] ;  /* 0x0000500001287983 */ /* 0x000ea80000100800 */
[----:B------:R-:W2:Y:S04]  /*a5b60*/  LDL R41, [R1+0x54] ;  /* 0x0000540001297983 */ /* 0x000ea80000100800 */
[----:B0-----:R-:W4:Y:S04]  /*a5b70*/  LDL.LU.64 R52, [R1+0xe20] ;  /* 0x000e200001347983 */ /* 0x001f280000300a00 */
[----:B------:R-:W4:Y:S01]  /*a5b80*/  LDL.LU.64 R54, [R1+0xe28] ;  /* 0x000e280001367983 */ /* 0x000f220000300a00 */
[C---:B------:R-:W-:Y:S03]  /*a5b90*/  HMMA.16816.F32 R4, R28.reuse, R6, R8 ;  /* 0x000000061c04723c */ /* 0x040fe60000001808 */
[----:B---3--:R-:W-:Y:S04]  /*a5ba0*/  STL.64 [R1+0xa5e8], R42 ;  /* 0x00a5e82a01007387 */ /* 0x008fe80000100a00 */
[----:B--2---:R4:W-:Y:S04]  /*a5bb0*/  STL.64 [R1+0xa5e0], R40 ;  /* 0x00a5e02801007387 */ /* 0x0049e80000100a00 */
[----:B------:R-:W2:Y:S04]  /*a5bc0*/  LDL.LU.64 R32, [R1+0xe10] ;  /* 0x000e100001207983 */ /* 0x000ea80000300a00 */
[----:B------:R-:W2:Y:S04]  /*a5bd0*/  LDL.LU.64 R34, [R1+0xe18] ;  /* 0x000e180001227983 */ /* 0x000ea80000300a00 */
[----:B------:R0:W-:Y:S04]  /*a5be0*/  STL.64 [R1+0xe30], R4 ;  /* 0x000e300401007387 */ /* 0x0001e80000100a00 */
[----:B------:R1:W-:Y:S04]  /*a5bf0*/  STL.64 [R1+0xe38], R6 ;  /* 0x000e380601007387 */ /* 0x0003e80000100a00 */
[----:B------:R-:W3:Y:S04]  /*a5c00*/  LDL.LU.64 R24, [R1+0xe00] ;  /* 0x000e000001187983 */ /* 0x000ee80000300a00 */
[----:B------:R-:W3:Y:S04]  /*a5c10*/  LDL.LU.64 R26, [R1+0xe08] ;  /* 0x000e0800011a7983 */ /* 0x000ee80000300a00 */
[----:B------:R-:W2:Y:S04]  /*a5c20*/  LDL.LU.64 R20, [R1+0xdf0] ;  /* 0x000df00001147983 */ /* 0x000ea80000300a00 */
[----:B------:R-:W2:Y:S04]  /*a5c30*/  LDL.LU.64 R22, [R1+0xdf8] ;  /* 0x000df80001167983 */ /* 0x000ea80000300a00 */
[----:B------:R-:W2:Y:S04]  /*a5c40*/  LDL.LU.64 R16, [R1+0xde0] ;  /* 0x000de00001107983 */ /* 0x000ea80000300a00 */
[----:B------:R-:W2:Y:S04]  /*a5c50*/  LDL.LU.64 R18, [R1+0xde8] ;  /* 0x000de80001127983 */ /* 0x000ea80000300a00 */
[----:B------:R-:W2:Y:S01]  /*a5c60*/  LDL.LU.64 R8, [R1+0xdd0] ;  /* 0x000dd00001087983 */ /* 0x000ea20000300a00 */
[C---:B----4-:R-:W-:Y:S03]  /*a5c70*/  HMMA.16816.F32 R40, R28.reuse, R58, R52 ;  /* 0x0000003a1c28723c */ /* 0x050fe60000001834 */
[----:B------:R-:W4:Y:S04]  /*a5c80*/  LDL.LU.64 R10, [R1+0xdd8] ;  /* 0x000dd800010a7983 */ /* 0x000f280000300a00 */
[----:B0-----:R-:W2:Y:S04]  /*a5c90*/  LDL.LU.64 R4, [R1+0xdc0] ;  /* 0x000dc00001047983 */ /* 0x001ea80000300a00 */
[----:B-1----:R-:W2:Y:S04]  /*a5ca0*/  LDL.LU.64 R6, [R1+0xdc8] ;  /* 0x000dc80001067983 */ /* 0x002ea80000300a00 */
[----:B------:R-:W2:Y:S04]  /*a5cb0*/  LDL R12, [R1+0x58] ;  /* 0x00005800010c7983 */ /* 0x000ea80000100800 */
[----:B------:R-:W2:Y:S04]  /*a5cc0*/  LDL R13, [R1+0x5c] ;  /* 0x00005c00010d7983 */ /* 0x000ea80000100800 */
[----:B------:R-:W2:Y:S04]  /*a5cd0*/  LDL R54, [R1+0x60] ;  /* 0x0000600001367983 */ /* 0x000ea80000100800 */
[----:B------:R-:W-:Y:S04]  /*a5ce0*/  STL.64 [R1+0xe20], R40 ;  /* 0x000e202801007387 */ /* 0x000fe80000100a00 */
[----:B------:R-:W-:Y:S04]  /*a5cf0*/  STL.64 [R1+0xe28], R42 ;  /* 0x000e282a01007387 */ /* 0x000fe80000100a00 */
[----:B------:R-:W2:Y:S04]  /*a5d00*/  LDL R55, [R1+0x64] ;  /* 0x0000640001377983 */ /* 0x000ea80000100800 */
[----:B------:R-:W3:Y:S04]  /*a5d10*/  LDL R52, [R1+0x68] ;  /* 0x0000680001347983 */ /* 0x000ee80000100800 */
[----:B------:R-:W3:Y:S04]  /*a5d20*/  LDL R53, [R1+0x6c] ;  /* 0x00006c0001357983 */ /* 0x000ee80000100800 */
[----:B--2---:R-:W-:Y:S04]  /*a5d30*/  STL.64 [R1+0xa5f0], R54 ;  /* 0x00a5f03601007387 */ /* 0x004fe80000100a00 */
[----:B------:R-:W2:Y:S01]  /*a5d40*/  LDL.64 R58, [R1+0x28] ;  /* 0x00002800013a7983 */ /* 0x000ea20000100a00 */
[C---:B------:R-:W-:Y:S08]  /*a5d50*/  HMMA.16816.F32 R32, R28.reuse, R36, R32 ;  /* 0x000000241c20723c */ /* 0x040ff00000001820 */
[C---:B---3--:R-:W-:Y:S08]  /*a5d60*/  HMMA.16816.F32 R24, R28.reuse, R38, R24 ;  /* 0x000000261c18723c */ /* 0x048ff00000001818 */
[C---:B------:R-:W-:Y:S08]  /*a5d70*/  HMMA.16816.F32 R20, R28.reuse, R44, R20 ;  /* 0x0000002c1c14723c */ /* 0x040ff00000001814 */
[C---:B------:R-:W-:Y:S08]  /*a5d80*/  HMMA.16816.F32 R16, R28.reuse, R46, R16 ;  /* 0x0000002e1c10723c */ /* 0x040ff00000001810 */
[C---:B----4-:R-:W-:Y:S08]  /*a5d90*/  HMMA.16816.F32 R8, R28.reuse, R48, R8 ;  /* 0x000000301c08723c */ /* 0x050ff00000001808 */
[C---:B------:R-:W-:Y:S01]  /*a5da0*/  HMMA.16816.F32 R4, R28.reuse, R50, R4 ;  /* 0x000000321c04723c */ /* 0x040fe20000001804 */
[----:B--2---:R-:W-:Y:S04]  /*a5db0*/  STL.64 [R1+0xa600], R58 ;  /* 0x00a6003a01007387 */ /* 0x004fe80000100a00 */
[----:B------:R0:W-:Y:S04]  /*a5dc0*/  STL.64 [R1+0xa5f8], R56 ;  /* 0x00a5f83801007387 */ /* 0x0001e80000100a00 */
        /* <DEDUP_REMOVED lines=8> */
[----:B0-----:R-:W4:Y:S04]  /*a5e50*/  LDL.LU.64 R56, [R1+0xdb0] ;  /* 0x000db00001387983 */ /* 0x001f280000300a00 */
[----:B------:R0:W-:Y:S04]  /*a5e60*/  STL.64 [R1+0xdd0], R8 ;  /* 0x000dd00801007387 */ /* 0x0001e80000100a00 */
[----:B------:R0:W-:Y:S04]  /*a5e70*/  STL.64 [R1+0xdd8], R10 ;  /* 0x000dd80a01007387 */ /* 0x0001e80000100a00 */
[----:B------:R-:W4:Y:S04]  /*a5e80*/  LDL.LU.64 R58, [R1+0xdb8] ;  /* 0x000db800013a7983 */ /* 0x000f280000300a00 */
[----:B------:R0:W-:Y:S04]  /*a5e90*/  STL.64 [R1+0xdc0], R4 ;  /* 0x000dc00401007387 */ /* 0x0001e80000100a00 */
[----:B------:R0:W-:Y:S04]  /*a5ea0*/  STL.64 [R1+0xdc8], R6 ;  /* 0x000dc80601007387 */ /* 0x0001e80000100a00 */
[----:B------:R-:W4:Y:S04]  /*a5eb0*/  LDL R46, [R1] ;  /* 0x00000000012e7983 */ /* 0x000f280000100800 */
[----:B------:R-:W4:Y:S04]  /*a5ec0*/  LDL R47, [R1+0x4] ;  /* 0x00000400012f7983 */ /* 0x000f280000100800 */
[----:B------:R-:W4:Y:S04]  /*a5ed0*/  LDL.LU.64 R40, [R1+0xda0] ;  /* 0x000da00001287983 */ /* 0x000f280000300a00 */
[----:B------:R-:W4:Y:S04]  /*a5ee0*/  LDL.LU.64 R42, [R1+0xda8] ;  /* 0x000da800012a7983 */ /* 0x000f280000300a00 */
[----:B-1----:R-:W4:Y:S04]  /*a5ef0*/  LDL.LU.64 R32, [R1+0xd90] ;  /* 0x000d900001207983 */ /* 0x002f280000300a00 */
[----:B--2---:R-:W2:Y:S04]  /*a5f00*/  LDL.LU.64 R34, [R1+0xd98] ;  /* 0x000d980001227983 */ /* 0x004ea80000300a00 */
[----:B---3--:R-:W3:Y:S04]  /*a5f10*/  LDL.LU.64 R24, [R1+0xd80] ;  /* 0x000d800001187983 */ /* 0x008ee80000300a00 */
[----:B----4-:R-:W3:Y:S04]  /*a5f20*/  LDL.LU.64 R26, [R1+0xd88] ;  /* 0x000d8800011a7983 */ /* 0x010ee80000300a00 */
[----:B------:R-:W4:Y:S04]  /*a5f30*/  LDL.LU.64 R36, [R1+0xd70] ;  /* 0x000d700001247983 */ /* 0x000f280000300a00 */
[----:B------:R-:W4:Y:S04]  /*a5f40*/  LDL.LU.64 R38, [R1+0xd78] ;  /* 0x000d780001267983 */ /* 0x000f280000300a00 */
[----:B------:R-:W2:Y:S04]  /*a5f50*/  LDL.LU.64 R20, [R1+0x23c0] ;  /* 0x0023c00001147983 */ /* 0x000ea80000300a00 */
[----:B------:R-:W2:Y:S04]  /*a5f60*/  LDL.LU.64 R22, [R1+0x23c8] ;  /* 0x0023c80001167983 */ /* 0x000ea80000300a00 */
[----:B------:R-:W2:Y:S04]  /*a5f70*/  LDL.LU.64 R16, [R1+0xd50] ;  /* 0x000d500001107983 */ /* 0x000ea80000300a00 */
[----:B------:R-:W2:Y:S04]  /*a5f80*/  LDL.LU.64 R18, [R1+0xd58] ;  /* 0x000d580001127983 */ /* 0x000ea80000300a00 */
[----:B------:R-:W2:Y:S04]  /*a5f90*/  LDL.64 R48, [R1+0x18] ;  /* 0x0000180001307983 */ /* 0x000ea80000100a00 */
[----:B------:R-:W2:Y:S04]  /*a5fa0*/  LDL R50, [R1+0x10] ;  /* 0x0000100001327983 */ /* 0x000ea80000100800 */
[----:B------:R-:W2:Y:S04]  /*a5fb0*/  LDL R51, [R1+0x14] ;  /* 0x0000140001337983 */ /* 0x000ea80000100800 */
[----:B0-----:R-:W2:Y:S04]  /*a5fc0*/  LDL.LU.64 R8, [R1+0xd40] ;  /* 0x000d400001087983 */ /* 0x001ea80000300a00 */
[----:B------:R-:W2:Y:S04]  /*a5fd0*/  LDL.LU.64 R10, [R1+0xd48] ;  /* 0x000d4800010a7983 */ /* 0x000ea80000300a00 */
[----:B------:R-:W2:Y:S04]  /*a5fe0*/  LDL R14, [R1+0x20] ;  /* 0x00002000010e7983 */ /* 0x000ea80000100800 */
[----:B------:R-:W2:Y:S04]  /*a5ff0*/  LDL R15, [R1+0x24] ;  /* 0x00002400010f7983 */ /* 0x000ea80000100800 */
[----:B------:R-:W2:Y:S04]  /*a6000*/  LDL.LU.64 R4, [R1+0xd30] ;  /* 0x000d300001047983 */ /* 0x000ea80000300a00 */
[----:B------:R-:W2:Y:S04]  /*a6010*/  LDL.LU.64 R6, [R1+0xd38] ;  /* 0x000d380001067983 */ /* 0x000ea80000300a00 */
[----:B------:R-:W2:Y:S01]  /*a6020*/  LDL.64 R44, [R1+0x8] ;  /* 0x00000800012c7983 */ /* 0x000ea20000100a00 */
[----:B------:R-:W-:Y:S03]  /*a6030*/  HMMA.16816.F32 R52, R28, R52, R56 ;  /* 0x000000341c34723c */ /* 0x000fe60000001838 */
[----:B------:R-:W2:Y:S04]  /*a6040*/  LDL.LU.64 R58, [R1+0xa600] ;  /* 0x00a60000013a7983 */ /* 0x000ea80000300a00 */
[----:B------:R-:W2:-:S12]  /*a6050*/  LDL.LU.64 R56, [R1+0xa5f8] ;  /* 0x00a5f80001387983 */ /* 0x000e980000300a00 */
[----:B------:R-:W-:Y:S04]  /*a6060*/  STL.64 [R1+0xdb0], R52 ;  /* 0x000db03401007387 */ /* 0x000fe80000100a00 */
[----:B------:R0:W-:Y:S04]  /*a6070*/  STL.64 [R1+0xdb8], R54 ;  /* 0x000db83601007387 */ /* 0x0001e80000100a00 */
[----:B0-----:R-:W2:Y:S02]  /*a6080*/  LDL.LU.64 R54, [R1+0xa5f0] ;  /* 0x00a5f00001367983 */ /* 0x001ea40000300a00 */
[----:B--2---:R-:W-:Y:S02]  /*a6090*/  HMMA.16816.F32 R52, R28, R54, R40 ;  /* 0x000000361c34723c */ /* 0x004fe40000001828 */
[----:B------:R-:W4:Y:S04]  /*a60a0*/  LDL.LU.64 R42, [R1+0xa5e8] ;  /* 0x00a5e800012a7983 */ /* 0x000f280000300a00 */
[----:B------:R-:W3:-:S13]  /*a60b0*/  LDL.LU.64 R40, [R1+0xa5e0] ;  /* 0x00a5e00001287983 */ /* 0x000eda0000300a00 */
[----:B------:R-:W-:Y:S04]  /*a60c0*/  STL.64 [R1+0xda0], R52 ;  /* 0x000da03401007387 */ /* 0x000fe80000100a00 */
[----:B------:R0:W-:Y:S04]  /*a60d0*/  STL.64 [R1+0xda8], R54 ;  /* 0x000da83601007387 */ /* 0x0001e80000100a00 */
[----:B0-----:R-:W2:Y:S04]  /*a60e0*/  LDL.LU.64 R54, [R1+0xa5d8] ;  /* 0x00a5d80001367983 */ /* 0x001ea80000300a00 */
[----:B------:R-:W2:Y:S01]  /*a60f0*/  LDL.LU.64 R52, [R1+0xa5d0] ;  /* 0x00a5d00001347983 */ /* 0x000ea20000300a00 */
[C---:B------:R-:W-:Y:S08]  /*a6100*/  HMMA.16816.F32 R32, R28.reuse, R12, R32 ;  /* 0x0000000c1c20723c */ /* 0x040ff00000001820 */
[C---:B------:R-:W-:Y:S11]  /*a6110*/  HMMA.16816.F32 R8, R28.reuse, R56, R8 ;  /* 0x000000381c08723c */ /* 0x040ff60000001808 */
[----:B------:R-:W-:Y:S04]  /*a6120*/  STL.64 [R1+0xd90], R32 ;  /* 0x000d902001007387 */ /* 0x000fe80000100a00 */
[----:B------:R0:W-:Y:S04]  /*a6130*/  STL.64 [R1+0xd98], R34 ;  /* 0x000d982201007387 */ /* 0x0001e80000100a00 */
[----:B0-----:R-:W2:Y:S04]  /*a6140*/  LDL.LU.64 R34, [R1+0xa5c8] ;  /* 0x00a5c80001227983 */ /* 0x001ea80000300a00 */
[----:B------:R-:W2:Y:S01]  /*a6150*/  LDL.LU.64 R32, [R1+0xa5c0] ;  /* 0x00a5c00001207983 */ /* 0x000ea20000300a00 */
[C---:B---3--:R-:W-:Y:S08]  /*a6160*/  HMMA.16816.F32 R24, R28.reuse, R40, R24 ;  /* 0x000000281c18723c */ /* 0x048ff00000001818 */
[----:B----4-:R-:W-:Y:S01]  /*a6170*/  HMMA.16816.F32 R36, R28, R42, R36 ;  /* 0x0000002a1c24723c */ /* 0x010fe20000001824 */
[----:B------:R-:W-:-:S10]  /*a6180*/  IMAD.MOV.U32 R0, RZ, RZ, R43 ;  /* 0x000000ffff007224 */ /* 0x000fd400078e002b */
[----:B------:R-:W-:Y:S01]  /*a6190*/  STL.64 [R1+0xd80], R24 ;  /* 0x000d801801007387 */ /* 0x000fe20000100a00 */
[C---:B--2---:R-:W-:Y:S08]  /*a61a0*/  HMMA.16816.F32 R20, R28.reuse, R52, R20 ;  /* 0x000000341c14723c */ /* 0x044ff00000001814 */
[----:B------:R-:W-:Y:S01]  /*a61b0*/  HMMA.16816.F32 R16, R28, R54, R16 ;  /* 0x000000361c10723c */ /* 0x000fe20000001810 */
[----:B------:R0:W-:Y:S04]  /*a61c0*/  STL.64 [R1+0xd88], R26 ;  /* 0x000d881a01007387 */ /* 0x0001e80000100a00 */
[----:B0-----:R-:W2:Y:S04]  /*a61d0*/  LDL.LU.64 R26, [R1+0xa5b8] ;  /* 0x00a5b800011a7983 */ /* 0x001ea80000300a00 */
[----:B------:R-:W3:Y:S04]  /*a61e0*/  LDL.LU.64 R24, [R1+0xa5b0] ;  /* 0x00a5b00001187983 */ /* 0x000ee80000300a00 */
[----:B------:R0:W-:Y:S04]  /*a61f0*/  STL [R1+0xa4d8], R0 ;  /* 0x00a4d80001007387 */ /* 0x0001e80000100800 */
[----:B------:R-:W-:Y:S04]  /*a6200*/  STL.64 [R1+0xd70], R36 ;  /* 0x000d702401007387 */ /* 0x000fe80000100a00 */
[----:B------:R-:W-:Y:S04]  /*a6210*/  STL.64 [R1+0xd78], R38 ;  /* 0x000d782601007387 */ /* 0x000fe80000100a00 */
[----:B------:R1:W-:Y:S04]  /*a6220*/  STL.64 [R1+0xd60], R20 ;  /* 0x000d601401007387 */ /* 0x0003e80000100a00 */
[----:B------:R4:W-:Y:S01]  /*a6230*/  STL.64 [R1+0xd68], R22 ;  /* 0x000d681601007387 */ /* 0x0009e20000100a00 */
[----:B0-----:R-:W-:-:S05]  /*a6240*/  IMAD.MOV.U32 R0, RZ, RZ, R54 ;  /* 0x000000ffff007224 */ /* 0x001fca00078e0036 */
[----:B------:R-:W-:Y:S04]  /*a6250*/  STL [R1+0xa4dc], R0 ;  /* 0x00a4dc0001007387 */ /* 0x000fe80000100800 */
[----:B------:R-:W-:Y:S04]  /*a6260*/  STL.64 [R1+0xd50], R16 ;  /* 0x000d501001007387 */ /* 0x000fe80000100a00 */
[----:B------:R0:W-:Y:S04]  /*a6270*/  STL.64 [R1+0xd58], R18 ;  /* 0x000d581201007387 */ /* 0x0001e80000100a00 */
[----:B-1----:R-:W2:Y:S04]  /*a6280*/  LDL.LU.64 R20, [R1+0xd20] ;  /* 0x000d200001147983 */ /* 0x002ea80000300a00 */
[----:B----4-:R-:W2:Y:S04]  /*a6290*/  LDL.LU.64 R22, [R1+0xd28] ;  /* 0x000d280001167983 */ /* 0x010ea80000300a00 */
[----:B------:R1:W-:Y:S04]  /*a62a0*/  STL.64 [R1+0xd40], R8 ;  /* 0x000d400801007387 */ /* 0x0003e80000100a00 */
[----:B------:R4:W-:Y:S01]  /*a62b0*/  STL.64 [R1+0xd48], R10 ;  /* 0x000d480a01007387 */ /* 0x0009e20000100a00 */
[----:B0-----:R-:W-:Y:S03]  /*a62c0*/  HMMA.16816.F32 R16, R28, R58, R4 ;  /* 0x0000003a1c10723c */ /* 0x001fe60000001804 */
[----:B-1----:R-:W3:Y:S04]  /*a62d0*/  LDL.LU.64 R8, [R1+0xd10] ;  /* 0x000d100001087983 */ /* 0x002ee80000300a00 */
[----:B----4-:R-:W3:Y:S04]  /*a62e0*/  LDL.LU.64 R10, [R1+0xd18] ;  /* 0x000d1800010a7983 */ /* 0x010ee80000300a00 */
[----:B------:R-:W4:Y:S08]  /*a62f0*/  LDL.LU.64 R4, [R1+0xd00] ;  /* 0x000d000001047983 */ /* 0x000f300000300a00 */
[----:B------:R0:W-:Y:S04]  /*a6300*/  STL.64 [R1+0xd30], R16 ;  /* 0x000d301001007387 */ /* 0x0001e80000100a00 */
[----:B------:R1:W-:Y:S04]  /*a6310*/  STL.64 [R1+0xd38], R18 ;  /* 0x000d381201007387 */ /* 0x0003e80000100a00 */
        /* <DEDUP_REMOVED lines=10> */
[----:B0-----:R-:W4:Y:S04]  /*a63c0*/  LDL.LU.64 R16, [R1+0xcb0] ;  /* 0x000cb00001107983 */ /* 0x001f280000300a00 */
[----:B-1----:R-:W4:Y:S04]  /*a63d0*/  LDL.LU.64 R18, [R1+0xcb8] ;  /* 0x000cb80001127983 */ /* 0x002f280000300a00 */
[----:B------:R0:W-:Y:S02]  /*a63e0*/  STL [R1+0xa4e0], R0 ;  /* 0x00a4e00001007387 */ /* 0x0001e40000100800 */
[----:B0-----:R-:W-:Y:S01]  /*a63f0*/  IMAD.MOV.U32 R0, RZ, RZ, R49 ;  /* 0x000000ffff007224 */ /* 0x001fe200078e0031 */
[C---:B--2---:R-:W-:Y:S01]  /*a6400*/  HMMA.16816.F32 R12, R28.reuse, R14, R20 ;  /* 0x0000000e1c0c723c */ /* 0x044fe20000001814 */
[----:B------:R-:W2:Y:S04]  /*a6410*/  LDL.LU.64 R22, [R1+0xa5a8] ;  /* 0x00a5a80001167983 */ /* 0x000ea80000300a00 */
[----:B------:R-:W2:Y:S03]  /*a6420*/  LDL.LU.64 R20, [R1+0xa5a0] ;  /* 0x00a5a00001147983 */ /* 0x000ea60000300a00 */
[C---:B---3--:R-:W-:Y:S11]  /*a6430*/  HMMA.16816.F32 R8, R28.reuse, R48, R8 ;  /* 0x000000301c08723c */ /* 0x048ff60000001808 */
[----:B------:R-:W-:Y:S04]  /*a6440*/  STL.64 [R1+0xd20], R12 ;  /* 0x000d200c01007387 */ /* 0x000fe80000100a00 */
[----:B------:R0:W-:Y:S01]  /*a6450*/  STL.64 [R1+0xd28], R14 ;  /* 0x000d280e01007387 */ /* 0x0001e20000100a00 */
[C---:B----4-:R-:W-:Y:S03]  /*a6460*/  HMMA.16816.F32 R48, R28.reuse, R50, R4 ;  /* 0x000000321c30723c */ /* 0x050fe60000001804 */
[----:B0-----:R-:W3:Y:S04]  /*a6470*/  LDL.LU.64 R14, [R1+0xa598] ;  /* 0x00a59800010e7983 */ /* 0x001ee80000300a00 */
[----:B------:R-:W4:Y:S04]  /*a6480*/  LDL.LU.64 R12, [R1+0xa590] ;  /* 0x00a59000010c7983 */ /* 0x000f280000300a00 */
[----:B------:R-:W-:Y:S01]  /*a6490*/  STL.64 [R1+0xd10], R8 ;  /* 0x000d100801007387 */ /* 0x000fe20000100a00 */
[C---:B------:R-:W-:Y:S03]  /*a64a0*/  HMMA.16816.F32 R36, R28.reuse, R44, R36 ;  /* 0x0000002c1c24723c */ /* 0x040fe60000001824 */
[----:B------:R0:W-:Y:S05]  /*a64b0*/  STL.64 [R1+0xd18], R10 ;  /* 0x000d180a01007387 */ /* 0x0001ea0000100a00 */
[----:B------:R-:W-:Y:S01]  /*a64c0*/  HMMA.16816.F32 R56, R28, R60, R56 ;  /* 0x0000003c1c38723c */ /* 0x000fe20000001838 */
[----:B0-----:R-:W2:Y:S04]  /*a64d0*/  LDL.LU.64 R10, [R1+0xa588] ;  /* 0x00a58800010a7983 */ /* 0x001ea80000300a00 */
[----:B------:R-:W2:Y:S04]  /*a64e0*/  LDL.LU.64 R8, [R1+0xa580] ;  /* 0x00a5800001087983 */ /* 0x000ea80000300a00 */
[----:B------:R0:W-:Y:S04]  /*a64f0*/  STL [R1+0xa4e4], R0 ;  /* 0x00a4e40001007387 */ /* 0x0001e80000100800 */
[----:B------:R-:W2:Y:S04]  /*a6500*/  LDL.LU.64 R6, [R1+0xa578] ;  /* 0x00a5780001067983 */ /* 0x000ea80000300a00 */
[----:B------:R-:W2:Y:S01]  /*a6510*/  LDL.LU.64 R4, [R1+0xa570] ;  /* 0x00a5700001047983 */ /* 0x000ea20000300a00 */
[----:B0-----:R-:W-:-:S02]  /*a6520*/  IMAD.MOV.U32 R0, RZ, RZ, R45 ;  /* 0x000000ffff007224 */ /* 0x001fc400078e002d */
[C---:B------:R-:W-:Y:S01]  /*a6530*/  HMMA.16816.F32 R44, R28.reuse, R46, R40 ;  /* 0x0000002e1c2c723c */ /* 0x040fe20000001828 */
        /* <DEDUP_REMOVED lines=17> */
[----:B------:R-:W3:Y:S01]  /*a6650*/  LDL.LU.64 R56, [R1+0xa550] ;  /* 0x00a5500001387983 */ /* 0x000ee20000300a00 */
[----:B--2---:R-:W-:-:S15]  /*a6660*/  HMMA.16816.F32 R52, R28, R58, R52 ;  /* 0x0000003a1c34723c */ /* 0x004fde0000001834 */
[----:B------:R-:W-:-:S04]  /*a6670*/  NOP ;  /* 0x0000000000007918 */ /* 0x000fc80000000000 */
[----:B------:R-:W-:Y:S04]  /*a6680*/  STL.64 [R1+0xcc0], R52 ;  /* 0x000cc03401007387 */ /* 0x000fe80000100a00 */
[----:B------:R0:W-:Y:S04]  /*a6690*/  STL.64 [R1+0xcc8], R54 ;  /* 0x000cc83601007387 */ /* 0x0001e80000100a00 */
[----:B0-----:R-:W2:Y:S01]  /*a66a0*/  LDL.LU.64 R54, [R1+0xa548] ;  /* 0x00a5480001367983 */ /* 0x001ea20000300a00 */
[----:B---3--:R-:W-:Y:S03]  /*a66b0*/  HMMA.16816.F32 R16, R28, R56, R16 ;  /* 0x000000381c10723c */ /* 0x008fe60000001810 */
[----:B------:R-:W3:-:S15]  /*a66c0*/  LDL.LU.64 R52, [R1+0xa540] ;  /* 0x00a5400001347983 */ /* 0x000ede0000300a00 */
[----:B------:R-:W-:Y:S01]  /*a66d0*/  NOP ;  /* 0x0000000000007918 */ /* 0x000fe20000000000 */
        /* <DEDUP_REMOVED lines=13> */
[----:B------:R-:W4:Y:S01]  /*a67b0*/  LDL.LU.64 R48, [R1+0xa530] ;  /* 0x00a5300001307983 */ /* 0x000f220000300a00 */
        /* <DEDUP_REMOVED lines=16> */
[----:B------:R-:W-:Y:S04]  /*a68c0*/  STL.64 [R1+0xc70], R44 ;  /* 0x000c702c01007387 */ /* 0x000fe80000100a00 */
[----:B------:R0:W-:Y:S04]  /*a68d0*/  STL.64 [R1+0xc78], R46 ;  /* 0x000c782e01007387 */ /* 0x0001e80000100a00 */
[----:B0-----:R-:W2:Y:S04]  /*a68e0*/  LDL.LU.64 R46, [R1+0xa518] ;  /* 0x00a51800012e7983 */ /* 0x001ea80000300a00 */
[----:B------:R-:W3:Y:S04]  /*a68f0*/  LDL.LU.64 R44, [R1+0xa510] ;  /* 0x00a51000012c7983 */ /* 0x000ee80000300a00 */
        /* <DEDUP_REMOVED lines=12> */
[----:B------:R-:W-:Y:S04]  /*a69c0*/  STL.64 [R1+0xc50], R52 ;  /* 0x000c503401007387 */ /* 0x000fe80000100a00 */
[----:B------:R1:W-:Y:S04]  /*a69d0*/  STL.64 [R1+0xc58], R54 ;  /* 0x000c583601007387 */ /* 0x0003e80000100a00 */
[----:B0-----:R-:W3:Y:S04]  /*a69e0*/  LDL.LU.64 R44, [R1+0xc20] ;  /* 0x000c2000012c7983 */ /* 0x001ee80000300a00 */
[----:B------:R-:W3:Y:S01]  /*a69f0*/  LDL.LU.64 R46, [R1+0xc28] ;  /* 0x000c2800012e7983 */ /* 0x000ee20000300a00 */
[C---:B-1----:R-:W-:Y:S08]  /*a6a00*/  HMMA.16816.F32 R52, R28.reuse, R42, R56 ;  /* 0x0000002a1c34723c */ /* 0x042ff00000001838 */
[C---:B----4-:R-:W-:Y:S01]  /*a6a10*/  HMMA.16816.F32 R48, R28.reuse, R40, R48 ;  /* 0x000000281c30723c */ /* 0x050fe20000001830 */
[----:B------:R-:W4:Y:S04]  /*a6a20*/  LDL.LU.64 R56, [R1+0xc00] ;  /* 0x000c000001387983 */ /* 0x000f280000300a00 */
[----:B------:R-:W4:Y:S06]  /*a6a30*/  LDL.LU.64 R58, [R1+0xc08] ;  /* 0x000c0800013a7983 */ /* 0x000f2c0000300a00 */
[----:B------:R0:W-:Y:S04]  /*a6a40*/  STL.64 [R1+0xc40], R52 ;  /* 0x000c403401007387 */ /* 0x0001e80000100a00 */
[----:B------:R1:W-:Y:S04]  /*a6a50*/  STL.64 [R1+0xc48], R54 ;  /* 0x000c483601007387 */ /* 0x0003e80000100a00 */
[----:B0-----:R-:W2:Y:S04]  /*a6a60*/  LDL.LU.64 R52, [R1+0xbf0] ;  /* 0x000bf00001347983 */ /* 0x001ea80000300a00 */
[----:B-1----:R-:W4:Y:S04]  /*a6a70*/  LDL.LU.64 R54, [R1+0xbf8] ;  /* 0x000bf80001367983 */ /* 0x002f280000300a00 */
[----:B------:R0:W-:Y:S04]  /*a6a80*/  STL.64 [R1+0xc30], R48 ;  /* 0x000c303001007387 */ /* 0x0001e80000100a00 */
[----:B------:R1:W-:Y:S04]  /*a6a90*/  STL.64 [R1+0xc38], R50 ;  /* 0x000c383201007387 */ /* 0x0003e80000100a00 */
[----:B0-----:R-:W4:Y:S04]  /*a6aa0*/  LDL.LU.64 R48, [R1+0xbe0] ;  /* 0x000be00001307983 */ /* 0x001f280000300a00 */
[----:B-1----:R-:W4:Y:S04]  /*a6ab0*/  LDL.LU.64 R50, [R1+0xbe8] ;  /* 0x000be80001327983 */ /* 0x002f280000300a00 */
[----:B------:R-:W-:Y:S04]  /*a6ac0*/  STL.64 [R1+0xa3e8], R42 ;  /* 0x00a3e82a01007387 */ /* 0x000fe80000100a00 */
[----:B------:R3:W-:Y:S02]  /*a6ad0*/  STL.64 [R1+0xa3e0], R40 ;  /* 0x00a3e02801007387 */ /* 0x0007e40000100a00 */
[----:B---3--:R-:W-:Y:S02]  /*a6ae0*/  HMMA.16816.F32 R40, R28, R38, R44 ;  /* 0x000000261c28723c */ /* 0x008fe4000000182c */
[----:B------:R-:W3:Y:S04]  /*a6af0*/  LDL.LU.64 R44, [R1+0xbd0] ;  /* 0x000bd000012c7983 */ /* 0x000ee80000300a00 */
[----:B------:R-:W3:-:S13]  /*a6b00*/  LDL.LU.64 R46, [R1+0xbd8] ;  /* 0x000bd800012e7983 */ /* 0x000eda0000300a00 */
[----:B------:R-:W-:Y:S04]  /*a6b10*/  STL.64 [R1+0xc20], R40 ;  /* 0x000c202801007387 */ /* 0x000fe80000100a00 */
[----:B------:R2:W-:Y:S02]  /*a6b20*/  STL.64 [R1+0xc28], R42 ;  /* 0x000c282a01007387 */ /* 0x0005e40000100a00 */
[C---:B--2---:R-:W-:Y:S02]  /*a6b30*/  HMMA.16816.F32 R40, R28.reuse, R36, R16 ;  /* 0x000000241c28723c */ /* 0x044fe40000001810 */
[----:B------:R-:W2:Y:S04]  /*a6b40*/  LDL.LU.64 R16, [R1+0xbc0] ;  /* 0x000bc00001107983 */ /* 0x000ea80000300a00 */
[----:B------:R-:W2:Y:S02]  /*a6b50*/  LDL.LU.64 R18, [R1+0xbc8] ;  /* 0x000bc80001127983 */ /* 0x000ea40000300a00 */
[C---:B----4-:R-:W-:Y:S08]  /*a6b60*/  HMMA.16816.F32 R56, R28.reuse, R34, R56 ;  /* 0x000000221c38723c */ /* 0x050ff00000001838 */
[C---:B------:R-:W-:Y:S03]  /*a6b70*/  HMMA.16816.F32 R52, R28.reuse, R2, R52 ;  /* 0x000000021c34723c */ /* 0x040fe60000001834 */
[----:B------:R0:W-:Y:S04]  /*a6b80*/  STL.64 [R1+0xc10], R40 ;  /* 0x000c102801007387 */ /* 0x0001e80000100a00 */
[----:B------:R1:W-:Y:S01]  /*a6b90*/  STL.64 [R1+0xc18], R42 ;  /* 0x000c182a01007387 */ /* 0x0003e20000100a00 */
[C---:B------:R-:W-:Y:S03]  /*a6ba0*/  HMMA.16816.F32 R48, R28.reuse, R4, R48 ;  /* 0x000000041c30723c */ /* 0x040fe60000001830 */
[----:B0-----:R-:W4:Y:S04]  /*a6bb0*/  LDL.LU.64 R40, [R1+0xbb0] ;  /* 0x000bb00001287983 */ /* 0x001f280000300a00 */
[----:B-1----:R-:W4:Y:S04]  /*a6bc0*/  LDL.LU.64 R42, [R1+0xbb8] ;  /* 0x000bb800012a7983 */ /* 0x002f280000300a00 */
[----:B------:R-:W-:Y:S04]  /*a6bd0*/  STL.64 [R1+0xa3c8], R38 ;  /* 0x00a3c82601007387 */ /* 0x000fe80000100a00 */
[----:B------:R0:W-:Y:S04]  /*a6be0*/  STL.64 [R1+0xa3c0], R36 ;  /* 0x00a3c02401007387 */ /* 0x0001e80000100a00 */
[----:B0-----:R-:W4:Y:S04]  /*a6bf0*/  LDL.LU.64 R36, [R1+0xba0] ;  /* 0x000ba00001247983 */ /* 0x001f280000300a00 */
[----:B------:R-:W-:Y:S04]  /*a6c00*/  STL.64 [R1+0xc00], R56 ;  /* 0x000c003801007387 */ /* 0x000fe80000100a00 */
[----:B------:R-:W-:Y:S04]  /*a6c10*/  STL.64 [R1+0xc08], R58 ;  /* 0x000c083a01007387 */ /* 0x000fe80000100a00 */
[----:B------:R-:W4:Y:S04]  /*a6c20*/  LDL.LU.64 R38, [R1+0xba8] ;  /* 0x000ba80001267983 */ /* 0x000f280000300a00 */
[----:B------:R0:W-:Y:S04]  /*a6c30*/  STL.64 [R1+0xbf0], R52 ;  /* 0x000bf03401007387 */ /* 0x0001e80000100a00 */
[----:B------:R-:W-:Y:S04]  /*a6c40*/  STL.64 [R1+0xbf8], R54 ;  /* 0x000bf83601007387 */ /* 0x000fe80000100a00 */
[----:B0-----:R-:W4:Y:S04]  /*a6c50*/  LDL.LU R52, [R1+0x301c] ;  /* 0x00301c0001347983 */ /* 0x001f280000300800 */
[----:B------:R-:W4:Y:S04]  /*a6c60*/  LDL.LU R53, [R1+0x3018] ;  /* 0x0030180001357983 */ /* 0x000f280000300800 */
[----:B------:R-:W4:Y:S04]  /*a6c70*/  LDL.LU R58, [R1+0x3024] ;  /* 0x00302400013a7983 */ /* 0x000f280000300800 */
[----:B------:R-:W4:Y:S04]  /*a6c80*/  LDL.LU R59, [R1+0x3020] ;  /* 0x00302000013b7983 */ /* 0x000f280000300800 */
[----:B------:R-:W-:Y:S04]  /*a6c90*/  STL.64 [R1+0xbe0], R48 ;  /* 0x000be03001007387 */ /* 0x000fe80000100a00 */
[----:B------:R-:W-:Y:S04]  /*a6ca0*/  STL.64 [R1+0xbe8], R50 ;  /* 0x000be83201007387 */ /* 0x000fe80000100a00 */
[----:B------:R-:W-:Y:S04]  /*a6cb0*/  STL.64 [R1+0xa388], R6 ;  /* 0x00a3880601007387 */ /* 0x000fe80000100a00 */
[----:B------:R2:W-:Y:S01]  /*a6cc0*/  STL.64 [R1+0xa380], R4 ;  /* 0x00a3800401007387 */ /* 0x0005e20000100a00 */
[----:B---3--:R-:W-:-:S15]  /*a6cd0*/  HMMA.16816.F32 R44, R28, R6, R44 ;  /* 0x000000061c2c723c */ /* 0x008fde000000182c */
[----:B------:R-:W-:-:S04]  /*a6ce0*/  NOP ;  /* 0x0000000000007918 */ /* 0x000fc80000000000 */
[----:B------:R-:W-:Y:S04]  /*a6cf0*/  STL.64 [R1+0xbd0], R44 ;  /* 0x000bd02c01007387 */ /* 0x000fe80000100a00 */
[----:B------:R-:W-:Y:S01]  /*a6d00*/  STL.64 [R1+0xbd8], R46 ;  /* 0x000bd82e01007387 */ /* 0x000fe20000100a00 */
[----:B--2---:R-:W-:Y:S03]  /*a6d10*/  HMMA.16816.F32 R4, R28, R8, R16 ;  /* 0x000000081c04723c */ /* 0x004fe60000001810 */
[----:B------:R-:W2:Y:S04]  /*a6d20*/  LDL.LU.64 R16, [R1+0xb90] ;  /* 0x000b900001107983 */ /* 0x000ea80000300a00 */
[----:B------:R-:W2:-:S12]  /*a6d30*/  LDL.LU.64 R18, [R1+0xb98] ;  /* 0x000b980001127983 */ /* 0x000e980000300a00 */
[----:B------:R-:W-:Y:S04]  /*a6d40*/  STL.64 [R1+0xbc0], R4 ;  /* 0x000bc00401007387 */ /* 0x000fe80000100a00 */
[----:B------:R4:W-:Y:S04]  /*a6d50*/  STL.64 [R1+0xbc8], R6 ;  /* 0x000bc80601007387 */ /* 0x0009e80000100a00 */
[----:B------:R-:W3:Y:S04]  /*a6d60*/  LDL.LU.64 R48, [R1+0xb80] ;  /* 0x000b800001307983 */ /* 0x000ee80000300a00 */
[----:B------:R-:W3:Y:S01]  /*a6d70*/  LDL.LU.64 R50, [R1+0xb88] ;  /* 0x000b880001327983 */ /* 0x000ee20000300a00 */
[----:B----4-:R-:W-:-:S15]  /*a6d80*/  HMMA.16816.F32 R4, R28, R10, R40 ;  /* 0x0000000a1c04723c */ /* 0x010fde0000001828 */
[----:B------:R-:W-:-:S04]  /*a6d90*/  NOP ;  /* 0x0000000000007918 */ /* 0x000fc80000000000 */
[----:B------:R-:W-:Y:S04]  /*a6da0*/  STL.64 [R1+0xbb0], R4 ;  /* 0x000bb00401007387 */ /* 0x000fe80000100a00 */
[----:B------:R0:W-:Y:S04]  /*a6db0*/  STL.64 [R1+0xbb8], R6 ;  /* 0x000bb80601007387 */ /* 0x0001e80000100a00 */
[----:B------:R-:W4:Y:S04]  /*a6dc0*/  LDL.LU.64 R44, [R1+0xb70] ;  /* 0x000b7000012c7983 */ /* 0x000f280000300a00 */
[----:B------:R-:W4:Y:S01]  /*a6dd0*/  LDL.LU.64 R46, [R1+0xb78] ;  /* 0x000b7800012e7983 */ /* 0x000f220000300a00 */
[C---:B0-----:R-:W-:Y:S03]  /*a6de0*/  HMMA.16816.F32 R4, R28.reuse, R12, R36 ;  /* 0x0000000c1c04723c */ /* 0x041fe60000001824 */
[----:B------:R-:W-:Y:S04]  /*a6df0*/  STL.64 [R1+0xa378], R10 ;  /* 0x00a3780a01007387 */ /* 0x000fe80000100a00 */
[----:B------:R0:W-:Y:S04]  /*a6e00*/  STL.64 [R1+0xa370], R8 ;  /* 0x00a3700801007387 */ /* 0x0001e80000100a00 */
[----:B------:R-:W3:Y:S04]  /*a6e10*/  LDL.LU.64 R40, [R1+0xb60] ;  /* 0x000b600001287983 */ /* 0x000ee80000300a00 */
[----:B------:R-:W3:Y:S04]  /*a6e20*/  LDL.LU.64 R42, [R1+0xb68] ;  /* 0x000b6800012a7983 */ /* 0x000ee80000300a00 */
[----:B------:R1:W-:Y:S04]  /*a6e30*/  STL.64 [R1+0xba0], R4 ;  /* 0x000ba00401007387 */ /* 0x0003e80000100a00 */
[----:B------:R0:W-:Y:S04]  /*a6e40*/  STL.64 [R1+0xba8], R6 ;  /* 0x000ba80601007387 */ /* 0x0001e80000100a00 */
[----:B------:R-:W3:Y:S04]  /*a6e50*/  LDL.LU.64 R36, [R1+0xb50] ;  /* 0x000b500001247983 */ /* 0x000ee80000300a00 */
[----:B------:R-:W3:Y:S04]  /*a6e60*/  LDL.LU.64 R38, [R1+0xb58] ;  /* 0x000b580001267983 */ /* 0x000ee80000300a00 */
[----:B0-----:R-:W3:Y:S04]  /*a6e70*/  LDL.LU.64 R8, [R1+0xb40] ;  /* 0x000b400001087983 */ /* 0x001ee80000300a00 */
[----:B------:R-:W3:Y:S04]  /*a6e80*/  LDL.LU.64 R10, [R1+0xb48] ;  /* 0x000b4800010a7983 */ /* 0x000ee80000300a00 */
[----:B-1----:R-:W4:Y:S04]  /*a6e90*/  LDL.LU.64 R4, [R1+0xb30] ;  /* 0x000b300001047983 */ /* 0x002f280000300a00 */
[----:B------:R-:W4:Y:S01]  /*a6ea0*/  LDL.LU.64 R6, [R1+0xb38] ;  /* 0x000b380001067983 */ /* 0x000f220000300a00 */
[----:B--2---:R-:W-:-:S15]  /*a6eb0*/  HMMA.16816.F32 R16, R28, R14, R16 ;  /* 0x0000000e1c10723c */ /* 0x004fde0000001810 */
[----:B------:R-:W-:-:S04]  /*a6ec0*/  NOP ;  /* 0x0000000000007918 */ /* 0x000fc80000000000 */
[----:B------:R-:W-:Y:S04]  /*a6ed0*/  STL.64 [R1+0xb90], R16 ;  /* 0x000b901001007387 */ /* 0x000fe80000100a00 */
[----:B------:R0:W-:Y:S04]  /*a6ee0*/  STL.64 [R1+0xb98], R18 ;  /* 0x000b981201007387 */ /* 0x0001e80000100a00 */
[----:B0-----:R-:W2:Y:S04]  /*a6ef0*/  LDL.LU.64 R18, [R1+0xa508] ;  /* 0x00a5080001127983 */ /* 0x001ea80000300a00 */
[----:B------:R-:W2:Y:S04]  /*a6f00*/  LDL.LU.64 R16, [R1+0xa500] ;  /* 0x00a5000001107983 */ /* 0x000ea80000300a00 */
[----:B------:R-:W2:Y:S04]  /*a6f10*/  LDL.LU R56, [R1+0x302c] ;  /* 0x00302c0001387983 */ /* 0x000ea80000300800 */
[----:B------:R-:W2:Y:S04]  /*a6f20*/  LDL.LU R57, [R1+0x3028] ;  /* 0x0030280001397983 */ /* 0x000ea80000300800 */
[----:B------:R-:W-:Y:S04]  /*a6f30*/  STL.64 [R1+0xa398], R14 ;  /* 0x00a3980e01007387 */ /* 0x000fe80000100a00 */
[----:B------:R0:W-:Y:S04]  /*a6f40*/  STL.64 [R1+0xa390], R12 ;  /* 0x00a3900c01007387 */ /* 0x0001e80000100a00 */
[----:B------:R-:W2:Y:S01]  /*a6f50*/  LDL.LU R54, [R1+0x3034] ;  /* 0x0030340001367983 */ /* 0x000ea20000300800 */
[C---:B---3--:R-:W-:Y:S08]  /*a6f60*/  HMMA.16816.F32 R8, R28.reuse, R24, R8 ;  /* 0x000000181c08723c */ /* 0x048ff00000001808 */
[C---:B----4-:R-:W-:Y:S08]  /*a6f70*/  HMMA.16816.F32 R4, R28.reuse, R26, R4 ;  /* 0x0000001a1c04723c */ /* 0x050ff00000001804 */
[C---:B--2---:R-:W-:Y:S08]  /*a6f80*/  HMMA.16816.F32 R48, R28.reuse, R16, R48 ;  /* 0x000000101c30723c */ /* 0x044ff00000001830 */
[C---:B0-----:R-:W-:Y:S11]  /*a6f90*/  HMMA.16816.F32 R12, R28.reuse, R18, R44 ;  /* 0x000000121c0c723c */ /* 0x041ff6000000182c */
[----:B------:R-:W-:Y:S04]  /*a6fa0*/  STL.64 [R1+0xb80], R48 ;  /* 0x000b803001007387 */ /* 0x000fe80000100a00 */
[----:B------:R-:W-:Y:S04]  /*a6fb0*/  STL.64 [R1+0xb88], R50 ;  /* 0x000b883201007387 */ /* 0x000fe80000100a00 */
[----:B------:R-:W2:Y:S04]  /*a6fc0*/  LDL.LU R55, [R1+0x3030] ;  /* 0x0030300001377983 */ /* 0x000ea80000300800 */
[----:B------:R-:W-:Y:S04]  /*a6fd0*/  STL.64 [R1+0xb70], R12 ;  /* 0x000b700c01007387 */ /* 0x000fe80000100a00 */
[----:B------:R-:W-:Y:S04]  /*a6fe0*/  STL.64 [R1+0xb78], R14 ;  /* 0x000b780e01007387 */ /* 0x000fe80000100a00 */
[----:B------:R-:W-:Y:S04]  /*a6ff0*/  STL.64 [R1+0xa3a8], R18 ;  /* 0x00a3a81201007387 */ /* 0x000fe80000100a00 */
[----:B------:R0:W-:Y:S02]  /*a7000*/  STL.64 [R1+0xa3a0], R16 ;  /* 0x00a3a01001007387 */ /* 0x0001e40000100a00 */
[C---:B0-----:R-:W-:Y:S08]  /*a7010*/  HMMA.16816.F32 R16, R28.reuse, R20, R40 ;  /* 0x000000141c10723c */ /* 0x041ff00000001828 */
[----:B------:R-:W-:Y:S01]  /*a7020*/  HMMA.16816.F32 R12, R28, R22, R36 ;  /* 0x000000161c0c723c */ /* 0x000fe20000001824 */
[----:B------:R-:W-:Y:S10]  /*a7030*/  STL.64 [R1+0xa3b8], R22 ;  /* 0x00a3b81601007387 */ /* 0x000ff40000100a00 */
        /* <DEDUP_REMOVED lines=8> */
[----:B------:R-:W-:Y:S04]  /*a70c0*/  STL.64 [R1+0xa3d0], R24 ;  /* 0x00a3d01801007387 */ /* 0x000fe80000100a00 */
[----:B------:R-:W-:Y:S04]  /*a70d0*/  STL.64 [R1+0xb30], R4 ;  /* 0x000b300401007387 */ /* 0x000fe80000100a00 */
[----:B------:R3:W-:Y:S04]  /*a70e0*/  STL.64 [R1+0xb38], R6 ;  /* 0x000b380601007387 */ /* 0x0007e80000100a00 */
[----:B0-----:R-:W4:Y:S04]  /*a70f0*/  LDL.LU.64 R8, [R1+0xaa0] ;  /* 0x000aa00001087983 */ /* 0x001f280000300a00 */
[----:B-1----:R-:W4:Y:S01]  /*a7100*/  LDL.LU.64 R10, [R1+0xaa8] ;  /* 0x000aa800010a7983 */ /* 0x002f220000300a00 */
[----:B---3--:R-:W-:-:S03]  /*a7110*/  IMAD R7, R53, 0x100, R52 ;  /* 0x0000010035077824 */ /* 0x008fc600078e0234 */
[----:B------:R-:W3:Y:S04]  /*a7120*/  LDL.LU R52, [R1+0xe8] ;  /* 0x0000e80001347983 */ /* 0x000ee80000300800 */
[----:B------:R-:W3:Y:S04]  /*a7130*/  LDL.LU R53, [R1+0xec] ;  /* 0x0000ec0001357983 */ /* 0x000ee80000300800 */
[----:B------:R-:W2:Y:S01]  /*a7140*/  LDL.LU R44, [R1+0xf0] ;  /* 0x0000f000012c7983 */ /* 0x000ea20000300800 */
[----:B------:R-:W-:Y:S02]  /*a7150*/  IMAD.MOV.U32 R45, RZ, RZ, R32 ;  /* 0x000000ffff2d7224 */ /* 0x000fe400078e0020 */
[----:B------:R-:W-:Y:S01]  /*a7160*/  IMAD.MOV.U32 R42, RZ, RZ, R33 ;  /* 0x000000ffff2a7224 */ /* 0x000fe200078e0021 */
[----:B------:R-:W3:Y:S04]  /*a7170*/  LDL.LU R32, [R1+0xa4fc] ;  /* 0x00a4fc0001207983 */ /* 0x000ee80000300800 */
[----:B--2---:R0:W-:Y:S04]  /*a7180*/  STL.64 [R1+0xa4e8], R44 ;  /* 0x00a4e82c01007387 */ /* 0x0041e80000100a00 */
[----:B------:R-:W2:Y:S01]  /*a7190*/  LDL.LU R33, [R1+0xa4f8] ;  /* 0x00a4f80001217983 */ /* 0x000ea20000300800 */
[----:B------:R-:W-:-:S03]  /*a71a0*/  IMAD R6, R59, 0x100, R58 ;  /* 0x000001003b067824 */ /* 0x000fc600078e023a */
[----:B------:R-:W4:Y:S04]  /*a71b0*/  LDL.LU R43, [R1+0xfc] ;  /* 0x0000fc00012b7983 */ /* 0x000f280000300800 */
[----:B------:R-:W4:Y:S04]  /*a71c0*/  LDL.LU R58, [R1+0xe0] ;  /* 0x0000e000013a7983 */ /* 0x000f280000300800 */
[----:B------:R-:W4:Y:S04]  /*a71d0*/  LDL.LU R59, [R1+0xe4] ;  /* 0x0000e400013b7983 */ /* 0x000f280000300800 */
[----:B------:R-:W4:Y:S01]  /*a71e0*/  LDL.LU R40, [R1+0x100] ;  /* 0x0001000001287983 */ /* 0x000f220000300800 */
[----:B---3--:R-:W-:-:S03]  /*a71f0*/  IMAD.MOV.U32 R41, RZ, RZ, R32 ;  /* 0x000000ffff297224 */ /* 0x008fc600078e0020 */
[----:B------:R-:W4:Y:S01]  /*a7200*/  LDL.LU R32, [R1+0xa4f4] ;  /* 0x00a4f40001207983 */ /* 0x000f220000300800 */
[----:B--2---:R-:W-:-:S03]  /*a7210*/  IMAD.MOV.U32 R38, RZ, RZ, R33 ;  /* 0x000000ffff267224 */ /* 0x004fc600078e0021 */
[----:B------:R-:W4:Y:S01]  /*a7220*/  LDL.LU R33, [R1+0xa4f0] ;  /* 0x00a4f00001217983 */ /* 0x000f220000300800 */
[----:B------:R-:W-:-:S03]  /*a7230*/  IMAD R5, R57, 0x100, R56 ;  /* 0x0000010039057824 */ /* 0x000fc600078e0238 */
[----:B------:R-:W2:Y:S04]  /*a7240*/  LDL.LU R39, [R1+0x10c] ;  /* 0x00010c0001277983 */ /* 0x000ea80000300800 */
[----:B------:R-:W3:Y:S04]  /*a7250*/  LDL.LU R56, [R1+0x118] ;  /* 0x0001180001387983 */ /* 0x000ee80000300800 */
[----:B------:R-:W3:Y:S04]  /*a7260*/  LDL.LU R57, [R1+0x11c] ;  /* 0x00011c0001397983 */ /* 0x000ee80000300800 */
[----:B------:R-:W2:Y:S04]  /*a7270*/  LDL.LU R36, [R1+0x110] ;  /* 0x0001100001247983 */ /* 0x000ea80000300800 */
[----:B------:R-:W2:Y:S04]  /*a7280*/  LDL.LU R37, [R1+0x114] ;  /* 0x0001140001257983 */ /* 0x000ea80000300800 */
[----:B------:R-:W-:Y:S01]  /*a7290*/  STL.64 [R1+0xa3f8], R34 ;  /* 0x00a3f82201007387 */ /* 0x000fe20000100a00 */
[----:B------:R-:W-:Y:S01]  /*a72a0*/  IMAD R4, R55, 0x100, R54 ;  /* 0x0000010037047824 */ /* 0x000fe200078e0236 */
[----:B----4-:R-:W-:Y:S02]  /*a72b0*/  HMMA.16816.F32 R8, R28, R32, R8 ;  /* 0x000000201c08723c */ /* 0x010fe40000001808 */
[----:B------:R1:W-:-:S15]  /*a72c0*/  STL.64 [R1+0xa3f0], R32 ;  /* 0x00a3f02001007387 */ /* 0x0003de0000100a00 */
[----:B------:R-:W-:Y:S02]  /*a72d0*/  NOP ;  /* 0x0000000000007918 */ /* 0x000fe40000000000 */
[----:B------:R4:W-:Y:S04]  /*a72e0*/  STL.64 [R1+0xaa0], R8 ;  /* 0x000aa00801007387 */ /* 0x0009e80000100a00 */
[----:B------:R0:W-:Y:S04]  /*a72f0*/  STL.64 [R1+0xaa8], R10 ;  /* 0x000aa80a01007387 */ /* 0x0001e80000100a00 */
[----:B------:R-:W2:Y:S04]  /*a7300*/  LDL.LU R54, [R1+0xb8] ;  /* 0x0000b80001367983 */ /* 0x000ea80000300800 */
[----:B------:R-:W2:Y:S04]  /*a7310*/  LDL.LU R55, [R1+0xbc] ;  /* 0x0000bc0001377983 */ /* 0x000ea80000300800 */
[----:B0-----:R-:W3:Y:S04]  /*a7320*/  LDL.LU.64 R44, [R1+0xa90] ;  /* 0x000a9000012c7983 */ /* 0x001ee80000300a00 */
[----:B------:R-:W3:Y:S01]  /*a7330*/  LDL.LU.64 R46, [R1+0xa98] ;  /* 0x000a9800012e7983 */ /* 0x000ee20000300a00 */
[----:B------:R-:W-:-:S02]  /*a7340*/  F2FP.F16.E4M3.UNPACK_B R28, R7 ;  /* 0x00000007ff1c723e */ /* 0x000fc400020006ff */
[----:B------:R-:W-:Y:S02]  /*a7350*/  F2FP.F16.E4M3.UNPACK_B R29, R6 ;  /* 0x00000006ff1d723e */ /* 0x000fe400020006ff */
[----:B------:R-:W-:Y:S02]  /*a7360*/  F2FP.F16.E4M3.UNPACK_B R30, R5 ;  /* 0x00000005ff1e723e */ /* 0x000fe400020006ff */
[----:B------:R-:W-:Y:S01]  /*a7370*/  F2FP.F16.E4M3.UNPACK_B R31, R4 ;  /* 0x00000004ff1f723e */ /* 0x000fe200020006ff */
[----:B------:R-:W2:Y:S04]  /*a7380*/  LDL.LU R50, [R1+0xc0] ;  /* 0x0000c00001327983 */ /* 0x000ea80000300800 */
[----:B------:R-:W2:Y:S04]  /*a7390*/  LDL.LU R51, [R1+0xc4] ;  /* 0x0000c40001337983 */ /* 0x000ea80000300800 */
        /* <DEDUP_REMOVED lines=10> */
[----:B----4-:R-:W4:Y:S04]  /*a7440*/  LDL.LU.64 R8, [R1+0x970] ;  /* 0x0009700001087983 */ /* 0x010f280000300a00 */
[----:B------:R-:W4:Y:S04]  /*a7450*/  LDL.LU.64 R10, [R1+0x978] ;  /* 0x00097800010a7983 */ /* 0x000f280000300a00 */
[----:B------:R-:W4:Y:S04]  /*a7460*/  LDL.LU.64 R4, [R1+0x950] ;  /* 0x0009500001047983 */ /* 0x000f280000300a00 */
[----:B------:R-:W4:Y:S04]  /*a7470*/  LDL.LU.64 R6, [R1+0x958] ;  /* 0x0009580001067983 */ /* 0x000f280000300a00 */
[----:B------:R-:W4:Y:S04]  /*a7480*/  LDL.LU R48, [R1+0xc8] ;  /* 0x0000c80001307983 */ /* 0x000f280000300800 */
[----:B------:R-:W4:Y:S01]  /*a7490*/  LDL.LU R49, [R1+0xcc] ;  /* 0x0000cc0001317983 */ /* 0x000f220000300800 */
[----:B---3--:R-:W-:-:S15]  /*a74a0*/  HMMA.16816.F32 R44, R28, R56, R44 ;  /* 0x000000381c2c723c */ /* 0x008fde000000182c */
[----:B------:R-:W-:-:S04]  /*a74b0*/  NOP ;  /* 0x0000000000007918 */ /* 0x000fc80000000000 */
[----:B------:R0:W-:Y:S04]  /*a74c0*/  STL.64 [R1+0xa90], R44 ;  /* 0x000a902c01007387 */ /* 0x0001e80000100a00 */
[----:B------:R1:W-:Y:S04]  /*a74d0*/  STL.64 [R1+0xa98], R46 ;  /* 0x000a982e01007387 */ /* 0x0003e80000100a00 */
[----:B0-----:R-:W3:Y:S01]  /*a74e0*/  LDL.LU.64 R44, [R1+0xa4e8] ;  /* 0x00a4e800012c7983 */ /* 0x001ee20000300a00 */
[C---:B--2---:R-:W-:Y:S08]  /*a74f0*/  HMMA.16816.F32 R32, R28.reuse, R36, R32 ;  /* 0x000000241c20723c */ /* 0x044ff00000001820 */
[C---:B------:R-:W-:Y:S08]  /*a7500*/  HMMA.16816.F32 R24, R28.reuse, R38, R24 ;  /* 0x000000261c18723c */ /* 0x040ff00000001818 */
[C---:B------:R-:W-:Y:S08]  /*a7510*/  HMMA.16816.F32 R20, R28.reuse, R40, R20 ;  /* 0x000000281c14723c */ /* 0x040ff00000001814 */
[C---:B------:R-:W-:Y:S08]  /*a7520*/  HMMA.16816.F32 R16, R28.reuse, R42, R16 ;  /* 0x0000002a1c10723c */ /* 0x040ff00000001810 */
[C---:B----4-:R-:W-:Y:S01]  /*a7530*/  HMMA.16816.F32 R8, R28.reuse, R52, R8 ;  /* 0x000000341c08723c */ /* 0x050fe20000001808 */
[----:B------:R-:W2:Y:S04]  /*a7540*/  LDL.LU R56, [R1+0xd8] ;  /* 0x0000d80001387983 */ /* 0x000ea80000300800 */
[----:B------:R-:W2:Y:S04]  /*a7550*/  LDL.LU R57, [R1+0xdc] ;  /* 0x0000dc0001397983 */ /* 0x000ea80000300800 */
[----:B-1----:R-:W4:Y:S04]  /*a7560*/  LDL.LU R46, [R1+0xd0] ;  /* 0x0000d000012e7983 */ /* 0x002f280000300800 */
[----:B------:R-:W4:Y:S04]  /*a7570*/  LDL.LU R47, [R1+0xd4] ;  /* 0x0000d400012f7983 */ /* 0x000f280000300800 */
[----:B------:R-:W-:Y:S04]  /*a7580*/  STL.64 [R1+0xa60], R32 ;  /* 0x000a602001007387 */ /* 0x000fe80000100a00 */
[----:B------:R-:W-:Y:S04]  /*a7590*/  STL.64 [R1+0xa68], R34 ;  /* 0x000a682201007387 */ /* 0x000fe80000100a00 */
[----:B------:R-:W-:Y:S04]  /*a75a0*/  STL.64 [R1+0xa30], R24 ;  /* 0x000a301801007387 */ /* 0x000fe80000100a00 */
[----:B------:R-:W-:Y:S04]  /*a75b0*/  STL.64 [R1+0xa38], R26 ;  /* 0x000a381a01007387 */ /* 0x000fe80000100a00 */
[----:B------:R0:W-:Y:S04]  /*a75c0*/  STL.64 [R1+0xa00], R20 ;  /* 0x000a001401007387 */ /* 0x0001e80000100a00 */
[----:B------:R1:W-:Y:S01]  /*a75d0*/  STL.64 [R1+0xa08], R22 ;  /* 0x000a081601007387 */ /* 0x0003e20000100a00 */
[C---:B------:R-:W-:Y:S08]  /*a75e0*/  HMMA.16816.F32 R4, R28.reuse, R58, R4 ;  /* 0x0000003a1c04723c */ /* 0x040ff00000001804 */
[C---:B---3--:R-:W-:Y:S01]  /*a75f0*/  HMMA.16816.F32 R12, R28.reuse, R44, R12 ;  /* 0x0000002c1c0c723c */ /* 0x048fe2000000180c */
[----:B------:R-:W3:Y:S04]  /*a7600*/  LDL.LU R44, [R1+0x88] ;  /* 0x00008800012c7983 */ /* 0x000ee80000300800 */
[----:B------:R0:W-:Y:S04]  /*a7610*/  STL.64 [R1+0x9d0], R16 ;  /* 0x0009d01001007387 */ /* 0x0001e80000100a00 */
[----:B------:R0:W-:Y:S10]  /*a7620*/  STL.64 [R1+0x9d8], R18 ;  /* 0x0009d81201007387 */ /* 0x0001f40000100a00 */
[----:B------:R0:W-:Y:S04]  /*a7630*/  STL.64 [R1+0x9a0], R12 ;  /* 0x0009a00c01007387 */ /* 0x0001e80000100a00 */
[----:B------:R0:W-:Y:S04]  /*a7640*/  STL.64 [R1+0x9a8], R14 ;  /* 0x0009a80e01007387 */ /* 0x0001e80000100a00 */
[----:B------:R-:W3:Y:S04]  /*a7650*/  LDL.LU R45, [R1+0x8c] ;  /* 0x00008c00012d7983 */ /* 0x000ee80000300800 */
[----:B------:R-:W2:Y:S04]  /*a7660*/  LDL.LU R42, [R1+0x90] ;  /* 0x00009000012a7983 */ /* 0x000ea80000300800 */
[----:B------:R0:W-:Y:S04]  /*a7670*/  STL.64 [R1+0x970], R8 ;  /* 0x0009700801007387 */ /* 0x0001e80000100a00 */
[----:B------:R1:W-:Y:S04]  /*a7680*/  STL.64 [R1+0x978], R10 ;  /* 0x0009780a01007387 */ /* 0x0003e80000100a00 */
[----:B------:R-:W2:Y:S04]  /*a7690*/  LDL.LU R43, [R1+0x94] ;  /* 0x00009400012b7983 */ /* 0x000ea80000300800 */
[----:B0-----:R-:W2:Y:S04]  /*a76a0*/  LDL.LU.64 R20, [R1+0x920] ;  /* 0x0009200001147983 */ /* 0x001ea80000300a00 */
[----:B-1----:R-:W2:Y:S04]  /*a76b0*/  LDL.LU.64 R22, [R1+0x928] ;  /* 0x0009280001167983 */ /* 0x002ea80000300a00 */
[----:B------:R0:W-:Y:S04]  /*a76c0*/  STL.64 [R1+0x950], R4 ;  /* 0x0009500401007387 */ /* 0x0001e80000100a00 */
[----:B------:R1:W-:Y:S04]  /*a76d0*/  STL.64 [R1+0x958], R6 ;  /* 0x0009580601007387 */ /* 0x0003e80000100a00 */
[----:B------:R-:W4:Y:S04]  /*a76e0*/  LDL.LU.64 R16, [R1+0x900] ;  /* 0x0009000001107983 */ /* 0x000f280000300a00 */
[----:B------:R-:W4:Y:S04]  /*a76f0*/  LDL.LU.64 R18, [R1+0x908] ;  /* 0x0009080001127983 */ /* 0x000f280000300a00 */
[----:B------:R-:W3:Y:S04]  /*a7700*/  LDL.LU.64 R12, [R1+0x8d0] ;  /* 0x0008d000010c7983 */ /* 0x000ee80000300a00 */
[----:B------:R-:W3:Y:S04]  /*a7710*/  LDL.LU.64 R14, [R1+0x8d8] ;  /* 0x0008d800010e7983 */ /* 0x000ee80000300a00 */
[----:B------:R-:W3:Y:S04]  /*a7720*/  LDL.LU.64 R8, [R1+0x8b0] ;  /* 0x0008b00001087983 */ /* 0x000ee80000300a00 */
[----:B------:R-:W3:Y:S04]  /*a7730*/  LDL.LU.64 R10, [R1+0x8b8] ;  /* 0x0008b800010a7983 */ /* 0x000ee80000300a00 */
[----:B0-----:R-:W3:Y:S04]  /*a7740*/  LDL.LU.64 R4, [R1+0x880] ;  /* 0x0008800001047983 */ /* 0x001ee80000300a00 */
[----:B-1----:R-:W3:Y:S04]  /*a7750*/  LDL.LU.64 R6, [R1+0x888] ;  /* 0x0008880001067983 */ /* 0x002ee80000300a00 */
        /* <DEDUP_REMOVED lines=9> */
[----:B------:R-:W3:Y:S01]  /*a77f0*/  LDL.LU R37, [R1+0xac] ;  /* 0x0000ac0001257983 */ /* 0x000ee20000300800 */
[----:B--2---:R-:W-:Y:S03]  /*a7800*/  HMMA.16816.F32 R20, R28, R56, R20 ;  /* 0x000000381c14723c */ /* 0x004fe60000001814 */
[----:B------:R-:W2:-:S15]  /*a7810*/  LDL.LU R56, [R1+0x78] ;  /* 0x0000780001387983 */ /* 0x000e9e0000300800 */
[----:B------:R-:W-:Y:S01]  /*a7820*/  NOP ;  /* 0x0000000000007918 */ /* 0x000fe20000000000 */
[----:B------:R-:W-:Y:S04]  /*a7830*/  STL.64 [R1+0x920], R20 ;  /* 0x0009201401007387 */ /* 0x000fe80000100a00 */
[----:B------:R4:W-:Y:S04]  /*a7840*/  STL.64 [R1+0x928], R22 ;  /* 0x0009281601007387 */ /* 0x0009e80000100a00 */
[----:B------:R-:W2:Y:S01]  /*a7850*/  LDL.LU R57, [R1+0x7c] ;  /* 0x00007c0001397983 */ /* 0x000ea20000300800 */
[C---:B----4-:R-:W-:Y:S08]  /*a7860*/  HMMA.16816.F32 R20, R28.reuse, R46, R16 ;  /* 0x0000002e1c14723c */ /* 0x050ff00000001810 */
[C---:B---3--:R-:W-:Y:S08]  /*a7870*/  HMMA.16816.F32 R16, R28.reuse, R48, R12 ;  /* 0x000000301c10723c */ /* 0x048ff0000000180c */
[C---:B------:R-:W-:Y:S08]  /*a7880*/  HMMA.16816.F32 R12, R28.reuse, R50, R8 ;  /* 0x000000321c0c723c */ /* 0x040ff00000001808 */
[C---:B------:R-:W-:Y:S01]  /*a7890*/  HMMA.16816.F32 R8, R28.reuse, R54, R4 ;  /* 0x000000361c08723c */ /* 0x040fe20000001804 */
[----:B------:R0:W-:Y:S04]  /*a78a0*/  STL.64 [R1+0x900], R20 ;  /* 0x0009001401007387 */ /* 0x0001e80000100a00 */
[----:B------:R1:W-:Y:S04]  /*a78b0*/  STL.64 [R1+0x908], R22 ;  /* 0x0009081601007387 */ /* 0x0003e80000100a00 */
        /* <DEDUP_REMOVED lines=8> */
[----:B------:R-:W2:Y:S04]  /*a7940*/  LDL.LU R54, [R1+0x50] ;  /* 0x0000500001367983 */ /* 0x000ea80000300800 */
[----:B------:R-:W2:Y:S04]  /*a7950*/  LDL.LU R55, [R1+0x54] ;  /* 0x0000540001377983 */ /* 0x000ea80000300800 */
[----:B------:R-:W2:Y:S04]  /*a7960*/  LDL.LU.64 R32, [R1+0x830] ;  /* 0x0008300001207983 */ /* 0x000ea80000300a00 */
[----:B------:R-:W2:Y:S04]  /*a7970*/  LDL.LU.64 R34, [R1+0x838] ;  /* 0x0008380001227983 */ /* 0x000ea80000300a00 */
[----:B------:R-:W2:Y:S04]  /*a7980*/  LDL.LU.64 R24, [R1+0x810] ;  /* 0x0008100001187983 */ /* 0x000ea80000300a00 */
[----:B------:R-:W2:Y:S04]  /*a7990*/  LDL.LU.64 R26, [R1+0x818] ;  /* 0x00081800011a7983 */ /* 0x000ea80000300a00 */
[----:B0-----:R-:W2:Y:S04]  /*a79a0*/  LDL.LU.64 R20, [R1+0x7e0] ;  /* 0x0007e00001147983 */ /* 0x001ea80000300a00 */
[----:B-1----:R-:W2:Y:S04]  /*a79b0*/  LDL.LU.64 R22, [R1+0x7e8] ;  /* 0x0007e80001167983 */ /* 0x002ea80000300a00 */
[----:B---3--:R-:W3:Y:S04]  /*a79c0*/  LDL.LU.64 R16, [R1+0x7c0] ;  /* 0x0007c00001107983 */ /* 0x008ee80000300a00 */
[----:B----4-:R-:W3:Y:S04]  /*a79d0*/  LDL.LU.64 R18, [R1+0x7c8] ;  /* 0x0007c80001127983 */ /* 0x010ee80000300a00 */
[----:B------:R-:W4:Y:S04]  /*a79e0*/  LDL.LU.64 R12, [R1+0x790] ;  /* 0x00079000010c7983 */ /* 0x000f280000300a00 */
[----:B------:R-:W4:Y:S04]  /*a79f0*/  LDL.LU.64 R14, [R1+0x798] ;  /* 0x00079800010e7983 */ /* 0x000f280000300a00 */
[----:B------:R-:W4:Y:S04]  /*a7a00*/  LDL.LU R46, [R1+0x70] ;  /* 0x00007000012e7983 */ /* 0x000f280000300800 */
[----:B------:R-:W4:Y:S04]  /*a7a10*/  LDL.LU R47, [R1+0x74] ;  /* 0x00007400012f7983 */ /* 0x000f280000300800 */
[----:B------:R-:W4:Y:S04]  /*a7a20*/  LDL.LU R48, [R1+0x68] ;  /* 0x0000680001307983 */ /* 0x000f280000300800 */
[----:B------:R-:W4:Y:S04]  /*a7a30*/  LDL.LU R49, [R1+0x6c] ;  /* 0x00006c0001317983 */ /* 0x000f280000300800 */
[----:B------:R-:W4:Y:S04]  /*a7a40*/  LDL.LU.64 R8, [R1+0x770] ;  /* 0x0007700001087983 */ /* 0x000f280000300a00 */
[----:B------:R-:W4:Y:S01]  /*a7a50*/  LDL.LU.64 R10, [R1+0x778] ;  /* 0x00077800010a7983 */ /* 0x000f220000300a00 */
[C---:B--2---:R-:W-:Y:S08]  /*a7a60*/  HMMA.16816.F32 R4, R28.reuse, R52, R4 ;  /* 0x000000341c04723c */ /* 0x044ff00000001804 */
[C---:B------:R-:W-:Y:S08]  /*a7a70*/  HMMA.16816.F32 R32, R28.reuse, R36, R32 ;  /* 0x000000241c20723c */ /* 0x040ff00000001820 */
[C---:B------:R-:W-:Y:S08]  /*a7a80*/  HMMA.16816.F32 R24, R28.reuse, R38, R24 ;  /* 0x000000261c18723c */ /* 0x040ff00000001818 */
[C---:B------:R-:W-:Y:S08]  /*a7a90*/  HMMA.16816.F32 R20, R28.reuse, R40, R20 ;  /* 0x000000281c14723c */ /* 0x040ff00000001814 */
[C---:B---3--:R-:W-:Y:S08]  /*a7aa0*/  HMMA.16816.F32 R16, R28.reuse, R42, R16 ;  /* 0x0000002a1c10723c */ /* 0x048ff00000001810 */
[C---:B----4-:R-:W-:Y:S01]  /*a7ab0*/  HMMA.16816.F32 R12, R28.reuse, R44, R12 ;  /* 0x0000002c1c0c723c */ /* 0x050fe2000000180c */
[----:B------:R0:W-:Y:S04]  /*a7ac0*/  STL.64 [R1+0x860], R4 ;  /* 0x0008600401007387 */ /* 0x0001e80000100a00 */
[----:B------:R1:W-:Y:S04]  /*a7ad0*/  STL.64 [R1+0x868], R6 ;  /* 0x0008680601007387 */ /* 0x0003e80000100a00 */
[----:B------:R-:W2:Y:S04]  /*a7ae0*/  LDL.LU R50, [R1+0x60] ;  /* 0x0000600001327983 */ /* 0x000ea80000300800 */
[----:B------:R-:W2:Y:S04]  /*a7af0*/  LDL.LU R51, [R1+0x64] ;  /* 0x0000640001337983 */ /* 0x000ea80000300800 */
[----:B0-----:R-:W3:Y:S04]  /*a7b00*/  LDL.LU.64 R4, [R1+0x740] ;  /* 0x0007400001047983 */ /* 0x001ee80000300a00 */
[----:B-1----:R-:W3:Y:S04]  /*a7b10*/  LDL.LU.64 R6, [R1+0x748] ;  /* 0x0007480001067983 */ /* 0x002ee80000300a00 */
[----:B------:R-:W4:Y:S04]  /*a7b20*/  LDL.LU R52, [R1+0x58] ;  /* 0x0000580001347983 */ /* 0x000f280000300800 */
[----:B------:R-:W4:Y:S04]  /*a7b30*/  LDL.LU R53, [R1+0x5c] ;  /* 0x00005c0001357983 */ /* 0x000f280000300800 */
[----:B------:R-:W-:Y:S04]  /*a7b40*/  STL.64 [R1+0x830], R32 ;  /* 0x0008302001007387 */ /* 0x000fe80000100a00 */
[----:B------:R-:W-:Y:S04]  /*a7b50*/  STL.64 [R1+0x838], R34 ;  /* 0x0008382201007387 */ /* 0x000fe80000100a00 */
[----:B------:R-:W-:Y:S04]  /*a7b60*/  STL.64 [R1+0x810], R24 ;  /* 0x0008101801007387 */ /* 0x000fe80000100a00 */
[----:B------:R-:W-:Y:S04]  /*a7b70*/  STL.64 [R1+0x818], R26 ;  /* 0x0008181a01007387 */ /* 0x000fe80000100a00 */
[----:B------:R0:W-:Y:S04]  /*a7b80*/  STL.64 [R1+0x7e0], R20 ;  /* 0x0007e01401007387 */ /* 0x0001e80000100a00 */
[----:B------:R1:W-:Y:S04]  /*a7b90*/  STL.64 [R1+0x7e8], R22 ;  /* 0x0007e81601007387 */ /* 0x0003e80000100a00 */
[----:B------:R-:W2:Y:S04]  /*a7ba0*/  LDL.LU R42, [R1] ;  /* 0x00000000012a7983 */ /* 0x000ea80000300800 */
[----:B------:R0:W-:Y:S04]  /*a7bb0*/  STL.64 [R1+0x7c0], R16 ;  /* 0x0007c01001007387 */ /* 0x0001e80000100a00 */
[----:B------:R0:W-:Y:S04]  /*a7bc0*/  STL.64 [R1+0x7c8], R18 ;  /* 0x0007c81201007387 */ /* 0x0001e80000100a00 */
[----:B------:R0:W-:Y:S04]  /*a7bd0*/  STL.64 [R1+0x790], R12 ;  /* 0x0007900c01007387 */ /* 0x0001e80000100a00 */
[----:B------:R1:W-:Y:S04]  /*a7be0*/  STL.64 [R1+0x798], R14 ;  /* 0x0007980e01007387 */ /* 0x0003e80000100a00 */
[----:B------:R-:W2:Y:S01]  /*a7bf0*/  LDL.LU R43, [R1+0x4] ;  /* 0x00000400012b7983 */ /* 0x000ea20000300800 */
[C---:B------:R-:W-:Y:S03]  /*a7c00*/  HMMA.16816.F32 R8, R28.reuse, R58, R8 ;  /* 0x0000003a1c08723c */ /* 0x040fe60000001808 */
[----:B0-----:R-:W4:Y:S04]  /*a7c10*/  LDL.LU.64 R20, [R1+0x720] ;  /* 0x0007200001147983 */ /* 0x001f280000300a00 */
[----:B-1----:R-:W4:Y:S01]  /*a7c20*/  LDL.LU.64 R22, [R1+0x728] ;  /* 0x0007280001167983 */ /* 0x002f220000300a00 */
[----:B------:R-:W-:Y:S01]  /*a7c30*/  IMAD.MOV.U32 R59, RZ, RZ, R0 ;  /* 0x000000ffff3b7224 */ /* 0x000fe200078e0000 */
[C---:B---3--:R-:W-:Y:S02]  /*a7c40*/  HMMA.16816.F32 R4, R28.reuse, R56, R4 ;  /* 0x000000381c04723c */ /* 0x048fe40000001804 */
[----:B--2---:R-:W-:Y:S04]  /*a7c50*/  STL.64 [R1+0xa440], R42 ;  /* 0x00a4402a01007387 */ /* 0x004fe80000100a00 */
[----:B------:R-:W2:Y:S04]  /*a7c60*/  LDL.LU.64 R16, [R1+0x6f0] ;  /* 0x0006f00001107983 */ /* 0x000ea80000300a00 */
[----:B------:R-:W2:Y:S04]  /*a7c70*/  LDL.LU.64 R18, [R1+0x6f8] ;  /* 0x0006f80001127983 */ /* 0x000ea80000300a00 */
[----:B------:R0:W-:Y:S04]  /*a7c80*/  STL.64 [R1+0x770], R8 ;  /* 0x0007700801007387 */ /* 0x0001e80000100a00 */
[----:B------:R1:W-:Y:S04]  /*a7c90*/  STL.64 [R1+0x778], R10 ;  /* 0x0007780a01007387 */ /* 0x0003e80000100a00 */
[----:B------:R-:W3:Y:S04]  /*a7ca0*/  LDL.LU R58, [R1+0x8] ;  /* 0x00000800013a7983 */ /* 0x000ee80000300800 */
[----:B------:R-:W3:Y:S04]  /*a7cb0*/  LDL.LU R0, [R1+0xa4e4] ;  /* 0x00a4e40001007983 */ /* 0x000ee80000300800 */
[----:B------:R-:W3:Y:S04]  /*a7cc0*/  LDL.LU.64 R12, [R1+0x6d0] ;  /* 0x0006d000010c7983 */ /* 0x000ee80000300a00 */
[----:B------:R-:W3:Y:S04]  /*a7cd0*/  LDL.LU.64 R14, [R1+0x6d8] ;  /* 0x0006d800010e7983 */ /* 0x000ee80000300a00 */
[----:B------:R1:W-:Y:S04]  /*a7ce0*/  STL.64 [R1+0x740], R4 ;  /* 0x0007400401007387 */ /* 0x0003e80000100a00 */
[----:B------:R4:W-:Y:S04]  /*a7cf0*/  STL.64 [R1+0x748], R6 ;  /* 0x0007480601007387 */ /* 0x0009e80000100a00 */
[----:B0-----:R-:W3:Y:S04]  /*a7d00*/  LDL.LU.64 R8, [R1+0x6a0] ;  /* 0x0006a00001087983 */ /* 0x001ee80000300a00 */
[----:B-1----:R-:W3:Y:S04]  /*a7d10*/  LDL.LU.64 R10, [R1+0x6a8] ;  /* 0x0006a800010a7983 */ /* 0x002ee80000300a00 */
[----:B------:R-:W3:Y:S04]  /*a7d20*/  LDL.LU.64 R4, [R1+0x680] ;  /* 0x0006800001047983 */ /* 0x000ee80000300a00 */
[----:B----4-:R-:W4:Y:S04]  /*a7d30*/  LDL.LU.64 R6, [R1+0x688] ;  /* 0x0006880001067983 */ /* 0x010f280000300a00 */
[----:B------:R-:W4:Y:S04]  /*a7d40*/  LDL.LU R56, [R1+0x10] ;  /* 0x0000100001387983 */ /* 0x000f280000300800 */
[----:B------:R-:W4:Y:S01]  /*a7d50*/  LDL.LU R57, [R1+0x14] ;  /* 0x0000140001397983 */ /* 0x000f220000300800 */
[C---:B------:R-:W-:Y:S08]  /*a7d60*/  HMMA.16816.F32 R20, R28.reuse, R46, R20 ;  /* 0x0000002e1c14723c */ /* 0x040ff00000001814 */
[----:B--2---:R-:W-:Y:S01]  /*a7d70*/  HMMA.16816.F32 R16, R28, R48, R16 ;  /* 0x000000301c10723c */ /* 0x004fe20000001810 */
[----:B---3--:R-:W-:Y:S01]  /*a7d80*/  STL.64 [R1+0xa450], R58 ;  /* 0x00a4503a01007387 */ /* 0x008fe20000100a00 */
[----:B------:R-:W-:-:S03]  /*a7d90*/  IMAD.MOV.U32 R47, RZ, RZ, R0 ;  /* 0x000000ffff2f7224 */ /* 0x000fc600078e0000 */
[----:B----4-:R-:W-:Y:S04]  /*a7da0*/  STL.64 [R1+0xa448], R56 ;  /* 0x00a4483801007387 */ /* 0x010fe80000100a00 */
[----:B------:R-:W2:Y:S04]  /*a7db0*/  LDL.LU R46, [R1+0x18] ;  /* 0x00001800012e7983 */ /* 0x000ea80000300800 */
[----:B------:R-:W-:Y:S04]  /*a7dc0*/  STL.64 [R1+0x720], R20 ;  /* 0x0007201401007387 */ /* 0x000fe80000100a00 */
[----:B------:R-:W-:Y:S04]  /*a7dd0*/  STL.64 [R1+0x728], R22 ;  /* 0x0007281601007387 */ /* 0x000fe80000100a00 */
[----:B------:R-:W3:Y:S04]  /*a7de0*/  LDL.LU R0, [R1+0xa4e0] ;  /* 0x00a4e00001007983 */ /* 0x000ee80000300800 */
[----:B------:R-:W4:Y:S04]  /*a7df0*/  LDL.LU R44, [R1+0x20] ;  /* 0x00002000012c7983 */ /* 0x000f280000300800 */
[----:B------:R-:W-:Y:S04]  /*a7e00*/  STL.64 [R1+0x6f0], R16 ;  /* 0x0006f01001007387 */ /* 0x000fe80000100a00 */
[----:B------:R-:W-:Y:S04]  /*a7e10*/  STL.64 [R1+0x6f8], R18 ;  /* 0x0006f81201007387 */ /* 0x000fe80000100a00 */
[----:B------:R-:W4:Y:S01]  /*a7e20*/  LDL.LU R45, [R1+0x24] ;  /* 0x00002400012d7983 */ /* 0x000f220000300800 */
[C---:B------:R-:W-:Y:S08]  /*a7e30*/  HMMA.16816.F32 R12, R28.reuse, R50, R12 ;  /* 0x000000321c0c723c */ /* 0x040ff0000000180c */
[C---:B------:R-:W-:Y:S08]  /*a7e40*/  HMMA.16816.F32 R8, R28.reuse, R52, R8 ;  /* 0x000000341c08723c */ /* 0x040ff00000001808 */
[----:B------:R-:W-:Y:S01]  /*a7e50*/  HMMA.16816.F32 R4, R28, R54, R4 ;  /* 0x000000361c04723c */ /* 0x000fe20000001804 */
[----:B--2---:R0:W-:Y:S04]  /*a7e60*/  STL.64 [R1+0xa460], R46 ;  /* 0x00a4602e01007387 */ /* 0x0041e80000100a00 */
[----:B----4-:R1:W-:Y:S04]  /*a7e70*/  STL.64 [R1+0xa458], R44 ;  /* 0x00a4582c01007387 */ /* 0x0103e80000100a00 */
[----:B0-----:R-:W2:Y:S01]  /*a7e80*/  LDL.LU R46, [R1+0x28] ;  /* 0x00002800012e7983 */ /* 0x001ea20000300800 */
[----:B---3--:R-:W-:-:S03]  /*a7e90*/  IMAD.MOV.U32 R47, RZ, RZ, R0 ;  /* 0x000000ffff2f7224 */ /* 0x008fc600078e0000 */
[----:B------:R-:W-:Y:S04]  /*a7ea0*/  STL.64 [R1+0x6d0], R12 ;  /* 0x0006d00c01007387 */ /* 0x000fe80000100a00 */
[----:B------:R-:W-:Y:S04]  /*a7eb0*/  STL.64 [R1+0x6d8], R14 ;  /* 0x0006d80e01007387 */ /* 0x000fe80000100a00 */
[----:B------:R-:W3:Y:S04]  /*a7ec0*/  LDL.LU R0, [R1+0xa4dc] ;  /* 0x00a4dc0001007983 */ /* 0x000ee80000300800 */
[----:B--2---:R3:W-:Y:S04]  /*a7ed0*/  STL.64 [R1+0xa478], R46 ;  /* 0x00a4782e01007387 */ /* 0x0047e80000100a00 */
[----:B-1----:R-:W2:Y:S04]  /*a7ee0*/  LDL.LU R44, [R1+0x30] ;  /* 0x00003000012c7983 */ /* 0x002ea80000300800 */
[----:B------:R-:W-:Y:S04]  /*a7ef0*/  STL.64 [R1+0x6a0], R8 ;  /* 0x0006a00801007387 */ /* 0x000fe80000100a00 */
[----:B------:R-:W-:Y:S04]  /*a7f00*/  STL.64 [R1+0x6a8], R10 ;  /* 0x0006a80a01007387 */ /* 0x000fe80000100a00 */
[----:B------:R-:W-:Y:S04]  /*a7f10*/  STL.64 [R1+0x680], R4 ;  /* 0x0006800401007387 */ /* 0x000fe80000100a00 */
[----:B------:R-:W-:Y:S04]  /*a7f20*/  STL.64 [R1+0x688], R6 ;  /* 0x0006880601007387 */ /* 0x000fe80000100a00 */
[----:B------:R-:W2:Y:S01]  /*a7f30*/  LDL.LU R45, [R1+0x34] ;  /* 0x00003400012d7983 */ /* 0x000ea20000300800 */
[----:B---3--:R-:W-:-:S03]  /*a7f40*/  IMAD.MOV.U32 R46, RZ, RZ, R0 ;  /* 0x000000ffff2e7224 */ /* 0x008fc600078e0000 */
[----:B------:R-:W3:Y:S04]  /*a7f50*/  LDL.LU R0, [R1+0xa4d8] ;  /* 0x00a4d80001007983 */ /* 0x000ee80000300800 */
[----:B------:R-:W4:Y:S04]  /*a7f60*/  LDL.LU R47, [R1+0x3c] ;  /* 0x00003c00012f7983 */ /* 0x000f280000300800 */
[----:B--2---:R0:W-:Y:S04]  /*a7f70*/  STL.64 [R1+0xa490], R44 ;  /* 0x00a4902c01007387 */ /* 0x0041e80000100a00 */
[----:B0-----:R-:W2:Y:S04]  /*a7f80*/  LDL.LU R44, [R1+0x40] ;  /* 0x00004000012c7983 */ /* 0x001ea80000300800 */
[----:B------:R-:W2:Y:S04]  /*a7f90*/  LDL.LU R45, [R1+0x44] ;  /* 0x00004400012d7983 */ /* 0x000ea80000300800 */
[----:B----4-:R0:W-:Y:S04]  /*a7fa0*/  STL.64 [R1+0xa4a8], R46 ;  /* 0x00a4a82e01007387 */ /* 0x0101e80000100a00 */
[----:B0-----:R-:W4:Y:S04]  /*a7fb0*/  LDL.LU R46, [R1+0x48] ;  /* 0x00004800012e7983 */ /* 0x001f280000300800 */
[----:B--2---:R-:W-:Y:S04]  /*a7fc0*/  STL.64 [R1+0xa4c0], R44 ;  /* 0x00a4c02c01007387 */ /* 0x004fe80000100a00 */
[----:B------:R-:W2:Y:S04]  /*a7fd0*/  LDL.LU.64 R56, [R1+0x5a0] ;  /* 0x0005a00001387983 */ /* 0x000ea80000300a00 */
[----:B------:R-:W2:Y:S04]  /*a7fe0*/  LDL.LU.64 R58, [R1+0x5a8] ;  /* 0x0005a800013a7983 */ /* 0x000ea80000300a00 */
[----:B--2---:R-:W-:Y:S04]  /*a7ff0*/  STL.64 [R1+0xa470], R58 ;  /* 0x00a4703a01007387 */ /* 0x004fe80000100a00 */
[----:B------:R0:W-:Y:S04]  /*a8000*/  STL.64 [R1+0xa468], R56 ;  /* 0x00a4683801007387 */ /* 0x0001e80000100a00 */
[----:B0-----:R-:W2:Y:S04]  /*a8010*/  LDL.LU.64 R56, [R1+0x5c0] ;  /* 0x0005c00001387983 */ /* 0x001ea80000300a00 */
        /* <DEDUP_REMOVED lines=12> */
[----:B------:R-:W2:Y:S01]  /*a80e0*/  LDL.LU.64 R58, [R1+0x638] ;  /* 0x00063800013a7983 */ /* 0x000ea20000300a00 */
[----:B---3--:R-:W-:-:S03]  /*a80f0*/  IMAD.MOV.U32 R47, RZ, RZ, R0 ;  /* 0x000000ffff2f7224 */ /* 0x008fc600078e0000 */
[----:B--2---:R-:W-:Y:S04]  /*a8100*/  STL.64 [R1+0xa4d0], R58 ;  /* 0x00a4d03a01007387 */ /* 0x004fe80000100a00 */
[----:B------:R0:W-:Y:S04]  /*a8110*/  STL.64 [R1+0xa4c8], R56 ;  /* 0x00a4c83801007387 */ /* 0x0001e80000100a00 */
[----:B0-----:R-:W4:Y:S04]  /*a8120*/  LDL.LU.64 R56, [R1+0x650] ;  /* 0x0006500001387983 */ /* 0x001f280000300a00 */
[----:B------:R-:W4:Y:S04]  /*a8130*/  LDL.LU.64 R58, [R1+0x658] ;  /* 0x00065800013a7983 */ /* 0x000f280000300a00 */
[----:B------:R-:W2:Y:S04]  /*a8140*/  LDL.LU.64 R40, [R1+0x570] ;  /* 0x0005700001287983 */ /* 0x000ea80000300a00 */
[----:B------:R-:W2:Y:S04]  /*a8150*/  LDL.LU.64 R42, [R1+0x578] ;  /* 0x00057800012a7983 */ /* 0x000ea80000300a00 */
[----:B------:R-:W3:Y:S04]  /*a8160*/  LDL.LU.64 R48, [R1+0x550] ;  /* 0x0005500001307983 */ /* 0x000ee80000300a00 */
        /* <DEDUP_REMOVED lines=19> */
[----:B----4-:R-:W-:Y:S03]  /*a82a0*/  HMMA.16816.F32 R44, R28, R46, R56 ;  /* 0x0000002e1c2c723c */ /* 0x010fe60000001838 */
[----:B------:R-:W4:Y:S04]  /*a82b0*/  LDL.LU.64 R58, [R1+0xa4d0] ;  /* 0x00a4d000013a7983 */ /* 0x000f280000300a00 */
[----:B------:R-:W4:-:S12]  /*a82c0*/  LDL.LU.64 R56, [R1+0xa4c8] ;  /* 0x00a4c80001387983 */ /* 0x000f180000300a00 */
[----:B------:R0:W-:Y:S04]  /*a82d0*/  STL.64 [R1+0x650], R44 ;  /* 0x0006502c01007387 */ /* 0x0001e80000100a00 */
[----:B------:R4:W-:Y:S04]  /*a82e0*/  STL.64 [R1+0x658], R46 ;  /* 0x0006582e01007387 */ /* 0x0009e80000100a00 */
[----:B0-----:R-:W4:Y:S02]  /*a82f0*/  LDL.LU.64 R44, [R1+0xa4c0] ;  /* 0x00a4c000012c7983 */ /* 0x001f240000300a00 */
[----:B----4-:R-:W-:Y:S02]  /*a8300*/  HMMA.16816.F32 R44, R28, R44, R56 ;  /* 0x0000002c1c2c723c */ /* 0x010fe40000001838 */
[----:B------:R-:W4:Y:S04]  /*a8310*/  LDL.LU.64 R58, [R1+0xa4b8] ;  /* 0x00a4b800013a7983 */ /* 0x000f280000300a00 */
[----:B------:R-:W4:-:S13]  /*a8320*/  LDL.LU.64 R56, [R1+0xa4b0] ;  /* 0x00a4b00001387983 */ /* 0x000f1a0000300a00 */
[----:B------:R-:W-:Y:S04]  /*a8330*/  STL.64 [R1+0x630], R44 ;  /* 0x0006302c01007387 */ /* 0x000fe80000100a00 */
[----:B------:R0:W-:Y:S04]  /*a8340*/  STL.64 [R1+0x638], R46 ;  /* 0x0006382e01007387 */ /* 0x0001e80000100a00 */
[----:B0-----:R-:W4:Y:S02]  /*a8350*/  LDL.LU.64 R46, [R1+0xa4a8] ;  /* 0x00a4a800012e7983 */ /* 0x001f240000300a00 */
[----:B----4-:R-:W-:Y:S02]  /*a8360*/  HMMA.16816.F32 R44, R28, R46, R56 ;  /* 0x0000002e1c2c723c */ /* 0x010fe40000001838 */
[----:B------:R-:W4:Y:S04]  /*a8370*/  LDL.LU.64 R58, [R1+0xa4a0] ;  /* 0x00a4a000013a7983 */ /* 0x000f280000300a00 */
[----:B------:R-:W4:-:S13]  /*a8380*/  LDL.LU.64 R56, [R1+0xa498] ;  /* 0x00a4980001387983 */ /* 0x000f1a0000300a00 */
        /* <DEDUP_REMOVED lines=12> */
[----:B------:R-:W-:Y:S04]  /*a8450*/  STL.64 [R1+0x5c0], R44 ;  /* 0x0005c02c01007387 */ /* 0x000fe80000100a00 */
[----:B------:R0:W-:Y:S04]  /*a8460*/  STL.64 [R1+0x5c8], R46 ;  /* 0x0005c82e01007387 */ /* 0x0001e80000100a00 */
[----:B0-----:R-:W2:Y:S04]  /*a8470*/  LDL.LU.64 R46, [R1+0xa460] ;  /* 0x00a46000012e7983 */ /* 0x001ea80000300a00 */
[----:B------:R-:W4:Y:S02]  /*a8480*/  LDL.LU.64 R44, [R1+0xa458] ;  /* 0x00a45800012c7983 */ /* 0x000f240000300a00 */
[----:B----4-:R-:W-:-:S15]  /*a8490*/  HMMA.16816.F32 R56, R28, R44, R56 ;  /* 0x0000002c1c38723c */ /* 0x010fde0000001838 */
[----:B------:R-:W-:-:S04]  /*a84a0*/  NOP ;  /* 0x0000000000007918 */ /* 0x000fc80000000000 */
[----:B------:R-:W-:Y:S04]  /*a84b0*/  STL.64 [R1+0x5a0], R56 ;  /* 0x0005a03801007387 */ /* 0x000fe80000100a00 */
[----:B------:R0:W-:Y:S04]  /*a84c0*/  STL.64 [R1+0x5a8], R58 ;  /* 0x0005a83a01007387 */ /* 0x0001e80000100a00 */
[----:B0-----:R-:W4:Y:S04]  /*a84d0*/  LDL.LU.64 R58, [R1+0xa450] ;  /* 0x00a45000013a7983 */ /* 0x001f280000300a00 */
[----:B------:R-:W3:Y:S01]  /*a84e0*/  LDL.LU.64 R56, [R1+0xa448] ;  /* 0x00a4480001387983 */ /* 0x000ee20000300a00 */
[----:B--2---:R-:W-:Y:S03]  /*a84f0*/  HMMA.16816.F32 R44, R28, R46, R40 ;  /* 0x0000002e1c2c723c */ /* 0x004fe60000001828 */
[----:B------:R-:W2:-:S15]  /*a8500*/  LDL.LU.64 R42, [R1+0xa440] ;  /* 0x00a44000012a7983 */ /* 0x000e9e0000300a00 */
[----:B------:R-:W-:Y:S01]  /*a8510*/  NOP ;  /* 0x0000000000007918 */ /* 0x000fe20000000000 */
        /* <DEDUP_REMOVED lines=10> */
[----:B------:R-:W3:Y:S04]  /*a85c0*/  LDL.LU.64 R54, [R1+0xa418] ;  /* 0x00a4180001367983 */ /* 0x000ee80000300a00 */
[----:B------:R-:W4:Y:S04]  /*a85d0*/  LDL.LU.64 R52, [R1+0xa410] ;  /* 0x00a4100001347983 */ /* 0x000f280000300a00 */
[----:B------:R-:W-:Y:S04]  /*a85e0*/  STL.64 [R1+0x530], R56 ;  /* 0x0005303801007387 */ /* 0x000fe80000100a00 */
[----:B------:R0:W-:Y:S04]  /*a85f0*/  STL.64 [R1+0x538], R58 ;  /* 0x0005383a01007387 */ /* 0x0001e80000100a00 */
[----:B0-----:R-:W4:Y:S04]  /*a8600*/  LDL.LU.64 R58, [R1+0xa408] ;  /* 0x00a40800013a7983 */ /* 0x001f280000300a00 */
[----:B------:R-:W4:Y:S01]  /*a8610*/  LDL.LU.64 R56, [R1+0xa400] ;  /* 0x00a4000001387983 */ /* 0x000f220000300a00 */
[C---:B--2---:R-:W-:Y:S08]  /*a8620*/  HMMA.16816.F32 R36, R28.reuse, R42, R36 ;  /* 0x0000002a1c24723c */ /* 0x044ff00000001824 */
[C---:B------:R-:W-:Y:S11]  /*a8630*/  HMMA.16816.F32 R32, R28.reuse, R60, R32 ;  /* 0x0000003c1c20723c */ /* 0x040ff60000001820 */
[----:B------:R-:W-:Y:S04]  /*a8640*/  STL.64 [R1+0x510], R36 ;  /* 0x0005102401007387 */ /* 0x000fe80000100a00 */
[----:B------:R-:W-:Y:S04]  /*a8650*/  STL.64 [R1+0x518], R38 ;  /* 0x0005182601007387 */ /* 0x000fe80000100a00 */
[----:B------:R0:W-:Y:S04]  /*a8660*/  STL.64 [R1+0x4e0], R32 ;  /* 0x0004e02001007387 */ /* 0x0001e80000100a00 */
[----:B------:R1:W-:Y:S01]  /*a8670*/  STL.64 [R1+0x4e8], R34 ;  /* 0x0004e82201007387 */ /* 0x0003e20000100a00 */
[C---:B---3--:R-:W-:Y:S08]  /*a8680*/  HMMA.16816.F32 R16, R28.reuse, R54, R16 ;  /* 0x000000361c10723c */ /* 0x048ff00000001810 */
[C---:B----4-:R-:W-:Y:S08]  /*a8690*/  HMMA.16816.F32 R12, R28.reuse, R52, R12 ;  /* 0x000000341c0c723c */ /* 0x050ff0000000180c */
[C---:B------:R-:W-:Y:S08]  /*a86a0*/  HMMA.16816.F32 R8, R28.reuse, R50, R8 ;  /* 0x000000321c08723c */ /* 0x040ff00000001808 */
[C---:B------:R-:W-:Y:S08]  /*a86b0*/  HMMA.16816.F32 R24, R28.reuse, R58, R24 ;  /* 0x0000003a1c18723c */ /* 0x040ff00000001818 */
[C---:B------:R-:W-:Y:S08]  /*a86c0*/  HMMA.16816.F32 R20, R28.reuse, R56, R20 ;  /* 0x000000381c14723c */ /* 0x040ff00000001814 */
[C---:B------:R-:W-:Y:S03]  /*a86d0*/  HMMA.16816.F32 R4, R28.reuse, R48, R4 ;  /* 0x000000301c04723c */ /* 0x040fe60000001804 */
        /* <DEDUP_REMOVED lines=9> */
[----:B------:R-:W-:Y:S04]  /*a8770*/  STL.64 [R1+0x430], R8 ;  /* 0x0004300801007387 */ /* 0x000fe80000100a00 */
[----:B------:R-:W-:Y:S04]  /*a8780*/  STL.64 [R1+0x438], R10 ;  /* 0x0004380a01007387 */ /* 0x000fe80000100a00 */
[----:B-1----:R-:W4:Y:S04]  /*a8790*/  LDL.LU.64 R34, [R1+0x9f8] ;  /* 0x0009f80001227983 */ /* 0x002f280000300a00 */
[----:B------:R0:W-:Y:S04]  /*a87a0*/  STL.64 [R1+0x400], R4 ;  /* 0x0004000401007387 */ /* 0x0001e80000100a00 */
[----:B------:R1:W-:Y:S04]  /*a87b0*/  STL.64 [R1+0x408], R6 ;  /* 0x0004080601007387 */ /* 0x0003e80000100a00 */
[----:B------:R-:W4:Y:S04]  /*a87c0*/  LDL.LU.64 R40, [R1+0x9c0] ;  /* 0x0009c00001287983 */ /* 0x000f280000300a00 */
[----:B------:R-:W4:Y:S04]  /*a87d0*/  LDL.LU.64 R42, [R1+0x9c8] ;  /* 0x0009c800012a7983 */ /* 0x000f280000300a00 */
[----:B--2---:R-:W2:Y:S04]  /*a87e0*/  LDL.LU.64 R24, [R1+0x990] ;  /* 0x0009900001187983 */ /* 0x004ea80000300a00 */
[----:B---3--:R-:W2:Y:S04]  /*a87f0*/  LDL.LU.64 R26, [R1+0x998] ;  /* 0x00099800011a7983 */ /* 0x008ea80000300a00 */
[----:B------:R-:W3:Y:S04]  /*a8800*/  LDL.LU.64 R36, [R1+0x940] ;  /* 0x0009400001247983 */ /* 0x000ee80000300a00 */
[----:B------:R-:W3:Y:S04]  /*a8810*/  LDL.LU.64 R38, [R1+0x948] ;  /* 0x0009480001267983 */ /* 0x000ee80000300a00 */
[----:B----4-:R-:W4:Y:S04]  /*a8820*/  LDL.LU.64 R20, [R1+0x8f0] ;  /* 0x0008f00001147983 */ /* 0x010f280000300a00 */
[----:B------:R-:W4:Y:S04]  /*a8830*/  LDL.LU.64 R22, [R1+0x8f8] ;  /* 0x0008f80001167983 */ /* 0x000f280000300a00 */
[----:B------:R-:W2:Y:S04]  /*a8840*/  LDL.LU.64 R16, [R1+0x8a0] ;  /* 0x0008a00001107983 */ /* 0x000ea80000300a00 */
[----:B------:R-:W2:Y:S04]  /*a8850*/  LDL.LU.64 R18, [R1+0x8a8] ;  /* 0x0008a80001127983 */ /* 0x000ea80000300a00 */
[----:B------:R-:W2:Y:S04]  /*a8860*/  LDL.LU.64 R12, [R1+0x850] ;  /* 0x00085000010c7983 */ /* 0x000ea80000300a00 */
[----:B------:R-:W2:Y:S04]  /*a8870*/  LDL.LU.64 R14, [R1+0x858] ;  /* 0x00085800010e7983 */ /* 0x000ea80000300a00 */
[----:B0-----:R-:W2:Y:S04]  /*a8880*/  LDL.LU.64 R4, [R1+0x2f0] ;  /* 0x0002f00001047983 */ /* 0x001ea80000300a00 */
        /* <DEDUP_REMOVED lines=9> */
[C---:B------:R-:W-:Y:S08]  /*a8920*/  HMMA.16816.F32 R32, R28.reuse, R46, R32 ;  /* 0x0000002e1c20723c */ /* 0x040ff00000001820 */
[C---:B------:R-:W-:Y:S11]  /*a8930*/  HMMA.16816.F32 R44, R28.reuse, R44, R40 ;  /* 0x0000002c1c2c723c */ /* 0x040ff60000001828 */
[----:B------:R-:W-:Y:S04]  /*a8940*/  STL.64 [R1+0x3e0], R32 ;  /* 0x0003e02001007387 */ /* 0x000fe80000100a00 */
[----:B------:R0:W-:Y:S04]  /*a8950*/  STL.64 [R1+0x3e8], R34 ;  /* 0x0003e82201007387 */ /* 0x0001e80000100a00 */
[----:B0-----:R-:W2:Y:S04]  /*a8960*/  LDL.LU.64 R34, [R1+0xa3f8] ;  /* 0x00a3f80001227983 */ /* 0x001ea80000300a00 */
[----:B------:R-:W2:Y:S04]  /*a8970*/  LDL.LU.64 R32, [R1+0xa3f0] ;  /* 0x00a3f00001207983 */ /* 0x000ea80000300a00 */
[----:B------:R-:W2:Y:S04]  /*a8980*/  LDL.LU.64 R42, [R1+0xa3e8] ;  /* 0x00a3e800012a7983 */ /* 0x000ea80000300a00 */
[----:B------:R-:W3:Y:S04]  /*a8990*/  LDL.LU.64 R40, [R1+0xa3e0] ;  /* 0x00a3e00001287983 */ /* 0x000ee80000300a00 */
[----:B------:R0:W-:Y:S04]  /*a89a0*/  STL.64 [R1+0x3c0], R44 ;  /* 0x0003c02c01007387 */ /* 0x0001e80000100a00 */
[----:B------:R1:W-:Y:S04]  /*a89b0*/  STL.64 [R1+0x3c8], R46 ;  /* 0x0003c82e01007387 */ /* 0x0003e80000100a00 */
[----:B0-----:R-:W4:Y:S04]  /*a89c0*/  LDL.LU.64 R44, [R1+0x760] ;  /* 0x00076000012c7983 */ /* 0x001f280000300a00 */
[----:B-1----:R-:W4:Y:S01]  /*a89d0*/  LDL.LU.64 R46, [R1+0x768] ;  /* 0x00076800012e7983 */ /* 0x002f220000300a00 */
[C---:B--2---:R-:W-:Y:S08]  /*a89e0*/  HMMA.16816.F32 R24, R28.reuse, R42, R24 ;  /* 0x0000002a1c18723c */ /* 0x044ff00000001818 */
[C---:B---3--:R-:W-:Y:S11]  /*a89f0*/  HMMA.16816.F32 R40, R28.reuse, R40, R36 ;  /* 0x000000281c28723c */ /* 0x048ff60000001824 */
[----:B------:R-:W-:Y:S04]  /*a8a00*/  STL.64 [R1+0x3a0], R24 ;  /* 0x0003a01801007387 */ /* 0x000fe80000100a00 */
[----:B------:R0:W-:Y:S04]  /*a8a10*/  STL.64 [R1+0x3a8], R26 ;  /* 0x0003a81a01007387 */ /* 0x0001e80000100a00 */
[----:B0-----:R-:W2:Y:S04]  /*a8a20*/  LDL.LU.64 R26, [R1+0xa3d8] ;  /* 0x00a3d800011a7983 */ /* 0x001ea80000300a00 */
[----:B------:R-:W3:Y:S04]  /*a8a30*/  LDL.LU.64 R24, [R1+0xa3d0] ;  /* 0x00a3d00001187983 */ /* 0x000ee80000300a00 */
[----:B------:R-:W4:Y:S04]  /*a8a40*/  LDL.LU.64 R38, [R1+0xa3c8] ;  /* 0x00a3c80001267983 */ /* 0x000f280000300a00 */
[----:B------:R-:W2:Y:S01]  /*a8a50*/  LDL.LU.64 R36, [R1+0xa3c0] ;  /* 0x00a3c00001247983 */ /* 0x000ea20000300a00 */
[C---:B------:R-:W-:Y:S08]  /*a8a60*/  HMMA.16816.F32 R12, R28.reuse, R34, R12 ;  /* 0x000000221c0c723c */ /* 0x040ff0000000180c */
[C---:B------:R-:W-:Y:S01]  /*a8a70*/  HMMA.16816.F32 R4, R28.reuse, R2, R4 ;  /* 0x000000021c04723c */ /* 0x040fe20000001804 */
[----:B------:R0:W-:Y:S04]  /*a8a80*/  STL.64 [R1+0x370], R40 ;  /* 0x0003702801007387 */ /* 0x0001e80000100a00 */
[----:B------:R1:W-:Y:S04]  /*a8a90*/  STL.64 [R1+0x378], R42 ;  /* 0x0003782a01007387 */ /* 0x0003e80000100a00 */
[----:B0-----:R-:W3:Y:S04]  /*a8aa0*/  LDL.LU.64 R40, [R1+0x710] ;  /* 0x0007100001287983 */ /* 0x001ee80000300a00 */
[----:B-1----:R-:W3:Y:S01]  /*a8ab0*/  LDL.LU.64 R42, [R1+0x718] ;  /* 0x00071800012a7983 */ /* 0x002ee20000300a00 */
[C---:B----4-:R-:W-:Y:S08]  /*a8ac0*/  HMMA.16816.F32 R20, R28.reuse, R38, R20 ;  /* 0x000000261c14723c */ /* 0x050ff00000001814 */
[C---:B--2---:R-:W-:Y:S11]  /*a8ad0*/  HMMA.16816.F32 R36, R28.reuse, R36, R16 ;  /* 0x000000241c24723c */ /* 0x044ff60000001810 */
[----:B------:R-:W-:Y:S04]  /*a8ae0*/  STL.64 [R1+0x350], R20 ;  /* 0x0003501401007387 */ /* 0x000fe80000100a00 */
[----:B------:R0:W-:Y:S04]  /*a8af0*/  STL.64 [R1+0x358], R22 ;  /* 0x0003581601007387 */ /* 0x0001e80000100a00 */
[----:B0-----:R-:W2:Y:S04]  /*a8b00*/  LDL.LU.64 R22, [R1+0xa3b8] ;  /* 0x00a3b80001167983 */ /* 0x001ea80000300a00 */
[----:B------:R-:W4:Y:S04]  /*a8b10*/  LDL.LU.64 R20, [R1+0xa3b0] ;  /* 0x00a3b00001147983 */ /* 0x000f280000300a00 */
        /* <DEDUP_REMOVED lines=17> */
[----:B------:R0:W-:Y:S04]  /*a8c30*/  STL.64 [R1+0x2c8], R10 ;  /* 0x0002c80a01007387 */ /* 0x0001e80000100a00 */
[----:B0-----:R-:W3:Y:S04]  /*a8c40*/  LDL.LU.64 R10, [R1+0xa378] ;  /* 0x00a37800010a7983 */ /* 0x001ee80000300a00 */
[----:B------:R-:W2:Y:S01]  /*a8c50*/  LDL.LU.64 R8, [R1+0xa370] ;  /* 0x00a3700001087983 */ /* 0x000ea20000300a00 */
[C---:B------:R-:W-:Y:S08]  /*a8c60*/  HMMA.16816.F32 R36, R28.reuse, R6, R36 ;  /* 0x000000061c24723c */ /* 0x040ff00000001824 */
[C---:B--2---:R-:W-:Y:S01]  /*a8c70*/  HMMA.16816.F32 R4, R28.reuse, R8, R44 ;  /* 0x000000081c04723c */ /* 0x044fe2000000182c */
[----:B------:R-:W2:Y:S10]  /*a8c80*/  LDL.LU.64 R44, [R1+0x600] ;  /* 0x00060000012c7983 */ /* 0x000eb40000300a00 */
[----:B------:R-:W-:Y:S04]  /*a8c90*/  STL.64 [R1+0x2a0], R36 ;  /* 0x0002a02401007387 */ /* 0x000fe80000100a00 */
[----:B------:R-:W-:Y:S04]  /*a8ca0*/  STL.64 [R1+0x2a8], R38 ;  /* 0x0002a82601007387 */ /* 0x000fe80000100a00 */
[----:B------:R-:W2:Y:S01]  /*a8cb0*/  LDL.LU.64 R46, [R1+0x608] ;  /* 0x00060800012e7983 */ /* 0x000ea20000300a00 */
[C---:B---3--:R-:W-:Y:S03]  /*a8cc0*/  HMMA.16816.F32 R8, R28.reuse, R10, R40 ;  /* 0x0000000a1c08723c */ /* 0x048fe60000001828 */
[----:B------:R-:W-:Y:S04]  /*a8cd0*/  STL.64 [R1+0x280], R4 ;  /* 0x0002800401007387 */ /* 0x000fe80000100a00 */
[----:B------:R0:W-:Y:S02]  /*a8ce0*/  STL.64 [R1+0x288], R6 ;  /* 0x0002880601007387 */ /* 0x0001e40000100a00 */
[C---:B0-----:R-:W-:Y:S08]  /*a8cf0*/  HMMA.16816.F32 R4, R28.reuse, R12, R48 ;  /* 0x0000000c1c04723c */ /* 0x041ff00000001830 */
[C---:B------:R-:W-:Y:S02]  /*a8d00*/  HMMA.16816.F32 R12, R28.reuse, R14, R56 ;  /* 0x0000000e1c0c723c */ /* 0x040fe40000001838 */
[----:B------:R-:W-:Y:S04]  /*a8d10*/  STL.64 [R1+0x250], R8 ;  /* 0x0002500801007387 */ /* 0x000fe80000100a00 */
[----:B------:R-:W-:Y:S05]  /*a8d20*/  STL.64 [R1+0x258], R10 ;  /* 0x0002580a01007387 */ /* 0x000fea0000100a00 */
[----:B------:R0:W-:Y:S04]  /*a8d30*/  STL.64 [R1+0x230], R4 ;  /* 0x0002300401007387 */ /* 0x0001e80000100a00 */
[----:B------:R1:W-:Y:S04]  /*a8d40*/  STL.64 [R1+0x238], R6 ;  /* 0x0002380601007387 */ /* 0x0003e80000100a00 */
[----:B0-----:R-:W4:Y:S04]  /*a8d50*/  LDL.LU.64 R4, [R1+0x500] ;  /* 0x0005000001047983 */ /* 0x001f280000300a00 */
[----:B------:R-:W-:Y:S04]  /*a8d60*/  STL.64 [R1+0x200], R12 ;  /* 0x0002000c01007387 */ /* 0x000fe80000100a00 */
[----:B------:R-:W-:Y:S04]  /*a8d70*/  STL.64 [R1+0x208], R14 ;  /* 0x0002080e01007387 */ /* 0x000fe80000100a00 */
[----:B-1----:R-:W4:Y:S01]  /*a8d80*/  LDL.LU.64 R6, [R1+0x508] ;  /* 0x0005080001067983 */ /* 0x002f220000300a00 */
[----:B------:R-:W-:-:S15]  /*a8d90*/  HMMA.16816.F32 R8, R28, R16, R52 ;  /* 0x000000101c08723c */ /* 0x000fde0000001834 */
[----:B------:R-:W-:-:S04]  /*a8da0*/  NOP ;  /* 0x0000000000007918 */ /* 0x000fc80000000000 */
[----:B------:R0:W-:Y:S04]  /*a8db0*/  STL.64 [R1+0x1e0], R8 ;  /* 0x0001e00801007387 */ /* 0x0001e80000100a00 */
[----:B------:R1:W-:Y:S04]  /*a8dc0*/  STL.64 [R1+0x1e8], R10 ;  /* 0x0001e80a01007387 */ /* 0x0003e80000100a00 */
        /* <DEDUP_REMOVED lines=10> */
[----:B------:R-:W3:Y:S04]  /*a8e70*/  LDL.LU.64 R12, [R1+0x130] ;  /* 0x00013000010c7983 */ /* 0x000ee80000300a00 */
[----:B------:R-:W3:Y:S01]  /*a8e80*/  LDL.LU.64 R14, [R1+0x138] ;  /* 0x00013800010e7983 */ /* 0x000ee20000300a00 */
[----:B--2---:R-:W-:-:S15]  /*a8e90*/  HMMA.16816.F32 R16, R28, R18, R44 ;  /* 0x000000121c10723c */ /* 0x004fde000000182c */
[----:B------:R-:W-:-:S04]  /*a8ea0*/  NOP ;  /* 0x0000000000007918 */ /* 0x000fc80000000000 */
[----:B------:R-:W-:Y:S04]  /*a8eb0*/  STL.64 [R1+0x1c0], R16 ;  /* 0x0001c01001007387 */ /* 0x000fe80000100a00 */
[----:B------:R4:W-:Y:S04]  /*a8ec0*/  STL.64 [R1+0x1c8], R18 ;  /* 0x0001c81201007387 */ /* 0x0009e80000100a00 */
[----:B------:R-:W2:Y:S04]  /*a8ed0*/  LDL.LU R43, [R1+0x3700] ;  /* 0x00370000012b7983 */ /* 0x000ea80000300800 */
[----:B------:R-:W2:Y:S04]  /*a8ee0*/  LDL.LU R48, [R1+0x3704] ;  /* 0x0037040001307983 */ /* 0x000ea80000300800 */
[----:B------:R-:W2:Y:S04]  /*a8ef0*/  LDL.LU R49, [R1+0x3710] ;  /* 0x0037100001317983 */ /* 0x000ea80000300800 */
[----:B------:R-:W2:Y:S04]  /*a8f00*/  LDL.LU R44, [R1+0x170] ;  /* 0x00017000012c7983 */ /* 0x000ea80000300800 */
[----:B------:R-:W2:Y:S04]  /*a8f10*/  LDL.LU R45, [R1+0x174] ;  /* 0x00017400012d7983 */ /* 0x000ea80000300800 */
[----:B------:R-:W2:Y:S04]  /*a8f20*/  LDL.LU R46, [R1+0x178] ;  /* 0x00017800012e7983 */ /* 0x000ea80000300800 */
[----:B------:R-:W2:Y:S01]  /*a8f30*/  LDL.LU R47, [R1+0x17c] ;  /* 0x00017c00012f7983 */ /* 0x000ea20000300800 */
[----:B----4-:R-:W-:Y:S03]  /*a8f40*/  HMMA.16816.F32 R16, R28, R20, R4 ;  /* 0x000000141c10723c */ /* 0x010fe60000001804 */
[----:B------:R-:W4:Y:S04]  /*a8f50*/  LDL.LU.64 R4, [R1+0x420] ;  /* 0x0004200001047983 */ /* 0x000f280000300a00 */
[----:B------:R-:W4:-:S12]  /*a8f60*/  LDL.LU.64 R6, [R1+0x428] ;  /* 0x0004280001067983 */ /* 0x000f180000300a00 */
[----:B------:R-:W-:Y:S04]  /*a8f70*/  STL.64 [R1+0x1a0], R16 ;  /* 0x0001a01001007387 */ /* 0x000fe80000100a00 */
[----:B------:R3:W-:Y:S02]  /*a8f80*/  STL.64 [R1+0x1a8], R18 ;  /* 0x0001a81201007387 */ /* 0x0007e40000100a00 */
[C---:B---3--:R-:W-:Y:S02]  /*a8f90*/  HMMA.16816.F32 R16, R28.reuse, R22, R8 ;  /* 0x000000161c10723c */ /* 0x048fe40000001808 */
[----:B------:R-:W3:Y:S04]  /*a8fa0*/  LDL.LU.64 R8, [R1+0x120] ;  /* 0x0001200001087983 */ /* 0x000ee80000300a00 */
[----:B------:R-:W3:Y:S02]  /*a8fb0*/  LDL.LU.64 R10, [R1+0x128] ;  /* 0x00012800010a7983 */ /* 0x000ee40000300a00 */
[C---:B------:R-:W-:Y:S11]  /*a8fc0*/  HMMA.16816.F32 R12, R28.reuse, R24, R12 ;  /* 0x000000181c0c723c */ /* 0x040ff6000000180c */
[----:B------:R-:W-:Y:S04]  /*a8fd0*/  STL.64 [R1+0x180], R16 ;  /* 0x0001801001007387 */ /* 0x000fe80000100a00 */
[----:B------:R-:W-:Y:S04]  /*a8fe0*/  STL.64 [R1+0x188], R18 ;  /* 0x0001881201007387 */ /* 0x000fe80000100a00 */
        /* <DEDUP_REMOVED lines=8> */
[----:B------:R-:W-:Y:S04]  /*a9070*/  STL.64 [R1+0x160], R12 ;  /* 0x0001600c01007387 */ /* 0x000fe80000100a00 */
[----:B------:R-:W-:Y:S04]  /*a9080*/  STL.64 [R1+0x168], R14 ;  /* 0x0001680e01007387 */ /* 0x000fe80000100a00 */
[----:B------:R-:W2:Y:S04]  /*a9090*/  LDL.LU R56, [R1+0x1b0] ;  /* 0x0001b00001387983 */ /* 0x000ea80000300800 */
[----:B------:R-:W2:Y:S04]  /*a90a0*/  LDL.LU R57, [R1+0x1b4] ;  /* 0x0001b40001397983 */ /* 0x000ea80000300800 */
[----:B------:R-:W2:Y:S04]  /*a90b0*/  LDL.LU R58, [R1+0x1b8] ;  /* 0x0001b800013a7983 */ /* 0x000ea80000300800 */
[----:B------:R-:W2:Y:S01]  /*a90c0*/  LDL.LU R59, [R1+0x1bc] ;  /* 0x0001bc00013b7983 */ /* 0x000ea20000300800 */
[----:B------:R-:W-:Y:S01]  /*a90d0*/  IMAD R3, R0, 0x100, R38 ;  /* 0x0000010000037824 */ /* 0x000fe200078e0226 */
[----:B----4-:R-:W-:-:S15]  /*a90e0*/  HMMA.16816.F32 R4, R28, R26, R4 ;  /* 0x0000001a1c04723c */ /* 0x010fde0000001804 */
[----:B------:R-:W-:-:S04]  /*a90f0*/  NOP ;  /* 0x0000000000007918 */ /* 0x000fc80000000000 */
[----:B------:R0:W-:Y:S04]  /*a9100*/  STL.64 [R1+0x130], R4 ;  /* 0x0001300401007387 */ /* 0x0001e80000100a00 */
[----:B------:R2:W-:Y:S04]  /*a9110*/  STL.64 [R1+0x138], R6 ;  /* 0x0001380601007387 */ /* 0x0005e80000100a00 */
[----:B------:R-:W4:Y:S01]  /*a9120*/  LDL.LU R0, [R1+0x3734] ;  /* 0x0037340001007983 */ /* 0x000f220000300800 */
[----:B------:R-:W-:Y:S01]  /*a9130*/  IMAD R2, R37, 0x100, R36 ;  /* 0x0000010025027824 */ /* 0x000fe200078e0224 */
[----:B---3--:R-:W-:Y:S01]  /*a9140*/  HMMA.16816.F32 R8, R28, R32, R8 ;  /* 0x000000201c08723c */ /* 0x008fe20000001808 */
[----:B0-----:R-:W-:-:S02]  /*a9150*/  IMAD R4, R40, 0x100, R39 ;  /* 0x0000010028047824 */ /* 0x001fc400078e0227 */
[----:B------:R-:W-:Y:S01]  /*a9160*/  IMAD R5, R42, 0x100, R41 ;  /* 0x000001002a057824 */ /* 0x000fe200078e0229 */
[----:B------:R-:W-:Y:S02]  /*a9170*/  F2FP.F16.E4M3.UNPACK_B R28, R2 ;  /* 0x00000002ff1c723e */ /* 0x000fe400020006ff */
[----:B------:R-:W-:Y:S02]  /*a9180*/  F2FP.F16.E4M3.UNPACK_B R29, R3 ;  /* 0x00000003ff1d723e */ /* 0x000fe400020006ff */
[----:B--2---:R-:W-:Y:S02]  /*a9190*/  F2FP.F16.E4M3.UNPACK_B R6, R43.H1 ;  /* 0x0000002bff06723e */ /* 0x004fe400030006ff */
[----:B------:R-:W-:Y:S02]  /*a91a0*/  F2FP.F16.E4M3.UNPACK_B R30, R4 ;  /* 0x00000004ff1e723e */ /* 0x000fe400020006ff */
[----:B------:R-:W-:Y:S02]  /*a91b0*/  F2FP.F16.E4M3.UNPACK_B R31, R5 ;  /* 0x00000005ff1f723e */ /* 0x000fe400020006ff */
[----:B------:R-:W-:-:S05]  /*a91c0*/  F2FP.F16.E4M3.UNPACK_B R7, R48.H1 ;  /* 0x00000030ff07723e */ /* 0x000fca00030006ff */
[----:B------:R-:W-:Y:S04]  /*a91d0*/  STL.64 [R1+0x120], R8 ;  /* 0x0001200801007387 */ /* 0x000fe80000100a00 */
[----:B------:R0:W-:Y:S02]  /*a91e0*/  STL.64 [R1+0x128], R10 ;  /* 0x0001280a01007387 */ /* 0x0001e40000100a00 */
[----:B0-----:R-:W-:Y:S01]  /*a91f0*/  HMMA.16816.F32 R8, R28, R6, R44 ;  /* 0x000000061c08723c */ /* 0x001fe2000000182c */
[----:B------:R-:W-:Y:S02]  /*a9200*/  F2FP.F16.E4M3.UNPACK_B R4, R49.H1 ;  /* 0x00000031ff04723e */ /* 0x000fe400030006ff */
[----:B------:R-:W-:Y:S01]  /*a9210*/  F2FP.F16.E4M3.UNPACK_B R5, R50.H1 ;  /* 0x00000032ff05723e */ /* 0x000fe200030006ff */
[----:B------:R-:W-:Y:S01]  /*a9220*/  STL.64 [R1+0x118], R6 ;  /* 0x0001180601007387 */ /* 0x000fe20000100a00 */
[----:B------:R-:W-:-:S02]  /*a9230*/  IMAD.MOV.U32 R25, RZ, RZ, R7 ;  /* 0x000000ffff197224 */ /* 0x000fc400078e0007 */
[----:B------:R-:W-:-:S12]  /*a9240*/  IMAD.MOV.U32 R26, RZ, RZ, R6 ;  /* 0x000000ffff1a7224 */ /* 0x000fd800078e0006 */
[----:B------:R-:W-:Y:S04]  /*a9250*/  STL.64 [R1+0x220], R8 ;  /* 0x0002200801007387 */ /* 0x000fe80000100a00 */
[----:B------:R0:W-:Y:S02]  /*a9260*/  STL.64 [R1+0x228], R10 ;  /* 0x0002280a01007387 */ /* 0x0001e40000100a00 */
[C---:B0-----:R-:W-:Y:S01]  /*a9270*/  HMMA.16816.F32 R8, R28.reuse, R4, R52 ;  /* 0x000000041c08723c */ /* 0x041fe20000001834 */
[----:B------:R-:W-:Y:S02]  /*a9280*/  F2FP.F16.E4M3.UNPACK_B R2, R51.H1 ;  /* 0x00000033ff02723e */ /* 0x000fe400030006ff */
[----:B------:R-:W-:Y:S01]  /*a9290*/  F2FP.F16.E4M3.UNPACK_B R3, R60.H1 ;  /* 0x0000003cff03723e */ /* 0x000fe200030006ff */
[----:B------:R-:W-:Y:S04]  /*a92a0*/  STL [R1+0x110], R4 ;  /* 0x0001100401007387 */ /* 0x000fe80000100800 */
[----:B------:R-:W-:Y:S04]  /*a92b0*/  STL [R1+0xa2e4], R25 ;  /* 0x00a2e41901007387 */ /* 0x000fe80000100800 */
[----:B------:R-:W-:Y:S04]  /*a92c0*/  STL [R1+0xa2e0], R26 ;  /* 0x00a2e01a01007387 */ /* 0x000fe80000100800 */
[----:B------:R-:W-:Y:S04]  /*a92d0*/  STL [R1+0x114], R5 ;  /* 0x0001140501007387 */ /* 0x000fe80000100800 */
[----:B------:R-:W-:Y:S04]  /*a92e0*/  STL.64 [R1+0x2e0], R8 ;  /* 0x0002e00801007387 */ /* 0x000fe80000100a00 */
[----:B------:R0:W-:Y:S01]  /*a92f0*/  STL.64 [R1+0x2e8], R10 ;  /* 0x0002e80a01007387 */ /* 0x0001e20000100a00 */
[----:B------:R-:W-:Y:S01]  /*a9300*/  IMAD.MOV.U32 R27, RZ, RZ, R5 ;  /* 0x000000ffff1b7224 */ /* 0x000fe200078e0005 */
[----:B0-----:R-:W-:Y:S01]  /*a9310*/  HMMA.16816.F32 R8, R28, R2, R56 ;  /* 0x000000021c08723c */ /* 0x001fe20000001838 */
[----:B------:R-:W-:Y:S01]  /*a9320*/  IMAD.MOV.U32 R32, RZ, RZ, R4 ;  /* 0x000000ffff207224 */ /* 0x000fe200078e0004 */
[----:B------:R-:W-:Y:S04]  /*a9330*/  STL [R1+0x108], R2 ;  /* 0x0001080201007387 */ /* 0x000fe80000100800 */
[----:B------:R-:W-:Y:S01]  /*a9340*/  STL [R1+0xa2ec], R27 ;  /* 0x00a2ec1b01007387 */ /* 0x000fe20000100800 */
[----:B------:R-:W-:Y:S01]  /*a9350*/  F2FP.F16.E4M3.UNPACK_B R4, R61.H1 ;  /* 0x0000003dff04723e */ /* 0x000fe200030006ff */
[----:B------:R-:W-:-:S02]  /*a9360*/  IMAD.MOV.U32 R26, RZ, RZ, R2 ;  /* 0x000000ffff1a7224 */ /* 0x000fc400078e0002 */
[----:B------:R-:W-:Y:S04]  /*a9370*/  STL [R1+0xa2e8], R32 ;  /* 0x00a2e82001007387 */ /* 0x000fe80000100800 */
[----:B------:R-:W-:Y:S05]  /*a9380*/  STL [R1+0x10c], R3 ;  /* 0x00010c0301007387 */ /* 0x000fea0000100800 */
[----:B------:R0:W-:Y:S04]  /*a9390*/  STL.64 [R1+0x390], R8 ;  /* 0x0003900801007387 */ /* 0x0001e80000100a00 */
[----:B------:R1:W-:Y:S04]  /*a93a0*/  STL.64 [R1+0x398], R10 ;  /* 0x0003980a01007387 */ /* 0x0003e80000100a00 */
[----:B------:R2:W-:Y:S04]  /*a93b0*/  STL [R1+0x100], R4 ;  /* 0x0001000401007387 */ /* 0x0005e80000100800 */
[----:B------:R-:W3:Y:S04]  /*a93c0*/  LDL.LU R61, [R1+0x37a4] ;  /* 0x0037a400013d7983 */ /* 0x000ee80000300800 */
[----:B------:R-:W-:Y:S04]  /*a93d0*/  STL [R1+0xa2f0], R26 ;  /* 0x00a2f01a01007387 */ /* 0x000fe80000100800 */
[----:B0-----:R-:W2:Y:S04]  /*a93e0*/  LDL.LU R8, [R1+0x210] ;  /* 0x0002100001087983 */ /* 0x001ea80000300800 */
[----:B------:R-:W2:Y:S04]  /*a93f0*/  LDL.LU R9, [R1+0x214] ;  /* 0x0002140001097983 */ /* 0x000ea80000300800 */
[----:B-1----:R-:W2:Y:S01]  /*a9400*/  LDL.LU R10, [R1+0x218] ;  /* 0x00021800010a7983 */ /* 0x002ea20000300800 */
[----:B----4-:R-:W-:-:S05]  /*a9410*/  F2FP.F16.E4M3.UNPACK_B R5, R0.H1 ;  /* 0x00000000ff05723e */ /* 0x010fca00030006ff */
[----:B------:R0:W-:Y:S04]  /*a9420*/  STL [R1+0x104], R5 ;  /* 0x0001040501007387 */ /* 0x0001e80000100800 */
[----:B------:R-:W4:Y:S04]  /*a9430*/  LDL.LU R11, [R1+0x21c] ;  /* 0x00021c00010b7983 */ /* 0x000f280000300800 */
[----:B------:R-:W2:Y:S04]  /*a9440*/  LDL.LU R16, [R1+0x1d0] ;  /* 0x0001d00001107983 */ /* 0x000ea80000300800 */
[----:B------:R-:W2:Y:S04]  /*a9450*/  LDL.LU R17, [R1+0x1d4] ;  /* 0x0001d40001117983 */ /* 0x000ea80000300800 */
[----:B------:R-:W2:Y:S04]  /*a9460*/  LDL.LU R18, [R1+0x1d8] ;  /* 0x0001d80001127983 */ /* 0x000ea80000300800 */
[----:B------:R-:W2:Y:S04]  /*a9470*/  LDL.LU R19, [R1+0x1dc] ;  /* 0x0001dc0001137983 */ /* 0x000ea80000300800 */
[----:B------:R-:W2:Y:S04]  /*a9480*/  LDL.LU R7, [R1+0x3740] ;  /* 0x0037400001077983 */ /* 0x000ea80000300800 */
[----:B------:R-:W3:Y:S04]  /*a9490*/  LDL.LU R34, [R1+0x3744] ;  /* 0x0037440001227983 */ /* 0x000ee80000300800 */
[----:B------:R-:W4:Y:S04]  /*a94a0*/  LDL.LU R35, [R1+0x3750] ;  /* 0x0037500001237983 */ /* 0x000f280000300800 */
[----:B------:R-:W4:Y:S04]  /*a94b0*/  LDL.LU R12, [R1+0x1f0] ;  /* 0x0001f000010c7983 */ /* 0x000f280000300800 */
[----:B------:R-:W4:Y:S04]  /*a94c0*/  LDL.LU R13, [R1+0x1f4] ;  /* 0x0001f400010d7983 */ /* 0x000f280000300800 */
[----:B------:R-:W4:Y:S04]  /*a94d0*/  LDL.LU R14, [R1+0x1f8] ;  /* 0x0001f800010e7983 */ /* 0x000f280000300800 */
[----:B------:R-:W4:Y:S04]  /*a94e0*/  LDL.LU R15, [R1+0x1fc] ;  /* 0x0001fc00010f7983 */ /* 0x000f280000300800 */
[----:B------:R-:W0:Y:S04]  /*a94f0*/  LDL.LU R36, [R1+0x3754] ;  /* 0x0037540001247983 */ /* 0x000e280000300800 */
        /* <DEDUP_REMOVED lines=25> */
[----:B------:R-:W-:Y:S01]  /*a9690*/  IMAD.MOV.U32 R33, RZ, RZ, R3 ;  /* 0x000000ffff217224 */ /* 0x000fe200078e0003 */
[----:B--2---:R-:W-:-:S02]  /*a96a0*/  F2FP.F16.E4M3.UNPACK_B R2, R7.H1 ;  /* 0x00000007ff02723e */ /* 0x004fc400030006ff */
[----:B---3--:R-:W-:Y:S01]  /*a96b0*/  F2FP.F16.E4M3.UNPACK_B R3, R34.H1 ;  /* 0x00000022ff03723e */ /* 0x008fe200030006ff */
[----:B------:R-:W-:Y:S01]  /*a96c0*/  HMMA.16816.F32 R16, R28, R4, R16 ;  /* 0x000000041c10723c */ /* 0x000fe20000001810 */
[----:B----4-:R-:W-:Y:S02]  /*a96d0*/  F2FP.F16.E4M3.UNPACK_B R4, R35.H1 ;  /* 0x00000023ff04723e */ /* 0x010fe400030006ff */
[----:B0-----:R-:W-:-:S05]  /*a96e0*/  F2FP.F16.E4M3.UNPACK_B R5, R36.H1 ;  /* 0x00000024ff05723e */ /* 0x001fca00030006ff */
[C---:B------:R-:W-:Y:S08]  /*a96f0*/  HMMA.16816.F32 R12, R28.reuse, R2, R12 ;  /* 0x000000021c0c723c */ /* 0x040ff0000000180c */
[----:B------:R-:W-:Y:S03]  /*a9700*/  HMMA.16816.F32 R8, R28, R4, R8 ;  /* 0x000000041c08723c */ /* 0x000fe60000001808 */
[----:B------:R-:W-:Y:S04]  /*a9710*/  STL.64 [R1+0x420], R16 ;  /* 0x0004201001007387 */ /* 0x000fe80000100a00 */
[----:B------:R-:W-:Y:S04]  /*a9720*/  STL.64 [R1+0x428], R18 ;  /* 0x0004281201007387 */ /* 0x000fe80000100a00 */
[----:B------:R0:W-:Y:S04]  /*a9730*/  STL.64 [R1+0xf8], R2 ;  /* 0x0000f80201007387 */ /* 0x0001e80000100a00 */
[----:B------:R-:W-:Y:S04]  /*a9740*/  STL.64 [R1+0x490], R12 ;  /* 0x0004900c01007387 */ /* 0x000fe80000100a00 */
[----:B------:R-:W-:Y:S04]  /*a9750*/  STL.64 [R1+0x498], R14 ;  /* 0x0004980e01007387 */ /* 0x000fe80000100a00 */
[----:B------:R-:W-:Y:S04]  /*a9760*/  STL.64 [R1+0xf0], R4 ;  /* 0x0000f00401007387 */ /* 0x000fe80000100a00 */
[----:B------:R-:W-:Y:S01]  /*a9770*/  STL.64 [R1+0x500], R8 ;  /* 0x0005000801007387 */ /* 0x000fe20000100a00 */
[----:B0-----:R-:W-:-:S02]  /*a9780*/  F2FP.F16.E4M3.UNPACK_B R2, R37.H1 ;  /* 0x00000025ff02723e */ /* 0x001fc400030006ff */
[----:B------:R-:W-:Y:S01]  /*a9790*/  F2FP.F16.E4M3.UNPACK_B R3, R38.H1 ;  /* 0x00000026ff03723e */ /* 0x000fe200030006ff */
[----:B------:R0:W-:Y:S06]  /*a97a0*/  STL.64 [R1+0x508], R10 ;  /* 0x0005080a01007387 */ /* 0x0001ec0000100a00 */
[----:B0-----:R-:W-:Y:S01]  /*a97b0*/  HMMA.16816.F32 R8, R28, R2, R40 ;  /* 0x000000021c08723c */ /* 0x001fe20000001828 */
[----:B------:R-:W-:Y:S02]  /*a97c0*/  IMAD.MOV.U32 R32, RZ, RZ, R4 ;  /* 0x000000ffff207224 */ /* 0x000fe400078e0004 */
[----:B------:R-:W-:Y:S01]  /*a97d0*/  IMAD.MOV.U32 R25, RZ, RZ, R5 ;  /* 0x000000ffff197224 */ /* 0x000fe200078e0005 */
[----:B------:R-:W-:-:S02]  /*a97e0*/  F2FP.F16.E4M3.UNPACK_B R4, R39.H1 ;  /* 0x00000027ff04723e */ /* 0x000fc400030006ff */
[----:B------:R-:W-:Y:S01]  /*a97f0*/  F2FP.F16.E4M3.UNPACK_B R5, R52.H1 ;  /* 0x00000034ff05723e */ /* 0x000fe200030006ff */
[----:B------:R-:W-:Y:S04]  /*a9800*/  STL [R1+0xe8], R2 ;  /* 0x0000e80201007387 */ /* 0x000fe80000100800 */
[----:B------:R-:W-:Y:S04]  /*a9810*/  STL.64 [R1+0xa318], R32 ;  /* 0x00a3182001007387 */ /* 0x000fe80000100a00 */
[----:B------:R-:W-:Y:S04]  /*a9820*/  STL [R1+0xec], R3 ;  /* 0x0000ec0301007387 */ /* 0x000fe80000100800 */
[----:B------:R-:W-:Y:S04]  /*a9830*/  STL.64 [R1+0x590], R8 ;  /* 0x0005900801007387 */ /* 0x000fe80000100a00 */
[----:B------:R0:W-:Y:S01]  /*a9840*/  STL.64 [R1+0x598], R10 ;  /* 0x0005980a01007387 */ /* 0x0001e20000100a00 */
[----:B------:R-:W-:Y:S01]  /*a9850*/  IMAD.MOV.U32 R26, RZ, RZ, R2 ;  /* 0x000000ffff1a7224 */ /* 0x000fe200078e0002 */
[----:B0-----:R-:W-:Y:S01]  /*a9860*/  HMMA.16816.F32 R8, R28, R4, R44 ;  /* 0x000000041c08723c */ /* 0x001fe2000000182c */
[----:B------:R-:W-:Y:S01]  /*a9870*/  IMAD.MOV.U32 R27, RZ, RZ, R3 ;  /* 0x000000ffff1b7224 */ /* 0x000fe200078e0003 */
[----:B------:R-:W-:-:S02]  /*a9880*/  F2FP.F16.E4M3.UNPACK_B R2, R53.H1 ;  /* 0x00000035ff02723e */ /* 0x000fc400030006ff */
[----:B------:R-:W-:Y:S01]  /*a9890*/  F2FP.F16.E4M3.UNPACK_B R3, R54.H1 ;  /* 0x00000036ff03723e */ /* 0x000fe200030006ff */
[----:B------:R-:W-:Y:S04]  /*a98a0*/  STL [R1+0xe0], R4 ;  /* 0x0000e00401007387 */ /* 0x000fe80000100800 */
[----:B------:R-:W-:Y:S04]  /*a98b0*/  STL.64 [R1+0xa328], R26 ;  /* 0x00a3281a01007387 */ /* 0x000fe80000100a00 */
[----:B------:R-:W-:Y:S04]  /*a98c0*/  STL [R1+0xa320], R25 ;  /* 0x00a3201901007387 */ /* 0x000fe80000100800 */
[----:B------:R-:W-:Y:S04]  /*a98d0*/  STL [R1+0xe4], R5 ;  /* 0x0000e40501007387 */ /* 0x000fe80000100800 */
[----:B------:R-:W-:Y:S04]  /*a98e0*/  STL.64 [R1+0x600], R8 ;  /* 0x0006000801007387 */ /* 0x000fe80000100a00 */
[----:B------:R0:W-:Y:S02]  /*a98f0*/  STL.64 [R1+0x608], R10 ;  /* 0x0006080a01007387 */ /* 0x0001e40000100a00 */
[C---:B0-----:R-:W-:Y:S01]  /*a9900*/  HMMA.16816.F32 R8, R28.reuse, R2, R48 ;  /* 0x000000021c08723c */ /* 0x041fe20000001830 */
[----:B------:R-:W-:Y:S01]  /*a9910*/  F2FP.F16.E4M3.UNPACK_B R4, R0.H1 ;  /* 0x00000000ff04723e */ /* 0x000fe200030006ff */
[----:B------:R-:W-:Y:S01]  /*a9920*/  IMAD.MOV.U32 R0, RZ, RZ, R3 ;  /* 0x000000ffff007224 */ /* 0x000fe200078e0003 */
[----:B------:R-:W-:Y:S01]  /*a9930*/  F2FP.F16.E4M3.UNPACK_B R5, R55.H1 ;  /* 0x00000037ff05723e */ /* 0x000fe200030006ff */
[----:B------:R-:W-:Y:S04]  /*a9940*/  STL.64 [R1+0xd8], R2 ;  /* 0x0000d80201007387 */ /* 0x000fe80000100a00 */
[----:B------:R-:W-:Y:S11]  /*a9950*/  STL [R1+0xa278], R0 ;  /* 0x00a2780001007387 */ /* 0x000ff60000100800 */
[----:B------:R-:W-:Y:S04]  /*a9960*/  STL.64 [R1+0x670], R8 ;  /* 0x0006700801007387 */ /* 0x000fe80000100a00 */
[----:B------:R-:W-:Y:S04]  /*a9970*/  STL.64 [R1+0x678], R10 ;  /* 0x0006780a01007387 */ /* 0x000fe80000100a00 */
[----:B------:R-:W-:Y:S04]  /*a9980*/  STL [R1+0xd0], R4 ;  /* 0x0000d00401007387 */ /* 0x000fe80000100800 */
[----:B------:R0:W-:Y:S02]  /*a9990*/  STL [R1+0xd4], R5 ;  /* 0x0000d40501007387 */ /* 0x0001e40000100800 */
[----:B0-----:R-:W-:Y:S01]  /*a99a0*/  HMMA.16816.F32 R4, R28, R4, R56 ;  /* 0x000000041c04723c */ /* 0x001fe20000001838 */
[----:B------:R-:W-:Y:S01]  /*a99b0*/  F2FP.F16.E4M3.UNPACK_B R2, R60.H1 ;  /* 0x0000003cff02723e */ /* 0x000fe200030006ff */
[----:B------:R-:W2:Y:S01]  /*a99c0*/  LDL.LU R56, [R1+0x3d0] ;  /* 0x0003d00001387983 */ /* 0x000ea20000300800 */
[----:B------:R-:W-:-:S15]  /*a99d0*/  F2FP.F16.E4M3.UNPACK_B R3, R61.H1 ;  /* 0x0000003dff03723e */ /* 0x000fde00030006ff */
[----:B------:R-:W-:Y:S01]  /*a99e0*/  NOP ;  /* 0x0000000000007918 */ /* 0x000fe20000000000 */
[----:B------:R-:W-:Y:S04]  /*a99f0*/  STL.64 [R1+0x6c0], R4 ;  /* 0x0006c00401007387 */ /* 0x000fe80000100a00 */
[----:B------:R0:W-:Y:S04]  /*a9a00*/  STL.64 [R1+0x6c8], R6 ;  /* 0x0006c80601007387 */ /* 0x0001e80000100a00 */
[----:B------:R1:W-:Y:S04]  /*a9a10*/  STL [R1+0xc8], R2 ;  /* 0x0000c80201007387 */ /* 0x0003e80000100800 */
[----:B------:R-:W2:Y:S04]  /*a9a20*/  LDL.LU R57, [R1+0x3d4] ;  /* 0x0003d40001397983 */ /* 0x000ea80000300800 */
[----:B------:R-:W2:Y:S04]  /*a9a30*/  LDL.LU R58, [R1+0x3d8] ;  /* 0x0003d800013a7983 */ /* 0x000ea80000300800 */
[----:B------:R3:W-:Y:S04]  /*a9a40*/  STL [R1+0xcc], R3 ;  /* 0x0000cc0301007387 */ /* 0x0007e80000100800 */
[----:B------:R-:W2:Y:S04]  /*a9a50*/  LDL.LU R59, [R1+0x3dc] ;  /* 0x0003dc00013b7983 */ /* 0x000ea80000300800 */
[----:B------:R-:W4:Y:S04]  /*a9a60*/  LDL.LU R36, [R1+0x360] ;  /* 0x0003600001247983 */ /* 0x000f280000300800 */
[----:B------:R-:W4:Y:S04]  /*a9a70*/  LDL.LU R37, [R1+0x364] ;  /* 0x0003640001257983 */ /* 0x000f280000300800 */
[----:B------:R-:W4:Y:S04]  /*a9a80*/  LDL.LU R38, [R1+0x368] ;  /* 0x0003680001267983 */ /* 0x000f280000300800 */
        /* <DEDUP_REMOVED lines=10> */
[----:B------:R-:W3:Y:S04]  /*a9b30*/  LDL.LU R16, [R1+0x300] ;  /* 0x0003000001107983 */ /* 0x000ee80000300800 */
[----:B------:R-:W3:Y:S04]  /*a9b40*/  LDL.LU R17, [R1+0x304] ;  /* 0x0003040001117983 */ /* 0x000ee80000300800 */
[----:B------:R-:W3:Y:S04]  /*a9b50*/  LDL.LU R18, [R1+0x308] ;  /* 0x0003080001127983 */ /* 0x000ee80000300800 */
[----:B------:R-:W3:Y:S04]  /*a9b60*/  LDL.LU R19, [R1+0x30c] ;  /* 0x00030c0001137983 */ /* 0x000ee80000300800 */
[----:B------:R-:W3:Y:S04]  /*a9b70*/  LDL.LU R21, [R1+0x37b4] ;  /* 0x0037b40001157983 */ /* 0x000ee80000300800 */
[----:B0-----:R-:W1:Y:S04]  /*a9b80*/  LDL.LU R6, [R1+0x37c0] ;  /* 0x0037c00001067983 */ /* 0x001e680000300800 */
        /* <DEDUP_REMOVED lines=26> */
[----:B------:R-:W2:Y:S01]  /*a9d30*/  LDL.LU R61, [R1+0x3824] ;  /* 0x00382400013d7983 */ /* 0x000ea20000300800 */
[----:B------:R-:W-:Y:S01]  /*a9d40*/  HMMA.16816.F32 R24, R28, R2, R24 ;  /* 0x000000021c18723c */ /* 0x000fe20000001818 */
[----:B---3--:R-:W-:Y:S02]  /*a9d50*/  F2FP.F16.E4M3.UNPACK_B R5, R21.H1 ;  /* 0x00000015ff05723e */ /* 0x008fe400030006ff */
[----:B-1----:R-:W-:Y:S02]  /*a9d60*/  F2FP.F16.E4M3.UNPACK_B R2, R6.H1 ;  /* 0x00000006ff02723e */ /* 0x002fe400030006ff */
[----:B----4-:R-:W-:-:S03]  /*a9d70*/  F2FP.F16.E4M3.UNPACK_B R3, R7.H1 ;  /* 0x00000007ff03723e */ /* 0x010fc600030006ff */
[C---:B------:R-:W-:Y:S08]  /*a9d80*/  HMMA.16816.F32 R16, R28.reuse, R4, R16 ;  /* 0x000000041c10723c */ /* 0x040ff00000001810 */
[----:B------:R-:W-:Y:S03]  /*a9d90*/  HMMA.16816.F32 R12, R28, R2, R12 ;  /* 0x000000021c0c723c */ /* 0x000fe6000000180c */
[----:B------:R-:W-:Y:S04]  /*a9da0*/  STL.64 [R1+0x710], R24 ;  /* 0x0007101801007387 */ /* 0x000fe80000100a00 */
[----:B------:R-:W-:Y:S04]  /*a9db0*/  STL.64 [R1+0x718], R26 ;  /* 0x0007181a01007387 */ /* 0x000fe80000100a00 */
[----:B------:R0:W-:Y:S04]  /*a9dc0*/  STL [R1+0xc0], R4 ;  /* 0x0000c00401007387 */ /* 0x0001e80000100800 */
[----:B------:R-:W-:Y:S04]  /*a9dd0*/  STL [R1+0xa27c], R0 ;  /* 0x00a27c0001007387 */ /* 0x000fe80000100800 */
[----:B------:R1:W-:Y:S01]  /*a9de0*/  STL [R1+0xc4], R5 ;  /* 0x0000c40501007387 */ /* 0x0003e20000100800 */
[----:B0-----:R-:W-:-:S02]  /*a9df0*/  F2FP.F16.E4M3.UNPACK_B R4, R34.H1 ;  /* 0x00000022ff04723e */ /* 0x001fc400030006ff */
[----:B-1----:R-:W-:-:S07]  /*a9e00*/  F2FP.F16.E4M3.UNPACK_B R5, R35.H1 ;  /* 0x00000023ff05723e */ /* 0x002fce00030006ff */
[----:B------:R-:W-:Y:S01]  /*a9e10*/  HMMA.16816.F32 R8, R28, R4, R8 ;  /* 0x000000041c08723c */ /* 0x000fe20000001808 */
[----:B------:R-:W-:Y:S01]  /*a9e20*/  IMAD.MOV.U32 R0, RZ, RZ, R3 ;  /* 0x000000ffff007224 */ /* 0x000fe200078e0003 */
[----:B------:R-:W-:Y:S04]  /*a9e30*/  STL.64 [R1+0x760], R16 ;  /* 0x0007601001007387 */ /* 0x000fe80000100a00 */
[----:B------:R-:W-:Y:S04]  /*a9e40*/  STL.64 [R1+0x768], R18 ;  /* 0x0007681201007387 */ /* 0x000fe80000100a00 */
[----:B------:R0:W-:Y:S04]  /*a9e50*/  STL.64 [R1+0xb8], R2 ;  /* 0x0000b80201007387 */ /* 0x0001e80000100a00 */
[----:B------:R-:W-:Y:S04]  /*a9e60*/  STL [R1+0xa280], R0 ;  /* 0x00a2800001007387 */ /* 0x000fe80000100800 */
[----:B------:R-:W-:Y:S04]  /*a9e70*/  STL.64 [R1+0x7b0], R12 ;  /* 0x0007b00c01007387 */ /* 0x000fe80000100a00 */
[----:B------:R-:W-:Y:S04]  /*a9e80*/  STL.64 [R1+0x7b8], R14 ;  /* 0x0007b80e01007387 */ /* 0x000fe80000100a00 */
[----:B------:R-:W-:Y:S04]  /*a9e90*/  STL [R1+0xb0], R4 ;  /* 0x0000b00401007387 */ /* 0x000fe80000100800 */
[----:B------:R-:W-:Y:S01]  /*a9ea0*/  STL [R1+0xb4], R5 ;  /* 0x0000b40501007387 */ /* 0x000fe20000100800 */
[----:B0-----:R-:W-:-:S02]  /*a9eb0*/  F2FP.F16.E4M3.UNPACK_B R2, R40.H1 ;  /* 0x00000028ff02723e */ /* 0x001fc400030006ff */
[----:B------:R-:W-:Y:S01]  /*a9ec0*/  F2FP.F16.E4M3.UNPACK_B R3, R41.H1 ;  /* 0x00000029ff03723e */ /* 0x000fe200030006ff */
[----:B------:R-:W-:Y:S04]  /*a9ed0*/  STL.64 [R1+0x800], R8 ;  /* 0x0008000801007387 */ /* 0x000fe80000100a00 */
[----:B------:R0:W-:Y:S02]  /*a9ee0*/  STL.64 [R1+0x808], R10 ;  /* 0x0008080a01007387 */ /* 0x0001e40000100a00 */
[C---:B0-----:R-:W-:Y:S01]  /*a9ef0*/  HMMA.16816.F32 R8, R28.reuse, R2, R36 ;  /* 0x000000021c08723c */ /* 0x041fe20000001824 */
[----:B------:R-:W-:Y:S01]  /*a9f00*/  IMAD.MOV.U32 R0, RZ, RZ, R3 ;  /* 0x000000ffff007224 */ /* 0x000fe200078e0003 */
[----:B------:R-:W-:Y:S02]  /*a9f10*/  F2FP.F16.E4M3.UNPACK_B R4, R42.H1 ;  /* 0x0000002aff04723e */ /* 0x000fe400030006ff */
[----:B------:R-:W-:Y:S01]  /*a9f20*/  F2FP.F16.E4M3.UNPACK_B R5, R43.H1 ;  /* 0x0000002bff05723e */ /* 0x000fe200030006ff */
[----:B------:R-:W-:Y:S04]  /*a9f30*/  STL.64 [R1+0xa8], R2 ;  /* 0x0000a80201007387 */ /* 0x000fe80000100a00 */
[----:B------:R-:W-:Y:S10]  /*a9f40*/  STL [R1+0xa284], R0 ;  /* 0x00a2840001007387 */ /* 0x000ff40000100800 */
[----:B------:R-:W-:Y:S04]  /*a9f50*/  STL.64 [R1+0x850], R8 ;  /* 0x0008500801007387 */ /* 0x000fe80000100a00 */
[----:B------:R0:W-:Y:S02]  /*a9f60*/  STL.64 [R1+0x858], R10 ;  /* 0x0008580a01007387 */ /* 0x0001e40000100a00 */
[----:B0-----:R-:W-:Y:S01]  /*a9f70*/  HMMA.16816.F32 R8, R28, R4, R44 ;  /* 0x000000041c08723c */ /* 0x001fe2000000182c */
[----:B------:R-:W-:Y:S01]  /*a9f80*/  IMAD.MOV.U32 R0, RZ, RZ, R5 ;  /* 0x000000ffff007224 */ /* 0x000fe200078e0005 */
[----:B------:R-:W-:-:S02]  /*a9f90*/  F2FP.F16.E4M3.UNPACK_B R2, R52.H1 ;  /* 0x00000034ff02723e */ /* 0x000fc400030006ff */
[----:B------:R-:W-:Y:S01]  /*a9fa0*/  F2FP.F16.E4M3.UNPACK_B R3, R53.H1 ;  /* 0x00000035ff03723e */ /* 0x000fe200030006ff */
[----:B------:R-:W-:Y:S04]  /*a9fb0*/  STL [R1+0xa0], R4 ;  /* 0x0000a00401007387 */ /* 0x000fe80000100800 */
[----:B------:R-:W-:Y:S04]  /*a9fc0*/  STL [R1+0xa4], R5 ;  /* 0x0000a40501007387 */ /* 0x000fe80000100800 */
[----:B------:R-:W-:Y:S06]  /*a9fd0*/  STL [R1+0xa288], R0 ;  /* 0x00a2880001007387 */ /* 0x000fec0000100800 */
[----:B------:R-:W-:Y:S04]  /*a9fe0*/  STL.64 [R1+0x8a0], R8 ;  /* 0x0008a00801007387 */ /* 0x000fe80000100a00 */
[----:B------:R0:W-:Y:S02]  /*a9ff0*/  STL.64 [R1+0x8a8], R10 ;  /* 0x0008a80a01007387 */ /* 0x0001e40000100a00 */
[----:B0-----:R-:W-:Y:S01]  /*aa000*/  HMMA.16816.F32 R8, R28, R2, R48 ;  /* 0x000000021c08723c */ /* 0x001fe20000001830 */
[----:B------:R-:W-:-:S02]  /*aa010*/  F2FP.F16.E4M3.UNPACK_B R4, R54.H1 ;  /* 0x00000036ff04723e */ /* 0x000fc400030006ff */
[----:B------:R-:W-:Y:S01]  /*aa020*/  F2FP.F16.E4M3.UNPACK_B R5, R55.H1 ;  /* 0x00000037ff05723e */ /* 0x000fe200030006ff */
[----:B------:R-:W-:Y:S04]  /*aa030*/  STL [R1+0x98], R2 ;  /* 0x0000980201007387 */ /* 0x000fe80000100800 */
[----:B------:R-:W-:Y:S11]  /*aa040*/  STL [R1+0x9c], R3 ;  /* 0x00009c0301007387 */ /* 0x000ff60000100800 */
[----:B------:R-:W-:Y:S04]  /*aa050*/  STL.64 [R1+0x8f0], R8 ;  /* 0x0008f00801007387 */ /* 0x000fe80000100a00 */
[----:B------:R0:W-:Y:S02]  /*aa060*/  STL.64 [R1+0x8f8], R10 ;  /* 0x0008f80a01007387 */ /* 0x0001e40000100a00 */
[----:B0-----:R-:W-:Y:S01]  /*aa070*/  HMMA.16816.F32 R8, R28, R4, R56 ;  /* 0x000000041c08723c */ /* 0x001fe20000001838 */
[----:B------:R-:W-:Y:S01]  /*aa080*/  IMAD.MOV.U32 R0, RZ, RZ, R5 ;  /* 0x000000ffff007224 */ /* 0x000fe200078e0005 */
[----:B------:R-:W-:Y:S01]  /*aa090*/  F2FP.F16.E4M3.UNPACK_B R2, R60.H1 ;  /* 0x0000003cff02723e */ /* 0x000fe200030006ff */
[----:B------:R-:W-:Y:S04]  /*aa0a0*/  STL.64 [R1+0x90], R4 ;  /* 0x0000900401007387 */ /* 0x000fe80000100a00 */
[----:B------:R-:W-:-:S12]  /*aa0b0*/  STL [R1+0xa28c], R0 ;  /* 0x00a28c0001007387 */ /* 0x000fd80000100800 */
[----:B------:R0:W-:Y:S04]  /*aa0c0*/  STL.64 [R1+0x940], R8 ;  /* 0x0009400801007387 */ /* 0x0001e80000100a00 */
[----:B------:R1:W-:Y:S04]  /*aa0d0*/  STL.64 [R1+0x948], R10 ;  /* 0x0009480a01007387 */ /* 0x0003e80000100a00 */
[----:B------:R3:W-:Y:S04]  /*aa0e0*/  STL [R1+0x88], R2 ;  /* 0x0000880201007387 */ /* 0x0007e80000100800 */
[----:B------:R-:W4:Y:S04]  /*aa0f0*/  LDL.LU R56, [R1+0x4f0] ;  /* 0x0004f00001387983 */ /* 0x000f280000300800 */
[----:B------:R-:W4:Y:S04]  /*aa100*/  LDL.LU R57, [R1+0x4f4] ;  /* 0x0004f40001397983 */ /* 0x000f280000300800 */
[----:B------:R-:W4:Y:S01]  /*aa110*/  LDL.LU R58, [R1+0x4f8] ;  /* 0x0004f800013a7983 */ /* 0x000f220000300800 */
[----:B--2---:R-:W-:-:S05]  /*aa120*/  F2FP.F16.E4M3.UNPACK_B R3, R61.H1 ;  /* 0x0000003dff03723e */ /* 0x004fca00030006ff */
[----:B------:R2:W-:Y:S04]  /*aa130*/  STL [R1+0x8c], R3 ;  /* 0x00008c0301007387 */ /* 0x0005e80000100800 */
        /* <DEDUP_REMOVED lines=45> */
[----:B--2---:R-:W-:Y:S01]  /*aa410*/  HMMA.16816.F32 R24, R28, R2, R24 ;  /* 0x000000021c18723c */ /* 0x004fe20000001818 */
[----:B---3--:R-:W-:-:S02]  /*aa420*/  F2FP.F16.E4M3.UNPACK_B R4, R20.H1 ;  /* 0x00000014ff04723e */ /* 0x008fc400030006ff */
[----:B----4-:R-:W-:Y:S02]  /*aa430*/  F2FP.F16.E4M3.UNPACK_B R5, R21.H1 ;  /* 0x00000015ff05723e */ /* 0x010fe400030006ff */
[----:B------:R-:W-:Y:S02]  /*aa440*/  F2FP.F16.E4M3.UNPACK_B R2, R6.H1 ;  /* 0x00000006ff02723e */ /* 0x000fe400030006ff */
[----:B------:R-:W-:-:S03]  /*aa450*/  F2FP.F16.E4M3.UNPACK_B R3, R7.H1 ;  /* 0x00000007ff03723e */ /* 0x000fc600030006ff */
[----:B------:R-:W-:Y:S01]  /*aa460*/  HMMA.16816.F32 R16, R28, R4, R16 ;  /* 0x000000041c10723c */ /* 0x000fe20000001810 */
[----:B------:R-:W-:-:S07]  /*aa470*/  IMAD.MOV.U32 R0, RZ, RZ, R5 ;  /* 0x000000ffff007224 */ /* 0x000fce00078e0005 */
[----:B------:R-:W-:Y:S01]  /*aa480*/  HMMA.16816.F32 R12, R28, R2, R12 ;  /* 0x000000021c0c723c */ /* 0x000fe2000000180c */
[----:B------:R-:W-:Y:S04]  /*aa490*/  STL.64 [R1+0x990], R24 ;  /* 0x0009901801007387 */ /* 0x000fe80000100a00 */
[----:B------:R-:W-:Y:S04]  /*aa4a0*/  STL.64 [R1+0x998], R26 ;  /* 0x0009981a01007387 */ /* 0x000fe80000100a00 */
[----:B------:R0:W-:Y:S02]  /*aa4b0*/  STL.64 [R1+0x80], R4 ;  /* 0x0000800401007387 */ /* 0x0001e40000100a00 */
[----:B0-----:R-:W-:-:S02]  /*aa4c0*/  F2FP.F16.E4M3.UNPACK_B R4, R34.H1 ;  /* 0x00000022ff04723e */ /* 0x001fc400030006ff */
[----:B------:R-:W-:-:S07]  /*aa4d0*/  F2FP.F16.E4M3.UNPACK_B R5, R35.H1 ;  /* 0x00000023ff05723e */ /* 0x000fce00030006ff */
[----:B------:R-:W-:Y:S01]  /*aa4e0*/  HMMA.16816.F32 R8, R28, R4, R8 ;  /* 0x000000041c08723c */ /* 0x000fe20000001808 */
[----:B------:R0:W-:Y:S04]  /*aa4f0*/  STL [R1+0xa290], R0 ;  /* 0x00a2900001007387 */ /* 0x0001e80000100800 */
[----:B------:R-:W-:Y:S04]  /*aa500*/  STL.64 [R1+0x9c0], R16 ;  /* 0x0009c01001007387 */ /* 0x000fe80000100a00 */
[----:B------:R-:W-:Y:S04]  /*aa510*/  STL.64 [R1+0x9c8], R18 ;  /* 0x0009c81201007387 */ /* 0x000fe80000100a00 */
[----:B------:R1:W-:Y:S04]  /*aa520*/  STL [R1+0x78], R2 ;  /* 0x0000780201007387 */ /* 0x0003e80000100800 */
[----:B------:R2:W-:Y:S04]  /*aa530*/  STL [R1+0x7c], R3 ;  /* 0x00007c0301007387 */ /* 0x0005e80000100800 */
[----:B------:R-:W-:Y:S04]  /*aa540*/  STL.64 [R1+0x9f0], R12 ;  /* 0x0009f00c01007387 */ /* 0x000fe80000100a00 */
[----:B------:R-:W-:Y:S01]  /*aa550*/  STL.64 [R1+0x9f8], R14 ;  /* 0x0009f80e01007387 */ /* 0x000fe20000100a00 */
[----:B0-----:R-:W-:Y:S01]  /*aa560*/  IMAD.MOV.U32 R0, RZ, RZ, R5 ;  /* 0x000000ffff007224 */ /* 0x001fe200078e0005 */
[----:B-1----:R-:W-:-:S02]  /*aa570*/  F2FP.F16.E4M3.UNPACK_B R2, R40.H1 ;  /* 0x00000028ff02723e */ /* 0x002fc400030006ff */
[----:B--2---:R-:W-:Y:S01]  /*aa580*/  F2FP.F16.E4M3.UNPACK_B R3, R41.H1 ;  /* 0x00000029ff03723e */ /* 0x004fe200030006ff */
[----:B------:R-:W-:Y:S04]  /*aa590*/  STL.64 [R1+0x70], R4 ;  /* 0x0000700401007387 */ /* 0x000fe80000100a00 */
[----:B------:R-:W-:Y:S04]  /*aa5a0*/  STL [R1+0xa294], R0 ;  /* 0x00a2940001007387 */ /* 0x000fe80000100800 */
        /* <DEDUP_REMOVED lines=23> */
[----:B------:R0:W-:Y:S04]  /*aa720*/  STL [R1+0x58], R2 ;  /* 0x0000580201007387 */ /* 0x0001e80000100800 */
[----:B------:R-:W-:Y:S11]  /*aa730*/  STL [R1+0x5c], R3 ;  /* 0x00005c0301007387 */ /* 0x000ff60000100800 */
[----:B------:R-:W-:Y:S04]  /*aa740*/  STL.64 [R1+0xb20], R8 ;  /* 0x000b200801007387 */ /* 0x000fe80000100a00 */
[----:B------:R-:W-:Y:S04]  /*aa750*/  STL.64 [R1+0xb28], R10 ;  /* 0x000b280a01007387 */ /* 0x000fe80000100a00 */
[----:B------:R1:W-:Y:S01]  /*aa760*/  STL.64 [R1+0x50], R4 ;  /* 0x0000500401007387 */ /* 0x0003e20000100a00 */
[----:B0-----:R-:W-:-:S03]  /*aa770*/  F2FP.F16.E4M3.UNPACK_B R2, R60.H1 ;  /* 0x0000003cff02723e */ /* 0x001fc600030006ff */
[----:B------:R-:W2:Y:S01]  /*aa780*/  LDL.LU R52, [R1+0x690] ;  /* 0x0006900001347983 */ /* 0x000ea20000300800 */
[----:B-1----:R-:W-:Y:S01]  /*aa790*/  HMMA.16816.F32 R4, R28, R4, R56 ;  /* 0x000000041c04723c */ /* 0x002fe20000001838 */
[----:B------:R-:W-:-:S15]  /*aa7a0*/  F2FP.F16.E4M3.UNPACK_B R0, R61.H1 ;  /* 0x0000003dff00723e */ /* 0x000fde00030006ff */
[----:B------:R-:W-:-:S03]  /*aa7b0*/  NOP ;  /* 0x0000000000007918 */ /* 0x000fc60000000000 */
[----:B------:R-:W-:Y:S04]  /*aa7c0*/  STL.64 [R1+0x22e0], R4 ;  /* 0x0022e00401007387 */ /* 0x000fe80000100a00 */
[----:B------:R-:W-:Y:S04]  /*aa7d0*/  STL.64 [R1+0x22e8], R6 ;  /* 0x0022e80601007387 */ /* 0x000fe80000100a00 */
[----:B------:R-:W-:Y:S04]  /*aa7e0*/  STL [R1+0x48], R2 ;  /* 0x0000480201007387 */ /* 0x000fe80000100800 */
[----:B------:R-:W2:Y:S04]  /*aa7f0*/  LDL.LU R53, [R1+0x694] ;  /* 0x0006940001357983 */ /* 0x000ea80000300800 */
[----:B------:R-:W3:Y:S04]  /*aa800*/  LDL.LU R54, [R1+0x698] ;  /* 0x0006980001367983 */ /* 0x000ee80000300800 */
[----:B------:R-:W-:Y:S04]  /*aa810*/  STL [R1+0x4c], R0 ;  /* 0x00004c0001007387 */ /* 0x000fe80000100800 */
[----:B------:R-:W3:Y:S04]  /*aa820*/  LDL.LU R55, [R1+0x69c] ;  /* 0x00069c0001377983 */ /* 0x000ee80000300800 */
[----:B---3--:R-:W-:Y:S04]  /*aa830*/  STL.64 [R1+0xa338], R54 ;  /* 0x00a3383601007387 */ /* 0x008fe80000100a00 */
[----:B--2---:R-:W-:Y:S04]  /*aa840*/  STL.64 [R1+0xa330], R52 ;  /* 0x00a3303401007387 */ /* 0x004fe80000100a00 */
[----:B------:R-:W2:Y:S04]  /*aa850*/  LDL.LU R44, [R1+0x640] ;  /* 0x00064000012c7983 */ /* 0x000ea80000300800 */
[----:B------:R-:W2:Y:S04]  /*aa860*/  LDL.LU R45, [R1+0x644] ;  /* 0x00064400012d7983 */ /* 0x000ea80000300800 */
[----:B------:R-:W3:Y:S04]  /*aa870*/  LDL.LU R46, [R1+0x648] ;  /* 0x00064800012e7983 */ /* 0x000ee80000300800 */
[----:B------:R-:W3:Y:S04]  /*aa880*/  LDL.LU R47, [R1+0x64c] ;  /* 0x00064c00012f7983 */ /* 0x000ee80000300800 */
[----:B---3--:R-:W-:Y:S04]  /*aa890*/  STL.64 [R1+0xa348], R46 ;  /* 0x00a3482e01007387 */ /* 0x008fe80000100a00 */
[----:B--2---:R-:W-:Y:S04]  /*aa8a0*/  STL.64 [R1+0xa340], R44 ;  /* 0x00a3402c01007387 */ /* 0x004fe80000100a00 */
[----:B------:R-:W2:Y:S04]  /*aa8b0*/  LDL.LU R40, [R1+0x620] ;  /* 0x0006200001287983 */ /* 0x000ea80000300800 */
[----:B------:R-:W2:Y:S04]  /*aa8c0*/  LDL.LU R41, [R1+0x624] ;  /* 0x0006240001297983 */ /* 0x000ea80000300800 */
[----:B------:R-:W3:Y:S04]  /*aa8d0*/  LDL.LU R42, [R1+0x628] ;  /* 0x00062800012a7983 */ /* 0x000ee80000300800 */
[----:B------:R-:W3:Y:S04]  /*aa8e0*/  LDL.LU R43, [R1+0x62c] ;  /* 0x00062c00012b7983 */ /* 0x000ee80000300800 */
[----:B---3--:R0:W-:Y:S04]  /*aa8f0*/  STL.64 [R1+0xa358], R42 ;  /* 0x00a3582a01007387 */ /* 0x0081e80000100a00 */
[----:B--2---:R-:W-:Y:S04]  /*aa900*/  STL.64 [R1+0xa350], R40 ;  /* 0x00a3502801007387 */ /* 0x004fe80000100a00 */
[----:B------:R-:W2:Y:S04]  /*aa910*/  LDL.LU R8, [R1+0x5f0] ;  /* 0x0005f00001087983 */ /* 0x000ea80000300800 */
[----:B------:R-:W2:Y:S04]  /*aa920*/  LDL.LU R9, [R1+0x5f4] ;  /* 0x0005f40001097983 */ /* 0x000ea80000300800 */
[----:B------:R-:W3:Y:S04]  /*aa930*/  LDL.LU R10, [R1+0x5f8] ;  /* 0x0005f800010a7983 */ /* 0x000ee80000300800 */
[----:B------:R-:W3:Y:S01]  /*aa940*/  LDL.LU R11, [R1+0x5fc] ;  /* 0x0005fc00010b7983 */ /* 0x000ee20000300800 */
[----:B0-----:R-:W-:-:S03]  /*aa950*/  IMAD.MOV.U32 R42, RZ, RZ, R2 ;  /* 0x000000ffff2a7224 */ /* 0x001fc600078e0002 */
[----:B---3--:R-:W-:Y:S04]  /*aa960*/  STL.64 [R1+0xa368], R10 ;  /* 0x00a3680a01007387 */ /* 0x008fe80000100a00 */
[----:B--2---:R0:W-:Y:S04]  /*aa970*/  STL.64 [R1+0xa360], R8 ;  /* 0x00a3600801007387 */ /* 0x0041e80000100a00 */
        /* <DEDUP_REMOVED lines=8> */
[----:B------:R-:W4:Y:S04]  /*aaa00*/  LDL.LU R52, [R1+0x560] ;  /* 0x0005600001347983 */ /* 0x000f280000300800 */
[----:B------:R-:W4:Y:S04]  /*aaa10*/  LDL.LU R53, [R1+0x564] ;  /* 0x0005640001357983 */ /* 0x000f280000300800 */
[----:B------:R-:W4:Y:S04]  /*aaa20*/  LDL.LU R54, [R1+0x568] ;  /* 0x0005680001367983 */ /* 0x000f280000300800 */
[----:B------:R-:W4:Y:S04]  /*aaa30*/  LDL.LU R55, [R1+0x56c] ;  /* 0x00056c0001377983 */ /* 0x000f280000300800 */
[----:B0-----:R-:W2:Y:S04]  /*aaa40*/  LDL.LU R8, [R1+0x520] ;  /* 0x0005200001087983 */ /* 0x001ea80000300800 */
[----:B------:R-:W2:Y:S04]  /*aaa50*/  LDL.LU R9, [R1+0x524] ;  /* 0x0005240001097983 */ /* 0x000ea80000300800 */
[----:B------:R-:W2:Y:S04]  /*aaa60*/  LDL.LU R10, [R1+0x528] ;  /* 0x00052800010a7983 */ /* 0x000ea80000300800 */
[----:B------:R-:W2:Y:S04]  /*aaa70*/  LDL.LU R11, [R1+0x52c] ;  /* 0x00052c00010b7983 */ /* 0x000ea80000300800 */
[----:B------:R-:W3:Y:S04]  /*aaa80*/  LDL.LU R32, [R1+0x38b0] ;  /* 0x0038b00001207983 */ /* 0x000ee80000300800 */
        /* <DEDUP_REMOVED lines=24> */
[----:B------:R-:W-:-:S03]  /*aac10*/  IMAD.MOV.U32 R43, RZ, RZ, R0 ;  /* 0x000000ffff2b7224 */ /* 0x000fc600078e0000 */
        /* <DEDUP_REMOVED lines=8> */
[----:B--2---:R-:W-:Y:S03]  /*aaca0*/  HMMA.16816.F32 R40, R28, R42, R8 ;  /* 0x0000002a1c28723c */ /* 0x004fe60000001808 */
[----:B------:R-:W2:Y:S04]  /*aacb0*/  LDL.LU.64 R10, [R1+0xa368] ;  /* 0x00a36800010a7983 */ /* 0x000ea80000300a00 */
[----:B------:R-:W2:Y:S01]  /*aacc0*/  LDL.LU.64 R8, [R1+0xa360] ;  /* 0x00a3600001087983 */ /* 0x000ea20000300a00 */
[----:B---3--:R-:W-:-:S02]  /*aacd0*/  F2FP.F16.E4M3.UNPACK_B R26, R32.H1 ;  /* 0x00000020ff1a723e */ /* 0x008fc400030006ff */
[----:B------:R-:W-:-:S07]  /*aace0*/  F2FP.F16.E4M3.UNPACK_B R27, R33.H1 ;  /* 0x00000021ff1b723e */ /* 0x000fce00030006ff */
[----:B----4-:R-:W-:Y:S02]  /*aacf0*/  HMMA.16816.F32 R44, R28, R26, R44 ;  /* 0x0000001a1c2c723c */ /* 0x010fe4000000182c */
[----:B------:R-:W-:Y:S04]  /*aad00*/  STL.64 [R1+0x520], R40 ;  /* 0x0005202801007387 */ /* 0x000fe80000100a00 */
[----:B------:R0:W-:Y:S04]  /*aad10*/  STL.64 [R1+0x528], R42 ;  /* 0x0005282a01007387 */ /* 0x0001e80000100a00 */
[----:B0-----:R-:W3:Y:S04]  /*aad20*/  LDL.LU.64 R42, [R1+0xa358] ;  /* 0x00a35800012a7983 */ /* 0x001ee80000300a00 */
[----:B------:R-:W3:Y:S04]  /*aad30*/  LDL.LU.64 R40, [R1+0xa350] ;  /* 0x00a3500001287983 */ /* 0x000ee80000300a00 */
[----:B------:R-:W-:Y:S04]  /*aad40*/  STL.64 [R1+0x40], R26 ;  /* 0x0000401a01007387 */ /* 0x000fe80000100a00 */
[----:B------:R-:W-:Y:S04]  /*aad50*/  STL.64 [R1+0x540], R44 ;  /* 0x0005402c01007387 */ /* 0x000fe80000100a00 */
[----:B------:R0:W-:Y:S04]  /*aad60*/  STL.64 [R1+0x548], R46 ;  /* 0x0005482e01007387 */ /* 0x0001e80000100a00 */
[----:B0-----:R-:W4:Y:S04]  /*aad70*/  LDL.LU.64 R46, [R1+0xa348] ;  /* 0x00a34800012e7983 */ /* 0x001f280000300a00 */
[----:B------:R-:W4:Y:S01]  /*aad80*/  LDL.LU.64 R44, [R1+0xa340] ;  /* 0x00a34000012c7983 */ /* 0x000f220000300a00 */
[----:B------:R-:W-:-:S02]  /*aad90*/  F2FP.F16.E4M3.UNPACK_B R4, R4.H1 ;  /* 0x00000004ff04723e */ /* 0x000fc400030006ff */
[----:B------:R-:W-:-:S07]  /*aada0*/  F2FP.F16.E4M3.UNPACK_B R5, R5.H1 ;  /* 0x00000005ff05723e */ /* 0x000fce00030006ff */
[----:B------:R-:W-:Y:S01]  /*aadb0*/  HMMA.16816.F32 R52, R28, R4, R52 ;  /* 0x000000041c34723c */ /* 0x000fe20000001834 */
[----:B------:R-:W-:-:S15]  /*aadc0*/  STL.64 [R1+0x38], R4 ;  /* 0x0000380401007387 */ /* 0x000fde0000100a00 */
[----:B------:R-:W-:-:S03]  /*aadd0*/  NOP ;  /* 0x0000000000007918 */ /* 0x000fc60000000000 */
[----:B------:R-:W-:Y:S04]  /*aade0*/  STL.64 [R1+0x560], R52 ;  /* 0x0005603401007387 */ /* 0x000fe80000100a00 */
[----:B------:R0:W-:Y:S04]  /*aadf0*/  STL.64 [R1+0x568], R54 ;  /* 0x0005683601007387 */ /* 0x0001e80000100a00 */
[----:B0-----:R-:W4:Y:S04]  /*aae00*/  LDL.LU.64 R54, [R1+0xa338] ;  /* 0x00a3380001367983 */ /* 0x001f280000300a00 */
[----:B------:R-:W4:Y:S01]  /*aae10*/  LDL.LU.64 R52, [R1+0xa330] ;  /* 0x00a3300001347983 */ /* 0x000f220000300a00 */
[----:B------:R-:W-:-:S02]  /*aae20*/  F2FP.F16.E4M3.UNPACK_B R2, R2.H1 ;  /* 0x00000002ff02723e */ /* 0x000fc400030006ff */
[----:B------:R-:W-:-:S07]  /*aae30*/  F2FP.F16.E4M3.UNPACK_B R3, R3.H1 ;  /* 0x00000003ff03723e */ /* 0x000fce00030006ff */
[C---:B------:R-:W-:Y:S01]  /*aae40*/  HMMA.16816.F32 R20, R28.reuse, R2, R20 ;  /* 0x000000021c14723c */ /* 0x040fe20000001814 */
[----:B------:R-:W-:Y:S02]  /*aae50*/  F2FP.F16.E4M3.UNPACK_B R4, R24.H1 ;  /* 0x00000018ff04723e */ /* 0x000fe400030006ff */
[----:B------:R-:W-:Y:S01]  /*aae60*/  F2FP.F16.E4M3.UNPACK_B R5, R6.H1 ;  /* 0x00000006ff05723e */ /* 0x000fe200030006ff */
[----:B------:R0:W-:Y:S06]  /*aae70*/  STL.64 [R1+0x30], R2 ;  /* 0x0000300201007387 */ /* 0x0001ec0000100a00 */
[----:B------:R-:W-:Y:S01]  /*aae80*/  HMMA.16816.F32 R16, R28, R4, R16 ;  /* 0x000000041c10723c */ /* 0x000fe20000001810 */
[----:B0-----:R-:W-:-:S02]  /*aae90*/  F2FP.F16.E4M3.UNPACK_B R2, R7.H1 ;  /* 0x00000007ff02723e */ /* 0x001fc400030006ff */
[----:B------:R-:W-:-:S06]  /*aaea0*/  F2FP.F16.E4M3.UNPACK_B R3, R34.H1 ;  /* 0x00000022ff03723e */ /* 0x000fcc00030006ff */
[----:B------:R-:W-:Y:S04]  /*aaeb0*/  STL.64 [R1+0x580], R20 ;  /* 0x0005801401007387 */ /* 0x000fe80000100a00 */
[----:B------:R-:W-:Y:S04]  /*aaec0*/  STL.64 [R1+0x588], R22 ;  /* 0x0005881601007387 */ /* 0x000fe80000100a00 */
[----:B------:R0:W-:Y:S01]  /*aaed0*/  STL.64 [R1+0x28], R4 ;  /* 0x0000280401007387 */ /* 0x0001e20000100a00 */
[----:B------:R-:W-:Y:S01]  /*aaee0*/  HMMA.16816.F32 R12, R28, R2, R12 ;  /* 0x000000021c0c723c */ /* 0x000fe2000000180c */
[----:B0-----:R-:W-:-:S02]  /*aaef0*/  F2FP.F16.E4M3.UNPACK_B R4, R35.H1 ;  /* 0x00000023ff04723e */ /* 0x001fc400030006ff */
[----:B------:R-:W-:Y:S01]  /*aaf00*/  F2FP.F16.E4M3.UNPACK_B R5, R36.H1 ;  /* 0x00000024ff05723e */ /* 0x000fe200030006ff */
[----:B------:R-:W-:Y:S04]  /*aaf10*/  STL.64 [R1+0x22f0], R16 ;  /* 0x0022f01001007387 */ /* 0x000fe80000100a00 */
[----:B------:R-:W-:Y:S04]  /*aaf20*/  STL.64 [R1+0x22f8], R18 ;  /* 0x0022f81201007387 */ /* 0x000fe80000100a00 */
[----:B------:R0:W-:Y:S07]  /*aaf30*/  STL.64 [R1+0x20], R2 ;  /* 0x0000200201007387 */ /* 0x0001ee0000100a00 */
[----:B------:R-:W-:Y:S04]  /*aaf40*/  STL.64 [R1+0x2300], R12 ;  /* 0x0023000c01007387 */ /* 0x000fe80000100a00 */
[----:B------:R-:W-:Y:S04]  /*aaf50*/  STL.64 [R1+0x2308], R14 ;  /* 0x0023080e01007387 */ /* 0x000fe80000100a00 */
[----:B------:R1:W-:Y:S01]  /*aaf60*/  STL.64 [R1+0x18], R4 ;  /* 0x0000180401007387 */ /* 0x0003e20000100a00 */
[----:B0-----:R-:W-:-:S02]  /*aaf70*/  F2FP.F16.E4M3.UNPACK_B R2, R37.H1 ;  /* 0x00000025ff02723e */ /* 0x001fc400030006ff */
[----:B------:R-:W-:Y:S02]  /*aaf80*/  F2FP.F16.E4M3.UNPACK_B R3, R38.H1 ;  /* 0x00000026ff03723e */ /* 0x000fe400030006ff */
[----:B------:R-:W-:Y:S02]  /*aaf90*/  F2FP.F16.E4M3.UNPACK_B R60, R60.H1 ;  /* 0x0000003cff3c723e */ /* 0x000fe400030006ff */
[----:B------:R-:W-:Y:S01]  /*aafa0*/  F2FP.F16.E4M3.UNPACK_B R61, R61.H1 ;  /* 0x0000003dff3d723e */ /* 0x000fe200030006ff */
[----:B--2---:R-:W-:Y:S01]  /*aafb0*/  HMMA.16816.F32 R8, R28, R4, R8 ;  /* 0x000000041c08723c */ /* 0x004fe20000001808 */
[----:B-1----:R-:W-:Y:S02]  /*aafc0*/  F2FP.F16.E4M3.UNPACK_B R4, R39.H1 ;  /* 0x00000027ff04723e */ /* 0x002fe400030006ff */
[----:B------:R-:W-:-:S15]  /*aafd0*/  F2FP.F16.E4M3.UNPACK_B R5, R56.H1 ;  /* 0x00000038ff05723e */ /* 0x000fde00030006ff */
[----:B------:R-:W-:Y:S01]  /*aafe0*/  NOP ;  /* 0x0000000000007918 */ /* 0x000fe20000000000 */
[----:B------:R-:W-:Y:S04]  /*aaff0*/  STL.64 [R1+0x2310], R8 ;  /* 0x0023100801007387 */ /* 0x000fe80000100a00 */
[----:B------:R3:W-:Y:S02]  /*ab000*/  STL.64 [R1+0x2318], R10 ;  /* 0x0023180a01007387 */ /* 0x0007e40000100a00 */
[----:B---3--:R-:W-:Y:S02]  /*ab010*/  HMMA.16816.F32 R8, R28, R2, R40 ;  /* 0x000000021c08723c */ /* 0x008fe40000001828 */
[----:B------:R-:W-:-:S15]  /*ab020*/  STL.64 [R1+0x10], R2 ;  /* 0x0000100201007387 */ /* 0x000fde0000100a00 */
[----:B------:R-:W-:Y:S02]  /*ab030*/  NOP ;  /* 0x0000000000007918 */ /* 0x000fe40000000000 */
[----:B------:R-:W-:Y:S04]  /*ab040*/  STL.64 [R1+0x2320], R8 ;  /* 0x0023200801007387 */ /* 0x000fe80000100a00 */
[----:B------:R-:W-:Y:S04]  /*ab050*/  STL.64 [R1+0x2328], R10 ;  /* 0x0023280a01007387 */ /* 0x000fe80000100a00 */
[----:B------:R4:W-:Y:S02]  /*ab060*/  STL.64 [R1+0x8], R4 ;  /* 0x0000080401007387 */ /* 0x0009e40000100a00 */
[----:B----4-:R-:W-:Y:S01]  /*ab070*/  HMMA.16816.F32 R4, R28, R4, R44 ;  /* 0x000000041c04723c */ /* 0x010fe2000000182c */
[----:B------:R-:W-:-:S02]  /*ab080*/  F2FP.F16.E4M3.UNPACK_B R2, R57.H1 ;  /* 0x00000039ff02723e */ /* 0x000fc400030006ff */
[----:B------:R-:W-:-:S15]  /*ab090*/  F2FP.F16.E4M3.UNPACK_B R3, R58.H1 ;  /* 0x0000003aff03723e */ /* 0x000fde00030006ff */
[----:B------:R-:W-:Y:S01]  /*ab0a0*/  NOP ;  /* 0x0000000000007918 */ /* 0x000fe20000000000 */
[----:B------:R-:W-:Y:S04]  /*ab0b0*/  STL.64 [R1+0x2330], R4 ;  /* 0x0023300401007387 */ /* 0x000fe80000100a00 */
[----:B------:R0:W-:Y:S02]  /*ab0c0*/  STL.64 [R1+0x2338], R6 ;  /* 0x0023380601007387 */ /* 0x0001e40000100a00 */
[----:B0-----:R-:W-:Y:S02]  /*ab0d0*/  HMMA.16816.F32 R4, R28, R2, R48 ;  /* 0x000000021c04723c */ /* 0x001fe40000001830 */
[----:B------:R-:W-:-:S15]  /*ab0e0*/  STL.64 [R1], R2 ;  /* 0x0000000201007387 */ /* 0x000fde0000100a00 */
[----:B------:R-:W-:Y:S02]  /*ab0f0*/  NOP ;  /* 0x0000000000007918 */ /* 0x000fe40000000000 */
[----:B------:R-:W-:Y:S04]  /*ab100*/  STL.64 [R1+0x2340], R4 ;  /* 0x0023400401007387 */ /* 0x000fe80000100a00 */
[----:B------:R0:W-:Y:S04]  /*ab110*/  STL.64 [R1+0x2348], R6 ;  /* 0x0023480601007387 */ /* 0x0001e80000100a00 */
[----:B------:R-:W2:Y:S01]  /*ab120*/  LDL.LU R36, [R1+0x7d0] ;  /* 0x0007d00001247983 */ /* 0x000ea20000300800 */
[----:B0-----:R-:W-:Y:S01]  /*ab130*/  HMMA.16816.F32 R4, R28, R60, R52 ;  /* 0x0000003c1c04723c */ /* 0x001fe20000001834 */
[----:B------:R-:W-:-:S15]  /*ab140*/  F2FP.F16.E4M3.UNPACK_B R58, R59.H1 ;  /* 0x0000003bff3a723e */ /* 0x000fde00030006ff */
[----:B------:R-:W-:-:S03]  /*ab150*/  NOP ;  /* 0x0000000000007918 */ /* 0x000fc60000000000 */
[----:B------:R0:W-:Y:S04]  /*ab160*/  STL.64 [R1+0x690], R4 ;  /* 0x0006900401007387 */ /* 0x0001e80000100a00 */
[----:B------:R1:W-:Y:S04]  /*ab170*/  STL.64 [R1+0x698], R6 ;  /* 0x0006980601007387 */ /* 0x0003e80000100a00 */
        /* <DEDUP_REMOVED lines=47> */
[----:B------:R-:W-:Y:S04]  /*ab470*/  STL [R1+0xa2b8], R60 ;  /* 0x00a2b83c01007387 */ /* 0x000fe80000100800 */
[----:B------:R-:W-:Y:S01]  /*ab480*/  STL [R1+0xa2b4], R61 ;  /* 0x00a2b43d01007387 */ /* 0x000fe20000100800 */
[----:B--2---:R-:W-:-:S02]  /*ab490*/  F2FP.F16.E4M3.UNPACK_B R59, R59.H1 ;  /* 0x0000003bff3b723e */ /* 0x004fc400030006ff */
[----:B---3--:R-:W-:Y:S02]  /*ab4a0*/  F2FP.F16.E4M3.UNPACK_B R56, R56.H1 ;  /* 0x00000038ff38723e */ /* 0x008fe400030006ff */
[----:B----4-:R-:W-:-:S03]  /*ab4b0*/  F2FP.F16.E4M3.UNPACK_B R57, R57.H1 ;  /* 0x00000039ff39723e */ /* 0x010fc600030006ff */
[----:B------:R-:W-:Y:S01]  /*ab4c0*/  HMMA.16816.F32 R24, R28, R58, R24 ;  /* 0x0000003a1c18723c */ /* 0x000fe20000001818 */
[----:B------:R-:W-:Y:S02]  /*ab4d0*/  F2FP.F16.E4M3.UNPACK_B R54, R54.H1 ;  /* 0x00000036ff36723e */ /* 0x000fe400030006ff */
[----:B------:R-:W-:-:S05]  /*ab4e0*/  F2FP.F16.E4M3.UNPACK_B R55, R55.H1 ;  /* 0x00000037ff37723e */ /* 0x000fca00030006ff */
[C---:B------:R-:W-:Y:S08]  /*ab4f0*/  HMMA.16816.F32 R32, R28.reuse, R56, R32 ;  /* 0x000000381c20723c */ /* 0x040ff00000001820 */
[C---:B------:R-:W-:Y:S01]  /*ab500*/  HMMA.16816.F32 R4, R28.reuse, R54, R4 ;  /* 0x000000361c04723c */ /* 0x040fe20000001804 */
[----:B------:R-:W-:Y:S02]  /*ab510*/  F2FP.F16.E4M3.UNPACK_B R52, R52.H1 ;  /* 0x00000034ff34723e */ /* 0x000fe400030006ff */
[----:B------:R-:W-:Y:S01]  /*ab520*/  F2FP.F16.E4M3.UNPACK_B R53, R53.H1 ;  /* 0x00000035ff35723e */ /* 0x000fe200030006ff */
[----:B------:R-:W-:Y:S04]  /*ab530*/  STL.64 [R1+0x6b0], R24 ;  /* 0x0006b01801007387 */ /* 0x000fe80000100a00 */
[----:B------:R0:W-:Y:S04]  /*ab540*/  STL.64 [R1+0x6b8], R26 ;  /* 0x0006b81a01007387 */ /* 0x0001e80000100a00 */
[----:B0-----:R-:W2:Y:S04]  /*ab550*/  LDL.LU.64 R26, [R1+0xa328] ;  /* 0x00a32800011a7983 */ /* 0x001ea80000300a00 */
[----:B------:R-:W3:Y:S04]  /*ab560*/  LDL.LU R25, [R1+0xa320] ;  /* 0x00a3200001197983 */ /* 0x000ee80000300800 */
[----:B------:R0:W-:Y:S04]  /*ab570*/  STL.64 [R1+0x6e0], R32 ;  /* 0x0006e02001007387 */ /* 0x0001e80000100a00 */
[----:B------:R-:W-:Y:S04]  /*ab580*/  STL.64 [R1+0x6e8], R34 ;  /* 0x0006e82201007387 */ /* 0x000fe80000100a00 */
[----:B0-----:R-:W4:Y:S04]  /*ab590*/  LDL.LU.64 R32, [R1+0xa318] ;  /* 0x00a3180001207983 */ /* 0x001f280000300a00 */
[----:B------:R-:W-:Y:S04]  /*ab5a0*/  STL.64 [R1+0xa080], R58 ;  /* 0x00a0803a01007387 */ /* 0x000fe80000100a00 */
[----:B------:R-:W-:Y:S04]  /*ab5b0*/  STL.64 [R1+0xa078], R56 ;  /* 0x00a0783801007387 */ /* 0x000fe80000100a00 */
[----:B------:R-:W-:Y:S04]  /*ab5c0*/  STL.64 [R1+0x700], R4 ;  /* 0x0007000401007387 */ /* 0x000fe80000100a00 */
[----:B------:R0:W-:Y:S02]  /*ab5d0*/  STL.64 [R1+0x708], R6 ;  /* 0x0007080601007387 */ /* 0x0001e40000100a00 */
[----:B0-----:R-:W-:Y:S01]  /*ab5e0*/  HMMA.16816.F32 R4, R28, R52, R20 ;  /* 0x000000341c04723c */ /* 0x001fe20000001814 */
[----:B------:R-:W-:-:S02]  /*ab5f0*/  F2FP.F16.E4M3.UNPACK_B R50, R50.H1 ;  /* 0x00000032ff32723e */ /* 0x000fc400030006ff */
[----:B------:R-:W-:Y:S01]  /*ab600*/  F2FP.F16.E4M3.UNPACK_B R51, R51.H1 ;  /* 0x00000033ff33723e */ /* 0x000fe200030006ff */
[----:B------:R-:W-:Y:S04]  /*ab610*/  STL.64 [R1+0xa060], R54 ;  /* 0x00a0603601007387 */ /* 0x000fe80000100a00 */
[----:B------:R-:W-:Y:S11]  /*ab620*/  STL.64 [R1+0xa058], R52 ;  /* 0x00a0583401007387 */ /* 0x000ff60000100a00 */
[----:B------:R-:W-:Y:S04]  /*ab630*/  STL.64 [R1+0x730], R4 ;  /* 0x0007300401007387 */ /* 0x000fe80000100a00 */
[----:B------:R0:W-:Y:S02]  /*ab640*/  STL.64 [R1+0x738], R6 ;  /* 0x0007380601007387 */ /* 0x0001e40000100a00 */
[----:B0-----:R-:W-:Y:S01]  /*ab650*/  HMMA.16816.F32 R4, R28, R50, R16 ;  /* 0x000000321c04723c */ /* 0x001fe20000001810 */
[----:B------:R-:W-:-:S02]  /*ab660*/  F2FP.F16.E4M3.UNPACK_B R48, R48.H1 ;  /* 0x00000030ff30723e */ /* 0x000fc400030006ff */
[----:B------:R-:W-:Y:S02]  /*ab670*/  F2FP.F16.E4M3.UNPACK_B R49, R49.H1 ;  /* 0x00000031ff31723e */ /* 0x000fe400030006ff */
[----:B------:R-:W-:-:S14]  /*ab680*/  F2FP.F16.E4M3.UNPACK_B R46, R46.H1 ;  /* 0x0000002eff2e723e */ /* 0x000fdc00030006ff */
[----:B------:R-:W-:Y:S04]  /*ab690*/  STL.64 [R1+0x750], R4 ;  /* 0x0007500401007387 */ /* 0x000fe80000100a00 */
[----:B------:R0:W-:Y:S02]  /*ab6a0*/  STL.64 [R1+0x758], R6 ;  /* 0x0007580601007387 */ /* 0x0001e40000100a00 */
[----:B0-----:R-:W-:Y:S01]  /*ab6b0*/  HMMA.16816.F32 R4, R28, R48, R12 ;  /* 0x000000301c04723c */ /* 0x001fe2000000180c */
[----:B------:R-:W-:Y:S01]  /*ab6c0*/  F2FP.F16.E4M3.UNPACK_B R47, R47.H1 ;  /* 0x0000002fff2f723e */ /* 0x000fe200030006ff */
[----:B------:R-:W-:Y:S04]  /*ab6d0*/  STL.64 [R1+0xa050], R50 ;  /* 0x00a0503201007387 */ /* 0x000fe80000100a00 */
[----:B------:R-:W-:-:S13]  /*ab6e0*/  STL.64 [R1+0xa048], R48 ;  /* 0x00a0483001007387 */ /* 0x000fda0000100a00 */
[----:B------:R-:W-:Y:S04]  /*ab6f0*/  STL.64 [R1+0x780], R4 ;  /* 0x0007800401007387 */ /* 0x000fe80000100a00 */
[----:B------:R0:W-:Y:S02]  /*ab700*/  STL.64 [R1+0x788], R6 ;  /* 0x0007880601007387 */ /* 0x0001e40000100a00 */
[----:B0-----:R-:W-:Y:S01]  /*ab710*/  HMMA.16816.F32 R4, R28, R46, R8 ;  /* 0x0000002e1c04723c */ /* 0x001fe20000001808 */
[----:B------:R-:W-:Y:S02]  /*ab720*/  F2FP.F16.E4M3.UNPACK_B R44, R44.H1 ;  /* 0x0000002cff2c723e */ /* 0x000fe400030006ff */
[----:B------:R-:W-:-:S15]  /*ab730*/  F2FP.F16.E4M3.UNPACK_B R45, R45.H1 ;  /* 0x0000002dff2d723e */ /* 0x000fde00030006ff */
[----:B------:R-:W-:Y:S01]  /*ab740*/  NOP ;  /* 0x0000000000007918 */ /* 0x000fe20000000000 */
[----:B------:R-:W-:Y:S04]  /*ab750*/  STL.64 [R1+0x7a0], R4 ;  /* 0x0007a00401007387 */ /* 0x000fe80000100a00 */
[----:B------:R0:W-:Y:S04]  /*ab760*/  STL.64 [R1+0x7a8], R6 ;  /* 0x0007a80601007387 */ /* 0x0001e80000100a00 */
[----:B------:R-:W2:Y:S01]  /*ab770*/  LDL.LU R12, [R1+0x910] ;  /* 0x00091000010c7983 */ /* 0x000ea20000300800 */
[----:B0-----:R-:W-:-:S15]  /*ab780*/  HMMA.16816.F32 R4, R28, R44, R36 ;  /* 0x0000002c1c04723c */ /* 0x001fde0000001824 */
[----:B------:R-:W-:-:S04]  /*ab790*/  NOP ;  /* 0x0000000000007918 */ /* 0x000fc80000000000 */
[----:B------:R-:W-:Y:S04]  /*ab7a0*/  STL.64 [R1+0x7d0], R4 ;  /* 0x0007d00401007387 */ /* 0x000fe80000100a00 */
[----:B------:R-:W-:Y:S04]  /*ab7b0*/  STL.64 [R1+0x7d8], R6 ;  /* 0x0007d80601007387 */ /* 0x000fe80000100a00 */
[----:B------:R-:W2:Y:S04]  /*ab7c0*/  LDL.LU R13, [R1+0x914] ;  /* 0x00091400010d7983 */ /* 0x000ea80000300800 */
[----:B------:R-:W2:Y:S04]  /*ab7d0*/  LDL.LU R14, [R1+0x918] ;  /* 0x00091800010e7983 */ /* 0x000ea80000300800 */
[----:B------:R-:W2:Y:S01]  /*ab7e0*/  LDL.LU R15, [R1+0x91c] ;  /* 0x00091c00010f7983 */ /* 0x000ea20000300800 */
[----:B------:R-:W-:-:S03]  /*ab7f0*/  F2FP.F16.E4M3.UNPACK_B R42, R43.H1 ;  /* 0x0000002bff2a723e */ /* 0x000fc600030006ff */
[----:B--2---:R-:W-:Y:S04]  /*ab800*/  STL.64 [R1+0xa310], R14 ;  /* 0x00a3100e01007387 */ /* 0x004fe80000100a00 */
[----:B------:R0:W-:Y:S04]  /*ab810*/  STL.64 [R1+0xa308], R12 ;  /* 0x00a3080c01007387 */ /* 0x0001e80000100a00 */
        /* <DEDUP_REMOVED lines=8> */
[----:B0-----:R-:W2:Y:S04]  /*ab8a0*/  LDL.LU R12, [R1+0x7f0] ;  /* 0x0007f000010c7983 */ /* 0x001ea80000300800 */
        /* <DEDUP_REMOVED lines=31> */
[----:B------:R-:W-:Y:S04]  /*abaa0*/  STL.64 [R1+0xa070], R46 ;  /* 0x00a0702e01007387 */ /* 0x000fe80000100a00 */
[----:B------:R0:W-:Y:S04]  /*abab0*/  STL.64 [R1+0xa068], R44 ;  /* 0x00a0682c01007387 */ /* 0x0001e80000100a00 */
[----:B0-----:R-:W4:Y:S04]  /*abac0*/  LDL.LU R44, [R1+0x820] ;  /* 0x00082000012c7983 */ /* 0x001f280000300800 */
[----:B------:R-:W4:Y:S04]  /*abad0*/  LDL.LU R45, [R1+0x824] ;  /* 0x00082400012d7983 */ /* 0x000f280000300800 */
[----:B------:R-:W4:Y:S04]  /*abae0*/  LDL.LU R46, [R1+0x828] ;  /* 0x00082800012e7983 */ /* 0x000f280000300800 */
[----:B------:R-:W4:Y:S01]  /*abaf0*/  LDL.LU R47, [R1+0x82c] ;  /* 0x00082c00012f7983 */ /* 0x000f220000300800 */
[----:B--2---:R-:W-:-:S07]  /*abb00*/  F2FP.F16.E4M3.UNPACK_B R43, R43.H1 ;  /* 0x0000002bff2b723e */ /* 0x004fce00030006ff */
[----:B------:R-:W-:-:S15]  /*abb10*/  HMMA.16816.F32 R12, R28, R42, R12 ;  /* 0x0000002a1c0c723c */ /* 0x000fde000000180c */
[----:B------:R-:W-:-:S04]  /*abb20*/  NOP ;  /* 0x0000000000007918 */ /* 0x000fc80000000000 */
[----:B------:R-:W-:Y:S04]  /*abb30*/  STL.64 [R1+0x7f0], R12 ;  /* 0x0007f00c01007387 */ /* 0x000fe80000100a00 */
[----:B------:R0:W-:Y:S04]  /*abb40*/  STL.64 [R1+0x7f8], R14 ;  /* 0x0007f80e01007387 */ /* 0x0001e80000100a00 */
[----:B0-----:R-:W2:Y:S04]  /*abb50*/  LDL.LU.64 R14, [R1+0xa310] ;  /* 0x00a31000010e7983 */ /* 0x001ea80000300a00 */
[----:B------:R-:W2:Y:S01]  /*abb60*/  LDL.LU.64 R12, [R1+0xa308] ;  /* 0x00a30800010c7983 */ /* 0x000ea20000300a00 */
[----:B---3--:R-:W-:-:S02]  /*abb70*/  F2FP.F16.E4M3.UNPACK_B R40, R40.H1 ;  /* 0x00000028ff28723e */ /* 0x008fc400030006ff */
[----:B------:R-:W-:Y:S02]  /*abb80*/  F2FP.F16.E4M3.UNPACK_B R41, R41.H1 ;  /* 0x00000029ff29723e */ /* 0x000fe400030006ff */
[----:B------:R-:W-:Y:S02]  /*abb90*/  F2FP.F16.E4M3.UNPACK_B R38, R38.H1 ;  /* 0x00000026ff26723e */ /* 0x000fe400030006ff */
[----:B------:R-:W-:Y:S01]  /*abba0*/  F2FP.F16.E4M3.UNPACK_B R39, R39.H1 ;  /* 0x00000027ff27723e */ /* 0x000fe200030006ff */
[----:B------:R-:W-:Y:S04]  /*abbb0*/  STL.64 [R1+0xa090], R42 ;  /* 0x00a0902a01007387 */ /* 0x000fe80000100a00 */
[----:B------:R0:W-:Y:S01]  /*abbc0*/  STL.64 [R1+0xa088], R40 ;  /* 0x00a0882801007387 */ /* 0x0001e20000100a00 */
[C---:B----4-:R-:W-:Y:S08]  /*abbd0*/  HMMA.16816.F32 R44, R28.reuse, R40, R44 ;  /* 0x000000281c2c723c */ /* 0x050ff0000000182c */
[----:B0-----:R-:W-:Y:S01]  /*abbe0*/  HMMA.16816.F32 R40, R28, R38, R48 ;  /* 0x000000261c28723c */ /* 0x001fe20000001830 */
[----:B------:R-:W-:-:S02]  /*abbf0*/  F2FP.F16.E4M3.UNPACK_B R36, R36.H1 ;  /* 0x00000024ff24723e */ /* 0x000fc400030006ff */
[----:B------:R-:W-:Y:S02]  /*abc00*/  F2FP.F16.E4M3.UNPACK_B R37, R37.H1 ;  /* 0x00000025ff25723e */ /* 0x000fe400030006ff */
[----:B------:R-:W-:Y:S02]  /*abc10*/  F2FP.F16.E4M3.UNPACK_B R34, R34.H1 ;  /* 0x00000022ff22723e */ /* 0x000fe400030006ff */
[----:B------:R-:W-:Y:S02]  /*abc20*/  F2FP.F16.E4M3.UNPACK_B R35, R35.H1 ;  /* 0x00000023ff23723e */ /* 0x000fe400030006ff */
[----:B------:R-:W-:Y:S02]  /*abc30*/  F2FP.F16.E4M3.UNPACK_B R2, R24.H1 ;  /* 0x00000018ff02723e */ /* 0x000fe400030006ff */
[----:B------:R-:W-:Y:S01]  /*abc40*/  F2FP.F16.E4M3.UNPACK_B R3, R10.H1 ;  /* 0x0000000aff03723e */ /* 0x000fe200030006ff */
[----:B------:R-:W-:Y:S04]  /*abc50*/  STL.64 [R1+0x820], R44 ;  /* 0x0008202c01007387 */ /* 0x000fe80000100a00 */
[----:B------:R-:W-:Y:S01]  /*abc60*/  STL.64 [R1+0x828], R46 ;  /* 0x0008282e01007387 */ /* 0x000fe20000100a00 */
[----:B------:R-:W-:-:S02]  /*abc70*/  F2FP.F16.E4M3.UNPACK_B R4, R11.H1 ;  /* 0x0000000bff04723e */ /* 0x000fc400030006ff */
[----:B------:R-:W-:Y:S01]  /*abc80*/  F2FP.F16.E4M3.UNPACK_B R5, R8.H1 ;  /* 0x00000008ff05723e */ /* 0x000fe200030006ff */
[----:B------:R-:W-:Y:S04]  /*abc90*/  STL.64 [R1+0x840], R40 ;  /* 0x0008402801007387 */ /* 0x000fe80000100a00 */
[----:B------:R0:W-:Y:S04]  /*abca0*/  STL.64 [R1+0x848], R42 ;  /* 0x0008482a01007387 */ /* 0x0001e80000100a00 */
[----:B------:R-:W-:Y:S04]  /*abcb0*/  STL.64 [R1+0xa0a0], R38 ;  /* 0x00a0a02601007387 */ /* 0x000fe80000100a00 */
[----:B------:R1:W-:Y:S01]  /*abcc0*/  STL.64 [R1+0xa098], R36 ;  /* 0x00a0982401007387 */ /* 0x0003e20000100a00 */
[----:B------:R-:W-:-:S02]  /*abcd0*/  F2FP.F16.E4M3.UNPACK_B R6, R6.H1 ;  /* 0x00000006ff06723e */ /* 0x000fc400030006ff */
[----:B------:R-:W-:Y:S01]  /*abce0*/  F2FP.F16.E4M3.UNPACK_B R7, R7.H1 ;  /* 0x00000007ff07723e */ /* 0x000fe200030006ff */
[C---:B------:R-:W-:Y:S08]  /*abcf0*/  HMMA.16816.F32 R20, R28.reuse, R2, R20 ;  /* 0x000000021c14723c */ /* 0x040ff00000001814 */
[C---:B0-----:R-:W-:Y:S08]  /*abd00*/  HMMA.16816.F32 R40, R28.reuse, R36, R52 ;  /* 0x000000241c28723c */ /* 0x041ff00000001834 */
[C---:B------:R-:W-:Y:S08]  /*abd10*/  HMMA.16816.F32 R16, R28.reuse, R4, R16 ;  /* 0x000000041c10723c */ /* 0x040ff00000001810 */
[C---:B-1----:R-:W-:Y:S03]  /*abd20*/  HMMA.16816.F32 R36, R28.reuse, R34, R56 ;  /* 0x000000221c24723c */ /* 0x042fe60000001838 */
[----:B------:R0:W-:Y:S04]  /*abd30*/  STL.64 [R1+0x870], R40 ;  /* 0x0008702801007387 */ /* 0x0001e80000100a00 */
[----:B------:R1:W-:Y:S04]  /*abd40*/  STL.64 [R1+0x878], R42 ;  /* 0x0008782a01007387 */ /* 0x0003e80000100a00 */
[----:B------:R-:W-:Y:S04]  /*abd50*/  STL [R1+0xa2bc], R35 ;  /* 0x00a2bc2301007387 */ /* 0x000fe80000100800 */
[----:B------:R-:W-:Y:S04]  /*abd60*/  STL [R1+0xa300], R34 ;  /* 0x00a3002201007387 */ /* 0x000fe80000100800 */
[----:B------:R-:W-:Y:S04]  /*abd70*/  STL.64 [R1+0x890], R36 ;  /* 0x0008902401007387 */ /* 0x000fe80000100a00 */
[----:B------:R-:W-:Y:S04]  /*abd80*/  STL.64 [R1+0x898], R38 ;  /* 0x0008982601007387 */ /* 0x000fe80000100a00 */
[----:B------:R3:W-:Y:S04]  /*abd90*/  STL.64 [R1+0xa2f8], R32 ;  /* 0x00a2f82001007387 */ /* 0x0007e80000100a00 */
[----:B------:R-:W-:Y:S04]  /*abda0*/  STL.64 [R1+0x8c0], R20 ;  /* 0x0008c01401007387 */ /* 0x000fe80000100a00 */
[----:B------:R-:W-:Y:S04]  /*abdb0*/  STL.64 [R1+0x8c8], R22 ;  /* 0x0008c81601007387 */ /* 0x000fe80000100a00 */
[----:B------:R-:W-:Y:S04]  /*abdc0*/  STL.64 [R1+0x8e0], R16 ;  /* 0x0008e01001007387 */ /* 0x000fe80000100a00 */
[----:B------:R-:W-:Y:S04]  /*abdd0*/  STL.64 [R1+0x8e8], R18 ;  /* 0x0008e81201007387 */ /* 0x000fe80000100a00 */
[----:B------:R-:W4:Y:S01]  /*abde0*/  LDL.LU R56, [R1+0xa70] ;  /* 0x000a700001387983 */ /* 0x000f220000300800 */
[----:B------:R-:W-:Y:S01]  /*abdf0*/  F2FP.F16.E4M3.UNPACK_B R8, R9.H1 ;  /* 0x00000009ff08723e */ /* 0x000fe200030006ff */
[----:B--2---:R-:W-:-:S15]  /*abe00*/  HMMA.16816.F32 R12, R28, R6, R12 ;  /* 0x000000061c0c723c */ /* 0x004fde000000180c */
[----:B------:R-:W-:-:S04]  /*abe10*/  NOP ;  /* 0x0000000000007918 */ /* 0x000fc80000000000 */
[----:B------:R2:W-:Y:S04]  /*abe20*/  STL.64 [R1+0x910], R12 ;  /* 0x0009100c01007387 */ /* 0x0005e80000100a00 */
        /* <DEDUP_REMOVED lines=12> */
[----:B---3--:R-:W3:Y:S04]  /*abef0*/  LDL.LU R32, [R1+0x930] ;  /* 0x0009300001207983 */ /* 0x008ee80000300800 */
[----:B------:R-:W3:Y:S04]  /*abf00*/  LDL.LU R33, [R1+0x934] ;  /* 0x0009340001217983 */ /* 0x000ee80000300800 */
[----:B------:R-:W3:Y:S04]  /*abf10*/  LDL.LU R34, [R1+0x938] ;  /* 0x0009380001227983 */ /* 0x000ee80000300800 */
[----:B------:R-:W3:Y:S04]  /*abf20*/  LDL.LU R35, [R1+0x93c] ;  /* 0x00093c0001237983 */ /* 0x000ee80000300800 */
[----:B------:R-:W3:Y:S04]  /*abf30*/  LDL.LU R9, [R1+0x3a54] ;  /* 0x003a540001097983 */ /* 0x000ee80000300800 */
[----:B------:R-:W4:Y:S04]  /*abf40*/  LDL.LU R10, [R1+0x3a60] ;  /* 0x003a6000010a7983 */ /* 0x000f280000300800 */
[----:B------:R-:W4:Y:S04]  /*abf50*/  LDL.LU R11, [R1+0x3a64] ;  /* 0x003a6400010b7983 */ /* 0x000f280000300800 */
[----:B--2---:R-:W2:Y:S04]  /*abf60*/  LDL.LU R12, [R1+0x3a70] ;  /* 0x003a7000010c7983 */ /* 0x004ea80000300800 */
        /* <DEDUP_REMOVED lines=25> */
[----:B------:R0:W-:Y:S04]  /*ac100*/  STL.64 [R1+0xa008], R4 ;  /* 0x00a0080401007387 */ /* 0x0001e80000100a00 */
[----:B0-----:R-:W2:Y:S04]  /*ac110*/  LDL.LU R4, [R1+0x960] ;  /* 0x0009600001047983 */ /* 0x001ea80000300800 */
[----:B------:R-:W2:Y:S04]  /*ac120*/  LDL.LU R5, [R1+0x964] ;  /* 0x0009640001057983 */ /* 0x000ea80000300800 */
[----:B------:R-:W2:Y:S04]  /*ac130*/  LDL.LU R6, [R1+0x968] ;  /* 0x0009680001067983 */ /* 0x000ea80000300800 */
[----:B------:R-:W2:Y:S01]  /*ac140*/  LDL.LU R7, [R1+0x96c] ;  /* 0x00096c0001077983 */ /* 0x000ea20000300800 */
[----:B---3--:R-:W-:-:S02]  /*ac150*/  F2FP.F16.E4M3.UNPACK_B R9, R9.H1 ;  /* 0x00000009ff09723e */ /* 0x008fc400030006ff */
[----:B----4-:R-:W-:Y:S02]  /*ac160*/  F2FP.F16.E4M3.UNPACK_B R10, R10.H1 ;  /* 0x0000000aff0a723e */ /* 0x010fe400030006ff */
[----:B------:R-:W-:-:S03]  /*ac170*/  F2FP.F16.E4M3.UNPACK_B R11, R11.H1 ;  /* 0x0000000bff0b723e */ /* 0x000fc600030006ff */
[----:B------:R-:W-:Y:S01]  /*ac180*/  HMMA.16816.F32 R32, R28, R8, R32 ;  /* 0x000000081c20723c */ /* 0x000fe20000001820 */
[----:B--2---:R-:W-:Y:S02]  /*ac190*/  F2FP.F16.E4M3.UNPACK_B R12, R12.H1 ;  /* 0x0000000cff0c723e */ /* 0x004fe400030006ff */
[----:B------:R-:W-:-:S15]  /*ac1a0*/  F2FP.F16.E4M3.UNPACK_B R13, R13.H1 ;  /* 0x0000000dff0d723e */ /* 0x000fde00030006ff */
[----:B------:R-:W-:Y:S01]  /*ac1b0*/  NOP ;  /* 0x0000000000007918 */ /* 0x000fe20000000000 */
[----:B------:R-:W-:Y:S04]  /*ac1c0*/  STL.64 [R1+0x930], R32 ;  /* 0x0009302001007387 */ /* 0x000fe80000100a00 */
[----:B------:R0:W-:Y:S04]  /*ac1d0*/  STL.64 [R1+0x938], R34 ;  /* 0x0009382201007387 */ /* 0x0001e80000100a00 */
[----:B0-----:R-:W2:Y:S04]  /*ac1e0*/  LDL.LU R34, [R1+0xa300] ;  /* 0x00a3000001227983 */ /* 0x001ea80000300800 */
[----:B------:R-:W3:Y:S01]  /*ac1f0*/  LDL.LU.64 R32, [R1+0xa2f8] ;  /* 0x00a2f80001207983 */ /* 0x000ee20000300a00 */
[----:B------:R-:W-:Y:S03]  /*ac200*/  HMMA.16816.F32 R4, R28, R10, R4 ;  /* 0x0000000a1c04723c */ /* 0x000fe60000001804 */
[----:B------:R-:W-:Y:S04]  /*ac210*/  STL.64 [R1+0x9ff0], R10 ;  /* 0x009ff00a01007387 */ /* 0x000fe80000100a00 */
[----:B------:R-:W-:Y:S01]  /*ac220*/  STL.64 [R1+0x9fe8], R8 ;  /* 0x009fe80801007387 */ /* 0x000fe20000100a00 */
[----:B------:R-:W-:-:S11]  /*ac230*/  F2FP.F16.E4M3.UNPACK_B R14, R14.H1 ;  /* 0x0000000eff0e723e */ /* 0x000fd600030006ff */
[----:B------:R-:W-:Y:S04]  /*ac240*/  STL.64 [R1+0x960], R4 ;  /* 0x0009600401007387 */ /* 0x000fe80000100a00 */
[----:B------:R0:W-:Y:S02]  /*ac250*/  STL.64 [R1+0x968], R6 ;  /* 0x0009680601007387 */ /* 0x0001e40000100a00 */
[----:B0-----:R-:W-:Y:S01]  /*ac260*/  HMMA.16816.F32 R4, R28, R12, R36 ;  /* 0x0000000c1c04723c */ /* 0x001fe20000001824 */
[----:B------:R-:W-:Y:S02]  /*ac270*/  F2FP.F16.E4M3.UNPACK_B R15, R15.H1 ;  /* 0x0000000fff0f723e */ /* 0x000fe400030006ff */
[----:B------:R-:W-:Y:S02]  /*ac280*/  F2FP.F16.E4M3.UNPACK_B R16, R16.H1 ;  /* 0x00000010ff10723e */ /* 0x000fe400030006ff */
[----:B------:R-:W-:-:S14]  /*ac290*/  F2FP.F16.E4M3.UNPACK_B R17, R17.H1 ;  /* 0x00000011ff11723e */ /* 0x000fdc00030006ff */
[----:B------:R-:W-:Y:S04]  /*ac2a0*/  STL.64 [R1+0x980], R4 ;  /* 0x0009800401007387 */ /* 0x000fe80000100a00 */
[----:B------:R0:W-:Y:S02]  /*ac2b0*/  STL.64 [R1+0x988], R6 ;  /* 0x0009880601007387 */ /* 0x0001e40000100a00 */
[----:B0-----:R-:W-:Y:S02]  /*ac2c0*/  HMMA.16816.F32 R4, R28, R14, R40 ;  /* 0x0000000e1c04723c */ /* 0x001fe40000001828 */
[----:B------:R-:W-:Y:S04]  /*ac2d0*/  STL.64 [R1+0xa000], R14 ;  /* 0x00a0000e01007387 */ /* 0x000fe80000100a00 */
[----:B------:R-:W-:Y:S01]  /*ac2e0*/  STL.64 [R1+0x9ff8], R12 ;  /* 0x009ff80c01007387 */ /* 0x000fe20000100a00 */
[----:B------:R-:W-:-:S12]  /*ac2f0*/  F2FP.F16.E4M3.UNPACK_B R18, R18.H1 ;  /* 0x00000012ff12723e */ /* 0x000fd800030006ff */
        /* <DEDUP_REMOVED lines=15> */
[----:B------:R-:W-:-:S15]  /*ac3f0*/  F2FP.F16.E4M3.UNPACK_B R23, R23.H1 ;  /* 0x00000017ff17723e */ /* 0x000fde00030006ff */
[----:B------:R-:W-:-:S03]  /*ac400*/  NOP ;  /* 0x0000000000007918 */ /* 0x000fc60000000000 */
[----:B------:R-:W-:Y:S04]  /*ac410*/  STL.64 [R1+0xa40], R4 ;  /* 0x000a400401007387 */ /* 0x000fe80000100a00 */
[----:B------:R0:W-:Y:S02]  /*ac420*/  STL.64 [R1+0xa48], R6 ;  /* 0x000a480601007387 */ /* 0x0001e40000100a00 */
[----:B0-----:R-:W-:Y:S01]  /*ac430*/  HMMA.16816.F32 R4, R28, R22, R56 ;  /* 0x000000161c04723c */ /* 0x001fe20000001838 */
[----:B------:R-:W-:Y:S02]  /*ac440*/  IMAD.MOV.U32 R58, RZ, RZ, R26 ;  /* 0x000000ffff3a7224 */ /* 0x000fe400078e001a */
[----:B------:R-:W4:Y:S01]  /*ac450*/  LDL.LU R26, [R1+0xa2f0] ;  /* 0x00a2f000011a7983 */ /* 0x000f220000300800 */
[----:B------:R-:W-:-:S15]  /*ac460*/  IMAD.MOV.U32 R59, RZ, RZ, R27 ;  /* 0x000000ffff3b7224 */ /* 0x000fde00078e001b */
[----:B------:R-:W-:Y:S04]  /*ac470*/  STL.64 [R1+0xa70], R4 ;  /* 0x000a700401007387 */ /* 0x000fe80000100a00 */
[----:B------:R4:W-:Y:S04]  /*ac480*/  STL.64 [R1+0xa78], R6 ;  /* 0x000a780601007387 */ /* 0x0009e80000100a00 */
[----:B------:R-:W2:Y:S04]  /*ac490*/  LDL.LU R27, [R1+0xa2ec] ;  /* 0x00a2ec00011b7983 */ /* 0x000ea80000300800 */
[----:B------:R-:W2:Y:S04]  /*ac4a0*/  LDL.LU R52, [R1+0x2260] ;  /* 0x0022600001347983 */ /* 0x000ea80000300800 */
[----:B------:R-:W2:Y:S04]  /*ac4b0*/  LDL.LU R53, [R1+0x2264] ;  /* 0x0022640001357983 */ /* 0x000ea80000300800 */
[----:B------:R-:W2:Y:S04]  /*ac4c0*/  LDL.LU R54, [R1+0x2268] ;  /* 0x0022680001367983 */ /* 0x000ea80000300800 */
[----:B------:R-:W2:Y:S01]  /*ac4d0*/  LDL.LU R55, [R1+0x226c] ;  /* 0x00226c0001377983 */ /* 0x000ea20000300800 */
[----:B------:R-:W-:-:S02]  /*ac4e0*/  IMAD.MOV.U32 R57, RZ, RZ, R25 ;  /* 0x000000ffff397224 */ /* 0x000fc400078e0019 */
[----:B---3--:R-:W-:Y:S01]  /*ac4f0*/  IMAD.MOV.U32 R56, RZ, RZ, R32 ;  /* 0x000000ffff387224 */ /* 0x008fe200078e0020 */
[----:B--2---:R-:W-:Y:S04]  /*ac500*/  STL.64 [R1+0xa2a8], R54 ;  /* 0x00a2a83601007387 */ /* 0x004fe80000100a00 */
[----:B------:R-:W-:Y:S04]  /*ac510*/  STL.64 [R1+0xa2a0], R52 ;  /* 0x00a2a03401007387 */ /* 0x000fe80000100a00 */
[----:B------:R-:W2:Y:S04]  /*ac520*/  LDL.LU R32, [R1+0xa2e8] ;  /* 0x00a2e80001207983 */ /* 0x000ea80000300800 */
[----:B------:R-:W3:Y:S04]  /*ac530*/  LDL.LU R25, [R1+0xa2e4] ;  /* 0x00a2e40001197983 */ /* 0x000ee80000300800 */
[----:B------:R-:W-:Y:S04]  /*ac540*/  STL.64 [R1+0xa2c8], R58 ;  /* 0x00a2c83a01007387 */ /* 0x000fe80000100a00 */
[----:B------:R0:W-:Y:S04]  /*ac550*/  STL.64 [R1+0xa2c0], R56 ;  /* 0x00a2c03801007387 */ /* 0x0001e80000100a00 */
[----:B------:R-:W2:Y:S04]  /*ac560*/  LDL.LU R48, [R1+0x2270] ;  /* 0x0022700001307983 */ /* 0x000ea80000300800 */
[----:B------:R-:W2:Y:S04]  /*ac570*/  LDL.LU R49, [R1+0x2274] ;  /* 0x0022740001317983 */ /* 0x000ea80000300800 */
[----:B------:R-:W2:Y:S04]  /*ac580*/  LDL.LU R50, [R1+0x2278] ;  /* 0x0022780001327983 */ /* 0x000ea80000300800 */
[----:B------:R-:W2:Y:S01]  /*ac590*/  LDL.LU R51, [R1+0x227c] ;  /* 0x00227c0001337983 */ /* 0x000ea20000300800 */
[----:B----4-:R-:W-:-:S03]  /*ac5a0*/  IMAD.MOV.U32 R6, RZ, RZ, R26 ;  /* 0x000000ffff067224 */ /* 0x010fc600078e001a */
[----:B--2---:R-:W-:Y:S04]  /*ac5b0*/  STL.64 [R1+0xa2d8], R50 ;  /* 0x00a2d83201007387 */ /* 0x004fe80000100a00 */
[----:B------:R1:W-:Y:S04]  /*ac5c0*/  STL.64 [R1+0xa2d0], R48 ;  /* 0x00a2d03001007387 */ /* 0x0003e80000100a00 */
[----:B------:R-:W2:Y:S04]  /*ac5d0*/  LDL.LU R36, [R1+0x2290] ;  /* 0x0022900001247983 */ /* 0x000ea80000300800 */
[----:B------:R-:W2:Y:S04]  /*ac5e0*/  LDL.LU R37, [R1+0x2294] ;  /* 0x0022940001257983 */ /* 0x000ea80000300800 */
[----:B------:R-:W2:Y:S04]  /*ac5f0*/  LDL.LU R38, [R1+0x2298] ;  /* 0x0022980001267983 */ /* 0x000ea80000300800 */
[----:B------:R-:W2:Y:S04]  /*ac600*/  LDL.LU R39, [R1+0x229c] ;  /* 0x00229c0001277983 */ /* 0x000ea80000300800 */
[----:B------:R-:W4:Y:S04]  /*ac610*/  LDL.LU R26, [R1+0xa2e0] ;  /* 0x00a2e000011a7983 */ /* 0x000f280000300800 */
        /* <DEDUP_REMOVED lines=8> */
[----:B-1----:R-:W2:Y:S04]  /*ac6a0*/  LDL.LU R48, [R1+0xb10] ;  /* 0x000b100001307983 */ /* 0x002ea80000300800 */
[----:B------:R-:W2:Y:S04]  /*ac6b0*/  LDL.LU R49, [R1+0xb14] ;  /* 0x000b140001317983 */ /* 0x000ea80000300800 */
[----:B------:R-:W2:Y:S01]  /*ac6c0*/  LDL.LU R50, [R1+0xb18] ;  /* 0x000b180001327983 */ /* 0x000ea20000300800 */
[----:B---3--:R-:W-:-:S03]  /*ac6d0*/  IMAD.MOV.U32 R19, RZ, RZ, R25 ;  /* 0x000000ffff137224 */ /* 0x008fc600078e0019 */
[----:B------:R-:W2:Y:S04]  /*ac6e0*/  LDL.LU R51, [R1+0xb1c] ;  /* 0x000b1c0001337983 */ /* 0x000ea80000300800 */
[----:B------:R-:W3:Y:S01]  /*ac6f0*/  LDL.LU R25, [R1+0x3ad4] ;  /* 0x003ad40001197983 */ /* 0x000ee20000300800 */
[----:B------:R-:W-:Y:S02]  /*ac700*/  IMAD.MOV.U32 R5, RZ, RZ, R27 ;  /* 0x000000ffff057224 */ /* 0x000fe400078e001b */
[----:B------:R-:W-:Y:S02]  /*ac710*/  IMAD.MOV.U32 R4, RZ, RZ, R32 ;  /* 0x000000ffff047224 */ /* 0x000fe400078e0020 */
[----:B------:R-:W-:Y:S01]  /*ac720*/  IMAD.MOV.U32 R7, RZ, RZ, R33 ;  /* 0x000000ffff077224 */ /* 0x000fe200078e0021 */
[----:B------:R-:W-:Y:S01]  /*ac730*/  F2FP.F16.E4M3.UNPACK_B R24, R24.H1 ;  /* 0x00000018ff18723e */ /* 0x000fe200030006ff */
[----:B----4-:R-:W-:-:S02]  /*ac740*/  IMAD.MOV.U32 R18, RZ, RZ, R26 ;  /* 0x000000ffff127224 */ /* 0x010fc400078e001a */
        /* <DEDUP_REMOVED lines=12> */
[----:B---3--:R-:W-:-:S03]  /*ac810*/  F2FP.F16.E4M3.UNPACK_B R25, R25.H1 ;  /* 0x00000019ff19723e */ /* 0x008fc600030006ff */
[----:B------:R-:W3:Y:S04]  /*ac820*/  LDL.LU R54, [R1+0xb08] ;  /* 0x000b080001367983 */ /* 0x000ee80000300800 */
[----:B------:R-:W3:Y:S04]  /*ac830*/  LDL.LU R55, [R1+0xb0c] ;  /* 0x000b0c0001377983 */ /* 0x000ee80000300800 */
[----:B------:R-:W3:Y:S04]  /*ac840*/  LDL.LU R12, [R1+0x22b0] ;  /* 0x0022b000010c7983 */ /* 0x000ee80000300800 */
[----:B------:R-:W3:Y:S04]  /*ac850*/  LDL.LU R13, [R1+0x22b4] ;  /* 0x0022b400010d7983 */ /* 0x000ee80000300800 */
[----:B------:R-:W3:Y:S04]  /*ac860*/  LDL.LU R14, [R1+0x22b8] ;  /* 0x0022b800010e7983 */ /* 0x000ee80000300800 */
[----:B------:R-:W3:Y:S01]  /*ac870*/  LDL.LU R15, [R1+0x22bc] ;  /* 0x0022bc00010f7983 */ /* 0x000ee20000300800 */
[----:B--2---:R-:W-:Y:S03]  /*ac880*/  HMMA.16816.F32 R48, R28, R24, R48 ;  /* 0x000000181c30723c */ /* 0x004fe60000001830 */
[----:B------:R-:W2:Y:S04]  /*ac890*/  LDL.64 R44, [R1+0x100] ;  /* 0x00010000012c7983 */ /* 0x000ea80000100a00 */
[----:B------:R-:W2:Y:S04]  /*ac8a0*/  LDL R46, [R1+0xf8] ;  /* 0x0000f800012e7983 */ /* 0x000ea80000100800 */
[----:B------:R-:W2:Y:S04]  /*ac8b0*/  LDL R47, [R1+0xfc] ;  /* 0x0000fc00012f7983 */ /* 0x000ea80000100800 */
        /* <DEDUP_REMOVED lines=9> */
[----:B------:R-:W2:Y:S04]  /*ac950*/  LDL.LU R23, [R1+0x22cc] ;  /* 0x0022cc0001177983 */ /* 0x000ea80000300800 */
[----:B------:R-:W-:Y:S04]  /*ac960*/  STL.64 [R1+0xb10], R48 ;  /* 0x000b103001007387 */ /* 0x000fe80000100a00 */
[----:B------:R0:W-:Y:S04]  /*ac970*/  STL.64 [R1+0xb18], R50 ;  /* 0x000b183201007387 */ /* 0x0001e80000100a00 */
[----:B0-----:R-:W2:Y:S04]  /*ac980*/  LDL.LU.64 R50, [R1+0xa2d8] ;  /* 0x00a2d80001327983 */ /* 0x001ea80000300a00 */
[----:B------:R-:W2:Y:S04]  /*ac990*/  LDL.LU.64 R48, [R1+0xa2d0] ;  /* 0x00a2d00001307983 */ /* 0x000ea80000300a00 */
[----:B------:R0:W-:Y:S04]  /*ac9a0*/  STL [R1+0x9fe4], R24 ;  /* 0x009fe41801007387 */ /* 0x0001e80000100800 */
[----:B0-----:R-:W2:Y:S04]  /*ac9b0*/  LDL.LU R24, [R1+0x3060] ;  /* 0x0030600001187983 */ /* 0x001ea80000300800 */
[----:B------:R0:W-:Y:S04]  /*ac9c0*/  STL [R1+0x9fe0], R25 ;  /* 0x009fe01901007387 */ /* 0x0001e80000100800 */
[----:B0-----:R-:W2:Y:S01]  /*ac9d0*/  LDL.LU R25, [R1+0x3058] ;  /* 0x0030580001197983 */ /* 0x001ea20000300800 */
[----:B----4-:R-:W-:-:S02]  /*ac9e0*/  F2FP.F16.E4M3.UNPACK_B R26, R26.H1 ;  /* 0x0000001aff1a723e */ /* 0x010fc400030006ff */
[----:B------:R-:W-:-:S07]  /*ac9f0*/  F2FP.F16.E4M3.UNPACK_B R27, R27.H1 ;  /* 0x0000001bff1b723e */ /* 0x000fce00030006ff */
[----:B------:R-:W-:-:S15]  /*aca00*/  HMMA.16816.F32 R56, R28, R26, R56 ;  /* 0x0000001a1c38723c */ /* 0x000fde0000001838 */
[----:B------:R-:W-:-:S04]  /*aca10*/  NOP ;  /* 0x0000000000007918 */ /* 0x000fc80000000000 */
[----:B------:R-:W-:Y:S04]  /*aca20*/  STL.64 [R1+0x36f0], R56 ;  /* 0x0036f03801007387 */ /* 0x000fe80000100a00 */
[----:B------:R0:W-:Y:S04]  /*aca30*/  STL.64 [R1+0x36f8], R58 ;  /* 0x0036f83a01007387 */ /* 0x0001e80000100a00 */
[----:B0-----:R-:W4:Y:S04]  /*aca40*/  LDL.LU.64 R58, [R1+0xa2c8] ;  /* 0x00a2c800013a7983 */ /* 0x001f280000300a00 */
[----:B------:R-:W4:Y:S01]  /*aca50*/  LDL.LU.64 R56, [R1+0xa2c0] ;  /* 0x00a2c00001387983 */ /* 0x000f220000300a00 */
[----:B------:R-:W-:-:S02]  /*aca60*/  F2FP.F16.E4M3.UNPACK_B R32, R32.H1 ;  /* 0x00000020ff20723e */ /* 0x000fc400030006ff */
[----:B------:R-:W-:Y:S01]  /*aca70*/  F2FP.F16.E4M3.UNPACK_B R33, R33.H1 ;  /* 0x00000021ff21723e */ /* 0x000fe200030006ff */
[----:B------:R-:W-:Y:S02]  /*aca80*/  IMAD R17, R17, 0x100, R61 ;  /* 0x0000010011117824 */ /* 0x000fe400078e023d */
[----:B--2---:R-:W-:Y:S02]  /*aca90*/  IMAD R25, R25, 0x100, R35 ;  /* 0x0000010019197824 */ /* 0x004fe400078e0223 */
[----:B------:R-:W2:Y:S01]  /*acaa0*/  LDL.LU R35, [R1+0xa2bc] ;  /* 0x00a2bc0001237983 */ /* 0x000ea20000300800 */
[----:B------:R-:W-:-:S03]  /*acab0*/  IMAD R24, R24, 0x100, R60 ;  /* 0x0000010018187824 */ /* 0x000fc600078e023c */
[----:B------:R-:W4:Y:S04]  /*acac0*/  LDL.LU R60, [R1+0xa2b8] ;  /* 0x00a2b800013c7983 */ /* 0x000f280000300800 */
[----:B------:R-:W4:Y:S01]  /*acad0*/  LDL.LU R61, [R1+0xa2b4] ;  /* 0x00a2b400013d7983 */ /* 0x000f220000300800 */
[----:B------:R-:W-:Y:S01]  /*acae0*/  IMAD R16, R16, 0x100, R0 ;  /* 0x0000010010107824 */ /* 0x000fe200078e0200 */
[----:B---3--:R-:W-:Y:S02]  /*acaf0*/  HMMA.16816.F32 R28, R28, R32, R52 ;  /* 0x000000201c1c723c */ /* 0x008fe40000001834 */
[----:B------:R-:W3:Y:S04]  /*acb00*/  LDL.LU R0, [R1+0xa2b0] ;  /* 0x00a2b00001007983 */ /* 0x000ee80000300800 */
[----:B------:R-:W3:Y:S04]  /*acb10*/  LDL.LU.64 R54, [R1+0xa2a8] ;  /* 0x00a2a80001367983 */ /* 0x000ee80000300a00 */
[----:B------:R-:W3:Y:S04]  /*acb20*/  LDL.LU.64 R52, [R1+0xa2a0] ;  /* 0x00a2a00001347983 */ /* 0x000ee80000300a00 */
[----:B--2---:R-:W-:Y:S04]  /*acb30*/  STL.64 [R1+0xa040], R34 ;  /* 0x00a0402201007387 */ /* 0x004fe80000100a00 */
[----:B------:R-:W-:Y:S04]  /*acb40*/  STL.64 [R1+0xa038], R32 ;  /* 0x00a0382001007387 */ /* 0x000fe80000100a00 */
[----:B------:R0:W-:Y:S04]  /*acb50*/  STL.64 [R1+0xb00], R28 ;  /* 0x000b001c01007387 */ /* 0x0001e80000100a00 */
[----:B------:R1:W-:Y:S01]  /*acb60*/  STL.64 [R1+0xb08], R30 ;  /* 0x000b081e01007387 */ /* 0x0003e20000100a00 */
[----:B0-----:R-:W-:-:S02]  /*acb70*/  F2FP.F16.E4M3.UNPACK_B R28, R25 ;  /* 0x00000019ff1c723e */ /* 0x001fc400020006ff */
[----:B------:R-:W-:Y:S02]  /*acb80*/  F2FP.F16.E4M3.UNPACK_B R29, R24 ;  /* 0x00000018ff1d723e */ /* 0x000fe400020006ff */
[----:B-1----:R-:W-:Y:S02]  /*acb90*/  F2FP.F16.E4M3.UNPACK_B R30, R17 ;  /* 0x00000011ff1e723e */ /* 0x002fe400020006ff */
[----:B------:R-:W-:-:S07]  /*acba0*/  F2FP.F16.E4M3.UNPACK_B R31, R16 ;  /* 0x00000010ff1f723e */ /* 0x000fce00020006ff */
[C---:B------:R-:W-:Y:S08]  /*acbb0*/  HMMA.16816.F32 R16, R28.reuse, R18, R20 ;  /* 0x000000121c10723c */ /* 0x040ff00000001814 */
[C---:B------:R-:W-:Y:S08]  /*acbc0*/  HMMA.16816.F32 R12, R28.reuse, R4, R12 ;  /* 0x000000041c0c723c */ /* 0x040ff0000000180c */
[C---:B------:R-:W-:Y:S08]  /*acbd0*/  HMMA.16816.F32 R8, R28.reuse, R6, R8 ;  /* 0x000000061c08723c */ /* 0x040ff00000001808 */
[C---:B------:R-:W-:Y:S01]  /*acbe0*/  HMMA.16816.F32 R4, R28.reuse, R44, R36 ;  /* 0x0000002c1c04723c */ /* 0x040fe20000001824 */
[----:B------:R-:W-:Y:S04]  /*acbf0*/  STL.64 [R1+0x36e0], R16 ;  /* 0x0036e01001007387 */ /* 0x000fe80000100a00 */
[----:B------:R-:W-:Y:S04]  /*acc00*/  STL.64 [R1+0x36e8], R18 ;  /* 0x0036e81201007387 */ /* 0x000fe80000100a00 */
[----:B------:R-:W-:Y:S04]  /*acc10*/  STL.64 [R1+0x36d0], R12 ;  /* 0x0036d00c01007387 */ /* 0x000fe80000100a00 */
[----:B------:R0:W-:Y:S04]  /*acc20*/  STL.64 [R1+0x36d8], R14 ;  /* 0x0036d80e01007387 */ /* 0x0001e80000100a00 */
[----:B------:R-:W-:Y:S04]  /*acc30*/  STL.64 [R1+0x36c0], R8 ;  /* 0x0036c00801007387 */ /* 0x000fe80000100a00 */
[----:B------:R4:W-:Y:S04]  /*acc40*/  STL.64 [R1+0x36c8], R10 ;  /* 0x0036c80a01007387 */ /* 0x0009e80000100a00 */
[----:B------:R-:W-:Y:S04]  /*acc50*/  STL.64 [R1+0x36b0], R4 ;  /* 0x0036b00401007387 */ /* 0x000fe80000100a00 */
[----:B------:R3:W-:Y:S01]  /*acc60*/  STL.64 [R1+0x36b8], R6 ;  /* 0x0036b80601007387 */ /* 0x0007e20000100a00 */
[C---:B0-----:R-:W-:Y:S08]  /*acc70*/  HMMA.16816.F32 R12, R28.reuse, R46, R40 ;  /* 0x0000002e1c0c723c */ /* 0x041ff00000001828 */
[C---:B----4-:R-:W-:Y:S08]  /*acc80*/  HMMA.16816.F32 R8, R28.reuse, R56, R48 ;  /* 0x000000381c08723c */ /* 0x050ff00000001830 */
[----:B---3--:R-:W-:Y:S01]  /*acc90*/  HMMA.16816.F32 R4, R28, R58, R52 ;  /* 0x0000003a1c04723c */ /* 0x008fe20000001834 */
[----:B------:R-:W-:-:S02]  /*acca0*/  IMAD.MOV.U32 R24, RZ, RZ, R44 ;  /* 0x000000ffff187224 */ /* 0x000fc400078e002c */
[----:B------:R-:W-:Y:S01]  /*accb0*/  IMAD.MOV.U32 R25, RZ, RZ, R45 ;  /* 0x000000ffff197224 */ /* 0x000fe200078e002d */
[----:B------:R-:W-:Y:S04]  /*accc0*/  STL.64 [R1+0xa0b0], R26 ;  /* 0x00a0b01a01007387 */ /* 0x000fe80000100a00 */
[----:B------:R-:W-:Y:S04]  /*accd0*/  STL.64 [R1+0xa0a8], R24 ;  /* 0x00a0a81801007387 */ /* 0x000fe80000100a00 */
[----:B------:R-:W-:Y:S04]  /*acce0*/  STL.64 [R1+0x36a0], R12 ;  /* 0x0036a00c01007387 */ /* 0x000fe80000100a00 */
[----:B------:R-:W-:Y:S04]  /*accf0*/  STL.64 [R1+0x36a8], R14 ;  /* 0x0036a80e01007387 */ /* 0x000fe80000100a00 */
[----:B------:R-:W2:Y:S04]  /*acd00*/  LDL R58, [R1+0x58] ;  /* 0x00005800013a7983 */ /* 0x000ea80000100800 */
[----:B------:R0:W-:Y:S04]  /*acd10*/  STL.64 [R1+0x3690], R8 ;  /* 0x0036900801007387 */ /* 0x0001e80000100a00 */
[----:B------:R1:W-:Y:S04]  /*acd20*/  STL.64 [R1+0x3698], R10 ;  /* 0x0036980a01007387 */ /* 0x0003e80000100a00 */
[----:B------:R3:W-:Y:S04]  /*acd30*/  STL.64 [R1+0x3680], R4 ;  /* 0x0036800401007387 */ /* 0x0007e80000100a00 */
[----:B------:R-:W-:Y:S04]  /*acd40*/  STL.64 [R1+0x3688], R6 ;  /* 0x0036880601007387 */ /* 0x000fe80000100a00 */
[----:B------:R-:W2:Y:S04]  /*acd50*/  LDL R59, [R1+0x5c] ;  /* 0x00005c00013b7983 */ /* 0x000ea80000100800 */
[----:B------:R-:W4:Y:S01]  /*acd60*/  LDL R56, [R1+0x60] ;  /* 0x0000600001387983 */ /* 0x000f220000100800 */
[----:B------:R-:W-:-:S03]  /*acd70*/  IMAD.MOV.U32 R57, RZ, RZ, R0 ;  /* 0x000000ffff397224 */ /* 0x000fc600078e0000 */
[----:B------:R-:W3:Y:S04]  /*acd80*/  LDL.LU R0, [R1+0xa298] ;  /* 0x00a2980001007983 */ /* 0x000ee80000300800 */
[----:B--2---:R-:W-:Y:S04]  /*acd90*/  STL.64 [R1+0xa1a0], R58 ;  /* 0x00a1a03a01007387 */ /* 0x004fe80000100a00 */
[----:B----4-:R2:W-:Y:S04]  /*acda0*/  STL.64 [R1+0xa198], R56 ;  /* 0x00a1983801007387 */ /* 0x0105e80000100a00 */
[----:B------:R-:W4:Y:S04]  /*acdb0*/  LDL.LU R48, [R1+0x2150] ;  /* 0x0021500001307983 */ /* 0x000f280000300800 */
[----:B------:R-:W4:Y:S04]  /*acdc0*/  LDL.LU R49, [R1+0x2154] ;  /* 0x0021540001317983 */ /* 0x000f280000300800 */
[----:B------:R-:W2:Y:S04]  /*acdd0*/  LDL.LU R50, [R1+0x2158] ;  /* 0x0021580001327983 */ /* 0x000ea80000300800 */
[----:B------:R-:W2:Y:S01]  /*acde0*/  LDL.LU R51, [R1+0x215c] ;  /* 0x00215c0001337983 */ /* 0x000ea20000300800 */
[----:B---3--:R-:W-:-:S03]  /*acdf0*/  IMAD.MOV.U32 R47, RZ, RZ, R0 ;  /* 0x000000ffff2f7224 */ /* 0x008fc600078e0000 */
[----:B--2---:R-:W-:Y:S04]  /*ace00*/  STL.64 [R1+0xa1b0], R50 ;  /* 0x00a1b03201007387 */ /* 0x004fe80000100a00 */
[----:B----4-:R2:W-:Y:S04]  /*ace10*/  STL.64 [R1+0xa1a8], R48 ;  /* 0x00a1a83001007387 */ /* 0x0105e80000100a00 */
[----:B------:R-:W3:Y:S04]  /*ace20*/  LDL R46, [R1+0x68] ;  /* 0x00006800012e7983 */ /* 0x000ee80000100800 */
[----:B------:R-:W4:Y:S04]  /*ace30*/  LDL.LU R0, [R1+0xa294] ;  /* 0x00a2940001007983 */ /* 0x000f280000300800 */
[----:B------:R-:W2:Y:S04]  /*ace40*/  LDL.LU R40, [R1+0x2160] ;  /* 0x0021600001287983 */ /* 0x000ea80000300800 */
[----:B------:R-:W2:Y:S04]  /*ace50*/  LDL.LU R41, [R1+0x2164] ;  /* 0x0021640001297983 */ /* 0x000ea80000300800 */
[----:B------:R-:W2:Y:S04]  /*ace60*/  LDL.LU R42, [R1+0x2168] ;  /* 0x00216800012a7983 */ /* 0x000ea80000300800 */
[----:B------:R-:W2:Y:S04]  /*ace70*/  LDL.LU R43, [R1+0x216c] ;  /* 0x00216c00012b7983 */ /* 0x000ea80000300800 */
[----:B--2---:R2:W-:Y:S04]  /*ace80*/  STL.64 [R1+0xa1c0], R42 ;  /* 0x00a1c02a01007387 */ /* 0x0045e80000100a00 */
[----:B------:R-:W-:Y:S04]  /*ace90*/  STL.64 [R1+0xa1b8], R40 ;  /* 0x00a1b82801007387 */ /* 0x000fe80000100a00 */
[----:B------:R-:W2:Y:S01]  /*acea0*/  LDL R44, [R1+0x70] ;  /* 0x00007000012c7983 */ /* 0x000ea20000100800 */
[----:B----4-:R-:W-:-:S03]  /*aceb0*/  IMAD.MOV.U32 R45, RZ, RZ, R0 ;  /* 0x000000ffff2d7224 */ /* 0x010fc600078e0000 */
[----:B------:R-:W4:Y:S04]  /*acec0*/  LDL.LU R0, [R1+0xa290] ;  /* 0x00a2900001007983 */ /* 0x000f280000300800 */
[----:B---3--:R-:W-:Y:S04]  /*aced0*/  STL.64 [R1+0xa1d0], R46 ;  /* 0x00a1d02e01007387 */ /* 0x008fe80000100a00 */
[----:B--2---:R-:W-:Y:S04]  /*acee0*/  STL.64 [R1+0xa1c8], R44 ;  /* 0x00a1c82c01007387 */ /* 0x004fe80000100a00 */
[----:B0-----:R-:W2:Y:S04]  /*acef0*/  LDL.LU R8, [R1+0x2180] ;  /* 0x0021800001087983 */ /* 0x001ea80000300800 */
[----:B------:R-:W2:Y:S04]  /*acf00*/  LDL.LU R9, [R1+0x2184] ;  /* 0x0021840001097983 */ /* 0x000ea80000300800 */
[----:B-1----:R-:W3:Y:S04]  /*acf10*/  LDL.LU R10, [R1+0x2188] ;  /* 0x00218800010a7983 */ /* 0x002ee80000300800 */
[----:B------:R-:W3:Y:S01]  /*acf20*/  LDL.LU R11, [R1+0x218c] ;  /* 0x00218c00010b7983 */ /* 0x000ee20000300800 */
[----:B----4-:R-:W-:-:S03]  /*acf30*/  IMAD.MOV.U32 R5, RZ, RZ, R0 ;  /* 0x000000ffff057224 */ /* 0x010fc600078e0000 */
[----:B---3--:R-:W-:Y:S04]  /*acf40*/  STL.64 [R1+0xa1e0], R10 ;  /* 0x00a1e00a01007387 */ /* 0x008fe80000100a00 */
[----:B--2---:R0:W-:Y:S04]  /*acf50*/  STL.64 [R1+0xa1d8], R8 ;  /* 0x00a1d80801007387 */ /* 0x0041e80000100a00 */
[----:B------:R-:W2:Y:S04]  /*acf60*/  LDL R4, [R1+0x80] ;  /* 0x0000800001047983 */ /* 0x000ea80000100800 */
[----:B------:R-:W3:Y:S04]  /*acf70*/  LDL.LU R0, [R1+0xa28c] ;  /* 0x00a28c0001007983 */ /* 0x000ee80000300800 */
[----:B------:R-:W4:Y:S04]  /*acf80*/  LDL.LU R12, [R1+0x2190] ;  /* 0x00219000010c7983 */ /* 0x000f280000300800 */
[----:B------:R-:W4:Y:S04]  /*acf90*/  LDL.LU R13, [R1+0x2194] ;  /* 0x00219400010d7983 */ /* 0x000f280000300800 */
[----:B------:R-:W2:Y:S04]  /*acfa0*/  LDL.LU R14, [R1+0x2198] ;  /* 0x00219800010e7983 */ /* 0x000ea80000300800 */
[----:B------:R-:W2:Y:S04]  /*acfb0*/  LDL.LU R15, [R1+0x219c] ;  /* 0x00219c00010f7983 */ /* 0x000ea80000300800 */
[----:B--2---:R1:W-:Y:S04]  /*acfc0*/  STL.64 [R1+0xa1f0], R14 ;  /* 0x00a1f00e01007387 */ /* 0x0043e80000100a00 */
[----:B----4-:R-:W-:Y:S04]  /*acfd0*/  STL.64 [R1+0xa1e8], R12 ;  /* 0x00a1e80c01007387 */ /* 0x010fe80000100a00 */
[----:B------:R-:W2:Y:S04]  /*acfe0*/  LDL.LU R20, [R1+0x21a0] ;  /* 0x0021a00001147983 */ /* 0x000ea80000300800 */
[----:B------:R-:W2:Y:S04]  /*acff0*/  LDL.LU R21, [R1+0x21a4] ;  /* 0x0021a40001157983 */ /* 0x000ea80000300800 */
[----:B------:R-:W4:Y:S04]  /*ad000*/  LDL.LU R22, [R1+0x21a8] ;  /* 0x0021a80001167983 */ /* 0x000f280000300800 */
[----:B------:R-:W4:Y:S01]  /*ad010*/  LDL.LU R23, [R1+0x21ac] ;  /* 0x0021ac0001177983 */ /* 0x000f220000300800 */
[----:B---3--:R-:W-:-:S03]  /*ad020*/  IMAD.MOV.U32 R17, RZ, RZ, R0 ;  /* 0x000000ffff117224 */ /* 0x008fc600078e0000 */
[----:B----4-:R-:W-:Y:S04]  /*ad030*/  STL.64 [R1+0xa200], R22 ;  /* 0x00a2001601007387 */ /* 0x010fe80000100a00 */
[----:B--2---:R-:W-:Y:S04]  /*ad040*/  STL.64 [R1+0xa1f8], R20 ;  /* 0x00a1f81401007387 */ /* 0x004fe80000100a00 */
[----:B------:R-:W2:Y:S04]  /*ad050*/  LDL R16, [R1+0x90] ;  /* 0x0000900001107983 */ /* 0x000ea80000100800 */
[----:B------:R-:W3:Y:S04]  /*ad060*/  LDL.LU R0, [R1+0xa288] ;  /* 0x00a2880001007983 */ /* 0x000ee80000300800 */
        /* <DEDUP_REMOVED lines=12> */
[----:B------:R-:W2:Y:S01]  /*ad130*/  LDL.LU R51, [R1+0x21dc] ;  /* 0x0021dc0001337983 */ /* 0x000ea20000300800 */
[----:B----4-:R-:W-:-:S03]  /*ad140*/  IMAD.MOV.U32 R43, RZ, RZ, R0 ;  /* 0x000000ffff2b7224 */ /* 0x010fc600078e0000 */
[----:B--2---:R2:W-:Y:S04]  /*ad150*/  STL.64 [R1+0xa220], R50 ;  /* 0x00a2203201007387 */ /* 0x0045e80000100a00 */
[----:B------:R-:W-:Y:S04]  /*ad160*/  STL.64 [R1+0xa218], R48 ;  /* 0x00a2183001007387 */ /* 0x000fe80000100a00 */
[----:B------:R-:W4:Y:S04]  /*ad170*/  LDL R42, [R1+0xa8] ;  /* 0x0000a800012a7983 */ /* 0x000f280000100800 */
[----:B------:R-:W1:Y:S04]  /*ad180*/  LDL.LU R0, [R1+0xa280] ;  /* 0x00a2800001007983 */ /* 0x000e680000300800 */
[----:B0-----:R-:W2:Y:S04]  /*ad190*/  LDL.LU R8, [R1+0x21f0] ;  /* 0x0021f00001087983 */ /* 0x001ea80000300800 */
[----:B------:R-:W2:Y:S04]  /*ad1a0*/  LDL.LU R9, [R1+0x21f4] ;  /* 0x0021f40001097983 */ /* 0x000ea80000300800 */
[----:B------:R-:W2:Y:S04]  /*ad1b0*/  LDL.LU R10, [R1+0x21f8] ;  /* 0x0021f800010a7983 */ /* 0x000ea80000300800 */
[----:B------:R-:W2:Y:S01]  /*ad1c0*/  LDL.LU R11, [R1+0x21fc] ;  /* 0x0021fc00010b7983 */ /* 0x000ea20000300800 */
[----:B-1----:R-:W-:-:S03]  /*ad1d0*/  IMAD.MOV.U32 R15, RZ, RZ, R0 ;  /* 0x000000ffff0f7224 */ /* 0x002fc600078e0000 */
[----:B--2---:R-:W-:Y:S04]  /*ad1e0*/  STL.64 [R1+0xa230], R10 ;  /* 0x00a2300a01007387 */ /* 0x004fe80000100a00 */
[----:B------:R-:W-:Y:S04]  /*ad1f0*/  STL.64 [R1+0xa228], R8 ;  /* 0x00a2280801007387 */ /* 0x000fe80000100a00 */
[----:B------:R-:W2:Y:S04]  /*ad200*/  LDL R14, [R1+0xb8] ;  /* 0x0000b800010e7983 */ /* 0x000ea80000100800 */
[----:B------:R-:W2:Y:S04]  /*ad210*/  LDL.LU R0, [R1+0xa27c] ;  /* 0x00a27c0001007983 */ /* 0x000ea80000300800 */
[----:B------:R-:W3:Y:S04]  /*ad220*/  LDL.LU R56, [R1+0x2210] ;  /* 0x0022100001387983 */ /* 0x000ee80000300800 */
[----:B------:R-:W3:Y:S04]  /*ad230*/  LDL.LU R57, [R1+0x2214] ;  /* 0x0022140001397983 */ /* 0x000ee80000300800 */
[----:B------:R-:W3:Y:S04]  /*ad240*/  LDL.LU R58, [R1+0x2218] ;  /* 0x00221800013a7983 */ /* 0x000ee80000300800 */
[----:B------:R-:W3:Y:S01]  /*ad250*/  LDL.LU R59, [R1+0x221c] ;  /* 0x00221c00013b7983 */ /* 0x000ee20000300800 */
[----:B--2---:R-:W-:-:S03]  /*ad260*/  IMAD.MOV.U32 R51, RZ, RZ, R0 ;  /* 0x000000ffff337224 */ /* 0x004fc600078e0000 */
[----:B---3--:R-:W-:Y:S04]  /*ad270*/  STL.64 [R1+0xa240], R58 ;  /* 0x00a2403a01007387 */ /* 0x008fe80000100a00 */
[----:B------:R0:W-:Y:S04]  /*ad280*/  STL.64 [R1+0xa238], R56 ;  /* 0x00a2383801007387 */ /* 0x0001e80000100a00 */
[----:B------:R-:W2:Y:S04]  /*ad290*/  LDL R50, [R1+0xc8] ;  /* 0x0000c80001327983 */ /* 0x000ea80000100800 */
[----:B------:R-:W3:Y:S04]  /*ad2a0*/  LDL.LU R0, [R1+0xa278] ;  /* 0x00a2780001007983 */ /* 0x000ee80000300800 */
[----:B0-----:R-:W2:Y:S04]  /*ad2b0*/  LDL.LU R56, [R1+0x2230] ;  /* 0x0022300001387983 */ /* 0x001ea80000300800 */
[----:B------:R-:W2:Y:S04]  /*ad2c0*/  LDL.LU R57, [R1+0x2234] ;  /* 0x0022340001397983 */ /* 0x000ea80000300800 */
[----:B------:R-:W2:Y:S04]  /*ad2d0*/  LDL.LU R58, [R1+0x2238] ;  /* 0x00223800013a7983 */ /* 0x000ea80000300800 */
[----:B------:R-:W2:Y:S04]  /*ad2e0*/  LDL.LU R59, [R1+0x223c] ;  /* 0x00223c00013b7983 */ /* 0x000ea80000300800 */
[----:B--2---:R0:W-:Y:S04]  /*ad2f0*/  STL.64 [R1+0xa250], R58 ;  /* 0x00a2503a01007387 */ /* 0x0041e80000100a00 */
[----:B0-----:R-:W2:Y:S04]  /*ad300*/  LDL R58, [R1+0xd8] ;  /* 0x0000d800013a7983 */ /* 0x001ea80000100800 */
[----:B------:R0:W-:Y:S04]  /*ad310*/  STL.64 [R1+0xa248], R56 ;  /* 0x00a2483801007387 */ /* 0x0001e80000100a00 */
[----:B------:R-:W2:Y:S04]  /*ad320*/  LDL.64 R48, [R1+0xd0] ;  /* 0x0000d00001307983 */ /* 0x000ea80000100a00 */
[----:B0-----:R-:W3:Y:S04]  /*ad330*/  LDL.64 R56, [R1+0xe0] ;  /* 0x0000e00001387983 */ /* 0x001ee80000100a00 */
[----:B------:R-:W-:Y:S04]  /*ad340*/  STL.64 [R1+0xa260], R50 ;  /* 0x00a2603201007387 */ /* 0x000fe80000100a00 */
[----:B--2---:R0:W-:Y:S04]  /*ad350*/  STL.64 [R1+0xa258], R48 ;  /* 0x00a2583001007387 */ /* 0x0041e80000100a00 */
[----:B0-----:R-:W2:Y:S04]  /*ad360*/  LDL.LU R48, [R1+0x2240] ;  /* 0x0022400001307983 */ /* 0x001ea80000300800 */
[----:B------:R-:W2:Y:S04]  /*ad370*/  LDL.LU R49, [R1+0x2244] ;  /* 0x0022440001317983 */ /* 0x000ea80000300800 */
[----:B------:R-:W2:Y:S04]  /*ad380*/  LDL.LU R50, [R1+0x2248] ;  /* 0x0022480001327983 */ /* 0x000ea80000300800 */
[----:B------:R-:W2:Y:S04]  /*ad390*/  LDL.LU R51, [R1+0x224c] ;  /* 0x00224c0001337983 */ /* 0x000ea80000300800 */
[----:B--2---:R-:W-:Y:S04]  /*ad3a0*/  STL.64 [R1+0xa270], R50 ;  /* 0x00a2703201007387 */ /* 0x004fe80000100a00 */
[----:B------:R0:W-:Y:S04]  /*ad3b0*/  STL.64 [R1+0xa268], R48 ;  /* 0x00a2683001007387 */ /* 0x0001e80000100a00 */
[----:B0-----:R-:W3:Y:S04]  /*ad3c0*/  LDL.LU R48, [R1+0x2250] ;  /* 0x0022500001307983 */ /* 0x001ee80000300800 */
[----:B------:R-:W3:Y:S04]  /*ad3d0*/  LDL.LU R49, [R1+0x2254] ;  /* 0x0022540001317983 */ /* 0x000ee80000300800 */
[----:B------:R-:W3:Y:S04]  /*ad3e0*/  LDL.LU R50, [R1+0x2258] ;  /* 0x0022580001327983 */ /* 0x000ee80000300800 */
[----:B------:R-:W3:Y:S04]  /*ad3f0*/  LDL.LU R51, [R1+0x225c] ;  /* 0x00225c0001337983 */ /* 0x000ee80000300800 */
[----:B------:R-:W2:Y:S04]  /*ad400*/  LDL.LU R8, [R1+0x2220] ;  /* 0x0022200001087983 */ /* 0x000ea80000300800 */
[----:B------:R-:W2:Y:S04]  /*ad410*/  LDL.LU R9, [R1+0x2224] ;  /* 0x0022240001097983 */ /* 0x000ea80000300800 */
[----:B------:R-:W2:Y:S04]  /*ad420*/  LDL.LU R10, [R1+0x2228] ;  /* 0x00222800010a7983 */ /* 0x000ea80000300800 */
[----:B------:R-:W2:Y:S04]  /*ad430*/  LDL.LU R11, [R1+0x222c] ;  /* 0x00222c00010b7983 */ /* 0x000ea80000300800 */
[----:B------:R-:W2:Y:S04]  /*ad440*/  LDL.64 R12, [R1+0xc0] ;  /* 0x0000c000010c7983 */ /* 0x000ea80000100a00 */
[----:B------:R-:W2:Y:S04]  /*ad450*/  LDL.LU R20, [R1+0x2200] ;  /* 0x0022000001147983 */ /* 0x000ea80000300800 */
[----:B------:R-:W2:Y:S04]  /*ad460*/  LDL.LU R21, [R1+0x2204] ;  /* 0x0022040001157983 */ /* 0x000ea80000300800 */
[----:B------:R-:W2:Y:S04]  /*ad470*/  LDL.LU R22, [R1+0x2208] ;  /* 0x0022080001167983 */ /* 0x000ea80000300800 */
[----:B------:R-:W2:Y:S04]  /*ad480*/  LDL.LU R23, [R1+0x220c] ;  /* 0x00220c0001177983 */ /* 0x000ea80000300800 */
[----:B------:R-:W2:Y:S04]  /*ad490*/  LDL.64 R40, [R1+0xb0] ;  /* 0x0000b00001287983 */ /* 0x000ea80000100a00 */
[----:B------:R-:W4:Y:S04]  /*ad4a0*/  LDL.LU R44, [R1+0x21e0] ;  /* 0x0021e000012c7983 */ /* 0x000f280000300800 */
[----:B------:R-:W4:Y:S04]  /*ad4b0*/  LDL.LU R45, [R1+0x21e4] ;  /* 0x0021e400012d7983 */ /* 0x000f280000300800 */
[----:B------:R-:W4:Y:S04]  /*ad4c0*/  LDL.LU R46, [R1+0x21e8] ;  /* 0x0021e800012e7983 */ /* 0x000f280000300800 */
[----:B------:R-:W4:Y:S04]  /*ad4d0*/  LDL.LU R47, [R1+0x21ec] ;  /* 0x0021ec00012f7983 */ /* 0x000f280000300800 */
[----:B------:R-:W2:Y:S04]  /*ad4e0*/  LDL.64 R26, [R1+0x98] ;  /* 0x00009800011a7983 */ /* 0x000ea80000100a00 */
[----:B------:R-:W2:Y:S04]  /*ad4f0*/  LDL.LU R32, [R1+0x21b0] ;  /* 0x0021b00001207983 */ /* 0x000ea80000300800 */
[----:B------:R-:W2:Y:S04]  /*ad500*/  LDL.LU R33, [R1+0x21b4] ;  /* 0x0021b40001217983 */ /* 0x000ea80000300800 */
[----:B------:R-:W2:Y:S04]  /*ad510*/  LDL.LU R34, [R1+0x21b8] ;  /* 0x0021b80001227983 */ /* 0x000ea80000300800 */
[----:B------:R-:W2:Y:S04]  /*ad520*/  LDL.LU R35, [R1+0x21bc] ;  /* 0x0021bc0001237983 */ /* 0x000ea80000300800 */
[----:B------:R-:W2:Y:S04]  /*ad530*/  LDL.64 R18, [R1+0x88] ;  /* 0x0000880001127983 */ /* 0x000ea80000100a00 */
[----:B------:R-:W2:Y:S04]  /*ad540*/  LDL.64 R6, [R1+0x78] ;  /* 0x0000780001067983 */ /* 0x000ea80000100a00 */
[----:B------:R-:W2:Y:S04]  /*ad550*/  LDL.LU R36, [R1+0x2170] ;  /* 0x0021700001247983 */ /* 0x000ea80000300800 */
[----:B------:R-:W2:Y:S04]  /*ad560*/  LDL.LU R37, [R1+0x2174] ;  /* 0x0021740001257983 */ /* 0x000ea80000300800 */
[----:B------:R-:W2:Y:S04]  /*ad570*/  LDL.LU R38, [R1+0x2178] ;  /* 0x0021780001267983 */ /* 0x000ea80000300800 */
[----:B------:R-:W2:Y:S04]  /*ad580*/  LDL.LU R39, [R1+0x217c] ;  /* 0x00217c0001277983 */ /* 0x000ea80000300800 */
[----:B------:R-:W2:Y:S04]  /*ad590*/  LDL.LU R52, [R1+0x2140] ;  /* 0x0021400001347983 */ /* 0x000ea80000300800 */
[----:B------:R-:W2:Y:S04]  /*ad5a0*/  LDL.LU R53, [R1+0x2144] ;  /* 0x0021440001357983 */ /* 0x000ea80000300800 */
[----:B------:R-:W2:Y:S04]  /*ad5b0*/  LDL.LU R54, [R1+0x2148] ;  /* 0x0021480001367983 */ /* 0x000ea80000300800 */
[----:B------:R-:W2:Y:S01]  /*ad5c0*/  LDL.LU R55, [R1+0x214c] ;  /* 0x00214c0001377983 */ /* 0x000ea20000300800 */
[----:B---3--:R-:W-:-:S15]  /*ad5d0*/  HMMA.16816.F32 R48, R28, R56, R48 ;  /* 0x000000381c30723c */ /* 0x008fde0000001830 */
[----:B------:R-:W-:-:S04]  /*ad5e0*/  NOP ;  /* 0x0000000000007918 */ /* 0x000fc80000000000 */
[----:B------:R-:W-:Y:S04]  /*ad5f0*/  STL.64 [R1+0x3670], R48 ;  /* 0x0036703001007387 */ /* 0x000fe80000100a00 */
[----:B------:R0:W-:Y:S04]  /*ad600*/  STL.64 [R1+0x3678], R50 ;  /* 0x0036783201007387 */ /* 0x0001e80000100a00 */
[----:B0-----:R-:W3:Y:S04]  /*ad610*/  LDL.LU.64 R50, [R1+0xa270] ;  /* 0x00a2700001327983 */ /* 0x001ee80000300a00 */
[----:B------:R-:W3:Y:S01]  /*ad620*/  LDL.LU.64 R48, [R1+0xa268] ;  /* 0x00a2680001307983 */ /* 0x000ee20000300a00 */
[----:B------:R-:W-:-:S02]  /*ad630*/  IMAD.MOV.U32 R59, RZ, RZ, R0 ;  /* 0x000000ffff3b7224 */ /* 0x000fc400078e0000 */
[----:B------:R-:W-:-:S05]  /*ad640*/  IMAD.MOV.U32 R0, RZ, RZ, R57 ;  /* 0x000000ffff007224 */ /* 0x000fca00078e0039 */
[----:B------:R-:W-:Y:S01]  /*ad650*/  STL [R1+0x9fb8], R0 ;  /* 0x009fb80001007387 */ /* 0x000fe20000100800 */
[----:B---3--:R-:W-:Y:S03]  /*ad660*/  HMMA.16816.F32 R56, R28, R58, R48 ;  /* 0x0000003a1c38723c */ /* 0x008fe60000001830 */
[----:B------:R-:W2:Y:S04]  /*ad670*/  LDL.LU.64 R50, [R1+0xa260] ;  /* 0x00a2600001327983 */ /* 0x000ea80000300a00 */
[----:B------:R-:W3:-:S12]  /*ad680*/  LDL.LU.64 R48, [R1+0xa258] ;  /* 0x00a2580001307983 */ /* 0x000ed80000300a00 */
[----:B------:R-:W-:Y:S04]  /*ad690*/  STL.64 [R1+0x3660], R56 ;  /* 0x0036603801007387 */ /* 0x000fe80000100a00 */
[----:B------:R0:W-:Y:S04]  /*ad6a0*/  STL.64 [R1+0x3668], R58 ;  /* 0x0036683a01007387 */ /* 0x0001e80000100a00 */
[----:B0-----:R-:W3:Y:S04]  /*ad6b0*/  LDL.LU.64 R58, [R1+0xa250] ;  /* 0x00a25000013a7983 */ /* 0x001ee80000300a00 */
[----:B------:R-:W3:Y:S02]  /*ad6c0*/  LDL.LU.64 R56, [R1+0xa248] ;  /* 0x00a2480001387983 */ /* 0x000ee40000300a00 */
[----:B---3--:R-:W-:-:S15]  /*ad6d0*/  HMMA.16816.F32 R56, R28, R48, R56 ;  /* 0x000000301c38723c */ /* 0x008fde0000001838 */
[----:B------:R-:W-:-:S04]  /*ad6e0*/  NOP ;  /* 0x0000000000007918 */ /* 0x000fc80000000000 */
[----:B------:R-:W-:Y:S04]  /*ad6f0*/  STL.64 [R1+0x3650], R56 ;  /* 0x0036503801007387 */ /* 0x000fe80000100a00 */
[----:B------:R0:W-:Y:S04]  /*ad700*/  STL.64 [R1+0x3658], R58 ;  /* 0x0036583a01007387 */ /* 0x0001e80000100a00 */
[----:B0-----:R-:W3:Y:S04]  /*ad710*/  LDL.LU.64 R58, [R1+0xa240] ;  /* 0x00a24000013a7983 */ /* 0x001ee80000300a00 */
[----:B------:R-:W3:Y:S01]  /*ad720*/  LDL.LU.64 R56, [R1+0xa238] ;  /* 0x00a2380001387983 */ /* 0x000ee20000300a00 */
[----:B------:R-:W-:-:S02]  /*ad730*/  IMAD.MOV.U32 R0, RZ, RZ, R49 ;  /* 0x000000ffff007224 */ /* 0x000fc400078e0031 */
[C---:B--2---:R-:W-:Y:S03]  /*ad740*/  HMMA.16816.F32 R48, R28.reuse, R50, R8 ;  /* 0x000000321c30723c */ /* 0x044fe60000001808 */
[----:B------:R-:W-:Y:S04]  /*ad750*/  STL [R1+0x9fbc], R0 ;  /* 0x009fbc0001007387 */ /* 0x000fe80000100800 */
[----:B------:R-:W2:Y:S04]  /*ad760*/  LDL.LU.64 R10, [R1+0xa230] ;  /* 0x00a23000010a7983 */ /* 0x000ea80000300a00 */
[----:B------:R-:W2:Y:S08]  /*ad770*/  LDL.LU.64 R8, [R1+0xa228] ;  /* 0x00a2280001087983 */ /* 0x000eb00000300a00 */
        /* <DEDUP_REMOVED lines=10> */
[----:B------:R-:W-:-:S02]  /*ad820*/  IMAD.MOV.U32 R0, RZ, RZ, R13 ;  /* 0x000000ffff007224 */ /* 0x000fc400078e000d */
[C---:B------:R-:W-:Y:S08]  /*ad830*/  HMMA.16816.F32 R12, R28.reuse, R14, R20 ;  /* 0x0000000e1c0c723c */ /* 0x040ff00000001814 */
[C---:B--2---:R-:W-:Y:S01]  /*ad840*/  HMMA.16816.F32 R8, R28.reuse, R40, R8 ;  /* 0x000000281c08723c */ /* 0x044fe20000001808 */
[----:B------:R0:W-:Y:S04]  /*ad850*/  STL [R1+0x9fc0], R0 ;  /* 0x009fc00001007387 */ /* 0x0001e80000100800 */
[----:B------:R-:W2:Y:S04]  /*ad860*/  LDL.LU.64 R22, [R1+0xa200] ;  /* 0x00a2000001167983 */ /* 0x000ea80000300a00 */
[----:B------:R-:W2:Y:S01]  /*ad870*/  LDL.LU.64 R20, [R1+0xa1f8] ;  /* 0x00a1f80001147983 */ /* 0x000ea20000300a00 */
[----:B------:R-:W-:Y:S01]  /*ad880*/  HMMA.16816.F32 R48, R28, R24, R48 ;  /* 0x000000181c30723c */ /* 0x000fe20000001830 */
[----:B0-----:R-:W-:-:S07]  /*ad890*/  IMAD.MOV.U32 R0, RZ, RZ, R41 ;  /* 0x000000ffff007224 */ /* 0x001fce00078e0029 */
[C---:B----4-:R-:W-:Y:S01]  /*ad8a0*/  HMMA.16816.F32 R40, R28.reuse, R42, R44 ;  /* 0x0000002a1c28723c */ /* 0x050fe2000000182c */
[----:B------:R-:W-:Y:S04]  /*ad8b0*/  STL.64 [R1+0x3620], R12 ;  /* 0x0036200c01007387 */ /* 0x000fe80000100a00 */
[----:B------:R0:W-:Y:S04]  /*ad8c0*/  STL.64 [R1+0x3628], R14 ;  /* 0x0036280e01007387 */ /* 0x0001e80000100a00 */
[----:B0-----:R-:W4:Y:S04]  /*ad8d0*/  LDL.LU.64 R14, [R1+0xa1f0] ;  /* 0x00a1f000010e7983 */ /* 0x001f280000300a00 */
[----:B------:R-:W4:Y:S04]  /*ad8e0*/  LDL.LU.64 R12, [R1+0xa1e8] ;  /* 0x00a1e800010c7983 */ /* 0x000f280000300a00 */
[----:B------:R-:W-:Y:S04]  /*ad8f0*/  STL.64 [R1+0x3610], R8 ;  /* 0x0036100801007387 */ /* 0x000fe80000100a00 */
[----:B------:R0:W-:Y:S04]  /*ad900*/  STL.64 [R1+0x3618], R10 ;  /* 0x0036180a01007387 */ /* 0x0001e80000100a00 */
[----:B0-----:R-:W4:Y:S04]  /*ad910*/  LDL.LU.64 R10, [R1+0xa1e0] ;  /* 0x00a1e000010a7983 */ /* 0x001f280000300a00 */
[----:B------:R-:W4:Y:S04]  /*ad920*/  LDL.LU.64 R8, [R1+0xa1d8] ;  /* 0x00a1d80001087983 */ /* 0x000f280000300a00 */
[----:B------:R-:W-:Y:S04]  /*ad930*/  STL [R1+0x9fc4], R0 ;  /* 0x009fc40001007387 */ /* 0x000fe80000100800 */
[----:B------:R-:W4:Y:S04]  /*ad940*/  LDL.LU.64 R46, [R1+0xa1d0] ;  /* 0x00a1d000012e7983 */ /* 0x000f280000300a00 */
[----:B------:R-:W4:Y:S04]  /*ad950*/  LDL.LU.64 R44, [R1+0xa1c8] ;  /* 0x00a1c800012c7983 */ /* 0x000f280000300a00 */
[----:B------:R-:W-:Y:S04]  /*ad960*/  STL.64 [R1+0x3600], R40 ;  /* 0x0036002801007387 */ /* 0x000fe80000100a00 */
[----:B------:R0:W-:Y:S04]  /*ad970*/  STL.64 [R1+0x3608], R42 ;  /* 0x0036082a01007387 */ /* 0x0001e80000100a00 */
[----:B0-----:R-:W4:Y:S04]  /*ad980*/  LDL.LU.64 R42, [R1+0xa1c0] ;  /* 0x00a1c000012a7983 */ /* 0x001f280000300a00 */
[----:B------:R-:W4:Y:S04]  /*ad990*/  LDL.LU.64 R40, [R1+0xa1b8] ;  /* 0x00a1b80001287983 */ /* 0x000f280000300a00 */
[----:B------:R-:W-:Y:S04]  /*ad9a0*/  STL.64 [R1+0x35f0], R48 ;  /* 0x0035f03001007387 */ /* 0x000fe80000100a00 */
[----:B------:R0:W-:Y:S04]  /*ad9b0*/  STL.64 [R1+0x35f8], R50 ;  /* 0x0035f83201007387 */ /* 0x0001e80000100a00 */
[----:B0-----:R-:W4:Y:S04]  /*ad9c0*/  LDL.LU.64 R50, [R1+0xa1b0] ;  /* 0x00a1b00001327983 */ /* 0x001f280000300a00 */
[----:B------:R-:W4:Y:S01]  /*ad9d0*/  LDL.LU.64 R48, [R1+0xa1a8] ;  /* 0x00a1a80001307983 */ /* 0x000f220000300a00 */
        /* <DEDUP_REMOVED lines=8> */
[C---:B--2---:R-:W-:Y:S08]  /*ada60*/  HMMA.16816.F32 R20, R28.reuse, R18, R20 ;  /* 0x000000121c14723c */ /* 0x044ff00000001814 */
[----:B----4-:R-:W-:Y:S01]  /*ada70*/  HMMA.16816.F32 R12, R28, R4, R12 ;  /* 0x000000041c0c723c */ /* 0x010fe2000000180c */
[----:B------:R0:W-:Y:S02]  /*ada80*/  STL [R1+0x9fc8], R0 ;  /* 0x009fc80001007387 */ /* 0x0001e40000100800 */
[----:B0-----:R-:W-:-:S05]  /*ada90*/  IMAD.MOV.U32 R0, RZ, RZ, R19 ;  /* 0x000000ffff007224 */ /* 0x001fca00078e0013 */
[----:B------:R-:W-:Y:S01]  /*adaa0*/  HMMA.16816.F32 R8, R28, R6, R8 ;  /* 0x000000061c08723c */ /* 0x000fe20000001808 */
[----:B------:R-:W-:Y:S04]  /*adab0*/  STL.64 [R1+0x35d0], R24 ;  /* 0x0035d01801007387 */ /* 0x000fe80000100a00 */
[----:B------:R-:W-:Y:S04]  /*adac0*/  STL.64 [R1+0x35d8], R26 ;  /* 0x0035d81a01007387 */ /* 0x000fe80000100a00 */
[----:B------:R0:W-:Y:S02]  /*adad0*/  STL [R1+0x9fcc], R0 ;  /* 0x009fcc0001007387 */ /* 0x0001e40000100800 */
[----:B0-----:R-:W-:-:S02]  /*adae0*/  IMAD.MOV.U32 R0, RZ, RZ, R7 ;  /* 0x000000ffff007224 */ /* 0x001fc400078e0007 */
[C---:B------:R-:W-:Y:S01]  /*adaf0*/  HMMA.16816.F32 R4, R28.reuse, R44, R36 ;  /* 0x0000002c1c04723c */ /* 0x040fe20000001824 */
[----:B------:R-:W-:Y:S04]  /*adb00*/  STL.64 [R1+0x35c0], R20 ;  /* 0x0035c01401007387 */ /* 0x000fe80000100a00 */
[----:B------:R-:W-:Y:S04]  /*adb10*/  STL.64 [R1+0x35c8], R22 ;  /* 0x0035c81601007387 */ /* 0x000fe80000100a00 */
[----:B------:R-:W-:Y:S04]  /*adb20*/  STL.64 [R1+0x35b0], R12 ;  /* 0x0035b00c01007387 */ /* 0x000fe80000100a00 */
[----:B------:R-:W-:Y:S04]  /*adb30*/  STL.64 [R1+0x35b8], R14 ;  /* 0x0035b80e01007387 */ /* 0x000fe80000100a00 */
[----:B------:R-:W-:Y:S04]  /*adb40*/  STL.64 [R1+0x35a0], R8 ;  /* 0x0035a00801007387 */ /* 0x000fe80000100a00 */
[----:B------:R0:W-:Y:S02]  /*adb50*/  STL.64 [R1+0x35a8], R10 ;  /* 0x0035a80a01007387 */ /* 0x0001e40000100a00 */
[----:B0-----:R-:W-:Y:S02]  /*adb60*/  HMMA.16816.F32 R8, R28, R46, R40 ;  /* 0x0000002e1c08723c */ /* 0x001fe40000001828 */
[----:B------:R-:W-:Y:S04]  /*adb70*/  STL.64 [R1+0x3590], R4 ;  /* 0x0035900401007387 */ /* 0x000fe80000100a00 */
[----:B------:R-:W-:-:S13]  /*adb80*/  STL.64 [R1+0x3598], R6 ;  /* 0x0035980601007387 */ /* 0x000fda0000100a00 */
[----:B------:R0:W-:Y:S04]  /*adb90*/  STL.64 [R1+0x3580], R8 ;  /* 0x0035800801007387 */ /* 0x0001e80000100a00 */
[----:B------:R1:W-:Y:S04]  /*adba0*/  STL.64 [R1+0x3588], R10 ;  /* 0x0035880a01007387 */ /* 0x0003e80000100a00 */
[----:B0-----:R-:W2:Y:S01]  /*adbb0*/  LDL.LU R8, [R1+0x1ff0] ;  /* 0x001ff00001087983 */ /* 0x001ea20000300800 */
[C---:B---3--:R-:W-:Y:S08]  /*adbc0*/  HMMA.16816.F32 R12, R28.reuse, R56, R48 ;  /* 0x000000381c0c723c */ /* 0x048ff00000001830 */
[C---:B------:R-:W-:Y:S11]  /*adbd0*/  HMMA.16816.F32 R4, R28.reuse, R58, R52 ;  /* 0x0000003a1c04723c */ /* 0x040ff60000001834 */
[----:B------:R-:W-:Y:S04]  /*adbe0*/  STL.64 [R1+0x3570], R12 ;  /* 0x0035700c01007387 */ /* 0x000fe80000100a00 */
[----:B------:R-:W-:Y:S04]  /*adbf0*/  STL.64 [R1+0x3578], R14 ;  /* 0x0035780e01007387 */ /* 0x000fe80000100a00 */
[----:B------:R-:W-:Y:S04]  /*adc00*/  STL.64 [R1+0x3560], R4 ;  /* 0x0035600401007387 */ /* 0x000fe80000100a00 */
[----:B------:R-:W-:Y:S04]  /*adc10*/  STL.64 [R1+0x3568], R6 ;  /* 0x0035680601007387 */ /* 0x000fe80000100a00 */
[----:B------:R-:W2:Y:S04]  /*adc20*/  LDL.LU R9, [R1+0x1ff4] ;  /* 0x001ff40001097983 */ /* 0x000ea80000300800 */
[----:B-1----:R-:W3:Y:S04]  /*adc30*/  LDL.LU R10, [R1+0x1ff8] ;  /* 0x001ff800010a7983 */ /* 0x002ee80000300800 */
[----:B------:R-:W3:Y:S04]  /*adc40*/  LDL.LU R11, [R1+0x1ffc] ;  /* 0x001ffc00010b7983 */ /* 0x000ee80000300800 */
[----:B---3--:R0:W-:Y:S04]  /*adc50*/  STL.64 [R1+0xa0c0], R10 ;  /* 0x00a0c00a01007387 */ /* 0x0081e80000100a00 */
[----:B--2---:R-:W-:Y:S04]  /*adc60*/  STL.64 [R1+0xa0b8], R8 ;  /* 0x00a0b80801007387 */ /* 0x004fe80000100a00 */
[----:B------:R-:W2:Y:S04]  /*adc70*/  LDL.LU R16, [R1+0x2010] ;  /* 0x0020100001107983 */ /* 0x000ea80000300800 */
[----:B------:R-:W2:Y:S04]  /*adc80*/  LDL.LU R17, [R1+0x2014] ;  /* 0x0020140001117983 */ /* 0x000ea80000300800 */
[----:B------:R-:W3:Y:S04]  /*adc90*/  LDL.LU R18, [R1+0x2018] ;  /* 0x0020180001127983 */ /* 0x000ee80000300800 */
[----:B------:R-:W3:Y:S04]  /*adca0*/  LDL.LU R19, [R1+0x201c] ;  /* 0x00201c0001137983 */ /* 0x000ee80000300800 */
[----:B---3--:R-:W-:Y:S04]  /*adcb0*/  STL.64 [R1+0xa0d0], R18 ;  /* 0x00a0d01201007387 */ /* 0x008fe80000100a00 */
[----:B--2---:R1:W-:Y:S04]  /*adcc0*/  STL.64 [R1+0xa0c8], R16 ;  /* 0x00a0c81001007387 */ /* 0x0043e80000100a00 */
[----:B------:R-:W2:Y:S04]  /*adcd0*/  LDL.LU R32, [R1+0x2030] ;  /* 0x0020300001207983 */ /* 0x000ea80000300800 */
[----:B------:R-:W2:Y:S04]  /*adce0*/  LDL.LU R33, [R1+0x2034] ;  /* 0x0020340001217983 */ /* 0x000ea80000300800 */
[----:B------:R-:W3:Y:S04]  /*adcf0*/  LDL.LU R34, [R1+0x2038] ;  /* 0x0020380001227983 */ /* 0x000ee80000300800 */
[----:B------:R-:W3:Y:S04]  /*add00*/  LDL.LU R35, [R1+0x203c] ;  /* 0x00203c0001237983 */ /* 0x000ee80000300800 */
[----:B---3--:R-:W-:Y:S04]  /*add10*/  STL.64 [R1+0xa0e0], R34 ;  /* 0x00a0e02201007387 */ /* 0x008fe80000100a00 */
[----:B--2---:R2:W-:Y:S04]  /*add20*/  STL.64 [R1+0xa0d8], R32 ;  /* 0x00a0d82001007387 */ /* 0x0045e80000100a00 */
[----:B------:R-:W3:Y:S04]  /*add30*/  LDL.LU R44, [R1+0x2070] ;  /* 0x00207000012c7983 */ /* 0x000ee80000300800 */
[----:B------:R-:W3:Y:S04]  /*add40*/  LDL.LU R45, [R1+0x2074] ;  /* 0x00207400012d7983 */ /* 0x000ee80000300800 */
[----:B------:R-:W4:Y:S04]  /*add50*/  LDL.LU R46, [R1+0x2078] ;  /* 0x00207800012e7983 */ /* 0x000f280000300800 */
[----:B------:R-:W4:Y:S04]  /*add60*/  LDL.LU R47, [R1+0x207c] ;  /* 0x00207c00012f7983 */ /* 0x000f280000300800 */
[----:B----4-:R4:W-:Y:S04]  /*add70*/  STL.64 [R1+0xa0f0], R46 ;  /* 0x00a0f02e01007387 */ /* 0x0109e80000100a00 */
[----:B---3--:R3:W-:Y:S04]  /*add80*/  STL.64 [R1+0xa0e8], R44 ;  /* 0x00a0e82c01007387 */ /* 0x0087e80000100a00 */
[----:B------:R-:W2:Y:S04]  /*add90*/  LDL.LU R56, [R1+0x2080] ;  /* 0x0020800001387983 */ /* 0x000ea80000300800 */
[----:B------:R-:W2:Y:S04]  /*adda0*/  LDL.LU R57, [R1+0x2084] ;  /* 0x0020840001397983 */ /* 0x000ea80000300800 */
[----:B------:R-:W2:Y:S04]  /*addb0*/  LDL.LU R58, [R1+0x2088] ;  /* 0x00208800013a7983 */ /* 0x000ea80000300800 */
[----:B------:R-:W2:Y:S04]  /*addc0*/  LDL.LU R59, [R1+0x208c] ;  /* 0x00208c00013b7983 */ /* 0x000ea80000300800 */
[----:B--2---:R-:W-:Y:S04]  /*addd0*/  STL.64 [R1+0xa100], R58 ;  /* 0x00a1003a01007387 */ /* 0x004fe80000100a00 */
[----:B------:R-:W-:Y:S04]  /*adde0*/  STL.64 [R1+0xa0f8], R56 ;  /* 0x00a0f83801007387 */ /* 0x000fe80000100a00 */
[----:B------:R-:W2:Y:S04]  /*addf0*/  LDL R42, [R1] ;  /* 0x00000000012a7983 */ /* 0x000ea80000100800 */
[----:B------:R-:W2:Y:S04]  /*ade00*/  LDL R43, [R1+0x4] ;  /* 0x00000400012b7983 */ /* 0x000ea80000100800 */
[----:B------:R-:W3:Y:S04]  /*ade10*/  LDL R40, [R1+0x8] ;  /* 0x0000080001287983 */ /* 0x000ee80000100800 */
[----:B------:R-:W3:Y:S04]  /*ade20*/  LDL R41, [R1+0xc] ;  /* 0x00000c0001297983 */ /* 0x000ee80000100800 */
[----:B--2---:R-:W-:Y:S04]  /*ade30*/  STL.64 [R1+0xa110], R42 ;  /* 0x00a1102a01007387 */ /* 0x004fe80000100a00 */
[----:B---3--:R2:W-:Y:S04]  /*ade40*/  STL.64 [R1+0xa108], R40 ;  /* 0x00a1082801007387 */ /* 0x0085e80000100a00 */
[----:B------:R-:W3:Y:S04]  /*ade50*/  LDL.LU R24, [R1+0x20a0] ;  /* 0x0020a00001187983 */ /* 0x000ee80000300800 */
[----:B------:R-:W3:Y:S04]  /*ade60*/  LDL.LU R25, [R1+0x20a4] ;  /* 0x0020a40001197983 */ /* 0x000ee80000300800 */
[----:B------:R-:W2:Y:S04]  /*ade70*/  LDL.LU R26, [R1+0x20a8] ;  /* 0x0020a800011a7983 */ /* 0x000ea80000300800 */
[----:B------:R-:W2:Y:S04]  /*ade80*/  LDL.LU R27, [R1+0x20ac] ;  /* 0x0020ac00011b7983 */ /* 0x000ea80000300800 */
[----:B--2---:R2:W-:Y:S04]  /*ade90*/  STL.64 [R1+0xa120], R26 ;  /* 0x00a1201a01007387 */ /* 0x0045e80000100a00 */
[----:B---3--:R-:W-:Y:S04]  /*adea0*/  STL.64 [R1+0xa118], R24 ;  /* 0x00a1181801007387 */ /* 0x008fe80000100a00 */
[----:B0-----:R-:W3:Y:S04]  /*adeb0*/  LDL R10, [R1+0x10] ;  /* 0x00001000010a7983 */ /* 0x001ee80000100800 */
[----:B------:R-:W3:Y:S04]  /*adec0*/  LDL R11, [R1+0x14] ;  /* 0x00001400010b7983 */ /* 0x000ee80000100800 */
[----:B-1----:R-:W2:Y:S04]  /*aded0*/  LDL.LU R16, [R1+0x20b0] ;  /* 0x0020b00001107983 */ /* 0x002ea80000300800 */
[----:B------:R-:W2:Y:S04]  /*adee0*/  LDL.LU R17, [R1+0x20b4] ;  /* 0x0020b40001117983 */ /* 0x000ea80000300800 */
[----:B------:R-:W2:Y:S04]  /*adef0*/  LDL.LU R18, [R1+0x20b8] ;  /* 0x0020b80001127983 */ /* 0x000ea80000300800 */
[----:B------:R-:W2:Y:S04]  /*adf00*/  LDL.LU R19, [R1+0x20bc] ;  /* 0x0020bc0001137983 */ /* 0x000ea80000300800 */
[----:B--2---:R-:W-:Y:S04]  /*adf10*/  STL.64 [R1+0xa130], R18 ;  /* 0x00a1301201007387 */ /* 0x004fe80000100a00 */
[----:B------:R0:W-:Y:S04]  /*adf20*/  STL.64 [R1+0xa128], R16 ;  /* 0x00a1281001007387 */ /* 0x0001e80000100a00 */
[----:B------:R-:W2:Y:S04]  /*adf30*/  LDL R8, [R1+0x18] ;  /* 0x0000180001087983 */ /* 0x000ea80000100800 */
[----:B------:R-:W2:Y:S04]  /*adf40*/  LDL R9, [R1+0x1c] ;  /* 0x00001c0001097983 */ /* 0x000ea80000100800 */
[----:B---3--:R-:W-:Y:S04]  /*adf50*/  STL.64 [R1+0xa140], R10 ;  /* 0x00a1400a01007387 */ /* 0x008fe80000100a00 */
[----:B--2---:R1:W-:Y:S04]  /*adf60*/  STL.64 [R1+0xa138], R8 ;  /* 0x00a1380801007387 */ /* 0x0043e80000100a00 */
[----:B------:R-:W2:Y:S04]  /*adf70*/  LDL.LU R32, [R1+0x20c0] ;  /* 0x0020c00001207983 */ /* 0x000ea80000300800 */
[----:B------:R-:W2:Y:S04]  /*adf80*/  LDL.LU R33, [R1+0x20c4] ;  /* 0x0020c40001217983 */ /* 0x000ea80000300800 */
[----:B------:R-:W3:Y:S04]  /*adf90*/  LDL.LU R34, [R1+0x20c8] ;  /* 0x0020c80001227983 */ /* 0x000ee80000300800 */
[----:B------:R-:W3:Y:S04]  /*adfa0*/  LDL.LU R35, [R1+0x20cc] ;  /* 0x0020cc0001237983 */ /* 0x000ee80000300800 */
[----:B---3--:R3:W-:Y:S04]  /*adfb0*/  STL.64 [R1+0xa150], R34 ;  /* 0x00a1502201007387 */ /* 0x0087e80000100a00 */
[----:B--2---:R2:W-:Y:S04]  /*adfc0*/  STL.64 [R1+0xa148], R32 ;  /* 0x00a1482001007387 */ /* 0x0045e80000100a00 */
[----:B----4-:R-:W4:Y:S04]  /*adfd0*/  LDL R46, [R1+0x20] ;  /* 0x00002000012e7983 */ /* 0x010f280000100800 */
[----:B------:R-:W4:Y:S04]  /*adfe0*/  LDL R47, [R1+0x24] ;  /* 0x00002400012f7983 */ /* 0x000f280000100800 */
[----:B------:R-:W2:Y:S04]  /*adff0*/  LDL R44, [R1+0x28] ;  /* 0x00002800012c7983 */ /* 0x000ea80000100800 */
[----:B------:R-:W2:Y:S04]  /*ae000*/  LDL R45, [R1+0x2c] ;  /* 0x00002c00012d7983 */ /* 0x000ea80000100800 */
[----:B----4-:R-:W-:Y:S04]  /*ae010*/  STL.64 [R1+0xa160], R46 ;  /* 0x00a1602e01007387 */ /* 0x010fe80000100a00 */
[----:B--2---:R-:W-:Y:S04]  /*ae020*/  STL.64 [R1+0xa158], R44 ;  /* 0x00a1582c01007387 */ /* 0x004fe80000100a00 */
[----:B------:R-:W2:Y:S04]  /*ae030*/  LDL.LU R40, [R1+0x20e0] ;  /* 0x0020e00001287983 */ /* 0x000ea80000300800 */
[----:B------:R-:W2:Y:S04]  /*ae040*/  LDL.LU R41, [R1+0x20e4] ;  /* 0x0020e40001297983 */ /* 0x000ea80000300800 */
[----:B------:R-:W4:Y:S04]  /*ae050*/  LDL.LU R42, [R1+0x20e8] ;  /* 0x0020e800012a7983 */ /* 0x000f280000300800 */
[----:B------:R-:W4:Y:S04]  /*ae060*/  LDL.LU R43, [R1+0x20ec] ;  /* 0x0020ec00012b7983 */ /* 0x000f280000300800 */
[----:B----4-:R-:W-:Y:S04]  /*ae070*/  STL.64 [R1+0xa170], R42 ;  /* 0x00a1702a01007387 */ /* 0x010fe80000100a00 */
[----:B--2---:R2:W-:Y:S04]  /*ae080*/  STL.64 [R1+0xa168], R40 ;  /* 0x00a1682801007387 */ /* 0x0045e80000100a00 */
[----:B------:R-:W4:Y:S04]  /*ae090*/  LDL R26, [R1+0x30] ;  /* 0x00003000011a7983 */ /* 0x000f280000100800 */
[----:B------:R-:W4:Y:S04]  /*ae0a0*/  LDL R27, [R1+0x34] ;  /* 0x00003400011b7983 */ /* 0x000f280000100800 */
[----:B0-----:R-:W2:Y:S04]  /*ae0b0*/  LDL.LU R16, [R1+0x20f0] ;  /* 0x0020f00001107983 */ /* 0x001ea80000300800 */
[----:B------:R-:W2:Y:S04]  /*ae0c0*/  LDL.LU R17, [R1+0x20f4] ;  /* 0x0020f40001117983 */ /* 0x000ea80000300800 */
[----:B------:R-:W2:Y:S04]  /*ae0d0*/  LDL.LU R18, [R1+0x20f8] ;  /* 0x0020f80001127983 */ /* 0x000ea80000300800 */
[----:B------:R-:W2:Y:S04]  /*ae0e0*/  LDL.LU R19, [R1+0x20fc] ;  /* 0x0020fc0001137983 */ /* 0x000ea80000300800 */
[----:B--2---:R0:W-:Y:S04]  /*ae0f0*/  STL.64 [R1+0xa180], R18 ;  /* 0x00a1801201007387 */ /* 0x0041e80000100a00 */
[----:B------:R-:W-:Y:S04]  /*ae100*/  STL.64 [R1+0xa178], R16 ;  /* 0x00a1781001007387 */ /* 0x000fe80000100a00 */
[----:B------:R-:W2:Y:S04]  /*ae110*/  LDL R24, [R1+0x38] ;  /* 0x0000380001187983 */ /* 0x000ea80000100800 */
[----:B------:R-:W2:Y:S04]  /*ae120*/  LDL R25, [R1+0x3c] ;  /* 0x00003c0001197983 */ /* 0x000ea80000100800 */
[----:B----4-:R-:W-:Y:S04]  /*ae130*/  STL.64 [R1+0xa190], R26 ;  /* 0x00a1901a01007387 */ /* 0x010fe80000100a00 */
[----:B--2---:R2:W-:Y:S04]  /*ae140*/  STL.64 [R1+0xa188], R24 ;  /* 0x00a1881801007387 */ /* 0x0045e80000100a00 */
[----:B-1----:R-:W4:Y:S04]  /*ae150*/  LDL.LU R8, [R1+0x2100] ;  /* 0x0021000001087983 */ /* 0x002f280000300800 */
[----:B------:R-:W4:Y:S04]  /*ae160*/  LDL.LU R9, [R1+0x2104] ;  /* 0x0021040001097983 */ /* 0x000f280000300800 */
[----:B------:R-:W4:Y:S04]  /*ae170*/  LDL.LU R10, [R1+0x2108] ;  /* 0x00210800010a7983 */ /* 0x000f280000300800 */
[----:B------:R-:W4:Y:S04]  /*ae180*/  LDL.LU R11, [R1+0x210c] ;  /* 0x00210c00010b7983 */ /* 0x000f280000300800 */
[----:B---3--:R-:W3:Y:S04]  /*ae190*/  LDL R34, [R1+0x40] ;  /* 0x0000400001227983 */ /* 0x008ee80000100800 */
[----:B------:R-:W3:Y:S04]  /*ae1a0*/  LDL R35, [R1+0x44] ;  /* 0x0000440001237983 */ /* 0x000ee80000100800 */
[----:B------:R-:W3:Y:S04]  /*ae1b0*/  LDL R32, [R1+0x48] ;  /* 0x0000480001207983 */ /* 0x000ee80000100800 */
[----:B------:R-:W3:Y:S04]  /*ae1c0*/  LDL R33, [R1+0x4c] ;  /* 0x00004c0001217983 */ /* 0x000ee80000100800 */
[----:B------:R-:W3:Y:S04]  /*ae1d0*/  LDL.LU R40, [R1+0x2120] ;  /* 0x0021200001287983 */ /* 0x000ee80000300800 */
[----:B------:R-:W3:Y:S04]  /*ae1e0*/  LDL.LU R41, [R1+0x2124] ;  /* 0x0021240001297983 */ /* 0x000ee80000300800 */
[----:B------:R-:W3:Y:S04]  /*ae1f0*/  LDL.LU R42, [R1+0x2128] ;  /* 0x00212800012a7983 */ /* 0x000ee80000300800 */
[----:B------:R-:W3:Y:S04]  /*ae200*/  LDL.LU R43, [R1+0x212c] ;  /* 0x00212c00012b7983 */ /* 0x000ee80000300800 */
[----:B0-----:R-:W4:Y:S04]  /*ae210*/  LDL R18, [R1+0x50] ;  /* 0x0000500001127983 */ /* 0x001f280000100800 */
[----:B------:R-:W4:Y:S04]  /*ae220*/  LDL R19, [R1+0x54] ;  /* 0x0000540001137983 */ /* 0x000f280000100800 */
[----:B--2---:R-:W4:Y:S04]  /*ae230*/  LDL.LU R24, [R1+0x2130] ;  /* 0x0021300001187983 */ /* 0x004f280000300800 */
        /* <DEDUP_REMOVED lines=35> */
[C---:B---3--:R-:W-:Y:S08]  /*ae470*/  HMMA.16816.F32 R40, R28.reuse, R32, R40 ;  /* 0x000000201c28723c */ /* 0x048ff00000001828 */
[C---:B----4-:R-:W-:Y:S01]  /*ae480*/  HMMA.16816.F32 R16, R28.reuse, R18, R24 ;  /* 0x000000121c10723c */ /* 0x050fe20000001818 */
[----:B------:R-:W3:Y:S04]  /*ae490*/  LDL.LU.64 R26, [R1+0xa190] ;  /* 0x00a19000011a7983 */ /* 0x000ee80000300a00 */
[----:B------:R-:W4:Y:S03]  /*ae4a0*/  LDL.LU.64 R24, [R1+0xa188] ;  /* 0x00a1880001187983 */ /* 0x000f260000300a00 */
[C---:B--2---:R-:W-:Y:S11]  /*ae4b0*/  HMMA.16816.F32 R32, R28.reuse, R34, R44 ;  /* 0x000000221c20723c */ /* 0x044ff6000000182c */
[----:B------:R-:W-:Y:S04]  /*ae4c0*/  STL.64 [R1+0x3550], R16 ;  /* 0x0035501001007387 */ /* 0x000fe80000100a00 */
[----:B------:R0:W-:Y:S04]  /*ae4d0*/  STL.64 [R1+0x3558], R18 ;  /* 0x0035581201007387 */ /* 0x0001e80000100a00 */
[----:B0-----:R-:W3:Y:S04]  /*ae4e0*/  LDL.LU.64 R18, [R1+0xa180] ;  /* 0x00a1800001127983 */ /* 0x001ee80000300a00 */
[----:B------:R-:W3:Y:S04]  /*ae4f0*/  LDL.LU.64 R16, [R1+0xa178] ;  /* 0x00a1780001107983 */ /* 0x000ee80000300a00 */
        /* <DEDUP_REMOVED lines=16> */
[----:B------:R-:W3:Y:S01]  /*ae600*/  LDL.LU.64 R18, [R1+0xa130] ;  /* 0x00a1300001127983 */ /* 0x000ee20000300a00 */
[C---:B--2---:R-:W-:Y:S03]  /*ae610*/  HMMA.16816.F32 R40, R28.reuse, R44, R40 ;  /* 0x0000002c1c28723c */ /* 0x044fe60000001828 */
[----:B------:R-:W3:Y:S04]  /*ae620*/  LDL.LU.64 R16, [R1+0xa128] ;  /* 0x00a1280001107983 */ /* 0x000ee80000300a00 */
[----:B------:R-:W-:Y:S04]  /*ae630*/  STL.64 [R1+0x3510], R24 ;  /* 0x0035101801007387 */ /* 0x000fe80000100a00 */
[----:B------:R0:W-:Y:S04]  /*ae640*/  STL.64 [R1+0x3518], R26 ;  /* 0x0035181a01007387 */ /* 0x0001e80000100a00 */
[----:B0-----:R-:W2:Y:S04]  /*ae650*/  LDL.LU.64 R26, [R1+0xa120] ;  /* 0x00a12000011a7983 */ /* 0x001ea80000300a00 */
[----:B------:R-:W2:Y:S04]  /*ae660*/  LDL.LU.64 R24, [R1+0xa118] ;  /* 0x00a1180001187983 */ /* 0x000ea80000300a00 */
[----:B------:R-:W-:Y:S04]  /*ae670*/  STL.64 [R1+0x3500], R40 ;  /* 0x0035002801007387 */ /* 0x000fe80000100a00 */
[----:B------:R0:W-:Y:S01]  /*ae680*/  STL.64 [R1+0x3508], R42 ;  /* 0x0035082a01007387 */ /* 0x0001e20000100a00 */
[C---:B------:R-:W-:Y:S03]  /*ae690*/  HMMA.16816.F32 R44, R28.reuse, R46, R56 ;  /* 0x0000002e1c2c723c */ /* 0x040fe60000001838 */
        /* <DEDUP_REMOVED lines=13> */
[----:B------:R-:W3:Y:S04]  /*ae770*/  LDL.LU.64 R32, [R1+0xa0d8] ;  /* 0x00a0d80001207983 */ /* 0x000ee80000300a00 */
[----:B------:R-:W4:Y:S01]  /*ae780*/  LDL.LU.64 R18, [R1+0xa0d0] ;  /* 0x00a0d00001127983 */ /* 0x000f220000300a00 */
[C---:B--2---:R-:W-:Y:S08]  /*ae790*/  HMMA.16816.F32 R24, R28.reuse, R40, R24 ;  /* 0x000000281c18723c */ /* 0x044ff00000001818 */
[C---:B------:R-:W-:Y:S08]  /*ae7a0*/  HMMA.16816.F32 R40, R28.reuse, R42, R36 ;  /* 0x0000002a1c28723c */ /* 0x040ff00000001824 */
[C---:B------:R-:W-:Y:S01]  /*ae7b0*/  HMMA.16816.F32 R56, R28.reuse, R60, R56 ;  /* 0x0000003c1c38723c */ /* 0x040fe20000001838 */
        /* <DEDUP_REMOVED lines=19> */
[----:B------:R-:W-:Y:S01]  /*ae8f0*/  STL.64 [R1+0x9ec8], R60 ;  /* 0x009ec83c01007387 */ /* 0x000fe20000100a00 */
        /* <DEDUP_REMOVED lines=11> */
[----:B------:R0:W-:Y:S04]  /*ae9b0*/  STL.64 [R1+0x9da8], R56 ;  /* 0x009da83801007387 */ /* 0x0001e80000100a00 */
[----:B0-----:R-:W2:Y:S04]  /*ae9c0*/  LDL.LU R56, [R1+0x2040] ;  /* 0x0020400001387983 */ /* 0x001ea80000300800 */
        /* <DEDUP_REMOVED lines=9> */
[C---:B--2---:R-:W-:Y:S08]  /*aea60*/  HMMA.16816.F32 R56, R28.reuse, R52, R56 ;  /* 0x000000341c38723c */ /* 0x044ff00000001838 */
[C---:B----4-:R-:W-:Y:S08]  /*aea70*/  HMMA.16816.F32 R16, R28.reuse, R46, R16 ;  /* 0x0000002e1c10723c */ /* 0x050ff00000001810 */
[C---:B------:R-:W-:Y:S08]  /*aea80*/  HMMA.16816.F32 R12, R28.reuse, R44, R12 ;  /* 0x0000002c1c0c723c */ /* 0x040ff0000000180c */
[C---:B------:R-:W-:Y:S01]  /*aea90*/  HMMA.16816.F32 R8, R28.reuse, R42, R8 ;  /* 0x0000002a1c08723c */ /* 0x040fe20000001808 */
[----:B------:R-:W-:Y:S07]  /*aeaa0*/  STL.64 [R1+0x9dc0], R54 ;  /* 0x009dc03601007387 */ /* 0x000fee0000100a00 */
[C---:B------:R-:W-:Y:S01]  /*aeab0*/  HMMA.16816.F32 R4, R28.reuse, R40, R4 ;  /* 0x000000281c04723c */ /* 0x040fe20000001804 */
[----:B------:R-:W-:Y:S04]  /*aeac0*/  STL.64 [R1+0x9db8], R52 ;  /* 0x009db83401007387 */ /* 0x000fe80000100a00 */
[----:B------:R-:W-:Y:S04]  /*aead0*/  STL.64 [R1+0x3460], R56 ;  /* 0x0034603801007387 */ /* 0x000fe80000100a00 */
[----:B------:R-:W-:Y:S01]  /*aeae0*/  STL.64 [R1+0x3468], R58 ;  /* 0x0034683a01007387 */ /* 0x000fe20000100a00 */
[C---:B---3--:R-:W-:Y:S08]  /*aeaf0*/  HMMA.16816.F32 R32, R28.reuse, R50, R32 ;  /* 0x000000321c20723c */ /* 0x048ff00000001820 */
[C---:B------:R-:W-:Y:S01]  /*aeb00*/  HMMA.16816.F32 R20, R28.reuse, R48, R20 ;  /* 0x000000301c14723c */ /* 0x040fe20000001814 */
[----:B------:R-:W-:Y:S10]  /*aeb10*/  STL.64 [R1+0x9dd0], R50 ;  /* 0x009dd03201007387 */ /* 0x000ff40000100a00 */
[----:B------:R-:W-:Y:S04]  /*aeb20*/  STL.64 [R1+0x3450], R32 ;  /* 0x0034502001007387 */ /* 0x000fe80000100a00 */
[----:B------:R-:W-:Y:S04]  /*aeb30*/  STL.64 [R1+0x3458], R34 ;  /* 0x0034582201007387 */ /* 0x000fe80000100a00 */
[----:B------:R0:W-:Y:S04]  /*aeb40*/  STL.64 [R1+0x9dc8], R48 ;  /* 0x009dc83001007387 */ /* 0x0001e80000100a00 */
[----:B------:R-:W-:Y:S04]  /*aeb50*/  STL.64 [R1+0x3440], R20 ;  /* 0x0034401401007387 */ /* 0x000fe80000100a00 */
[----:B------:R-:W-:Y:S04]  /*aeb60*/  STL.64 [R1+0x3448], R22 ;  /* 0x0034481601007387 */ /* 0x000fe80000100a00 */
[----:B------:R-:W-:Y:S04]  /*aeb70*/  STL.64 [R1+0x9de0], R46 ;  /* 0x009de02e01007387 */ /* 0x000fe80000100a00 */
[----:B------:R-:W-:Y:S04]  /*aeb80*/  STL.64 [R1+0x3430], R16 ;  /* 0x0034301001007387 */ /* 0x000fe80000100a00 */
[----:B------:R-:W-:Y:S04]  /*aeb90*/  STL.64 [R1+0x3438], R18 ;  /* 0x0034381201007387 */ /* 0x000fe80000100a00 */
[----:B------:R1:W-:Y:S04]  /*aeba0*/  STL.64 [R1+0x9dd8], R44 ;  /* 0x009dd82c01007387 */ /* 0x0003e80000100a00 */
[----:B------:R-:W-:Y:S04]  /*aebb0*/  STL.64 [R1+0x3420], R12 ;  /* 0x0034200c01007387 */ /* 0x000fe80000100a00 */
[----:B------:R-:W-:Y:S04]  /*aebc0*/  STL.64 [R1+0x3428], R14 ;  /* 0x0034280e01007387 */ /* 0x000fe80000100a00 */
[----:B0-----:R-:W2:Y:S04]  /*aebd0*/  LDL.LU R48, [R1+0x1f20] ;  /* 0x001f200001307983 */ /* 0x001ea80000300800 */
[----:B------:R0:W-:Y:S04]  /*aebe0*/  STL.64 [R1+0x3410], R8 ;  /* 0x0034100801007387 */ /* 0x0001e80000100a00 */
[----:B------:R3:W-:Y:S04]  /*aebf0*/  STL.64 [R1+0x3418], R10 ;  /* 0x0034180a01007387 */ /* 0x0007e80000100a00 */
[----:B------:R4:W-:Y:S04]  /*aec00*/  STL.64 [R1+0x3400], R4 ;  /* 0x0034000401007387 */ /* 0x0009e80000100a00 */
[----:B------:R0:W-:Y:S04]  /*aec10*/  STL.64 [R1+0x3408], R6 ;  /* 0x0034080601007387 */ /* 0x0001e80000100a00 */
[----:B------:R-:W2:Y:S04]  /*aec20*/  LDL.LU R49, [R1+0x1f24] ;  /* 0x001f240001317983 */ /* 0x000ea80000300800 */
[----:B------:R-:W2:Y:S04]  /*aec30*/  LDL.LU R50, [R1+0x1f28] ;  /* 0x001f280001327983 */ /* 0x000ea80000300800 */
[----:B------:R-:W2:Y:S04]  /*aec40*/  LDL.LU R51, [R1+0x1f2c] ;  /* 0x001f2c0001337983 */ /* 0x000ea80000300800 */
[----:B-1----:R-:W2:Y:S04]  /*aec50*/  LDL.LU R44, [R1+0x1f30] ;  /* 0x001f3000012c7983 */ /* 0x002ea80000300800 */
        /* <DEDUP_REMOVED lines=13> */
[----:B---3--:R-:W3:Y:S04]  /*aed30*/  LDL.LU R10, [R1+0x1f88] ;  /* 0x001f8800010a7983 */ /* 0x008ee80000300800 */
[----:B------:R-:W3:Y:S04]  /*aed40*/  LDL.LU R11, [R1+0x1f8c] ;  /* 0x001f8c00010b7983 */ /* 0x000ee80000300800 */
[----:B------:R-:W3:Y:S04]  /*aed50*/  LDL.LU R16, [R1+0x1fb0] ;  /* 0x001fb00001107983 */ /* 0x000ee80000300800 */
[----:B------:R-:W3:Y:S04]  /*aed60*/  LDL.LU R17, [R1+0x1fb4] ;  /* 0x001fb40001117983 */ /* 0x000ee80000300800 */
[----:B------:R-:W3:Y:S04]  /*aed70*/  LDL.LU R18, [R1+0x1fb8] ;  /* 0x001fb80001127983 */ /* 0x000ee80000300800 */
[----:B------:R-:W3:Y:S04]  /*aed80*/  LDL.LU R19, [R1+0x1fbc] ;  /* 0x001fbc0001137983 */ /* 0x000ee80000300800 */
[----:B----4-:R-:W4:Y:S04]  /*aed90*/  LDL.LU R4, [R1+0x1fa0] ;  /* 0x001fa00001047983 */ /* 0x010f280000300800 */
[----:B------:R-:W4:Y:S04]  /*aeda0*/  LDL.LU R5, [R1+0x1fa4] ;  /* 0x001fa40001057983 */ /* 0x000f280000300800 */
[----:B------:R-:W4:Y:S04]  /*aedb0*/  LDL.LU R6, [R1+0x1fa8] ;  /* 0x001fa80001067983 */ /* 0x000f280000300800 */
[----:B------:R-:W4:Y:S04]  /*aedc0*/  LDL.LU R7, [R1+0x1fac] ;  /* 0x001fac0001077983 */ /* 0x000f280000300800 */
        /* <DEDUP_REMOVED lines=12> */
[----:B------:R-:W-:Y:S04]  /*aee90*/  STL.64 [R1+0x9df0], R42 ;  /* 0x009df02a01007387 */ /* 0x000fe80000100a00 */
[----:B------:R0:W-:Y:S04]  /*aeea0*/  STL.64 [R1+0x9de8], R40 ;  /* 0x009de82801007387 */ /* 0x0001e80000100a00 */
[----:B0-----:R-:W3:Y:S04]  /*aeeb0*/  LDL.LU R40, [R1+0x1f40] ;  /* 0x001f400001287983 */ /* 0x001ee80000300800 */
[----:B------:R-:W3:Y:S04]  /*aeec0*/  LDL.LU R41, [R1+0x1f44] ;  /* 0x001f440001297983 */ /* 0x000ee80000300800 */
[----:B------:R-:W3:Y:S04]  /*aeed0*/  LDL.LU R42, [R1+0x1f48] ;  /* 0x001f4800012a7983 */ /* 0x000ee80000300800 */
[----:B------:R-:W3:Y:S01]  /*aeee0*/  LDL.LU R43, [R1+0x1f4c] ;  /* 0x001f4c00012b7983 */ /* 0x000ee20000300800 */
[----:B--2---:R-:W-:-:S15]  /*aeef0*/  HMMA.16816.F32 R32, R28, R38, R32 ;  /* 0x000000261c20723c */ /* 0x004fde0000001820 */
[----:B------:R-:W-:-:S04]  /*aef00*/  NOP ;  /* 0x0000000000007918 */ /* 0x000fc80000000000 */
[----:B------:R-:W-:Y:S04]  /*aef10*/  STL.64 [R1+0x33f0], R32 ;  /* 0x0033f02001007387 */ /* 0x000fe80000100a00 */
[----:B------:R0:W-:Y:S04]  /*aef20*/  STL.64 [R1+0x33f8], R34 ;  /* 0x0033f82201007387 */ /* 0x0001e80000100a00 */
[----:B0-----:R-:W3:Y:S04]  /*aef30*/  LDL.LU.64 R34, [R1+0xa040] ;  /* 0x00a0400001227983 */ /* 0x001ee80000300a00 */
[----:B------:R-:W2:Y:S01]  /*aef40*/  LDL.LU.64 R32, [R1+0xa038] ;  /* 0x00a0380001207983 */ /* 0x000ea20000300a00 */
[C---:B------:R-:W-:Y:S08]  /*aef50*/  HMMA.16816.F32 R20, R28.reuse, R36, R20 ;  /* 0x000000241c14723c */ /* 0x040ff00000001814 */
[C---:B----4-:R-:W-:Y:S11]  /*aef60*/  HMMA.16816.F32 R4, R28.reuse, R2, R4 ;  /* 0x000000021c04723c */ /* 0x050ff60000001804 */
[----:B------:R-:W-:Y:S04]  /*aef70*/  STL.64 [R1+0x33e0], R20 ;  /* 0x0033e01401007387 */ /* 0x000fe80000100a00 */
[----:B------:R0:W-:Y:S04]  /*aef80*/  STL.64 [R1+0x33e8], R22 ;  /* 0x0033e81601007387 */ /* 0x0001e80000100a00 */
[----:B0-----:R-:W4:Y:S04]  /*aef90*/  LDL.LU.64 R22, [R1+0xa030] ;  /* 0x00a0300001167983 */ /* 0x001f280000300a00 */
[----:B------:R-:W2:Y:S04]  /*aefa0*/  LDL.LU.64 R20, [R1+0xa028] ;  /* 0x00a0280001147983 */ /* 0x000ea80000300a00 */
[----:B------:R-:W-:Y:S04]  /*aefb0*/  STL.64 [R1+0x9d90], R38 ;  /* 0x009d902601007387 */ /* 0x000fe80000100a00 */
[----:B------:R0:W-:Y:S04]  /*aefc0*/  STL.64 [R1+0x9d88], R36 ;  /* 0x009d882401007387 */ /* 0x0001e80000100a00 */
[----:B0-----:R-:W4:Y:S04]  /*aefd0*/  LDL.LU R36, [R1+0x1f50] ;  /* 0x001f500001247983 */ /* 0x001f280000300800 */
[----:B------:R-:W4:Y:S04]  /*aefe0*/  LDL.LU R37, [R1+0x1f54] ;  /* 0x001f540001257983 */ /* 0x000f280000300800 */
[----:B------:R-:W4:Y:S04]  /*aeff0*/  LDL.LU R38, [R1+0x1f58] ;  /* 0x001f580001267983 */ /* 0x000f280000300800 */
[----:B------:R-:W4:Y:S01]  /*af000*/  LDL.LU R39, [R1+0x1f5c] ;  /* 0x001f5c0001277983 */ /* 0x000f220000300800 */
[----:B---3--:R-:W-:-:S15]  /*af010*/  HMMA.16816.F32 R16, R28, R34, R16 ;  /* 0x000000221c10723c */ /* 0x008fde0000001810 */
[----:B------:R-:W-:-:S04]  /*af020*/  NOP ;  /* 0x0000000000007918 */ /* 0x000fc80000000000 */
[----:B------:R-:W-:Y:S04]  /*af030*/  STL.64 [R1+0x33d0], R16 ;  /* 0x0033d01001007387 */ /* 0x000fe80000100a00 */
[----:B------:R0:W-:Y:S04]  /*af040*/  STL.64 [R1+0x33d8], R18 ;  /* 0x0033d81201007387 */ /* 0x0001e80000100a00 */
[----:B0-----:R-:W3:Y:S04]  /*af050*/  LDL.LU.64 R18, [R1+0xa020] ;  /* 0x00a0200001127983 */ /* 0x001ee80000300a00 */
[----:B------:R-:W3:Y:S04]  /*af060*/  LDL.LU.64 R16, [R1+0xa018] ;  /* 0x00a0180001107983 */ /* 0x000ee80000300a00 */
[----:B------:R-:W-:Y:S04]  /*af070*/  STL.64 [R1+0x9fd8], R34 ;  /* 0x009fd82201007387 */ /* 0x000fe80000100a00 */
[----:B--2---:R0:W-:Y:S04]  /*af080*/  STL.64 [R1+0x9fd0], R32 ;  /* 0x009fd02001007387 */ /* 0x0041e80000100a00 */
        /* <DEDUP_REMOVED lines=8> */
[----:B------:R-:W-:Y:S01]  /*af110*/  STL.64 [R1+0x9f90], R2 ;  /* 0x009f900201007387 */ /* 0x000fe20000100a00 */
[C---:B--2---:R-:W-:Y:S08]  /*af120*/  HMMA.16816.F32 R12, R28.reuse, R4, R12 ;  /* 0x000000041c0c723c */ /* 0x044ff0000000180c */
[C---:B------:R-:W-:Y:S11]  /*af130*/  HMMA.16816.F32 R8, R28.reuse, R6, R8 ;  /* 0x000000061c08723c */ /* 0x040ff60000001808 */
        /* <DEDUP_REMOVED lines=10> */
[----:B0-----:R-:W2:Y:S04]  /*af1e0*/  LDL.LU R4, [R1+0x1f70] ;  /* 0x001f700001047983 */ /* 0x001ea80000300800 */
[----:B------:R-:W2:Y:S04]  /*af1f0*/  LDL.LU R5, [R1+0x1f74] ;  /* 0x001f740001057983 */ /* 0x000ea80000300800 */
[----:B------:R-:W2:Y:S04]  /*af200*/  LDL.LU R6, [R1+0x1f78] ;  /* 0x001f780001067983 */ /* 0x000ea80000300800 */
[----:B------:R-:W2:Y:S02]  /*af210*/  LDL.LU R7, [R1+0x1f7c] ;  /* 0x001f7c0001077983 */ /* 0x000ea40000300800 */
        /* <DEDUP_REMOVED lines=15> */
[C---:B---3--:R-:W-:Y:S04]  /*af310*/  HMMA.16816.F32 R8, R28.reuse, R16, R44 ;  /* 0x000000101c08723c */ /* 0x048fe8000000182c */
[----:B------:R-:W-:Y:S04]  /*af320*/  STL.64 [R1+0x3360], R4 ;  /* 0x0033600401007387 */ /* 0x000fe80000100a00 */
[----:B------:R0:W-:Y:S02]  /*af330*/  STL.64 [R1+0x3368], R6 ;  /* 0x0033680601007387 */ /* 0x0001e40000100a00 */
[C---:B0-----:R-:W-:Y:S02]  /*af340*/  HMMA.16816.F32 R4, R28.reuse, R18, R48 ;  /* 0x000000121c04723c */ /* 0x041fe40000001830 */
[----:B------:R-:W-:Y:S07]  /*af350*/  STL.64 [R1+0x9d70], R18 ;  /* 0x009d701201007387 */ /* 0x000fee0000100a00 */
[----:B------:R-:W-:Y:S04]  /*af360*/  STL.64 [R1+0x3350], R8 ;  /* 0x0033500801007387 */ /* 0x000fe80000100a00 */
[----:B------:R-:W-:Y:S04]  /*af370*/  STL.64 [R1+0x3358], R10 ;  /* 0x0033580a01007387 */ /* 0x000fe80000100a00 */
[----:B------:R-:W-:Y:S04]  /*af380*/  STL.64 [R1+0x9d68], R16 ;  /* 0x009d681001007387 */ /* 0x000fe80000100a00 */
[----:B------:R-:W-:Y:S04]  /*af390*/  STL.64 [R1+0x3340], R4 ;  /* 0x0033400401007387 */ /* 0x000fe80000100a00 */
[----:B------:R0:W-:Y:S02]  /*af3a0*/  STL.64 [R1+0x3348], R6 ;  /* 0x0033480601007387 */ /* 0x0001e40000100a00 */
[----:B0-----:R-:W-:Y:S02]  /*af3b0*/  HMMA.16816.F32 R4, R28, R20, R52 ;  /* 0x000000141c04723c */ /* 0x001fe40000001834 */
[----:B------:R-:W-:Y:S04]  /*af3c0*/  STL [R1+0x9d1c], R20 ;  /* 0x009d1c1401007387 */ /* 0x000fe80000100800 */
[----:B------:R-:W-:-:S13]  /*af3d0*/  STL [R1+0x9d18], R21 ;  /* 0x009d181501007387 */ /* 0x000fda0000100800 */
[----:B------:R-:W-:Y:S04]  /*af3e0*/  STL.64 [R1+0x3330], R4 ;  /* 0x0033300401007387 */ /* 0x000fe80000100a00 */
[----:B------:R0:W-:Y:S02]  /*af3f0*/  STL.64 [R1+0x3338], R6 ;  /* 0x0033380601007387 */ /* 0x0001e40000100a00 */
[----:B0-----:R-:W-:Y:S02]  /*af400*/  HMMA.16816.F32 R4, R28, R22, R56 ;  /* 0x000000161c04723c */ /* 0x001fe40000001838 */
[----:B------:R-:W2:Y:S01]  /*af410*/  LDL.LU R56, [R1+0x1e90] ;  /* 0x001e900001387983 */ /* 0x000ea20000300800 */
[----:B------:R-:W-:Y:S02]  /*af420*/  IMAD.MOV.U32 R54, RZ, RZ, R24 ;  /* 0x000000ffff367224 */ /* 0x000fe400078e0018 */
[----:B------:R-:W-:-:S14]  /*af430*/  IMAD.MOV.U32 R55, RZ, RZ, R25 ;  /* 0x000000ffff377224 */ /* 0x000fdc00078e0019 */
        /* <DEDUP_REMOVED lines=25> */
[----:B-1----:R-:W2:Y:S04]  /*af5d0*/  LDL.LU R6, [R1+0x1ed8] ;  /* 0x001ed80001067983 */ /* 0x002ea80000300800 */
[----:B------:R-:W2:Y:S04]  /*af5e0*/  LDL.LU R7, [R1+0x1edc] ;  /* 0x001edc0001077983 */ /* 0x000ea80000300800 */
[----:B------:R-:W2:Y:S04]  /*af5f0*/  LDL.64 R40, [R1+0x118] ;  /* 0x0001180001287983 */ /* 0x000ea80000100a00 */
        /* <DEDUP_REMOVED lines=15> */
[----:B------:R0:W-:Y:S04]  /*af6f0*/  STL [R1+0x9d24], R22 ;  /* 0x009d241601007387 */ /* 0x0001e80000100800 */
[----:B------:R1:W-:Y:S04]  /*af700*/  STL [R1+0x9d20], R23 ;  /* 0x009d201701007387 */ /* 0x0003e80000100800 */
[----:B------:R-:W2:Y:S04]  /*af710*/  LDL.LU R20, [R1+0x1ee0] ;  /* 0x001ee00001147983 */ /* 0x000ea80000300800 */
[----:B------:R-:W2:Y:S04]  /*af720*/  LDL.LU R21, [R1+0x1ee4] ;  /* 0x001ee40001157983 */ /* 0x000ea80000300800 */
[----:B0-----:R-:W2:Y:S04]  /*af730*/  LDL.LU R22, [R1+0x1ee8] ;  /* 0x001ee80001167983 */ /* 0x001ea80000300800 */
[----:B-1----:R-:W2:Y:S01]  /*af740*/  LDL.LU R23, [R1+0x1eec] ;  /* 0x001eec0001177983 */ /* 0x002ea20000300800 */
[----:B---3--:R-:W-:-:S15]  /*af750*/  HMMA.16816.F32 R32, R28, R24, R32 ;  /* 0x000000181c20723c */ /* 0x008fde0000001820 */
[----:B------:R-:W-:-:S04]  /*af760*/  NOP ;  /* 0x0000000000007918 */ /* 0x000fc80000000000 */
[----:B------:R-:W-:Y:S04]  /*af770*/  STL.64 [R1+0x3310], R32 ;  /* 0x0033102001007387 */ /* 0x000fe80000100a00 */
[----:B------:R0:W-:Y:S04]  /*af780*/  STL.64 [R1+0x3318], R34 ;  /* 0x0033182201007387 */ /* 0x0001e80000100a00 */
[----:B0-----:R-:W3:Y:S04]  /*af790*/  LDL.LU.64 R34, [R1+0x9fd8] ;  /* 0x009fd80001227983 */ /* 0x001ee80000300a00 */
[----:B------:R-:W3:Y:S01]  /*af7a0*/  LDL.LU.64 R32, [R1+0x9fd0] ;  /* 0x009fd00001207983 */ /* 0x000ee20000300a00 */
[----:B----4-:R-:W-:-:S02]  /*af7b0*/  IMAD R9, R9, 0x100, R18 ;  /* 0x0000010009097824 */ /* 0x010fc400078e0212 */
[----:B--2---:R-:W-:Y:S02]  /*af7c0*/  IMAD R8, R8, 0x100, R19 ;  /* 0x0000010008087824 */ /* 0x004fe400078e0213 */
[----:B------:R-:W-:Y:S02]  /*af7d0*/  IMAD R3, R3, 0x100, R10 ;  /* 0x0000010003037824 */ /* 0x000fe400078e020a */
[----:B------:R-:W-:Y:S01]  /*af7e0*/  IMAD R2, R2, 0x100, R11 ;  /* 0x0000010002027824 */ /* 0x000fe200078e020b */
[----:B------:R-:W-:Y:S01]  /*af7f0*/  HMMA.16816.F32 R20, R28, R26, R20 ;  /* 0x0000001a1c14723c */ /* 0x000fe20000001814 */
[----:B------:R-:W-:Y:S04]  /*af800*/  STL.64 [R1+0x9d00], R26 ;  /* 0x009d001a01007387 */ /* 0x000fe80000100a00 */
[----:B------:R-:W-:-:S14]  /*af810*/  STL.64 [R1+0x9cf8], R24 ;  /* 0x009cf81801007387 */ /* 0x000fdc0000100a00 */
[----:B------:R0:W-:Y:S04]  /*af820*/  STL.64 [R1+0x3300], R20 ;  /* 0x0033001401007387 */ /* 0x0001e80000100a00 */
[----:B------:R1:W-:Y:S01]  /*af830*/  STL.64 [R1+0x3308], R22 ;  /* 0x0033081601007387 */ /* 0x0003e20000100a00 */
[----:B0-----:R-:W-:Y:S02]  /*af840*/  IMAD.MOV.U32 R21, RZ, RZ, R41 ;  /* 0x000000ffff157224 */ /* 0x001fe400078e0029 */
[----:B------:R-:W-:Y:S02]  /*af850*/  IMAD.MOV.U32 R20, RZ, RZ, R40 ;  /* 0x000000ffff147224 */ /* 0x000fe400078e0028 */
[----:B------:R-:W-:Y:S02]  /*af860*/  IMAD.MOV.U32 R24, RZ, RZ, R43 ;  /* 0x000000ffff187224 */ /* 0x000fe400078e002b */
[----:B------:R-:W-:-:S02]  /*af870*/  IMAD.MOV.U32 R25, RZ, RZ, R42 ;  /* 0x000000ffff197224 */ /* 0x000fc400078e002a */
[----:B------:R-:W-:Y:S02]  /*af880*/  IMAD.MOV.U32 R27, RZ, RZ, R52 ;  /* 0x000000ffff1b7224 */ /* 0x000fe400078e0034 */
[----:B------:R-:W-:Y:S02]  /*af890*/  IMAD.MOV.U32 R26, RZ, RZ, R53 ;  /* 0x000000ffff1a7224 */ /* 0x000fe400078e0035 */
[----:B-1----:R-:W-:Y:S02]  /*af8a0*/  IMAD.MOV.U32 R22, RZ, RZ, R60 ;  /* 0x000000ffff167224 */ /* 0x002fe400078e003c */
[----:B------:R-:W-:Y:S01]  /*af8b0*/  IMAD.MOV.U32 R23, RZ, RZ, R61 ;  /* 0x000000ffff177224 */ /* 0x000fe200078e003d */
[----:B---3--:R-:W-:Y:S01]  /*af8c0*/  HMMA.16816.F32 R12, R28, R32, R12 ;  /* 0x000000201c0c723c */ /* 0x008fe2000000180c */
[----:B------:R-:W-:Y:S02]  /*af8d0*/  F2FP.F16.E4M3.UNPACK_B R28, R9 ;  /* 0x00000009ff1c723e */ /* 0x000fe400020006ff */
[----:B------:R-:W-:-:S02]  /*af8e0*/  F2FP.F16.E4M3.UNPACK_B R29, R8 ;  /* 0x00000008ff1d723e */ /* 0x000fc400020006ff */
[----:B------:R-:W-:Y:S02]  /*af8f0*/  F2FP.F16.E4M3.UNPACK_B R30, R3 ;  /* 0x00000003ff1e723e */ /* 0x000fe400020006ff */
[----:B------:R-:W-:-:S07]  /*af900*/  F2FP.F16.E4M3.UNPACK_B R31, R2 ;  /* 0x00000002ff1f723e */ /* 0x000fce00020006ff */
[C---:B------:R-:W-:Y:S01]  /*af910*/  HMMA.16816.F32 R4, R28.reuse, R40, R4 ;  /* 0x000000281c04723c */ /* 0x040fe20000001804 */
[----:B------:R-:W-:Y:S04]  /*af920*/  STL.64 [R1+0x9d80], R34 ;  /* 0x009d802201007387 */ /* 0x000fe80000100a00 */
[----:B------:R-:W-:Y:S04]  /*af930*/  STL.64 [R1+0x9d78], R32 ;  /* 0x009d782001007387 */ /* 0x000fe80000100a00 */
[----:B------:R-:W-:Y:S04]  /*af940*/  STL.64 [R1+0xaf0], R12 ;  /* 0x000af00c01007387 */ /* 0x000fe80000100a00 */
[----:B------:R-:W-:Y:S06]  /*af950*/  STL.64 [R1+0xaf8], R14 ;  /* 0x000af80e01007387 */ /* 0x000fec0000100a00 */
[----:B------:R-:W-:Y:S04]  /*af960*/  STL.64 [R1+0x32f0], R4 ;  /* 0x0032f00401007387 */ /* 0x000fe80000100a00 */
[----:B------:R0:W-:Y:S02]  /*af970*/  STL.64 [R1+0x32f8], R6 ;  /* 0x0032f80601007387 */ /* 0x0001e40000100a00 */
[----:B0-----:R-:W-:Y:S02]  /*af980*/  HMMA.16816.F32 R4, R28, R42, R36 ;  /* 0x0000002a1c04723c */ /* 0x001fe40000001824 */
[----:B------:R-:W-:Y:S04]  /*af990*/  STL [R1+0x9d2c], R21 ;  /* 0x009d2c1501007387 */ /* 0x000fe80000100800 */
[----:B------:R-:W-:-:S13]  /*af9a0*/  STL [R1+0x9d28], R20 ;  /* 0x009d281401007387 */ /* 0x000fda0000100800 */
[----:B------:R-:W-:Y:S04]  /*af9b0*/  STL.64 [R1+0x32e0], R4 ;  /* 0x0032e00401007387 */ /* 0x000fe80000100a00 */
[----:B------:R0:W-:Y:S02]  /*af9c0*/  STL.64 [R1+0x32e8], R6 ;  /* 0x0032e80601007387 */ /* 0x0001e40000100a00 */
[C---:B0-----:R-:W-:Y:S02]  /*af9d0*/  HMMA.16816.F32 R4, R28.reuse, R52, R44 ;  /* 0x000000341c04723c */ /* 0x041fe4000000182c */
[----:B------:R-:W-:Y:S04]  /*af9e0*/  STL [R1+0x9d34], R24 ;  /* 0x009d341801007387 */ /* 0x000fe80000100800 */
[----:B------:R-:W-:Y:S02]  /*af9f0*/  STL [R1+0x9d30], R25 ;  /* 0x009d301901007387 */ /* 0x000fe40000100800 */
[C---:B------:R-:W-:Y:S11]  /*afa00*/  HMMA.16816.F32 R8, R28.reuse, R54, R48 ;  /* 0x000000361c08723c */ /* 0x040ff60000001830 */
[----:B------:R-:W-:Y:S04]  /*afa10*/  STL.64 [R1+0x32d0], R4 ;  /* 0x0032d00401007387 */ /* 0x000fe80000100a00 */
[----:B------:R0:W-:Y:S02]  /*afa20*/  STL.64 [R1+0x32d8], R6 ;  /* 0x0032d80601007387 */ /* 0x0001e40000100a00 */
[----:B0-----:R-:W-:Y:S02]  /*afa30*/  HMMA.16816.F32 R4, R28, R60, R56 ;  /* 0x0000003c1c04723c */ /* 0x001fe40000001838 */
[----:B------:R-:W-:Y:S04]  /*afa40*/  STL.64 [R1+0x9f98], R26 ;  /* 0x009f981a01007387 */ /* 0x000fe80000100a00 */
[----:B------:R-:W-:Y:S04]  /*afa50*/  STL.64 [R1+0x32c0], R8 ;  /* 0x0032c00801007387 */ /* 0x000fe80000100a00 */
[----:B------:R-:W-:Y:S09]  /*afa60*/  STL.64 [R1+0x32c8], R10 ;  /* 0x0032c80a01007387 */ /* 0x000ff20000100a00 */
[----:B------:R0:W-:Y:S04]  /*afa70*/  STL.64 [R1+0x32b0], R4 ;  /* 0x0032b00401007387 */ /* 0x0001e80000100a00 */
[----:B------:R1:W-:Y:S04]  /*afa80*/  STL.64 [R1+0x32b8], R6 ;  /* 0x0032b80601007387 */ /* 0x0003e80000100a00 */
[----:B------:R-:W-:Y:S04]  /*afa90*/  STL.64 [R1+0x9fa0], R22 ;  /* 0x009fa01601007387 */ /* 0x000fe80000100a00 */
[----:B------:R-:W2:Y:S04]  /*afaa0*/  LDL.LU R56, [R1+0x1d80] ;  /* 0x001d800001387983 */ /* 0x000ea80000300800 */
[----:B------:R-:W2:Y:S04]  /*afab0*/  LDL.LU R57, [R1+0x1d84] ;  /* 0x001d840001397983 */ /* 0x000ea80000300800 */
[----:B------:R-:W3:Y:S04]  /*afac0*/  LDL.LU R58, [R1+0x1d88] ;  /* 0x001d8800013a7983 */ /* 0x000ee80000300800 */
[----:B------:R-:W3:Y:S01]  /*afad0*/  LDL.LU R59, [R1+0x1d8c] ;  /* 0x001d8c00013b7983 */ /* 0x000ee20000300800 */
[----:B------:R-:W-:-:S03]  /*afae0*/  IMAD.MOV.U32 R55, RZ, RZ, R0 ;  /* 0x000000ffff377224 */ /* 0x000fc600078e0000 */
[----:B---3--:R3:W-:Y:S04]  /*afaf0*/  STL.64 [R1+0x9f08], R58 ;  /* 0x009f083a01007387 */ /* 0x0087e80000100a00 */
[----:B--2---:R-:W-:Y:S04]  /*afb00*/  STL.64 [R1+0x9f00], R56 ;  /* 0x009f003801007387 */ /* 0x004fe80000100a00 */
[----:B------:R-:W2:Y:S04]  /*afb10*/  LDL R54, [R1+0x78] ;  /* 0x0000780001367983 */ /* 0x000ea80000100800 */
[----:B------:R-:W4:Y:S04]  /*afb20*/  LDL.LU R0, [R1+0x9fcc] ;  /* 0x009fcc0001007983 */ /* 0x000f280000300800 */
[----:B------:R-:W2:Y:S04]  /*afb30*/  LDL.LU R44, [R1+0x1da0] ;  /* 0x001da000012c7983 */ /* 0x000ea80000300800 */
[----:B------:R-:W2:Y:S04]  /*afb40*/  LDL.LU R45, [R1+0x1da4] ;  /* 0x001da400012d7983 */ /* 0x000ea80000300800 */
[----:B------:R-:W2:Y:S04]  /*afb50*/  LDL.LU R46, [R1+0x1da8] ;  /* 0x001da800012e7983 */ /* 0x000ea80000300800 */
[----:B------:R-:W2:Y:S01]  /*afb60*/  LDL.LU R47, [R1+0x1dac] ;  /* 0x001dac00012f7983 */ /* 0x000ea20000300800 */
[----:B----4-:R-:W-:-:S03]  /*afb70*/  IMAD.MOV.U32 R43, RZ, RZ, R0 ;  /* 0x000000ffff2b7224 */ /* 0x010fc600078e0000 */
[----:B--2---:R-:W-:Y:S04]  /*afb80*/  STL.64 [R1+0x9f18], R46 ;  /* 0x009f182e01007387 */ /* 0x004fe80000100a00 */
[----:B------:R2:W-:Y:S04]  /*afb90*/  STL.64 [R1+0x9f10], R44 ;  /* 0x009f102c01007387 */ /* 0x0005e80000100a00 */
[----:B------:R-:W4:Y:S04]  /*afba0*/  LDL R42, [R1+0x88] ;  /* 0x00008800012a7983 */ /* 0x000f280000100800 */
[----:B------:R-:W2:Y:S04]  /*afbb0*/  LDL.LU R0, [R1+0x9fc8] ;  /* 0x009fc80001007983 */ /* 0x000ea80000300800 */
[----:B0-----:R-:W3:Y:S04]  /*afbc0*/  LDL.LU R4, [R1+0x1dc0] ;  /* 0x001dc00001047983 */ /* 0x001ee80000300800 */
[----:B------:R-:W3:Y:S04]  /*afbd0*/  LDL.LU R5, [R1+0x1dc4] ;  /* 0x001dc40001057983 */ /* 0x000ee80000300800 */
[----:B-1----:R-:W3:Y:S04]  /*afbe0*/  LDL.LU R6, [R1+0x1dc8] ;  /* 0x001dc80001067983 */ /* 0x002ee80000300800 */
[----:B------:R-:W3:Y:S01]  /*afbf0*/  LDL.LU R7, [R1+0x1dcc] ;  /* 0x001dcc0001077983 */ /* 0x000ee20000300800 */
[----:B--2---:R-:W-:-:S03]  /*afc00*/  IMAD.MOV.U32 R11, RZ, RZ, R0 ;  /* 0x000000ffff0b7224 */ /* 0x004fc600078e0000 */
[----:B---3--:R-:W-:Y:S04]  /*afc10*/  STL.64 [R1+0x9f28], R6 ;  /* 0x009f280601007387 */ /* 0x008fe80000100a00 */
[----:B------:R0:W-:Y:S04]  /*afc20*/  STL.64 [R1+0x9f20], R4 ;  /* 0x009f200401007387 */ /* 0x0001e80000100a00 */
[----:B------:R-:W2:Y:S04]  /*afc30*/  LDL R10, [R1+0x98] ;  /* 0x00009800010a7983 */ /* 0x000ea80000100800 */
[----:B------:R-:W3:Y:S04]  /*afc40*/  LDL.LU R0, [R1+0x9fc4] ;  /* 0x009fc40001007983 */ /* 0x000ee80000300800 */
[----:B------:R-:W2:Y:S04]  /*afc50*/  LDL.LU R16, [R1+0x1de0] ;  /* 0x001de00001107983 */ /* 0x000ea80000300800 */
[----:B------:R-:W2:Y:S04]  /*afc60*/  LDL.LU R17, [R1+0x1de4] ;  /* 0x001de40001117983 */ /* 0x000ea80000300800 */
[----:B------:R-:W2:Y:S04]  /*afc70*/  LDL.LU R18, [R1+0x1de8] ;  /* 0x001de80001127983 */ /* 0x000ea80000300800 */
[----:B------:R-:W2:Y:S04]  /*afc80*/  LDL.LU R19, [R1+0x1dec] ;  /* 0x001dec0001137983 */ /* 0x000ea80000300800 */
[----:B--2---:R-:W-:Y:S04]  /*afc90*/  STL.64 [R1+0x9f38], R18 ;  /* 0x009f381201007387 */ /* 0x004fe80000100a00 */
[----:B------:R1:W-:Y:S04]  /*afca0*/  STL.64 [R1+0x9f30], R16 ;  /* 0x009f301001007387 */ /* 0x0003e80000100a00 */
[----:B------:R-:W2:Y:S04]  /*afcb0*/  LDL.64 R8, [R1+0xa0] ;  /* 0x0000a00001087983 */ /* 0x000ea80000100a00 */
[----:B------:R-:W3:Y:S04]  /*afcc0*/  LDL R34, [R1+0xa8] ;  /* 0x0000a80001227983 */ /* 0x000ee80000100800 */
[----:B------:R-:W3:Y:S04]  /*afcd0*/  LDL R35, [R1+0xac] ;  /* 0x0000ac0001237983 */ /* 0x000ee80000100800 */
[----:B------:R-:W-:Y:S04]  /*afce0*/  STL.64 [R1+0x9f48], R10 ;  /* 0x009f480a01007387 */ /* 0x000fe80000100a00 */
[----:B--2---:R2:W-:Y:S04]  /*afcf0*/  STL.64 [R1+0x9f40], R8 ;  /* 0x009f400801007387 */ /* 0x0045e80000100a00 */
[----:B------:R-:W2:Y:S04]  /*afd00*/  LDL.LU R12, [R1+0x1dd0] ;  /* 0x001dd000010c7983 */ /* 0x000ea80000300800 */
[----:B------:R-:W2:Y:S04]  /*afd10*/  LDL.LU R13, [R1+0x1dd4] ;  /* 0x001dd400010d7983 */ /* 0x000ea80000300800 */
[----:B------:R-:W2:Y:S04]  /*afd20*/  LDL.LU R14, [R1+0x1dd8] ;  /* 0x001dd800010e7983 */ /* 0x000ea80000300800 */
[----:B------:R-:W2:Y:S01]  /*afd30*/  LDL.LU R15, [R1+0x1ddc] ;  /* 0x001ddc00010f7983 */ /* 0x000ea20000300800 */
[----:B---3--:R-:W-:-:S03]  /*afd40*/  IMAD.MOV.U32 R33, RZ, RZ, R0 ;  /* 0x000000ffff217224 */ /* 0x008fc600078e0000 */
[----:B--2---:R-:W-:Y:S04]  /*afd50*/  STL.64 [R1+0x9f58], R14 ;  /* 0x009f580e01007387 */ /* 0x004fe80000100a00 */
[----:B------:R-:W-:Y:S04]  /*afd60*/  STL.64 [R1+0x9f50], R12 ;  /* 0x009f500c01007387 */ /* 0x000fe80000100a00 */
[----:B------:R-:W2:Y:S04]  /*afd70*/  LDL R32, [R1+0xb0] ;  /* 0x0000b00001207983 */ /* 0x000ea80000100800 */
[----:B------:R-:W3:Y:S04]  /*afd80*/  LDL.LU R0, [R1+0x9fc0] ;  /* 0x009fc00001007983 */ /* 0x000ee80000300800 */
[----:B------:R-:W-:Y:S04]  /*afd90*/  STL.64 [R1+0x9f68], R34 ;  /* 0x009f682201007387 */ /* 0x000fe80000100a00 */
[----:B--2---:R-:W-:Y:S04]  /*afda0*/  STL.64 [R1+0x9f60], R32 ;  /* 0x009f602001007387 */ /* 0x004fe80000100a00 */
[----:B------:R-:W2:Y:S04]  /*afdb0*/  LDL R58, [R1+0xb8] ;  /* 0x0000b800013a7983 */ /* 0x000ea80000100800 */
[----:B------:R-:W2:Y:S04]  /*afdc0*/  LDL R59, [R1+0xbc] ;  /* 0x0000bc00013b7983 */ /* 0x000ea80000100800 */
        /* <DEDUP_REMOVED lines=8> */
[----:B------:R-:W1:Y:S04]  /*afe50*/  LDL.LU R0, [R1+0x9fbc] ;  /* 0x009fbc0001007983 */ /* 0x000e680000300800 */
[----:B------:R-:W-:Y:S04]  /*afe60*/  STL.64 [R1+0x9f88], R58 ;  /* 0x009f883a01007387 */ /* 0x000fe80000100a00 */
[----:B--2---:R-:W-:Y:S04]  /*afe70*/  STL.64 [R1+0x9f80], R56 ;  /* 0x009f803801007387 */ /* 0x004fe80000100a00 */
[----:B0-----:R-:W2:Y:S04]  /*afe80*/  LDL.LU R4, [R1+0x1e20] ;  /* 0x001e200001047983 */ /* 0x001ea80000300800 */
[----:B------:R-:W2:Y:S04]  /*afe90*/  LDL.LU R5, [R1+0x1e24] ;  /* 0x001e240001057983 */ /* 0x000ea80000300800 */
[----:B------:R-:W3:Y:S04]  /*afea0*/  LDL.LU R6, [R1+0x1e28] ;  /* 0x001e280001067983 */ /* 0x000ee80000300800 */
[----:B------:R-:W3:Y:S01]  /*afeb0*/  LDL.LU R7, [R1+0x1e2c] ;  /* 0x001e2c0001077983 */ /* 0x000ee20000300800 */
[----:B-1----:R-:W-:-:S03]  /*afec0*/  IMAD.MOV.U32 R17, RZ, RZ, R0 ;  /* 0x000000ffff117224 */ /* 0x002fc600078e0000 */
[----:B---3--:R-:W-:Y:S04]  /*afed0*/  STL.64 [R1+0x9fb0], R6 ;  /* 0x009fb00601007387 */ /* 0x008fe80000100a00 */
[----:B--2---:R0:W-:Y:S04]  /*afee0*/  STL.64 [R1+0x9fa8], R4 ;  /* 0x009fa80401007387 */ /* 0x0041e80000100a00 */
[----:B------:R-:W2:Y:S04]  /*afef0*/  LDL R18, [R1+0xc8] ;  /* 0x0000c80001127983 */ /* 0x000ea80000100800 */
[----:B------:R-:W2:Y:S04]  /*aff00*/  LDL R19, [R1+0xcc] ;  /* 0x0000cc0001137983 */ /* 0x000ea80000100800 */
[----:B------:R-:W2:Y:S04]  /*aff10*/  LDL.LU R8, [R1+0x1e30] ;  /* 0x001e300001087983 */ /* 0x000ea80000300800 */
[----:B------:R-:W2:Y:S04]  /*aff20*/  LDL.LU R9, [R1+0x1e34] ;  /* 0x001e340001097983 */ /* 0x000ea80000300800 */
[----:B------:R-:W2:Y:S04]  /*aff30*/  LDL.LU R10, [R1+0x1e38] ;  /* 0x001e3800010a7983 */ /* 0x000ea80000300800 */
[----:B------:R-:W2:Y:S04]  /*aff40*/  LDL.LU R11, [R1+0x1e3c] ;  /* 0x001e3c00010b7983 */ /* 0x000ea80000300800 */
[----:B------:R-:W3:Y:S04]  /*aff50*/  LDL R16, [R1+0xd0] ;  /* 0x0000d00001107983 */ /* 0x000ee80000100800 */
[----:B------:R-:W2:Y:S04]  /*aff60*/  LDL.LU R0, [R1+0x9fb8] ;  /* 0x009fb80001007983 */ /* 0x000ea80000300800 */
[----:B0-----:R-:W2:Y:S04]  /*aff70*/  LDL.LU R4, [R1+0x1e80] ;  /* 0x001e800001047983 */ /* 0x001ea80000300800 */
[----:B------:R-:W2:Y:S04]  /*aff80*/  LDL.LU R5, [R1+0x1e84] ;  /* 0x001e840001057983 */ /* 0x000ea80000300800 */
[----:B------:R-:W2:Y:S04]  /*aff90*/  LDL.LU R6, [R1+0x1e88] ;  /* 0x001e880001067983 */ /* 0x000ea80000300800 */
[----:B------:R-:W2:Y:S04]  /*affa0*/  LDL.LU R7, [R1+0x1e8c] ;  /* 0x001e8c0001077983 */ /* 0x000ea80000300800 */
[----:B------:R-:W2:Y:S04]  /*affb0*/  LDL.64 R22, [R1+0xf0] ;  /* 0x0000f00001167983 */ /* 0x000ea80000100a00 */
[----:B------:R-:W3:Y:S04]  /*affc0*/  LDL.LU R12, [R1+0x1e40] ;  /* 0x001e4000010c7983 */ /* 0x000ee80000300800 */
[----:B------:R-:W3:Y:S04]  /*affd0*/  LDL.LU R13, [R1+0x1e44] ;  /* 0x001e4400010d7983 */ /* 0x000ee80000300800 */
[----:B------:R-:W3:Y:S04]  /*affe0*/  LDL.LU R14, [R1+0x1e48] ;  /* 0x001e4800010e7983 */ /* 0x000ee80000300800 */
[----:B------:R-:W3:Y:S04]  /*afff0*/  LDL.LU R15, [R1+0x1e4c] ;  /* 0x001e4c00010f7983 */ /* 0x000ee80000300800 */
[----:B------:R-:W3:Y:S04]  /*b0000*/  LDL R34, [R1+0xd8] ;  /* 0x0000d80001227983 */ /* 0x000ee80000100800 */
[----:B------:R-:W3:Y:S04]  /*b0010*/  LDL R35, [R1+0xdc] ;  /* 0x0000dc0001237983 */ /* 0x000ee80000100800 */
[----:B------:R-:W3:Y:S04]  /*b0020*/  LDL.LU R24, [R1+0x1e70] ;  /* 0x001e700001187983 */ /* 0x000ee80000300800 */
[----:B------:R-:W3:Y:S04]  /*b0030*/  LDL.LU R25, [R1+0x1e74] ;  /* 0x001e740001197983 */ /* 0x000ee80000300800 */
[----:B------:R-:W3:Y:S04]  /*b0040*/  LDL.LU R26, [R1+0x1e78] ;  /* 0x001e7800011a7983 */ /* 0x000ee80000300800 */
[----:B------:R-:W3:Y:S04]  /*b0050*/  LDL.LU R27, [R1+0x1e7c] ;  /* 0x001e7c00011b7983 */ /* 0x000ee80000300800 */
[----:B------:R-:W3:Y:S04]  /*b0060*/  LDL.64 R2, [R1+0xe8] ;  /* 0x0000e80001027983 */ /* 0x000ee80000100a00 */
[----:B------:R-:W4:Y:S04]  /*b0070*/  LDL R32, [R1+0xe0] ;  /* 0x0000e00001207983 */ /* 0x000f280000100800 */
        /* <DEDUP_REMOVED lines=8> */
[----:B------:R-:W4:Y:S04]  /*b0100*/  LDL.64 R40, [R1+0x90] ;  /* 0x0000900001287983 */ /* 0x000f280000100a00 */
        /* <DEDUP_REMOVED lines=9> */
[----:B------:R-:W4:Y:S01]  /*b01a0*/  LDL.64 R60, [R1+0x70] ;  /* 0x00007000013c7983 */ /* 0x000f220000100a00 */
[----:B--2---:R-:W-:Y:S01]  /*b01b0*/  HMMA.16816.F32 R4, R28, R22, R4 ;  /* 0x000000161c04723c */ /* 0x004fe20000001804 */
[----:B------:R-:W-:-:S02]  /*b01c0*/  IMAD.MOV.U32 R21, RZ, RZ, R22 ;  /* 0x000000ffff157224 */ /* 0x000fc400078e0016 */
[----:B------:R-:W-:-:S15]  /*b01d0*/  IMAD.MOV.U32 R20, RZ, RZ, R23 ;  /* 0x000000ffff147224 */ /* 0x000fde00078e0017 */
[----:B------:R-:W-:Y:S01]  /*b01e0*/  NOP ;  /* 0x0000000000007918 */ /* 0x000fe20000000000 */
[----:B------:R-:W-:Y:S04]  /*b01f0*/  STL.64 [R1+0x32a0], R4 ;  /* 0x0032a00401007387 */ /* 0x000fe80000100a00 */
[----:B------:R0:W-:Y:S04]  /*b0200*/  STL.64 [R1+0x32a8], R6 ;  /* 0x0032a80601007387 */ /* 0x0001e80000100a00 */
[----:B0-----:R-:W2:Y:S04]  /*b0210*/  LDL.LU.64 R6, [R1+0x9fb0] ;  /* 0x009fb00001067983 */ /* 0x001ea80000300a00 */
[----:B------:R-:W2:Y:S04]  /*b0220*/  LDL.LU.64 R4, [R1+0x9fa8] ;  /* 0x009fa80001047983 */ /* 0x000ea80000300a00 */
[----:B------:R-:W2:Y:S01]  /*b0230*/  LDL.LU.64 R22, [R1+0x9fa0] ;  /* 0x009fa00001167983 */ /* 0x000ea20000300a00 */
[----:B---3--:R-:W-:Y:S01]  /*b0240*/  HMMA.16816.F32 R24, R28, R2, R24 ;  /* 0x000000021c18723c */ /* 0x008fe20000001818 */
[----:B------:R-:W-:-:S02]  /*b0250*/  IMAD.MOV.U32 R33, RZ, RZ, R0 ;  /* 0x000000ffff217224 */ /* 0x000fc400078e0000 */
[----:B--2---:R-:W-:Y:S04]  /*b0260*/  STL.64 [R1+0x9da0], R22 ;  /* 0x009da01601007387 */ /* 0x004fe80000100a00 */
[----:B------:R0:W-:Y:S04]  /*b0270*/  STL.64 [R1+0x9d98], R20 ;  /* 0x009d981401007387 */ /* 0x0001e80000100a00 */
[----:B0-----:R-:W2:Y:S04]  /*b0280*/  LDL.LU R20, [R1+0x1df0] ;  /* 0x001df00001147983 */ /* 0x001ea80000300800 */
[----:B------:R-:W2:Y:S04]  /*b0290*/  LDL.LU R21, [R1+0x1df4] ;  /* 0x001df40001157983 */ /* 0x000ea80000300800 */
[----:B------:R-:W2:Y:S04]  /*b02a0*/  LDL.LU R22, [R1+0x1df8] ;  /* 0x001df80001167983 */ /* 0x000ea80000300800 */
[----:B------:R-:W2:Y:S04]  /*b02b0*/  LDL.LU R23, [R1+0x1dfc] ;  /* 0x001dfc0001177983 */ /* 0x000ea80000300800 */
[----:B------:R-:W-:Y:S04]  /*b02c0*/  STL.64 [R1+0x3290], R24 ;  /* 0x0032901801007387 */ /* 0x000fe80000100a00 */
[----:B------:R0:W-:Y:S04]  /*b02d0*/  STL.64 [R1+0x3298], R26 ;  /* 0x0032981a01007387 */ /* 0x0001e80000100a00 */
[----:B0-----:R-:W3:Y:S01]  /*b02e0*/  LDL.LU.64 R26, [R1+0x9f98] ;  /* 0x009f9800011a7983 */ /* 0x001ee20000300a00 */
[----:B----4-:R-:W-:Y:S01]  /*b02f0*/  HMMA.16816.F32 R56, R28, R32, R56 ;  /* 0x000000201c38723c */ /* 0x010fe20000001838 */
[----:B------:R-:W-:-:S02]  /*b0300*/  IMAD.MOV.U32 R24, RZ, RZ, R2 ;  /* 0x000000ffff187224 */ /* 0x000fc400078e0002 */
[----:B------:R-:W-:Y:S02]  /*b0310*/  IMAD.MOV.U32 R25, RZ, RZ, R3 ;  /* 0x000000ffff197224 */ /* 0x000fe400078e0003 */
[----:B------:R-:W4:Y:S03]  /*b0320*/  LDL.LU.64 R2, [R1+0x9f90] ;  /* 0x009f900001027983 */ /* 0x000f260000300a00 */
[C---:B------:R-:W-:Y:S01]  /*b0330*/  HMMA.16816.F32 R32, R28.reuse, R34, R44 ;  /* 0x000000221c20723c */ /* 0x040fe2000000182c */
[----:B---3--:R-:W-:Y:S04]  /*b0340*/  STL.64 [R1+0x9e00], R26 ;  /* 0x009e001a01007387 */ /* 0x008fe80000100a00 */
[----:B------:R0:W-:Y:S04]  /*b0350*/  STL.64 [R1+0x9df8], R24 ;  /* 0x009df81801007387 */ /* 0x0001e80000100a00 */
[----:B0-----:R-:W3:Y:S04]  /*b0360*/  LDL.LU R24, [R1+0x1e00] ;  /* 0x001e000001187983 */ /* 0x001ee80000300800 */
[----:B------:R-:W3:Y:S04]  /*b0370*/  LDL.LU R25, [R1+0x1e04] ;  /* 0x001e040001197983 */ /* 0x000ee80000300800 */
[----:B------:R-:W3:Y:S04]  /*b0380*/  LDL.LU R26, [R1+0x1e08] ;  /* 0x001e0800011a7983 */ /* 0x000ee80000300800 */
[----:B------:R-:W3:Y:S04]  /*b0390*/  LDL.LU R27, [R1+0x1e0c] ;  /* 0x001e0c00011b7983 */ /* 0x000ee80000300800 */
[----:B------:R-:W-:Y:S04]  /*b03a0*/  STL.64 [R1+0x3280], R56 ;  /* 0x0032803801007387 */ /* 0x000fe80000100a00 */
[----:B------:R0:W-:Y:S04]  /*b03b0*/  STL.64 [R1+0x3288], R58 ;  /* 0x0032883a01007387 */ /* 0x0001e80000100a00 */
[----:B0-----:R-:W2:Y:S04]  /*b03c0*/  LDL.LU.64 R58, [R1+0x9f88] ;  /* 0x009f8800013a7983 */ /* 0x001ea80000300a00 */
[----:B------:R-:W2:Y:S04]  /*b03d0*/  LDL.LU.64 R56, [R1+0x9f80] ;  /* 0x009f800001387983 */ /* 0x000ea80000300a00 */
[----:B------:R-:W3:Y:S04]  /*b03e0*/  LDL.LU.64 R46, [R1+0x9f78] ;  /* 0x009f7800012e7983 */ /* 0x000ee80000300a00 */
[----:B------:R-:W3:Y:S01]  /*b03f0*/  LDL.LU.64 R44, [R1+0x9f70] ;  /* 0x009f7000012c7983 */ /* 0x000ee20000300a00 */
[C---:B------:R-:W-:Y:S08]  /*b0400*/  HMMA.16816.F32 R12, R28.reuse, R16, R12 ;  /* 0x000000101c0c723c */ /* 0x040ff0000000180c */
[C---:B------:R-:W-:Y:S01]  /*b0410*/  HMMA.16816.F32 R16, R28.reuse, R18, R8 ;  /* 0x000000121c10723c */ /* 0x040fe20000001808 */
[----:B------:R-:W-:Y:S04]  /*b0420*/  STL.64 [R1+0x3270], R32 ;  /* 0x0032702001007387 */ /* 0x000fe80000100a00 */
[----:B------:R0:W-:Y:S04]  /*b0430*/  STL.64 [R1+0x3278], R34 ;  /* 0x0032782201007387 */ /* 0x0001e80000100a00 */
[----:B0-----:R-:W3:Y:S04]  /*b0440*/  LDL.LU.64 R34, [R1+0x9f68] ;  /* 0x009f680001227983 */ /* 0x001ee80000300a00 */
[----:B------:R-:W3:Y:S04]  /*b0450*/  LDL.LU.64 R32, [R1+0x9f60] ;  /* 0x009f600001207983 */ /* 0x000ee80000300a00 */
[----:B------:R-:W-:Y:S04]  /*b0460*/  STL.64 [R1+0x3260], R12 ;  /* 0x0032600c01007387 */ /* 0x000fe80000100a00 */
[----:B------:R0:W-:Y:S04]  /*b0470*/  STL.64 [R1+0x3268], R14 ;  /* 0x0032680e01007387 */ /* 0x0001e80000100a00 */
[----:B0-----:R-:W4:Y:S04]  /*b0480*/  LDL.LU.64 R14, [R1+0x9f58] ;  /* 0x009f5800010e7983 */ /* 0x001f280000300a00 */
        /* <DEDUP_REMOVED lines=20> */
[C---:B------:R-:W-:Y:S08]  /*b05d0*/  HMMA.16816.F32 R24, R28.reuse, R32, R24 ;  /* 0x000000201c18723c */ /* 0x040ff00000001818 */
[C---:B------:R-:W-:Y:S08]  /*b05e0*/  HMMA.16816.F32 R20, R28.reuse, R34, R20 ;  /* 0x000000221c14723c */ /* 0x040ff00000001814 */
[----:B----4-:R-:W-:Y:S01]  /*b05f0*/  HMMA.16816.F32 R16, R28, R8, R16 ;  /* 0x000000081c10723c */ /* 0x010fe20000001810 */
[----:B------:R-:W-:-:S07]  /*b0600*/  IMAD.MOV.U32 R0, RZ, RZ, R9 ;  /* 0x000000ffff007224 */ /* 0x000fce00078e0009 */
[----:B------:R-:W-:Y:S01]  /*b0610*/  HMMA.16816.F32 R8, R28, R10, R12 ;  /* 0x0000000a1c08723c */ /* 0x000fe2000000180c */
[----:B------:R-:W-:Y:S04]  /*b0620*/  STL.64 [R1+0x3220], R24 ;  /* 0x0032201801007387 */ /* 0x000fe80000100a00 */
[----:B------:R-:W-:Y:S04]  /*b0630*/  STL.64 [R1+0x3228], R26 ;  /* 0x0032281a01007387 */ /* 0x000fe80000100a00 */
[----:B------:R-:W-:Y:S04]  /*b0640*/  STL.64 [R1+0x3210], R20 ;  /* 0x0032101401007387 */ /* 0x000fe80000100a00 */
[----:B------:R-:W-:Y:S04]  /*b0650*/  STL.64 [R1+0x3218], R22 ;  /* 0x0032181601007387 */ /* 0x000fe80000100a00 */
[----:B------:R0:W-:Y:S04]  /*b0660*/  STL [R1+0x9cb0], R0 ;  /* 0x009cb00001007387 */ /* 0x0001e80000100800 */
[----:B------:R-:W-:Y:S04]  /*b0670*/  STL.64 [R1+0x3200], R16 ;  /* 0x0032001001007387 */ /* 0x000fe80000100a00 */
[----:B------:R-:W-:Y:S04]  /*b0680*/  STL.64 [R1+0x3208], R18 ;  /* 0x0032081201007387 */ /* 0x000fe80000100a00 */
[----:B------:R-:W-:Y:S04]  /*b0690*/  STL.64 [R1+0x31f0], R8 ;  /* 0x0031f00801007387 */ /* 0x000fe80000100a00 */
[----:B------:R1:W-:Y:S01]  /*b06a0*/  STL.64 [R1+0x31f8], R10 ;  /* 0x0031f80a01007387 */ /* 0x0003e20000100a00 */
[----:B0-----:R-:W-:-:S05]  /*b06b0*/  IMAD.MOV.U32 R0, RZ, RZ, R41 ;  /* 0x000000ffff007224 */ /* 0x001fca00078e0029 */
[----:B------:R0:W-:Y:S01]  /*b06c0*/  STL [R1+0x9cb4], R0 ;  /* 0x009cb40001007387 */ /* 0x0001e20000100800 */
[----:B-1----:R-:W-:Y:S01]  /*b06d0*/  HMMA.16816.F32 R8, R28, R42, R36 ;  /* 0x0000002a1c08723c */ /* 0x002fe20000001824 */
[----:B0-----:R-:W-:-:S07]  /*b06e0*/  IMAD.MOV.U32 R0, RZ, RZ, R53 ;  /* 0x000000ffff007224 */ /* 0x001fce00078e0035 */
[----:B--2---:R-:W-:-:S15]  /*b06f0*/  HMMA.16816.F32 R4, R28, R40, R4 ;  /* 0x000000281c04723c */ /* 0x004fde0000001804 */
[----:B------:R-:W-:-:S04]  /*b0700*/  NOP ;  /* 0x0000000000007918 */ /* 0x000fc80000000000 */
[----:B------:R-:W-:Y:S04]  /*b0710*/  STL.64 [R1+0x31e0], R4 ;  /* 0x0031e00401007387 */ /* 0x000fe80000100a00 */
[----:B------:R3:W-:Y:S02]  /*b0720*/  STL.64 [R1+0x31e8], R6 ;  /* 0x0031e80601007387 */ /* 0x0007e40000100a00 */
[C---:B---3--:R-:W-:Y:S02]  /*b0730*/  HMMA.16816.F32 R4, R28.reuse, R52, R44 ;  /* 0x000000341c04723c */ /* 0x048fe4000000182c */
[----:B------:R-:W-:Y:S04]  /*b0740*/  STL.64 [R1+0x31d0], R8 ;  /* 0x0031d00801007387 */ /* 0x000fe80000100a00 */
[----:B------:R0:W-:Y:S04]  /*b0750*/  STL.64 [R1+0x31d8], R10 ;  /* 0x0031d80a01007387 */ /* 0x0001e80000100a00 */
[----:B------:R-:W-:Y:S01]  /*b0760*/  STL [R1+0x9cb8], R0 ;  /* 0x009cb80001007387 */ /* 0x000fe20000100800 */
[C---:B0-----:R-:W-:Y:S08]  /*b0770*/  HMMA.16816.F32 R8, R28.reuse, R54, R48 ;  /* 0x000000361c08723c */ /* 0x041ff00000001830 */
[----:B------:R-:W-:Y:S04]  /*b0780*/  STL.64 [R1+0x31c0], R4 ;  /* 0x0031c00401007387 */ /* 0x000fe80000100a00 */
[----:B------:R0:W-:Y:S02]  /*b0790*/  STL.64 [R1+0x31c8], R6 ;  /* 0x0031c80601007387 */ /* 0x0001e40000100a00 */
[----:B0-----:R-:W-:Y:S05]  /*b07a0*/  HMMA.16816.F32 R4, R28, R60, R56 ;  /* 0x0000003c1c04723c */ /* 0x001fea0000001838 */
[----:B------:R0:W-:Y:S04]  /*b07b0*/  STL.64 [R1+0x31b0], R8 ;  /* 0x0031b00801007387 */ /* 0x0001e80000100a00 */
[----:B------:R1:W-:Y:S04]  /*b07c0*/  STL.64 [R1+0x31b8], R10 ;  /* 0x0031b80a01007387 */ /* 0x0003e80000100a00 */
[----:B------:R-:W2:Y:S06]  /*b07d0*/  LDL.LU R36, [R1+0x1c30] ;  /* 0x001c300001247983 */ /* 0x000eac0000300800 */
[----:B------:R-:W-:Y:S04]  /*b07e0*/  STL.64 [R1+0x31a0], R4 ;  /* 0x0031a00401007387 */ /* 0x000fe80000100a00 */
[----:B------:R-:W-:Y:S04]  /*b07f0*/  STL.64 [R1+0x31a8], R6 ;  /* 0x0031a80601007387 */ /* 0x000fe80000100a00 */
[----:B------:R-:W2:Y:S04]  /*b0800*/  LDL.LU R37, [R1+0x1c34] ;  /* 0x001c340001257983 */ /* 0x000ea80000300800 */
[----:B------:R-:W3:Y:S04]  /*b0810*/  LDL.LU R38, [R1+0x1c38] ;  /* 0x001c380001267983 */ /* 0x000ee80000300800 */
[----:B------:R-:W3:Y:S04]  /*b0820*/  LDL.LU R39, [R1+0x1c3c] ;  /* 0x001c3c0001277983 */ /* 0x000ee80000300800 */
[----:B---3--:R3:W-:Y:S04]  /*b0830*/  STL.64 [R1+0x9e10], R38 ;  /* 0x009e102601007387 */ /* 0x0087e80000100a00 */
[----:B--2---:R-:W-:Y:S04]  /*b0840*/  STL.64 [R1+0x9e08], R36 ;  /* 0x009e082401007387 */ /* 0x004fe80000100a00 */
[----:B0-----:R-:W2:Y:S04]  /*b0850*/  LDL.LU R8, [R1+0x1c50] ;  /* 0x001c500001087983 */ /* 0x001ea80000300800 */
[----:B------:R-:W2:Y:S04]  /*b0860*/  LDL.LU R9, [R1+0x1c54] ;  /* 0x001c540001097983 */ /* 0x000ea80000300800 */
[----:B-1----:R-:W4:Y:S04]  /*b0870*/  LDL.LU R10, [R1+0x1c58] ;  /* 0x001c5800010a7983 */ /* 0x002f280000300800 */
[----:B------:R-:W4:Y:S04]  /*b0880*/  LDL.LU R11, [R1+0x1c5c] ;  /* 0x001c5c00010b7983 */ /* 0x000f280000300800 */
[----:B----4-:R-:W-:Y:S04]  /*b0890*/  STL.64 [R1+0x9e20], R10 ;  /* 0x009e200a01007387 */ /* 0x010fe80000100a00 */
[----:B--2---:R0:W-:Y:S04]  /*b08a0*/  STL.64 [R1+0x9e18], R8 ;  /* 0x009e180801007387 */ /* 0x0041e80000100a00 */
[----:B------:R-:W2:Y:S04]  /*b08b0*/  LDL.LU R16, [R1+0x1c70] ;  /* 0x001c700001107983 */ /* 0x000ea80000300800 */
[----:B------:R-:W2:Y:S04]  /*b08c0*/  LDL.LU R17, [R1+0x1c74] ;  /* 0x001c740001117983 */ /* 0x000ea80000300800 */
[----:B------:R-:W4:Y:S04]  /*b08d0*/  LDL.LU R18, [R1+0x1c78] ;  /* 0x001c780001127983 */ /* 0x000f280000300800 */
[----:B------:R-:W4:Y:S04]  /*b08e0*/  LDL.LU R19, [R1+0x1c7c] ;  /* 0x001c7c0001137983 */ /* 0x000f280000300800 */
[----:B----4-:R-:W-:Y:S04]  /*b08f0*/  STL.64 [R1+0x9e30], R18 ;  /* 0x009e301201007387 */ /* 0x010fe80000100a00 */
[----:B--2---:R-:W-:Y:S04]  /*b0900*/  STL.64 [R1+0x9e28], R16 ;  /* 0x009e281001007387 */ /* 0x004fe80000100a00 */
[----:B------:R-:W2:Y:S04]  /*b0910*/  LDL.LU R20, [R1+0x1c90] ;  /* 0x001c900001147983 */ /* 0x000ea80000300800 */
[----:B------:R-:W2:Y:S04]  /*b0920*/  LDL.LU R21, [R1+0x1c94] ;  /* 0x001c940001157983 */ /* 0x000ea80000300800 */
[----:B------:R-:W4:Y:S04]  /*b0930*/  LDL.LU R22, [R1+0x1c98] ;  /* 0x001c980001167983 */ /* 0x000f280000300800 */
[----:B------:R-:W4:Y:S04]  /*b0940*/  LDL.LU R23, [R1+0x1c9c] ;  /* 0x001c9c0001177983 */ /* 0x000f280000300800 */
[----:B----4-:R1:W-:Y:S04]  /*b0950*/  STL.64 [R1+0x9e40], R22 ;  /* 0x009e401601007387 */ /* 0x0103e80000100a00 */
[----:B--2---:R-:W-:Y:S04]  /*b0960*/  STL.64 [R1+0x9e38], R20 ;  /* 0x009e381401007387 */ /* 0x004fe80000100a00 */
[----:B------:R-:W2:Y:S04]  /*b0970*/  LDL R58, [R1] ;  /* 0x00000000013a7983 */ /* 0x000ea80000100800 */
[----:B------:R-:W2:Y:S04]  /*b0980*/  LDL R59, [R1+0x4] ;  /* 0x00000400013b7983 */ /* 0x000ea80000100800 */
[----:B------:R-:W4:Y:S04]  /*b0990*/  LDL.LU R52, [R1+0x1ca0] ;  /* 0x001ca00001347983 */ /* 0x000f280000300800 */
[----:B------:R-:W4:Y:S04]  /*b09a0*/  LDL.LU R53, [R1+0x1ca4] ;  /* 0x001ca40001357983 */ /* 0x000f280000300800 */
[----:B------:R-:W2:Y:S04]  /*b09b0*/  LDL.LU R54, [R1+0x1ca8] ;  /* 0x001ca80001367983 */ /* 0x000ea80000300800 */
[----:B------:R-:W2:Y:S04]  /*b09c0*/  LDL.LU R55, [R1+0x1cac] ;  /* 0x001cac0001377983 */ /* 0x000ea80000300800 */
[----:B--2---:R-:W-:Y:S04]  /*b09d0*/  STL.64 [R1+0x9e50], R54 ;  /* 0x009e503601007387 */ /* 0x004fe80000100a00 */
[----:B----4-:R2:W-:Y:S04]  /*b09e0*/  STL.64 [R1+0x9e48], R52 ;  /* 0x009e483401007387 */ /* 0x0105e80000100a00 */
[----:B------:R-:W4:Y:S04]  /*b09f0*/  LDL R56, [R1+0x8] ;  /* 0x0000080001387983 */ /* 0x000f280000100800 */
[----:B------:R-:W4:Y:S04]  /*b0a00*/  LDL R57, [R1+0xc] ;  /* 0x00000c0001397983 */ /* 0x000f280000100800 */
[----:B------:R-:W-:Y:S04]  /*b0a10*/  STL.64 [R1+0x9e60], R58 ;  /* 0x009e603a01007387 */ /* 0x000fe80000100a00 */
[----:B----4-:R4:W-:Y:S04]  /*b0a20*/  STL.64 [R1+0x9e58], R56 ;  /* 0x009e583801007387 */ /* 0x0109e80000100a00 */
[----:B------:R-:W2:Y:S04]  /*b0a30*/  LDL R46, [R1+0x10] ;  /* 0x00001000012e7983 */ /* 0x000ea80000100800 */
[----:B------:R-:W2:Y:S04]  /*b0a40*/  LDL R47, [R1+0x14] ;  /* 0x00001400012f7983 */ /* 0x000ea80000100800 */
[----:B------:R-:W2:Y:S04]  /*b0a50*/  LDL.LU R40, [R1+0x1cc0] ;  /* 0x001cc00001287983 */ /* 0x000ea80000300800 */
[----:B------:R-:W2:Y:S04]  /*b0a60*/  LDL.LU R41, [R1+0x1cc4] ;  /* 0x001cc40001297983 */ /* 0x000ea80000300800 */
[----:B------:R-:W2:Y:S04]  /*b0a70*/  LDL.LU R42, [R1+0x1cc8] ;  /* 0x001cc800012a7983 */ /* 0x000ea80000300800 */
[----:B------:R-:W2:Y:S04]  /*b0a80*/  LDL.LU R43, [R1+0x1ccc] ;  /* 0x001ccc00012b7983 */ /* 0x000ea80000300800 */
[----:B--2---:R2:W-:Y:S04]  /*b0a90*/  STL.64 [R1+0x9e70], R42 ;  /* 0x009e702a01007387 */ /* 0x0045e80000100a00 */
[----:B------:R-:W-:Y:S04]  /*b0aa0*/  STL.64 [R1+0x9e68], R40 ;  /* 0x009e682801007387 */ /* 0x000fe80000100a00 */
[----:B------:R-:W2:Y:S04]  /*b0ab0*/  LDL R44, [R1+0x18] ;  /* 0x00001800012c7983 */ /* 0x000ea80000100800 */
[----:B------:R-:W2:Y:S04]  /*b0ac0*/  LDL R45, [R1+0x1c] ;  /* 0x00001c00012d7983 */ /* 0x000ea80000100800 */
[----:B------:R-:W-:Y:S04]  /*b0ad0*/  STL.64 [R1+0x9e80], R46 ;  /* 0x009e802e01007387 */ /* 0x000fe80000100a00 */
[----:B--2---:R-:W-:Y:S04]  /*b0ae0*/  STL.64 [R1+0x9e78], R44 ;  /* 0x009e782c01007387 */ /* 0x004fe80000100a00 */
[----:B------:R-:W2:Y:S04]  /*b0af0*/  LDL.LU R24, [R1+0x1cd0] ;  /* 0x001cd00001187983 */ /* 0x000ea80000300800 */
[----:B------:R-:W2:Y:S04]  /*b0b00*/  LDL.LU R25, [R1+0x1cd4] ;  /* 0x001cd40001197983 */ /* 0x000ea80000300800 */
[----:B------:R-:W2:Y:S04]  /*b0b10*/  LDL.LU R26, [R1+0x1cd8] ;  /* 0x001cd800011a7983 */ /* 0x000ea80000300800 */
[----:B------:R-:W2:Y:S04]  /*b0b20*/  LDL.LU R27, [R1+0x1cdc] ;  /* 0x001cdc00011b7983 */ /* 0x000ea80000300800 */
[----:B--2---:R-:W-:Y:S04]  /*b0b30*/  STL.64 [R1+0x9e90], R26 ;  /* 0x009e901a01007387 */ /* 0x004fe80000100a00 */
[----:B------:R2:W-:Y:S04]  /*b0b40*/  STL.64 [R1+0x9e88], R24 ;  /* 0x009e881801007387 */ /* 0x0005e80000100a00 */
[----:B---3--:R-:W3:Y:S04]  /*b0b50*/  LDL R38, [R1+0x20] ;  /* 0x0000200001267983 */ /* 0x008ee80000100800 */
[----:B------:R-:W3:Y:S04]  /*b0b60*/  LDL R39, [R1+0x24] ;  /* 0x0000240001277983 */ /* 0x000ee80000100800 */
        /* <DEDUP_REMOVED lines=8> */
[----:B---3--:R-:W-:Y:S04]  /*b0bf0*/  STL.64 [R1+0x9eb0], R38 ;  /* 0x009eb02601007387 */ /* 0x008fe80000100a00 */
[----:B--2---:R2:W-:Y:S04]  /*b0c00*/  STL.64 [R1+0x9ea8], R36 ;  /* 0x009ea82401007387 */ /* 0x0045e80000100a00 */
[----:B-1----:R-:W3:Y:S04]  /*b0c10*/  LDL R22, [R1+0x30] ;  /* 0x0000300001167983 */ /* 0x002ee80000100800 */
[----:B------:R-:W3:Y:S04]  /*b0c20*/  LDL R23, [R1+0x34] ;  /* 0x0000340001177983 */ /* 0x000ee80000100800 */
[----:B------:R-:W2:Y:S04]  /*b0c30*/  LDL.LU R52, [R1+0x1d00] ;  /* 0x001d000001347983 */ /* 0x000ea80000300800 */
[----:B------:R-:W2:Y:S04]  /*b0c40*/  LDL.LU R53, [R1+0x1d04] ;  /* 0x001d040001357983 */ /* 0x000ea80000300800 */
[----:B------:R-:W2:Y:S04]  /*b0c50*/  LDL.LU R54, [R1+0x1d08] ;  /* 0x001d080001367983 */ /* 0x000ea80000300800 */
[----:B------:R-:W2:Y:S04]  /*b0c60*/  LDL.LU R55, [R1+0x1d0c] ;  /* 0x001d0c0001377983 */ /* 0x000ea80000300800 */
[----:B--2---:R-:W-:Y:S04]  /*b0c70*/  STL.64 [R1+0x9ec0], R54 ;  /* 0x009ec03601007387 */ /* 0x004fe80000100a00 */
[----:B------:R-:W-:Y:S04]  /*b0c80*/  STL.64 [R1+0x9eb8], R52 ;  /* 0x009eb83401007387 */ /* 0x000fe80000100a00 */
[----:B----4-:R-:W2:Y:S04]  /*b0c90*/  LDL.LU R56, [R1+0x1d10] ;  /* 0x001d100001387983 */ /* 0x010ea80000300800 */
[----:B------:R-:W2:Y:S04]  /*b0ca0*/  LDL.LU R57, [R1+0x1d14] ;  /* 0x001d140001397983 */ /* 0x000ea80000300800 */
[----:B------:R-:W4:Y:S04]  /*b0cb0*/  LDL.LU R58, [R1+0x1d18] ;  /* 0x001d1800013a7983 */ /* 0x000f280000300800 */
[----:B------:R-:W4:Y:S04]  /*b0cc0*/  LDL.LU R59, [R1+0x1d1c] ;  /* 0x001d1c00013b7983 */ /* 0x000f280000300800 */
[----:B----4-:R-:W-:Y:S04]  /*b0cd0*/  STL.64 [R1+0x9ed8], R58 ;  /* 0x009ed83a01007387 */ /* 0x010fe80000100a00 */
[----:B--2---:R1:W-:Y:S04]  /*b0ce0*/  STL.64 [R1+0x9ed0], R56 ;  /* 0x009ed03801007387 */ /* 0x0043e80000100a00 */
[----:B------:R-:W2:Y:S04]  /*b0cf0*/  LDL R42, [R1+0x40] ;  /* 0x00004000012a7983 */ /* 0x000ea80000100800 */
[----:B------:R-:W2:Y:S04]  /*b0d00*/  LDL R43, [R1+0x44] ;  /* 0x00004400012b7983 */ /* 0x000ea80000100800 */
[----:B------:R-:W4:Y:S04]  /*b0d10*/  LDL.LU R24, [R1+0x1d30] ;  /* 0x001d300001187983 */ /* 0x000f280000300800 */
[----:B------:R-:W4:Y:S04]  /*b0d20*/  LDL.LU R25, [R1+0x1d34] ;  /* 0x001d340001197983 */ /* 0x000f280000300800 */
[----:B------:R-:W2:Y:S04]  /*b0d30*/  LDL.LU R26, [R1+0x1d38] ;  /* 0x001d3800011a7983 */ /* 0x000ea80000300800 */
[----:B------:R-:W2:Y:S04]  /*b0d40*/  LDL.LU R27, [R1+0x1d3c] ;  /* 0x001d3c00011b7983 */ /* 0x000ea80000300800 */
[----:B--2---:R2:W-:Y:S04]  /*b0d50*/  STL.64 [R1+0x9ee8], R26 ;  /* 0x009ee81a01007387 */ /* 0x0045e80000100a00 */
[----:B----4-:R-:W-:Y:S04]  /*b0d60*/  STL.64 [R1+0x9ee0], R24 ;  /* 0x009ee01801007387 */ /* 0x010fe80000100a00 */
[----:B0-----:R-:W4:Y:S04]  /*b0d70*/  LDL R10, [R1+0x50] ;  /* 0x00005000010a7983 */ /* 0x001f280000100800 */
[----:B------:R-:W4:Y:S04]  /*b0d80*/  LDL R11, [R1+0x54] ;  /* 0x00005400010b7983 */ /* 0x000f280000100800 */
[----:B------:R-:W2:Y:S04]  /*b0d90*/  LDL.LU R36, [R1+0x1d40] ;  /* 0x001d400001247983 */ /* 0x000ea80000300800 */
[----:B------:R-:W2:Y:S04]  /*b0da0*/  LDL.LU R37, [R1+0x1d44] ;  /* 0x001d440001257983 */ /* 0x000ea80000300800 */
[----:B------:R-:W2:Y:S04]  /*b0db0*/  LDL.LU R38, [R1+0x1d48] ;  /* 0x001d480001267983 */ /* 0x000ea80000300800 */
[----:B------:R-:W2:Y:S01]  /*b0dc0*/  LDL.LU R39, [R1+0x1d4c] ;  /* 0x001d4c0001277983 */ /* 0x000ea20000300800 */
[----:B------:R-:W-:-:S03]  /*b0dd0*/  IMAD.MOV.U32 R0, RZ, RZ, R61 ;  /* 0x000000ffff007224 */ /* 0x000fc600078e003d */
[----:B--2---:R-:W-:Y:S04]  /*b0de0*/  STL.64 [R1+0x9ef8], R38 ;  /* 0x009ef82601007387 */ /* 0x004fe80000100a00 */
[----:B------:R0:W-:Y:S04]  /*b0df0*/  STL.64 [R1+0x9ef0], R36 ;  /* 0x009ef02401007387 */ /* 0x0001e80000100a00 */
[----:B------:R-:W2:Y:S04]  /*b0e00*/  LDL R8, [R1+0x58] ;  /* 0x0000580001087983 */ /* 0x000ea80000100800 */
[----:B------:R-:W2:Y:S04]  /*b0e10*/  LDL R9, [R1+0x5c] ;  /* 0x00005c0001097983 */ /* 0x000ea80000100800 */
[----:B-1----:R-:W2:Y:S04]  /*b0e20*/  LDL.LU R56, [R1+0x1d60] ;  /* 0x001d600001387983 */ /* 0x002ea80000300800 */
[----:B------:R-:W2:Y:S04]  /*b0e30*/  LDL.LU R57, [R1+0x1d64] ;  /* 0x001d640001397983 */ /* 0x000ea80000300800 */
[----:B------:R-:W2:Y:S04]  /*b0e40*/  LDL.LU R58, [R1+0x1d68] ;  /* 0x001d6800013a7983 */ /* 0x000ea80000300800 */
[----:B------:R-:W2:Y:S04]  /*b0e50*/  LDL.LU R59, [R1+0x1d6c] ;  /* 0x001d6c00013b7983 */ /* 0x000ea80000300800 */
[----:B------:R-:W2:Y:S04]  /*b0e60*/  LDL R26, [R1+0x68] ;  /* 0x00006800011a7983 */ /* 0x000ea80000100800 */
[----:B------:R-:W2:Y:S04]  /*b0e70*/  LDL R27, [R1+0x6c] ;  /* 0x00006c00011b7983 */ /* 0x000ea80000100800 */
[----:B0-----:R-:W2:Y:S04]  /*b0e80*/  LDL.LU R36, [R1+0x1d70] ;  /* 0x001d700001247983 */ /* 0x001ea80000300800 */
[----:B------:R-:W2:Y:S04]  /*b0e90*/  LDL.LU R37, [R1+0x1d74] ;  /* 0x001d740001257983 */ /* 0x000ea80000300800 */
[----:B------:R-:W2:Y:S04]  /*b0ea0*/  LDL.LU R38, [R1+0x1d78] ;  /* 0x001d780001267983 */ /* 0x000ea80000300800 */
[----:B------:R-:W2:Y:S04]  /*b0eb0*/  LDL.LU R39, [R1+0x1d7c] ;  /* 0x001d7c0001277983 */ /* 0x000ea80000300800 */
[----:B------:R-:W3:Y:S04]  /*b0ec0*/  LDL.64 R60, [R1+0x60] ;  /* 0x00006000013c7983 */ /* 0x000ee80000100a00 */
[----:B------:R-:W3:Y:S04]  /*b0ed0*/  LDL.LU R52, [R1+0x1d50] ;  /* 0x001d500001347983 */ /* 0x000ee80000300800 */
        /* <DEDUP_REMOVED lines=29> */
[----:B------:R-:W-:Y:S01]  /*b10b0*/  STL [R1+0x9cbc], R0 ;  /* 0x009cbc0001007387 */ /* 0x000fe20000100800 */
[C---:B--2---:R-:W-:Y:S08]  /*b10c0*/  HMMA.16816.F32 R24, R28.reuse, R26, R36 ;  /* 0x0000001a1c18723c */ /* 0x044ff00000001824 */
[C---:B---3--:R-:W-:Y:S01]  /*b10d0*/  HMMA.16816.F32 R56, R28.reuse, R60, R56 ;  /* 0x0000003c1c38723c */ /* 0x048fe20000001838 */
[----:B------:R-:W2:Y:S04]  /*b10e0*/  LDL.LU.64 R38, [R1+0x9ef8] ;  /* 0x009ef80001267983 */ /* 0x000ea80000300a00 */
[----:B------:R-:W2:Y:S06]  /*b10f0*/  LDL.LU.64 R36, [R1+0x9ef0] ;  /* 0x009ef00001247983 */ /* 0x000eac0000300a00 */
[----:B------:R-:W-:Y:S04]  /*b1100*/  STL.64 [R1+0x3190], R24 ;  /* 0x0031901801007387 */ /* 0x000fe80000100a00 */
[----:B------:R0:W-:Y:S04]  /*b1110*/  STL.64 [R1+0x3198], R26 ;  /* 0x0031981a01007387 */ /* 0x0001e80000100a00 */
[----:B0-----:R-:W3:Y:S04]  /*b1120*/  LDL.LU.64 R26, [R1+0x9ee8] ;  /* 0x009ee800011a7983 */ /* 0x001ee80000300a00 */
[----:B------:R-:W3:Y:S04]  /*b1130*/  LDL.LU.64 R24, [R1+0x9ee0] ;  /* 0x009ee00001187983 */ /* 0x000ee80000300a00 */
[----:B------:R-:W-:Y:S04]  /*b1140*/  STL.64 [R1+0x3180], R56 ;  /* 0x0031803801007387 */ /* 0x000fe80000100a00 */
[----:B------:R0:W-:Y:S01]  /*b1150*/  STL.64 [R1+0x3188], R58 ;  /* 0x0031883a01007387 */ /* 0x0001e20000100a00 */
[----:B----4-:R-:W-:Y:S03]  /*b1160*/  HMMA.16816.F32 R52, R28, R8, R52 ;  /* 0x000000081c34723c */ /* 0x010fe60000001834 */
[----:B0-----:R-:W4:Y:S04]  /*b1170*/  LDL.LU.64 R58, [R1+0x9ed8] ;  /* 0x009ed800013a7983 */ /* 0x001f280000300a00 */
[----:B------:R-:W4:Y:S01]  /*b1180*/  LDL.LU.64 R56, [R1+0x9ed0] ;  /* 0x009ed00001387983 */ /* 0x000f220000300a00 */
[----:B------:R-:W-:-:S03]  /*b1190*/  IMAD.MOV.U32 R0, RZ, RZ, R61 ;  /* 0x000000ffff007224 */ /* 0x000fc600078e003d */
[----:B------:R-:W4:Y:S04]  /*b11a0*/  LDL.LU.64 R60, [R1+0x9ec8] ;  /* 0x009ec800013c7983 */ /* 0x000f280000300a00 */
[----:B------:R-:W-:Y:S04]  /*b11b0*/  STL [R1+0x9cc0], R0 ;  /* 0x009cc00001007387 */ /* 0x000fe80000100800 */
[----:B------:R-:W-:Y:S04]  /*b11c0*/  STL.64 [R1+0x3170], R52 ;  /* 0x0031703401007387 */ /* 0x000fe80000100a00 */
[----:B------:R0:W-:Y:S04]  /*b11d0*/  STL.64 [R1+0x3178], R54 ;  /* 0x0031783601007387 */ /* 0x0001e80000100a00 */
[----:B0-----:R-:W4:Y:S04]  /*b11e0*/  LDL.LU.64 R54, [R1+0x9ec0] ;  /* 0x009ec00001367983 */ /* 0x001f280000300a00 */
[----:B------:R-:W4:Y:S01]  /*b11f0*/  LDL.LU.64 R52, [R1+0x9eb8] ;  /* 0x009eb80001347983 */ /* 0x000f220000300a00 */
[----:B------:R-:W-:Y:S01]  /*b1200*/  IMAD.MOV.U32 R0, RZ, RZ, R41 ;  /* 0x000000ffff007224 */ /* 0x000fe200078e0029 */
[C---:B--2---:R-:W-:Y:S02]  /*b1210*/  HMMA.16816.F32 R8, R28.reuse, R10, R36 ;  /* 0x0000000a1c08723c */ /* 0x044fe40000001824 */
[----:B------:R-:W2:Y:S04]  /*b1220*/  LDL.LU.64 R38, [R1+0x9eb0] ;  /* 0x009eb00001267983 */ /* 0x000ea80000300a00 */
[----:B------:R-:W2:Y:S02]  /*b1230*/  LDL.LU.64 R36, [R1+0x9ea8] ;  /* 0x009ea80001247983 */ /* 0x000ea40000300a00 */
[C---:B---3--:R-:W-:Y:S08]  /*b1240*/  HMMA.16816.F32 R24, R28.reuse, R40, R24 ;  /* 0x000000281c18723c */ /* 0x048ff00000001818 */
[C---:B------:R-:W-:Y:S03]  /*b1250*/  HMMA.16816.F32 R40, R28.reuse, R42, R44 ;  /* 0x0000002a1c28723c */ /* 0x040fe6000000182c */
[----:B------:R-:W-:Y:S04]  /*b1260*/  STL.64 [R1+0x3160], R8 ;  /* 0x0031600801007387 */ /* 0x000fe80000100a00 */
[----:B------:R0:W-:Y:S01]  /*b1270*/  STL.64 [R1+0x3168], R10 ;  /* 0x0031680a01007387 */ /* 0x0001e20000100a00 */
[----:B----4-:R-:W-:Y:S03]  /*b1280*/  HMMA.16816.F32 R56, R28, R20, R56 ;  /* 0x000000141c38723c */ /* 0x010fe60000001838 */
[----:B0-----:R-:W3:Y:S04]  /*b1290*/  LDL.LU.64 R10, [R1+0x9ea0] ;  /* 0x009ea000010a7983 */ /* 0x001ee80000300a00 */
[----:B------:R-:W3:Y:S04]  /*b12a0*/  LDL.LU.64 R8, [R1+0x9e98] ;  /* 0x009e980001087983 */ /* 0x000ee80000300a00 */
        /* <DEDUP_REMOVED lines=12> */
[----:B------:R0:W-:Y:S01]  /*b1370*/  STL.64 [R1+0x3138], R58 ;  /* 0x0031383a01007387 */ /* 0x0001e20000100a00 */
[----:B------:R-:W-:-:S02]  /*b1380*/  IMAD.MOV.U32 R0, RZ, RZ, R21 ;  /* 0x000000ffff007224 */ /* 0x000fc400078e0015 */
[C---:B------:R-:W-:Y:S01]  /*b1390*/  HMMA.16816.F32 R20, R28.reuse, R22, R52 ;  /* 0x000000161c14723c */ /* 0x040fe20000001834 */
[----:B0-----:R-:W4:Y:S04]  /*b13a0*/  LDL.LU.64 R58, [R1+0x9e60] ;  /* 0x009e6000013a7983 */ /* 0x001f280000300a00 */
[----:B------:R-:W4:Y:S04]  /*b13b0*/  LDL.LU.64 R56, [R1+0x9e58] ;  /* 0x009e580001387983 */ /* 0x000f280000300a00 */
[----:B------:R-:W4:Y:S04]  /*b13c0*/  LDL.LU.64 R54, [R1+0x9e50] ;  /* 0x009e500001367983 */ /* 0x000f280000300a00 */
[----:B------:R-:W4:Y:S06]  /*b13d0*/  LDL.LU.64 R52, [R1+0x9e48] ;  /* 0x009e480001347983 */ /* 0x000f2c0000300a00 */
        /* <DEDUP_REMOVED lines=10> */
[C---:B---3--:R-:W-:Y:S03]  /*b1480*/  HMMA.16816.F32 R36, R28.reuse, R38, R8 ;  /* 0x000000261c24723c */ /* 0x048fe60000001808 */
[----:B------:R-:W3:Y:S04]  /*b1490*/  LDL.LU.64 R10, [R1+0x9e20] ;  /* 0x009e2000010a7983 */ /* 0x000ee80000300a00 */
[----:B------:R-:W3:Y:S01]  /*b14a0*/  LDL.LU.64 R8, [R1+0x9e18] ;  /* 0x009e180001087983 */ /* 0x000ee20000300a00 */
[C---:B----4-:R-:W-:Y:S11]  /*b14b0*/  HMMA.16816.F32 R24, R28.reuse, R44, R24 ;  /* 0x0000002c1c18723c */ /* 0x050ff60000001818 */
[----:B------:R-:W-:Y:S04]  /*b14c0*/  STL.64 [R1+0x3100], R36 ;  /* 0x0031002401007387 */ /* 0x000fe80000100a00 */
[----:B------:R0:W-:Y:S04]  /*b14d0*/  STL.64 [R1+0x3108], R38 ;  /* 0x0031082601007387 */ /* 0x0001e80000100a00 */
[----:B0-----:R-:W4:Y:S01]  /*b14e0*/  LDL.LU.64 R38, [R1+0x9e10] ;  /* 0x009e100001267983 */ /* 0x001f220000300a00 */
[C---:B------:R-:W-:Y:S03]  /*b14f0*/  HMMA.16816.F32 R44, R28.reuse, R46, R40 ;  /* 0x0000002e1c2c723c */ /* 0x040fe60000001828 */
[----:B------:R-:W4:Y:S04]  /*b1500*/  LDL.LU.64 R36, [R1+0x9e08] ;  /* 0x009e080001247983 */ /* 0x000f280000300a00 */
[----:B------:R-:W-:Y:S04]  /*b1510*/  STL.64 [R1+0x30f0], R24 ;  /* 0x0030f01801007387 */ /* 0x000fe80000100a00 */
[----:B------:R0:W-:Y:S01]  /*b1520*/  STL.64 [R1+0x30f8], R26 ;  /* 0x0030f81a01007387 */ /* 0x0001e20000100a00 */
[C---:B------:R-:W-:Y:S08]  /*b1530*/  HMMA.16816.F32 R48, R28.reuse, R56, R48 ;  /* 0x000000381c30723c */ /* 0x040ff00000001830 */
[C---:B------:R-:W-:Y:S01]  /*b1540*/  HMMA.16816.F32 R56, R28.reuse, R58, R52 ;  /* 0x0000003a1c38723c */ /* 0x040fe20000001834 */
        /* <DEDUP_REMOVED lines=11> */
[----:B------:R-:W4:Y:S04]  /*b1600*/  LDL.LU.64 R48, [R1+0x9dc8] ;  /* 0x009dc80001307983 */ /* 0x000f280000300a00 */
[----:B------:R-:W2:Y:S04]  /*b1610*/  LDL.LU.64 R54, [R1+0x9dc0] ;  /* 0x009dc00001367983 */ /* 0x000ea80000300a00 */
[----:B------:R-:W3:Y:S04]  /*b1620*/  LDL.LU.64 R52, [R1+0x9db8] ;  /* 0x009db80001347983 */ /* 0x000ee80000300a00 */
[----:B------:R-:W-:Y:S04]  /*b1630*/  STL.64 [R1+0x30c0], R56 ;  /* 0x0030c03801007387 */ /* 0x000fe80000100a00 */
[----:B------:R0:W-:Y:S04]  /*b1640*/  STL.64 [R1+0x30c8], R58 ;  /* 0x0030c83a01007387 */ /* 0x0001e80000100a00 */
[----:B0-----:R-:W4:Y:S04]  /*b1650*/  LDL.LU.64 R58, [R1+0x9db0] ;  /* 0x009db000013a7983 */ /* 0x001f280000300a00 */
[----:B------:R-:W4:Y:S01]  /*b1660*/  LDL.LU.64 R56, [R1+0x9da8] ;  /* 0x009da80001387983 */ /* 0x000f220000300a00 */
[----:B------:R-:W-:Y:S03]  /*b1670*/  HMMA.16816.F32 R20, R28, R60, R20 ;  /* 0x0000003c1c14723c */ /* 0x000fe60000001814 */
[----:B------:R-:W-:-:S15]  /*b1680*/  STL.64 [R1+0x9ba0], R60 ;  /* 0x009ba03c01007387 */ /* 0x000fde0000100a00 */
[----:B------:R-:W-:Y:S01]  /*b1690*/  NOP ;  /* 0x0000000000007918 */ /* 0x000fe20000000000 */
[----:B------:R-:W-:Y:S04]  /*b16a0*/  STL.64 [R1+0x30b0], R20 ;  /* 0x0030b01401007387 */ /* 0x000fe80000100a00 */
[----:B------:R4:W-:Y:S01]  /*b16b0*/  STL.64 [R1+0x30b8], R22 ;  /* 0x0030b81601007387 */ /* 0x0009e20000100a00 */
[C---:B--2---:R-:W-:Y:S08]  /*b16c0*/  HMMA.16816.F32 R12, R28.reuse, R54, R12 ;  /* 0x000000361c0c723c */ /* 0x044ff0000000180c */
[C---:B---3--:R-:W-:Y:S08]  /*b16d0*/  HMMA.16816.F32 R8, R28.reuse, R52, R8 ;  /* 0x000000341c08723c */ /* 0x048ff00000001808 */
[C---:B----4-:R-:W-:Y:S08]  /*b16e0*/  HMMA.16816.F32 R20, R28.reuse, R58, R32 ;  /* 0x0000003a1c14723c */ /* 0x050ff00000001820 */
[C---:B------:R-:W-:Y:S01]  /*b16f0*/  HMMA.16816.F32 R16, R28.reuse, R56, R16 ;  /* 0x000000381c10723c */ /* 0x040fe20000001810 */
[----:B------:R-:W-:Y:S10]  /*b1700*/  STL.64 [R1+0x9b68], R58 ;  /* 0x009b683a01007387 */ /* 0x000ff40000100a00 */
        /* <DEDUP_REMOVED lines=10> */
[----:B------:R1:W-:Y:S01]  /*b17b0*/  STL.64 [R1+0x3078], R10 ;  /* 0x0030780a01007387 */ /* 0x0003e20000100a00 */
[C---:B0-----:R-:W-:Y:S08]  /*b17c0*/  HMMA.16816.F32 R12, R28.reuse, R50, R4 ;  /* 0x000000321c0c723c */ /* 0x041ff00000001804 */
[C---:B-1----:R-:W-:Y:S01]  /*b17d0*/  HMMA.16816.F32 R8, R28.reuse, R48, R36 ;  /* 0x000000301c08723c */ /* 0x042fe20000001824 */
[----:B------:R-:W2:Y:S10]  /*b17e0*/  LDL.LU R4, [R1+0x1c10] ;  /* 0x001c100001047983 */ /* 0x000eb40000300800 */
[----:B------:R-:W-:Y:S04]  /*b17f0*/  STL.64 [R1+0x3060], R12 ;  /* 0x0030600c01007387 */ /* 0x000fe80000100a00 */
[----:B------:R-:W-:Y:S04]  /*b1800*/  STL.64 [R1+0x3068], R14 ;  /* 0x0030680e01007387 */ /* 0x000fe80000100a00 */
[----:B------:R0:W-:Y:S04]  /*b1810*/  STL.64 [R1+0x3050], R8 ;  /* 0x0030500801007387 */ /* 0x0001e80000100a00 */
[----:B------:R1:W-:Y:S04]  /*b1820*/  STL.64 [R1+0x3058], R10 ;  /* 0x0030580a01007387 */ /* 0x0003e80000100a00 */
[----:B------:R-:W2:Y:S04]  /*b1830*/  LDL.LU R5, [R1+0x1c14] ;  /* 0x001c140001057983 */ /* 0x000ea80000300800 */
[----:B------:R-:W2:Y:S04]  /*b1840*/  LDL.LU R6, [R1+0x1c18] ;  /* 0x001c180001067983 */ /* 0x000ea80000300800 */
[----:B------:R-:W2:Y:S04]  /*b1850*/  LDL.LU R7, [R1+0x1c1c] ;  /* 0x001c1c0001077983 */ /* 0x000ea80000300800 */
[----:B0-----:R-:W3:Y:S04]  /*b1860*/  LDL.LU R8, [R1+0x1c20] ;  /* 0x001c200001087983 */ /* 0x001ee80000300800 */
[----:B------:R-:W3:Y:S04]  /*b1870*/  LDL.LU R9, [R1+0x1c24] ;  /* 0x001c240001097983 */ /* 0x000ee80000300800 */
[----:B-1----:R-:W3:Y:S04]  /*b1880*/  LDL.LU R10, [R1+0x1c28] ;  /* 0x001c2800010a7983 */ /* 0x002ee80000300800 */
        /* <DEDUP_REMOVED lines=30> */
[----:B------:R-:W4:Y:S04]  /*b1a70*/  LDL.LU R51, [R1+0x1b5c] ;  /* 0x001b5c0001337983 */ /* 0x000f280000300800 */
[----:B------:R-:W4:Y:S01]  /*b1a80*/  LDL.LU R12, [R1+0x1bc0] ;  /* 0x001bc000010c7983 */ /* 0x000f220000300800 */
[C---:B--2---:R-:W-:Y:S08]  /*b1a90*/  HMMA.16816.F32 R4, R28.reuse, R44, R4 ;  /* 0x0000002c1c04723c */ /* 0x044ff00000001804 */
[----:B---3--:R-:W-:-:S15]  /*b1aa0*/  HMMA.16816.F32 R8, R28, R46, R8 ;  /* 0x0000002e1c08723c */ /* 0x008fde0000001808 */
[----:B------:R-:W-:-:S04]  /*b1ab0*/  NOP ;  /* 0x0000000000007918 */ /* 0x000fc80000000000 */
[----:B------:R-:W-:Y:S04]  /*b1ac0*/  STL.64 [R1+0x3040], R8 ;  /* 0x0030400801007387 */ /* 0x000fe80000100a00 */
[----:B------:R-:W-:Y:S04]  /*b1ad0*/  STL.64 [R1+0x3048], R10 ;  /* 0x0030480a01007387 */ /* 0x000fe80000100a00 */
[----:B------:R0:W-:Y:S01]  /*b1ae0*/  STL.64 [R1+0x3030], R4 ;  /* 0x0030300401007387 */ /* 0x0001e20000100a00 */
[C---:B----4-:R-:W-:Y:S03]  /*b1af0*/  HMMA.16816.F32 R20, R28.reuse, R42, R20 ;  /* 0x0000002a1c14723c */ /* 0x050fe60000001814 */
[----:B------:R1:W-:Y:S04]  /*b1b00*/  STL.64 [R1+0x3038], R6 ;  /* 0x0030380601007387 */ /* 0x0003e80000100a00 */
[----:B------:R-:W2:Y:S04]  /*b1b10*/  LDL.LU R13, [R1+0x1bc4] ;  /* 0x001bc400010d7983 */ /* 0x000ea80000300800 */
[----:B------:R-:W2:Y:S04]  /*b1b20*/  LDL.LU R14, [R1+0x1bc8] ;  /* 0x001bc800010e7983 */ /* 0x000ea80000300800 */
[----:B------:R-:W2:Y:S01]  /*b1b30*/  LDL.LU R15, [R1+0x1bcc] ;  /* 0x001bcc00010f7983 */ /* 0x000ea20000300800 */
[C---:B------:R-:W-:Y:S03]  /*b1b40*/  HMMA.16816.F32 R36, R28.reuse, R40, R36 ;  /* 0x000000281c24723c */ /* 0x040fe60000001824 */
        /* <DEDUP_REMOVED lines=32> */
[----:B0-----:R-:W2:Y:S04]  /*b1d50*/  LDL.LU.64 R34, [R1+0x9d80] ;  /* 0x009d800001227983 */ /* 0x001ea80000300a00 */
[----:B------:R-:W4:Y:S01]  /*b1d60*/  LDL.LU.64 R32, [R1+0x9d78] ;  /* 0x009d780001207983 */ /* 0x000f220000300a00 */
[C---:B---3--:R-:W-:Y:S08]  /*b1d70*/  HMMA.16816.F32 R16, R28.reuse, R36, R16 ;  /* 0x000000241c10723c */ /* 0x048ff00000001810 */
[C---:B------:R-:W-:Y:S11]  /*b1d80*/  HMMA.16816.F32 R4, R28.reuse, R2, R4 ;  /* 0x000000021c04723c */ /* 0x040ff60000001804 */
[----:B------:R-:W-:Y:S04]  /*b1d90*/  STL.64 [R1+0x2ff0], R16 ;  /* 0x002ff01001007387 */ /* 0x000fe80000100a00 */
[----:B------:R0:W-:Y:S04]  /*b1da0*/  STL.64 [R1+0x2ff8], R18 ;  /* 0x002ff81201007387 */ /* 0x0001e80000100a00 */
[----:B0-----:R-:W3:Y:S04]  /*b1db0*/  LDL.LU.64 R18, [R1+0x9d70] ;  /* 0x009d700001127983 */ /* 0x001ee80000300a00 */
        /* <DEDUP_REMOVED lines=12> */
[----:B------:R-:W2:Y:S04]  /*b1e80*/  LDL.LU.64 R12, [R1+0x9d58] ;  /* 0x009d5800010c7983 */ /* 0x000ea80000300a00 */
[----:B------:R-:W-:Y:S04]  /*b1e90*/  STL.64 [R1+0x9ce0], R34 ;  /* 0x009ce02201007387 */ /* 0x000fe80000100a00 */
[----:B----4-:R0:W-:Y:S04]  /*b1ea0*/  STL.64 [R1+0x9cd8], R32 ;  /* 0x009cd82001007387 */ /* 0x0101e80000100a00 */
[----:B0-----:R-:W4:Y:S04]  /*b1eb0*/  LDL.LU R32, [R1+0x1b90] ;  /* 0x001b900001207983 */ /* 0x001f280000300800 */
[----:B------:R-:W4:Y:S04]  /*b1ec0*/  LDL.LU R33, [R1+0x1b94] ;  /* 0x001b940001217983 */ /* 0x000f280000300800 */
[----:B------:R-:W4:Y:S04]  /*b1ed0*/  LDL.LU R34, [R1+0x1b98] ;  /* 0x001b980001227983 */ /* 0x000f280000300800 */
[----:B------:R-:W4:Y:S04]  /*b1ee0*/  LDL.LU R35, [R1+0x1b9c] ;  /* 0x001b9c0001237983 */ /* 0x000f280000300800 */
[----:B------:R-:W-:Y:S04]  /*b1ef0*/  STL.64 [R1+0x2fd0], R4 ;  /* 0x002fd00401007387 */ /* 0x000fe80000100a00 */
[----:B------:R0:W-:Y:S04]  /*b1f00*/  STL.64 [R1+0x2fd8], R6 ;  /* 0x002fd80601007387 */ /* 0x0001e80000100a00 */
[----:B0-----:R-:W4:Y:S04]  /*b1f10*/  LDL.LU.64 R6, [R1+0x9d50] ;  /* 0x009d500001067983 */ /* 0x001f280000300a00 */
[----:B------:R-:W2:Y:S04]  /*b1f20*/  LDL.LU.64 R4, [R1+0x9d48] ;  /* 0x009d480001047983 */ /* 0x000ea80000300a00 */
[----:B------:R-:W-:Y:S01]  /*b1f30*/  STL.64 [R1+0x9c08], R2 ;  /* 0x009c080201007387 */ /* 0x000fe20000100a00 */
[----:B--2---:R-:W-:-:S15]  /*b1f40*/  HMMA.16816.F32 R8, R28, R4, R8 ;  /* 0x000000041c08723c */ /* 0x004fde0000001808 */
[----:B------:R-:W-:-:S04]  /*b1f50*/  NOP ;  /* 0x0000000000007918 */ /* 0x000fc80000000000 */
[----:B------:R-:W-:Y:S04]  /*b1f60*/  STL.64 [R1+0x2fc0], R8 ;  /* 0x002fc00801007387 */ /* 0x000fe80000100a00 */
[----:B------:R0:W-:Y:S04]  /*b1f70*/  STL.64 [R1+0x2fc8], R10 ;  /* 0x002fc80a01007387 */ /* 0x0001e80000100a00 */
[----:B0-----:R-:W2:Y:S04]  /*b1f80*/  LDL.LU.64 R10, [R1+0x9d40] ;  /* 0x009d4000010a7983 */ /* 0x001ea80000300a00 */
[----:B------:R-:W3:Y:S01]  /*b1f90*/  LDL.LU.64 R8, [R1+0x9d38] ;  /* 0x009d380001087983 */ /* 0x000ee20000300a00 */
[----:B----4-:R-:W-:Y:S03]  /*b1fa0*/  HMMA.16816.F32 R32, R28, R6, R32 ;  /* 0x000000061c20723c */ /* 0x010fe60000001820 */
[----:B------:R-:W-:Y:S04]  /*b1fb0*/  STL.64 [R1+0x9b08], R6 ;  /* 0x009b080601007387 */ /* 0x000fe80000100a00 */
[----:B------:R-:W-:-:S12]  /*b1fc0*/  STL.64 [R1+0x9b00], R4 ;  /* 0x009b000401007387 */ /* 0x000fd80000100a00 */
[----:B------:R-:W-:Y:S04]  /*b1fd0*/  STL.64 [R1+0x2fb0], R32 ;  /* 0x002fb02001007387 */ /* 0x000fe80000100a00 */
[----:B------:R3:W-:Y:S01]  /*b1fe0*/  STL.64 [R1+0x2fb8], R34 ;  /* 0x002fb82201007387 */ /* 0x0007e20000100a00 */
[----:B------:R-:W-:Y:S02]  /*b1ff0*/  IMAD.MOV.U32 R60, RZ, RZ, R24 ;  /* 0x000000ffff3c7224 */ /* 0x000fe400078e0018 */
[----:B------:R-:W-:Y:S01]  /*b2000*/  IMAD.MOV.U32 R61, RZ, RZ, R25 ;  /* 0x000000ffff3d7224 */ /* 0x000fe200078e0019 */
[C---:B---3--:R-:W-:Y:S08]  /*b2010*/  HMMA.16816.F32 R32, R28.reuse, R8, R36 ;  /* 0x000000081c20723c */ /* 0x048ff00000001824 */
[C---:B--2---:R-:W-:Y:S01]  /*b2020*/  HMMA.16816.F32 R4, R28.reuse, R10, R40 ;  /* 0x0000000a1c04723c */ /* 0x044fe20000001828 */
[----:B------:R-:W-:Y:S10]  /*b2030*/  STL.64 [R1+0x9ae8], R10 ;  /* 0x009ae80a01007387 */ /* 0x000ff40000100a00 */
[----:B------:R-:W-:Y:S04]  /*b2040*/  STL.64 [R1+0x2fa0], R32 ;  /* 0x002fa02001007387 */ /* 0x000fe80000100a00 */
[----:B------:R-:W-:Y:S04]  /*b2050*/  STL.64 [R1+0x2fa8], R34 ;  /* 0x002fa82201007387 */ /* 0x000fe80000100a00 */
[----:B------:R0:W-:Y:S04]  /*b2060*/  STL.64 [R1+0x9ae0], R8 ;  /* 0x009ae00801007387 */ /* 0x0001e80000100a00 */
[----:B------:R-:W-:Y:S04]  /*b2070*/  STL.64 [R1+0x2f90], R4 ;  /* 0x002f900401007387 */ /* 0x000fe80000100a00 */
[----:B------:R1:W-:Y:S01]  /*b2080*/  STL.64 [R1+0x2f98], R6 ;  /* 0x002f980601007387 */ /* 0x0003e20000100a00 */
[C---:B0-----:R-:W-:Y:S08]  /*b2090*/  HMMA.16816.F32 R8, R28.reuse, R12, R44 ;  /* 0x0000000c1c08723c */ /* 0x041ff0000000182c */
[C---:B-1----:R-:W-:Y:S01]  /*b20a0*/  HMMA.16816.F32 R4, R28.reuse, R14, R48 ;  /* 0x0000000e1c04723c */ /* 0x042fe20000001830 */
[----:B------:R-:W-:Y:S10]  /*b20b0*/  STL.64 [R1+0x9ac8], R14 ;  /* 0x009ac80e01007387 */ /* 0x000ff40000100a00 */
[----:B------:R-:W-:Y:S04]  /*b20c0*/  STL.64 [R1+0x2f80], R8 ;  /* 0x002f800801007387 */ /* 0x000fe80000100a00 */
[----:B------:R0:W-:Y:S04]  /*b20d0*/  STL.64 [R1+0x2f88], R10 ;  /* 0x002f880a01007387 */ /* 0x0001e80000100a00 */
[----:B------:R-:W-:Y:S04]  /*b20e0*/  STL.64 [R1+0x9ac0], R12 ;  /* 0x009ac00c01007387 */ /* 0x000fe80000100a00 */
[----:B------:R-:W-:Y:S04]  /*b20f0*/  STL.64 [R1+0x2f70], R4 ;  /* 0x002f700401007387 */ /* 0x000fe80000100a00 */
[----:B------:R1:W-:Y:S01]  /*b2100*/  STL.64 [R1+0x2f78], R6 ;  /* 0x002f780601007387 */ /* 0x0003e20000100a00 */
[C---:B0-----:R-:W-:Y:S08]  /*b2110*/  HMMA.16816.F32 R8, R28.reuse, R16, R52 ;  /* 0x000000101c08723c */ /* 0x041ff00000001834 */
[----:B-1----:R-:W-:Y:S11]  /*b2120*/  HMMA.16816.F32 R4, R28, R18, R56 ;  /* 0x000000121c04723c */ /* 0x002ff60000001838 */
[----:B------:R-:W-:Y:S04]  /*b2130*/  STL.64 [R1+0x2f60], R8 ;  /* 0x002f600801007387 */ /* 0x000fe80000100a00 */
[----:B------:R-:W-:Y:S04]  /*b2140*/  STL.64 [R1+0x2f68], R10 ;  /* 0x002f680a01007387 */ /* 0x000fe80000100a00 */
[----:B------:R-:W2:Y:S04]  /*b2150*/  LDL.LU R24, [R1+0x9d34] ;  /* 0x009d340001187983 */ /* 0x000ea80000300800 */
[----:B------:R0:W-:Y:S04]  /*b2160*/  STL.64 [R1+0x2f50], R4 ;  /* 0x002f500401007387 */ /* 0x0001e80000100a00 */
[----:B------:R1:W-:Y:S04]  /*b2170*/  STL.64 [R1+0x2f58], R6 ;  /* 0x002f580601007387 */ /* 0x0003e80000100a00 */
[----:B------:R-:W3:Y:S04]  /*b2180*/  LDL.LU R25, [R1+0x9d30] ;  /* 0x009d300001197983 */ /* 0x000ee80000300800 */
[----:B------:R-:W4:Y:S04]  /*b2190*/  LDL.LU R56, [R1+0x1a80] ;  /* 0x001a800001387983 */ /* 0x000f280000300800 */
[----:B------:R-:W4:Y:S04]  /*b21a0*/  LDL.LU R57, [R1+0x1a84] ;  /* 0x001a840001397983 */ /* 0x000f280000300800 */
[----:B------:R-:W2:Y:S04]  /*b21b0*/  LDL.LU R58, [R1+0x1a88] ;  /* 0x001a8800013a7983 */ /* 0x000ea80000300800 */
[----:B------:R-:W2:Y:S01]  /*b21c0*/  LDL.LU R59, [R1+0x1a8c] ;  /* 0x001a8c00013b7983 */ /* 0x000ea20000300800 */
[----:B------:R-:W-:-:S02]  /*b21d0*/  IMAD.MOV.U32 R54, RZ, RZ, R21 ;  /* 0x000000ffff367224 */ /* 0x000fc400078e0015 */
[----:B------:R-:W-:Y:S02]  /*b21e0*/  IMAD.MOV.U32 R55, RZ, RZ, R20 ;  /* 0x000000ffff377224 */ /* 0x000fe400078e0014 */
[----:B------:R-:W-:Y:S02]  /*b21f0*/  IMAD.MOV.U32 R52, RZ, RZ, R22 ;  /* 0x000000ffff347224 */ /* 0x000fe400078e0016 */
[----:B------:R-:W-:Y:S01]  /*b2200*/  IMAD.MOV.U32 R53, RZ, RZ, R23 ;  /* 0x000000ffff357224 */ /* 0x000fe200078e0017 */
[----:B--2---:R-:W-:Y:S04]  /*b2210*/  STL.64 [R1+0x9cd0], R58 ;  /* 0x009cd03a01007387 */ /* 0x004fe80000100a00 */
[----:B----4-:R2:W-:Y:S04]  /*b2220*/  STL.64 [R1+0x9cc8], R56 ;  /* 0x009cc83801007387 */ /* 0x0105e80000100a00 */
[----:B------:R-:W4:Y:S04]  /*b2230*/  LDL.LU R21, [R1+0x9d2c] ;  /* 0x009d2c0001157983 */ /* 0x000f280000300800 */
        /* <DEDUP_REMOVED lines=9> */
[----:B------:R-:W-:-:S02]  /*b22d0*/  IMAD.MOV.U32 R3, RZ, RZ, R24 ;  /* 0x000000ffff037224 */ /* 0x000fc400078e0018 */
[----:B---3--:R-:W-:Y:S02]  /*b22e0*/  IMAD.MOV.U32 R2, RZ, RZ, R25 ;  /* 0x000000ffff027224 */ /* 0x008fe400078e0019 */
[----:B------:R-:W-:Y:S02]  /*b22f0*/  IMAD.MOV.U32 R41, RZ, RZ, R26 ;  /* 0x000000ffff297224 */ /* 0x000fe400078e001a */
[----:B------:R-:W-:Y:S01]  /*b2300*/  IMAD.MOV.U32 R40, RZ, RZ, R27 ;  /* 0x000000ffff287224 */ /* 0x000fe200078e001b */
[----:B--2---:R-:W-:Y:S04]  /*b2310*/  STL.64 [R1+0x9d10], R38 ;  /* 0x009d102601007387 */ /* 0x004fe80000100a00 */
[----:B------:R2:W-:Y:S04]  /*b2320*/  STL.64 [R1+0x9d08], R36 ;  /* 0x009d082401007387 */ /* 0x0005e80000100a00 */
[----:B0-----:R-:W3:Y:S04]  /*b2330*/  LDL.LU R4, [R1+0x1ac0] ;  /* 0x001ac00001047983 */ /* 0x001ee80000300800 */
[----:B------:R-:W3:Y:S04]  /*b2340*/  LDL.LU R5, [R1+0x1ac4] ;  /* 0x001ac40001057983 */ /* 0x000ee80000300800 */
[----:B-1----:R-:W3:Y:S04]  /*b2350*/  LDL.LU R6, [R1+0x1ac8] ;  /* 0x001ac80001067983 */ /* 0x002ee80000300800 */
        /* <DEDUP_REMOVED lines=27> */
[----:B------:R-:W-:-:S02]  /*b2510*/  IMAD.MOV.U32 R14, RZ, RZ, R20 ;  /* 0x000000ffff0e7224 */ /* 0x000fc400078e0014 */
[----:B----4-:R-:W-:Y:S01]  /*b2520*/  IMAD.MOV.U32 R15, RZ, RZ, R21 ;  /* 0x000000ffff0f7224 */ /* 0x010fe200078e0015 */
[----:B------:R-:W2:Y:S04]  /*b2530*/  LDL.LU R20, [R1+0x9d1c] ;  /* 0x009d1c0001147983 */ /* 0x000ea80000300800 */
[----:B------:R-:W2:Y:S04]  /*b2540*/  LDL.LU R21, [R1+0x9d18] ;  /* 0x009d180001157983 */ /* 0x000ea80000300800 */
        /* <DEDUP_REMOVED lines=15> */
[C---:B---3--:R-:W-:Y:S08]  /*b2640*/  HMMA.16816.F32 R24, R28.reuse, R22, R24 ;  /* 0x000000161c18723c */ /* 0x048ff00000001818 */
[----:B--2---:R-:W-:-:S15]  /*b2650*/  HMMA.16816.F32 R36, R28, R20, R36 ;  /* 0x000000141c24723c */ /* 0x004fde0000001824 */
[----:B------:R-:W-:-:S04]  /*b2660*/  NOP ;  /* 0x0000000000007918 */ /* 0x000fc80000000000 */
[----:B------:R-:W-:Y:S04]  /*b2670*/  STL.64 [R1+0x2f40], R36 ;  /* 0x002f402401007387 */ /* 0x000fe80000100a00 */
[----:B------:R0:W-:Y:S04]  /*b2680*/  STL.64 [R1+0x2f48], R38 ;  /* 0x002f482601007387 */ /* 0x0001e80000100a00 */
[----:B0-----:R-:W2:Y:S04]  /*b2690*/  LDL.LU.64 R38, [R1+0x9d10] ;  /* 0x009d100001267983 */ /* 0x001ea80000300a00 */
[----:B------:R-:W2:Y:S04]  /*b26a0*/  LDL.LU.64 R36, [R1+0x9d08] ;  /* 0x009d080001247983 */ /* 0x000ea80000300a00 */
[----:B------:R-:W-:Y:S04]  /*b26b0*/  STL.64 [R1+0x2f30], R24 ;  /* 0x002f301801007387 */ /* 0x000fe80000100a00 */
[----:B------:R0:W-:Y:S04]  /*b26c0*/  STL.64 [R1+0x2f38], R26 ;  /* 0x002f381a01007387 */ /* 0x0001e80000100a00 */
[----:B0-----:R-:W3:Y:S04]  /*b26d0*/  LDL.LU.64 R26, [R1+0x9d00] ;  /* 0x009d0000011a7983 */ /* 0x001ee80000300a00 */
[----:B------:R-:W2:Y:S04]  /*b26e0*/  LDL.LU.64 R24, [R1+0x9cf8] ;  /* 0x009cf80001187983 */ /* 0x000ea80000300a00 */
[----:B------:R0:W-:Y:S04]  /*b26f0*/  STL.64 [R1+0x9af8], R22 ;  /* 0x009af81601007387 */ /* 0x0001e80000100a00 */
[----:B0-----:R-:W4:Y:S04]  /*b2700*/  LDL.LU R22, [R1+0x3b40] ;  /* 0x003b400001167983 */ /* 0x001f280000300800 */
[----:B------:R-:W4:Y:S04]  /*b2710*/  LDL.LU R23, [R1+0x3b48] ;  /* 0x003b480001177983 */ /* 0x000f280000300800 */
[----:B------:R0:W-:Y:S04]  /*b2720*/  STL.64 [R1+0x9af0], R20 ;  /* 0x009af01401007387 */ /* 0x0001e80000100a00 */
[----:B0-----:R-:W4:Y:S04]  /*b2730*/  LDL.LU R21, [R1+0x3b2c] ;  /* 0x003b2c0001157983 */ /* 0x001f280000300800 */
[----:B------:R-:W4:Y:S01]  /*b2740*/  LDL.LU R20, [R1+0x3b34] ;  /* 0x003b340001147983 */ /* 0x000f220000300800 */
[C---:B--2---:R-:W-:Y:S08]  /*b2750*/  HMMA.16816.F32 R52, R28.reuse, R24, R52 ;  /* 0x000000181c34723c */ /* 0x044ff00000001834 */
[----:B---3--:R-:W-:Y:S11]  /*b2760*/  HMMA.16816.F32 R32, R28, R26, R32 ;  /* 0x0000001a1c20723c */ /* 0x008ff60000001820 */
[----:B------:R-:W-:Y:S04]  /*b2770*/  STL.64 [R1+0x2f20], R52 ;  /* 0x002f203401007387 */ /* 0x000fe80000100a00 */
[----:B------:R0:W-:Y:S04]  /*b2780*/  STL.64 [R1+0x2f28], R54 ;  /* 0x002f283601007387 */ /* 0x0001e80000100a00 */
[----:B0-----:R-:W2:Y:S04]  /*b2790*/  LDL.LU.64 R54, [R1+0x9cf0] ;  /* 0x009cf00001367983 */ /* 0x001ea80000300a00 */
[----:B------:R-:W3:Y:S04]  /*b27a0*/  LDL.LU.64 R52, [R1+0x9ce8] ;  /* 0x009ce80001347983 */ /* 0x000ee80000300a00 */
[----:B------:R-:W-:Y:S04]  /*b27b0*/  STL.64 [R1+0x2f10], R32 ;  /* 0x002f102001007387 */ /* 0x000fe80000100a00 */
[----:B------:R0:W-:Y:S04]  /*b27c0*/  STL.64 [R1+0x2f18], R34 ;  /* 0x002f182201007387 */ /* 0x0001e80000100a00 */
[----:B0-----:R-:W2:Y:S04]  /*b27d0*/  LDL.LU.64 R34, [R1+0x9ce0] ;  /* 0x009ce00001227983 */ /* 0x001ea80000300a00 */
[----:B------:R-:W2:Y:S04]  /*b27e0*/  LDL.LU.64 R32, [R1+0x9cd8] ;  /* 0x009cd80001207983 */ /* 0x000ea80000300a00 */
[----:B------:R0:W-:Y:S04]  /*b27f0*/  STL [R1+0x9a8c], R26 ;  /* 0x009a8c1a01007387 */ /* 0x0001e80000100800 */
[----:B0-----:R-:W3:Y:S04]  /*b2800*/  LDL.LU R26, [R1+0x3b38] ;  /* 0x003b3800011a7983 */ /* 0x001ee80000300800 */
[----:B------:R0:W-:Y:S04]  /*b2810*/  STL [R1+0x9a88], R27 ;  /* 0x009a881b01007387 */ /* 0x0001e80000100800 */
[----:B0-----:R-:W3:Y:S01]  /*b2820*/  LDL.LU R27, [R1+0x3b30] ;  /* 0x003b3000011b7983 */ /* 0x001ee20000300800 */
[----:B----4-:R-:W-:-:S02]  /*b2830*/  IMAD R13, R13, 0x100, R22 ;  /* 0x000001000d0d7824 */ /* 0x010fc400078e0216 */
[----:B------:R-:W-:Y:S01]  /*b2840*/  IMAD R12, R12, 0x100, R23 ;  /* 0x000001000c0c7824 */ /* 0x000fe200078e0217 */
[----:B--2---:R-:W-:Y:S01]  /*b2850*/  HMMA.16816.F32 R28, R28, R32, R56 ;  /* 0x000000201c1c723c */ /* 0x004fe20000001838 */
[----:B------:R-:W2:Y:S04]  /*b2860*/  LDL.LU.64 R58, [R1+0x9cd0] ;  /* 0x009cd000013a7983 */ /* 0x000ea80000300a00 */
[----:B------:R-:W2:Y:S04]  /*b2870*/  LDL.LU.64 R56, [R1+0x9cc8] ;  /* 0x009cc80001387983 */ /* 0x000ea80000300a00 */
[----:B------:R-:W-:Y:S04]  /*b2880*/  STL [R1+0x9a7c], R32 ;  /* 0x009a7c2001007387 */ /* 0x000fe80000100800 */
[----:B------:R-:W-:Y:S01]  /*b2890*/  STL [R1+0x9a78], R33 ;  /* 0x009a782101007387 */ /* 0x000fe20000100800 */
[----:B---3--:R-:W-:-:S05]  /*b28a0*/  IMAD R20, R20, 0x100, R26 ;  /* 0x0000010014147824 */ /* 0x008fca00078e021a */
[----:B------:R0:W-:Y:S01]  /*b28b0*/  STL.64 [R1+0xae0], R28 ;  /* 0x000ae01c01007387 */ /* 0x0001e20000100a00 */
[----:B------:R-:W-:-:S03]  /*b28c0*/  IMAD R21, R21, 0x100, R27 ;  /* 0x0000010015157824 */ /* 0x000fc600078e021b */
[----:B------:R1:W-:Y:S02]  /*b28d0*/  STL.64 [R1+0xae8], R30 ;  /* 0x000ae81e01007387 */ /* 0x0003e40000100a00 */
[----:B0-----:R-:W-:Y:S02]  /*b28e0*/  F2FP.F16.E4M3.UNPACK_B R28, R21 ;  /* 0x00000015ff1c723e */ /* 0x001fe400020006ff */
        /* <DEDUP_REMOVED lines=16> */
[----:B-1----:R-:W-:Y:S01]  /*b29f0*/  HMMA.16816.F32 R8, R28, R54, R48 ;  /* 0x000000361c08723c */ /* 0x002fe20000001830 */
[----:B------:R-:W-:-:S02]  /*b2a00*/  IMAD.MOV.U32 R32, RZ, RZ, R43 ;  /* 0x000000ffff207224 */ /* 0x000fc400078e002b */
[----:B------:R-:W-:-:S03]  /*b2a10*/  IMAD.MOV.U32 R33, RZ, RZ, R42 ;  /* 0x000000ffff217224 */ /* 0x000fc600078e002a */
[----:B------:R-:W-:Y:S04]  /*b2a20*/  STL [R1+0x9a94], R32 ;  /* 0x009a942001007387 */ /* 0x000fe80000100800 */
[----:B------:R-:W-:Y:S04]  /*b2a30*/  STL [R1+0x9a90], R33 ;  /* 0x009a902101007387 */ /* 0x000fe80000100800 */
[----:B------:R-:W-:Y:S04]  /*b2a40*/  STL.64 [R1+0x2ec0], R12 ;  /* 0x002ec00c01007387 */ /* 0x000fe80000100a00 */
[----:B------:R0:W-:Y:S04]  /*b2a50*/  STL.64 [R1+0x2ec8], R14 ;  /* 0x002ec80e01007387 */ /* 0x0001e80000100a00 */
[----:B------:R-:W3:Y:S04]  /*b2a60*/  LDL.LU R16, [R1+0x1a70] ;  /* 0x001a700001107983 */ /* 0x000ee80000300800 */
[----:B------:R1:W-:Y:S04]  /*b2a70*/  STL.64 [R1+0x2eb0], R8 ;  /* 0x002eb00801007387 */ /* 0x0003e80000100a00 */
[----:B------:R4:W-:Y:S01]  /*b2a80*/  STL.64 [R1+0x2eb8], R10 ;  /* 0x002eb80a01007387 */ /* 0x0009e20000100a00 */
[----:B--2---:R-:W-:-:S15]  /*b2a90*/  HMMA.16816.F32 R4, R28, R60, R56 ;  /* 0x0000003c1c04723c */ /* 0x004fde0000001838 */
[----:B------:R-:W-:-:S04]  /*b2aa0*/  NOP ;  /* 0x0000000000007918 */ /* 0x000fc80000000000 */
[----:B------:R2:W-:Y:S04]  /*b2ab0*/  STL.64 [R1+0x2ea0], R4 ;  /* 0x002ea00401007387 */ /* 0x0005e80000100a00 */
[----:B------:R0:W-:Y:S04]  /*b2ac0*/  STL.64 [R1+0x2ea8], R6 ;  /* 0x002ea80601007387 */ /* 0x0001e80000100a00 */
[----:B------:R-:W3:Y:S04]  /*b2ad0*/  LDL.LU R17, [R1+0x1a74] ;  /* 0x001a740001117983 */ /* 0x000ee80000300800 */
[----:B------:R-:W3:Y:S04]  /*b2ae0*/  LDL.LU R18, [R1+0x1a78] ;  /* 0x001a780001127983 */ /* 0x000ee80000300800 */
[----:B------:R-:W3:Y:S04]  /*b2af0*/  LDL.LU R19, [R1+0x1a7c] ;  /* 0x001a7c0001137983 */ /* 0x000ee80000300800 */
[----:B0-----:R-:W3:Y:S04]  /*b2b00*/  LDL.64 R14, [R1+0xe0] ;  /* 0x0000e000010e7983 */ /* 0x001ee80000100a00 */
[----:B-1----:R-:W3:Y:S04]  /*b2b10*/  LDL.LU R8, [R1+0x1a60] ;  /* 0x001a600001087983 */ /* 0x002ee80000300800 */
[----:B------:R-:W3:Y:S04]  /*b2b20*/  LDL.LU R9, [R1+0x1a64] ;  /* 0x001a640001097983 */ /* 0x000ee80000300800 */
[----:B----4-:R-:W4:Y:S04]  /*b2b30*/  LDL.LU R10, [R1+0x1a68] ;  /* 0x001a6800010a7983 */ /* 0x010f280000300800 */
[----:B------:R-:W4:Y:S04]  /*b2b40*/  LDL.LU R11, [R1+0x1a6c] ;  /* 0x001a6c00010b7983 */ /* 0x000f280000300800 */
[----:B------:R-:W4:Y:S04]  /*b2b50*/  LDL.64 R2, [R1+0xd8] ;  /* 0x0000d80001027983 */ /* 0x000f280000100a00 */
[----:B--2---:R-:W2:Y:S04]  /*b2b60*/  LDL.LU R4, [R1+0x1a50] ;  /* 0x001a500001047983 */ /* 0x004ea80000300800 */
        /* <DEDUP_REMOVED lines=23> */
[----:B------:R-:W2:Y:S01]  /*b2ce0*/  LDL.64 R60, [R1+0xb0] ;  /* 0x0000b000013c7983 */ /* 0x000ea20000100a00 */
[C---:B---3--:R-:W-:Y:S08]  /*b2cf0*/  HMMA.16816.F32 R16, R28.reuse, R14, R16 ;  /* 0x0000000e1c10723c */ /* 0x048ff00000001810 */
[----:B----4-:R-:W-:Y:S01]  /*b2d00*/  HMMA.16816.F32 R8, R28, R2, R8 ;  /* 0x000000021c08723c */ /* 0x010fe20000001808 */
[----:B------:R-:W-:-:S07]  /*b2d10*/  IMAD.MOV.U32 R27, RZ, RZ, R15 ;  /* 0x000000ffff1b7224 */ /* 0x000fce00078e000f */
[C---:B--2---:R-:W-:Y:S01]  /*b2d20*/  HMMA.16816.F32 R4, R28.reuse, R40, R4 ;  /* 0x000000281c04723c */ /* 0x044fe20000001804 */
[----:B------:R-:W-:Y:S02]  /*b2d30*/  IMAD.MOV.U32 R26, RZ, RZ, R14 ;  /* 0x000000ffff1a7224 */ /* 0x000fe400078e000e */
[----:B------:R-:W-:Y:S02]  /*b2d40*/  IMAD.MOV.U32 R33, RZ, RZ, R3 ;  /* 0x000000ffff217224 */ /* 0x000fe400078e0003 */
[----:B------:R-:W-:Y:S01]  /*b2d50*/  IMAD.MOV.U32 R32, RZ, RZ, R2 ;  /* 0x000000ffff207224 */ /* 0x000fe200078e0002 */
[----:B------:R-:W-:Y:S04]  /*b2d60*/  STL.64 [R1+0x2e90], R16 ;  /* 0x002e901001007387 */ /* 0x000fe80000100a00 */
[----:B------:R-:W-:Y:S04]  /*b2d70*/  STL.64 [R1+0x2e98], R18 ;  /* 0x002e981201007387 */ /* 0x000fe80000100a00 */
[----:B------:R-:W-:Y:S04]  /*b2d80*/  STL [R1+0x9a9c], R27 ;  /* 0x009a9c1b01007387 */ /* 0x000fe80000100800 */
[----:B------:R-:W-:Y:S04]  /*b2d90*/  STL [R1+0x9a98], R26 ;  /* 0x009a981a01007387 */ /* 0x000fe80000100800 */
[----:B------:R-:W-:Y:S04]  /*b2da0*/  STL.64 [R1+0x2e80], R8 ;  /* 0x002e800801007387 */ /* 0x000fe80000100a00 */
[----:B------:R-:W-:Y:S04]  /*b2db0*/  STL.64 [R1+0x2e88], R10 ;  /* 0x002e880a01007387 */ /* 0x000fe80000100a00 */
[----:B------:R-:W-:Y:S04]  /*b2dc0*/  STL [R1+0x9aa4], R33 ;  /* 0x009aa42101007387 */ /* 0x000fe80000100800 */
[----:B------:R-:W-:Y:S04]  /*b2dd0*/  STL [R1+0x9aa0], R32 ;  /* 0x009aa02001007387 */ /* 0x000fe80000100800 */
[----:B------:R-:W-:Y:S04]  /*b2de0*/  STL.64 [R1+0x2e70], R4 ;  /* 0x002e700401007387 */ /* 0x000fe80000100a00 */
[----:B------:R0:W-:Y:S02]  /*b2df0*/  STL.64 [R1+0x2e78], R6 ;  /* 0x002e780601007387 */ /* 0x0001e40000100a00 */
[----:B0-----:R-:W-:Y:S01]  /*b2e00*/  HMMA.16816.F32 R4, R28, R42, R36 ;  /* 0x0000002a1c04723c */ /* 0x001fe20000001824 */
[----:B------:R-:W-:-:S02]  /*b2e10*/  IMAD.MOV.U32 R26, RZ, RZ, R41 ;  /* 0x000000ffff1a7224 */ /* 0x000fc400078e0029 */
[----:B------:R-:W-:-:S03]  /*b2e20*/  IMAD.MOV.U32 R27, RZ, RZ, R40 ;  /* 0x000000ffff1b7224 */ /* 0x000fc600078e0028 */
[----:B------:R-:W-:Y:S04]  /*b2e30*/  STL [R1+0x9aac], R26 ;  /* 0x009aac1a01007387 */ /* 0x000fe80000100800 */
[----:B------:R-:W-:Y:S09]  /*b2e40*/  STL [R1+0x9aa8], R27 ;  /* 0x009aa81b01007387 */ /* 0x000ff20000100800 */
        /* <DEDUP_REMOVED lines=18> */
[----:B------:R-:W-:Y:S01]  /*b2f70*/  IMAD.MOV.U32 R33, RZ, RZ, R55 ;  /* 0x000000ffff217224 */ /* 0x000fe200078e0037 */
[----:B------:R-:W-:Y:S04]  /*b2f80*/  STL.64 [R1+0x9b28], R34 ;  /* 0x009b282201007387 */ /* 0x000fe80000100a00 */
[----:B------:R-:W-:Y:S11]  /*b2f90*/  STL.64 [R1+0x9b20], R32 ;  /* 0x009b202001007387 */ /* 0x000ff60000100a00 */
[----:B------:R0:W-:Y:S04]  /*b2fa0*/  STL.64 [R1+0x2e30], R4 ;  /* 0x002e300401007387 */ /* 0x0001e80000100a00 */
[----:B------:R1:W-:Y:S04]  /*b2fb0*/  STL.64 [R1+0x2e38], R6 ;  /* 0x002e380601007387 */ /* 0x0003e80000100a00 */
[----:B------:R-:W2:Y:S04]  /*b2fc0*/  LDL.LU R56, [R1+0x1910] ;  /* 0x0019100001387983 */ /* 0x000ea80000300800 */
[----:B------:R-:W2:Y:S04]  /*b2fd0*/  LDL.LU R57, [R1+0x1914] ;  /* 0x0019140001397983 */ /* 0x000ea80000300800 */
[----:B------:R-:W3:Y:S04]  /*b2fe0*/  LDL.LU R58, [R1+0x1918] ;  /* 0x00191800013a7983 */ /* 0x000ee80000300800 */
[----:B------:R-:W3:Y:S01]  /*b2ff0*/  LDL.LU R59, [R1+0x191c] ;  /* 0x00191c00013b7983 */ /* 0x000ee20000300800 */
[----:B------:R-:W-:-:S03]  /*b3000*/  IMAD.MOV.U32 R55, RZ, RZ, R0 ;  /* 0x000000ffff377224 */ /* 0x000fc600078e0000 */
[----:B---3--:R-:W-:Y:S04]  /*b3010*/  STL.64 [R1+0x9c18], R58 ;  /* 0x009c183a01007387 */ /* 0x008fe80000100a00 */
[----:B--2---:R2:W-:Y:S04]  /*b3020*/  STL.64 [R1+0x9c10], R56 ;  /* 0x009c103801007387 */ /* 0x0045e80000100a00 */
        /* <DEDUP_REMOVED lines=10> */
[----:B------:R-:W2:Y:S04]  /*b30d0*/  LDL.LU R0, [R1+0x9cc0] ;  /* 0x009cc00001007983 */ /* 0x000ea80000300800 */
[----:B0-----:R-:W2:Y:S04]  /*b30e0*/  LDL.LU R4, [R1+0x1950] ;  /* 0x0019500001047983 */ /* 0x001ea80000300800 */
[----:B------:R-:W2:Y:S04]  /*b30f0*/  LDL.LU R5, [R1+0x1954] ;  /* 0x0019540001057983 */ /* 0x000ea80000300800 */
[----:B-1----:R-:W2:Y:S04]  /*b3100*/  LDL.LU R6, [R1+0x1958] ;  /* 0x0019580001067983 */ /* 0x002ea80000300800 */
[----:B------:R-:W2:Y:S04]  /*b3110*/  LDL.LU R7, [R1+0x195c] ;  /* 0x00195c0001077983 */ /* 0x000ea80000300800 */
[----:B--2---:R-:W-:Y:S04]  /*b3120*/  STL.64 [R1+0x9c38], R6 ;  /* 0x009c380601007387 */ /* 0x004fe80000100a00 */
[----:B------:R0:W-:Y:S04]  /*b3130*/  STL.64 [R1+0x9c30], R4 ;  /* 0x009c300401007387 */ /* 0x0001e80000100a00 */
[----:B------:R-:W2:Y:S04]  /*b3140*/  LDL R10, [R1+0x58] ;  /* 0x00005800010a7983 */ /* 0x000ea80000100800 */
[----:B------:R-:W2:Y:S04]  /*b3150*/  LDL R11, [R1+0x5c] ;  /* 0x00005c00010b7983 */ /* 0x000ea80000100800 */
        /* <DEDUP_REMOVED lines=8> */
[----:B------:R-:W3:Y:S04]  /*b31e0*/  LDL.LU R0, [R1+0x9cbc] ;  /* 0x009cbc0001007983 */ /* 0x000ee80000300800 */
[----:B------:R0:W-:Y:S04]  /*b31f0*/  STL.64 [R1+0x9c58], R10 ;  /* 0x009c580a01007387 */ /* 0x0001e80000100a00 */
[----:B--2---:R-:W-:Y:S04]  /*b3200*/  STL.64 [R1+0x9c50], R8 ;  /* 0x009c500801007387 */ /* 0x004fe80000100a00 */
        /* <DEDUP_REMOVED lines=9> */
[----:B------:R-:W2:Y:S04]  /*b32a0*/  LDL.LU R56, [R1+0x19a0] ;  /* 0x0019a00001387983 */ /* 0x000ea80000300800 */
[----:B------:R-:W2:Y:S04]  /*b32b0*/  LDL.LU R57, [R1+0x19a4] ;  /* 0x0019a40001397983 */ /* 0x000ea80000300800 */
[----:B------:R-:W2:Y:S04]  /*b32c0*/  LDL.LU R58, [R1+0x19a8] ;  /* 0x0019a800013a7983 */ /* 0x000ea80000300800 */
[----:B------:R-:W2:Y:S01]  /*b32d0*/  LDL.LU R59, [R1+0x19ac] ;  /* 0x0019ac00013b7983 */ /* 0x000ea20000300800 */
[----:B---3--:R-:W-:-:S03]  /*b32e0*/  IMAD.MOV.U32 R47, RZ, RZ, R0 ;  /* 0x000000ffff2f7224 */ /* 0x008fc600078e0000 */
[----:B--2---:R-:W-:Y:S04]  /*b32f0*/  STL.64 [R1+0x9c78], R58 ;  /* 0x009c783a01007387 */ /* 0x004fe80000100a00 */
[----:B------:R2:W-:Y:S04]  /*b3300*/  STL.64 [R1+0x9c70], R56 ;  /* 0x009c703801007387 */ /* 0x0005e80000100a00 */
[----:B------:R-:W3:Y:S04]  /*b3310*/  LDL R46, [R1+0x80] ;  /* 0x00008000012e7983 */ /* 0x000ee80000100800 */
[----:B------:R-:W2:Y:S04]  /*b3320*/  LDL.LU R0, [R1+0x9cb4] ;  /* 0x009cb40001007983 */ /* 0x000ea80000300800 */
[----:B0-----:R-:W2:Y:S04]  /*b3330*/  LDL.LU R4, [R1+0x19b0] ;  /* 0x0019b00001047983 */ /* 0x001ea80000300800 */
[----:B------:R-:W2:Y:S04]  /*b3340*/  LDL.LU R5, [R1+0x19b4] ;  /* 0x0019b40001057983 */ /* 0x000ea80000300800 */
[----:B------:R-:W2:Y:S04]  /*b3350*/  LDL.LU R6, [R1+0x19b8] ;  /* 0x0019b80001067983 */ /* 0x000ea80000300800 */
[----:B------:R-:W2:Y:S04]  /*b3360*/  LDL.LU R7, [R1+0x19bc] ;  /* 0x0019bc0001077983 */ /* 0x000ea80000300800 */
[----:B--2---:R0:W-:Y:S04]  /*b3370*/  STL.64 [R1+0x9c88], R6 ;  /* 0x009c880601007387 */ /* 0x0041e80000100a00 */
[----:B------:R-:W-:Y:S04]  /*b3380*/  STL.64 [R1+0x9c80], R4 ;  /* 0x009c800401007387 */ /* 0x000fe80000100a00 */
[----:B-1----:R-:W2:Y:S04]  /*b3390*/  LDL.LU R12, [R1+0x19c0] ;  /* 0x0019c000010c7983 */ /* 0x002ea80000300800 */
[----:B------:R-:W2:Y:S04]  /*b33a0*/  LDL.LU R13, [R1+0x19c4] ;  /* 0x0019c400010d7983 */ /* 0x000ea80000300800 */
[----:B------:R-:W2:Y:S04]  /*b33b0*/  LDL.LU R14, [R1+0x19c8] ;  /* 0x0019c800010e7983 */ /* 0x000ea80000300800 */
[----:B------:R-:W2:Y:S01]  /*b33c0*/  LDL.LU R15, [R1+0x19cc] ;  /* 0x0019cc00010f7983 */ /* 0x000ea20000300800 */
[----:B------:R-:W-:-:S03]  /*b33d0*/  IMAD.MOV.U32 R11, RZ, RZ, R0 ;  /* 0x000000ffff0b7224 */ /* 0x000fc600078e0000 */
[----:B--2---:R-:W-:Y:S04]  /*b33e0*/  STL.64 [R1+0x9c98], R14 ;  /* 0x009c980e01007387 */ /* 0x004fe80000100a00 */
[----:B------:R-:W-:Y:S04]  /*b33f0*/  STL.64 [R1+0x9c90], R12 ;  /* 0x009c900c01007387 */ /* 0x000fe80000100a00 */
[----:B------:R-:W2:Y:S04]  /*b3400*/  LDL R10, [R1+0x90] ;  /* 0x00009000010a7983 */ /* 0x000ea80000100800 */
[----:B------:R-:W2:Y:S04]  /*b3410*/  LDL.LU R0, [R1+0x9cb0] ;  /* 0x009cb00001007983 */ /* 0x000ea80000300800 */
[----:B------:R-:W2:Y:S04]  /*b3420*/  LDL.LU R56, [R1+0x19e0] ;  /* 0x0019e00001387983 */ /* 0x000ea80000300800 */
[----:B------:R-:W2:Y:S04]  /*b3430*/  LDL.LU R57, [R1+0x19e4] ;  /* 0x0019e40001397983 */ /* 0x000ea80000300800 */
[----:B------:R-:W2:Y:S04]  /*b3440*/  LDL.LU R58, [R1+0x19e8] ;  /* 0x0019e800013a7983 */ /* 0x000ea80000300800 */
[----:B------:R-:W2:Y:S04]  /*b3450*/  LDL.LU R59, [R1+0x19ec] ;  /* 0x0019ec00013b7983 */ /* 0x000ea80000300800 */
[----:B--2---:R-:W-:Y:S04]  /*b3460*/  STL.64 [R1+0x9ca8], R58 ;  /* 0x009ca83a01007387 */ /* 0x004fe80000100a00 */
[----:B------:R1:W-:Y:S04]  /*b3470*/  STL.64 [R1+0x9ca0], R56 ;  /* 0x009ca03801007387 */ /* 0x0003e80000100a00 */
[----:B0-----:R-:W2:Y:S04]  /*b3480*/  LDL R6, [R1+0xa0] ;  /* 0x0000a00001067983 */ /* 0x001ea80000100800 */
[----:B-1----:R-:W2:Y:S04]  /*b3490*/  LDL.LU R56, [R1+0x1a00] ;  /* 0x001a000001387983 */ /* 0x002ea80000300800 */
        /* <DEDUP_REMOVED lines=8> */
[----:B------:R-:W3:Y:S04]  /*b3520*/  LDL.64 R8, [R1+0x98] ;  /* 0x0000980001087983 */ /* 0x000ee80000100a00 */
[----:B------:R-:W3:Y:S04]  /*b3530*/  LDL.LU R32, [R1+0x19d0] ;  /* 0x0019d00001207983 */ /* 0x000ee80000300800 */
[----:B------:R-:W3:Y:S04]  /*b3540*/  LDL.LU R33, [R1+0x19d4] ;  /* 0x0019d40001217983 */ /* 0x000ee80000300800 */
[----:B------:R-:W3:Y:S04]  /*b3550*/  LDL.LU R34, [R1+0x19d8] ;  /* 0x0019d80001227983 */ /* 0x000ee80000300800 */
[----:B------:R-:W3:Y:S04]  /*b3560*/  LDL.LU R35, [R1+0x19dc] ;  /* 0x0019dc0001237983 */ /* 0x000ee80000300800 */
[----:B------:R-:W3:Y:S04]  /*b3570*/  LDL.64 R44, [R1+0x88] ;  /* 0x00008800012c7983 */ /* 0x000ee80000100a00 */
[----:B------:R-:W3:Y:S04]  /*b3580*/  LDL.64 R2, [R1+0x78] ;  /* 0x0000780001027983 */ /* 0x000ee80000100a00 */
[----:B------:R-:W3:Y:S04]  /*b3590*/  LDL.64 R22, [R1+0x68] ;  /* 0x0000680001167983 */ /* 0x000ee80000100a00 */
        /* <DEDUP_REMOVED lines=10> */
[----:B------:R-:W-:-:S02]  /*b3640*/  IMAD.MOV.U32 R27, RZ, RZ, R60 ;  /* 0x000000ffff1b7224 */ /* 0x000fc400078e003c */
[----:B------:R-:W-:Y:S01]  /*b3650*/  IMAD.MOV.U32 R26, RZ, RZ, R61 ;  /* 0x000000ffff1a7224 */ /* 0x000fe200078e003d */
[----:B------:R-:W4:Y:S04]  /*b3660*/  LDL.LU R48, [R1+0x1920] ;  /* 0x0019200001307983 */ /* 0x000f280000300800 */
[----:B------:R-:W4:Y:S04]  /*b3670*/  LDL.LU R49, [R1+0x1924] ;  /* 0x0019240001317983 */ /* 0x000f280000300800 */
[----:B------:R-:W4:Y:S04]  /*b3680*/  LDL.LU R50, [R1+0x1928] ;  /* 0x0019280001327983 */ /* 0x000f280000300800 */
[----:B------:R-:W4:Y:S04]  /*b3690*/  LDL.LU R51, [R1+0x192c] ;  /* 0x00192c0001337983 */ /* 0x000f280000300800 */
[----:B------:R-:W4:Y:S04]  /*b36a0*/  LDL.64 R60, [R1+0x30] ;  /* 0x00003000013c7983 */ /* 0x000f280000100a00 */
[----:B------:R-:W-:Y:S04]  /*b36b0*/  STL.64 [R1+0x9b18], R26 ;  /* 0x009b181a01007387 */ /* 0x000fe80000100a00 */
[----:B------:R0:W-:Y:S04]  /*b36c0*/  STL.64 [R1+0x9b10], R24 ;  /* 0x009b101801007387 */ /* 0x0001e80000100a00 */
[----:B0-----:R-:W4:Y:S04]  /*b36d0*/  LDL.LU R24, [R1+0x1990] ;  /* 0x0019900001187983 */ /* 0x001f280000300800 */
[----:B------:R-:W4:Y:S04]  /*b36e0*/  LDL.LU R25, [R1+0x1994] ;  /* 0x0019940001197983 */ /* 0x000f280000300800 */
[----:B------:R-:W4:Y:S04]  /*b36f0*/  LDL.LU R26, [R1+0x1998] ;  /* 0x00199800011a7983 */ /* 0x000f280000300800 */
[----:B------:R-:W4:Y:S01]  /*b3700*/  LDL.LU R27, [R1+0x199c] ;  /* 0x00199c00011b7983 */ /* 0x000f220000300800 */
[----:B--2---:R-:W-:-:S15]  /*b3710*/  HMMA.16816.F32 R56, R28, R4, R56 ;  /* 0x000000041c38723c */ /* 0x004fde0000001838 */
[----:B------:R-:W-:-:S04]  /*b3720*/  NOP ;  /* 0x0000000000007918 */ /* 0x000fc80000000000 */
[----:B------:R-:W-:Y:S04]  /*b3730*/  STL.64 [R1+0x2e20], R56 ;  /* 0x002e203801007387 */ /* 0x000fe80000100a00 */
[----:B------:R0:W-:Y:S04]  /*b3740*/  STL.64 [R1+0x2e28], R58 ;  /* 0x002e283a01007387 */ /* 0x0001e80000100a00 */
[----:B0-----:R-:W2:Y:S04]  /*b3750*/  LDL.LU.64 R58, [R1+0x9ca8] ;  /* 0x009ca800013a7983 */ /* 0x001ea80000300a00 */
[----:B------:R-:W2:Y:S01]  /*b3760*/  LDL.LU.64 R56, [R1+0x9ca0] ;  /* 0x009ca00001387983 */ /* 0x000ea20000300a00 */
[----:B------:R-:W-:-:S02]  /*b3770*/  IMAD.MOV.U32 R7, RZ, RZ, R0 ;  /* 0x000000ffff077224 */ /* 0x000fc400078e0000 */
[----:B------:R-:W-:-:S05]  /*b3780*/  IMAD.MOV.U32 R0, RZ, RZ, R5 ;  /* 0x000000ffff007224 */ /* 0x000fca00078e0005 */
[----:B------:R-:W-:Y:S01]  /*b3790*/  STL [R1+0x99b8], R0 ;  /* 0x0099b80001007387 */ /* 0x000fe20000100800 */
[----:B---3--:R-:W-:Y:S03]  /*b37a0*/  HMMA.16816.F32 R4, R28, R6, R12 ;  /* 0x000000061c04723c */ /* 0x008fe6000000180c */
[----:B------:R-:W3:Y:S04]  /*b37b0*/  LDL.LU.64 R14, [R1+0x9c98] ;  /* 0x009c9800010e7983 */ /* 0x000ee80000300a00 */
[----:B------:R-:W3:-:S12]  /*b37c0*/  LDL.LU.64 R12, [R1+0x9c90] ;  /* 0x009c9000010c7983 */ /* 0x000ed80000300a00 */
        /* <DEDUP_REMOVED lines=10> */
[----:B------:R-:W-:-:S02]  /*b3870*/  IMAD.MOV.U32 R0, RZ, RZ, R9 ;  /* 0x000000ffff007224 */ /* 0x000fc400078e0009 */
[C---:B------:R-:W-:Y:S08]  /*b3880*/  HMMA.16816.F32 R8, R28.reuse, R10, R32 ;  /* 0x0000000a1c08723c */ /* 0x040ff00000001820 */
[----:B---3--:R-:W-:Y:S01]  /*b3890*/  HMMA.16816.F32 R12, R28, R44, R12 ;  /* 0x0000002c1c0c723c */ /* 0x008fe2000000180c */
[----:B------:R0:W-:Y:S04]  /*b38a0*/  STL [R1+0x99bc], R0 ;  /* 0x0099bc0001007387 */ /* 0x0001e80000100800 */
[----:B------:R-:W3:Y:S04]  /*b38b0*/  LDL.LU.64 R34, [R1+0x9c68] ;  /* 0x009c680001227983 */ /* 0x000ee80000300a00 */
[----:B------:R-:W3:Y:S01]  /*b38c0*/  LDL.LU.64 R32, [R1+0x9c60] ;  /* 0x009c600001207983 */ /* 0x000ee20000300a00 */
[----:B0-----:R-:W-:-:S03]  /*b38d0*/  IMAD.MOV.U32 R0, RZ, RZ, R45 ;  /* 0x000000ffff007224 */ /* 0x001fc600078e002d */
[----:B------:R-:W-:Y:S04]  /*b38e0*/  STL.64 [R1+0x2df0], R8 ;  /* 0x002df00801007387 */ /* 0x000fe80000100a00 */
[----:B------:R0:W-:Y:S01]  /*b38f0*/  STL.64 [R1+0x2df8], R10 ;  /* 0x002df80a01007387 */ /* 0x0001e20000100a00 */
[C---:B------:R-:W-:Y:S03]  /*b3900*/  HMMA.16816.F32 R44, R28.reuse, R46, R4 ;  /* 0x0000002e1c2c723c */ /* 0x040fe60000001804 */
[----:B0-----:R-:W3:Y:S04]  /*b3910*/  LDL.LU.64 R10, [R1+0x9c58] ;  /* 0x009c5800010a7983 */ /* 0x001ee80000300a00 */
[----:B------:R-:W3:Y:S04]  /*b3920*/  LDL.LU.64 R8, [R1+0x9c50] ;  /* 0x009c500001087983 */ /* 0x000ee80000300a00 */
[----:B------:R-:W-:Y:S04]  /*b3930*/  STL.64 [R1+0x2de0], R12 ;  /* 0x002de00c01007387 */ /* 0x000fe80000100a00 */
[----:B------:R0:W-:Y:S04]  /*b3940*/  STL.64 [R1+0x2de8], R14 ;  /* 0x002de80e01007387 */ /* 0x0001e80000100a00 */
[----:B0-----:R-:W3:Y:S04]  /*b3950*/  LDL.LU.64 R14, [R1+0x9c48] ;  /* 0x009c4800010e7983 */ /* 0x001ee80000300a00 */
[----:B------:R-:W3:Y:S04]  /*b3960*/  LDL.LU.64 R12, [R1+0x9c40] ;  /* 0x009c4000010c7983 */ /* 0x000ee80000300a00 */
[----:B------:R-:W-:Y:S04]  /*b3970*/  STL [R1+0x99c0], R0 ;  /* 0x0099c00001007387 */ /* 0x000fe80000100800 */
[----:B------:R-:W3:Y:S04]  /*b3980*/  LDL.LU.64 R6, [R1+0x9c38] ;  /* 0x009c380001067983 */ /* 0x000ee80000300a00 */
[----:B------:R-:W3:Y:S04]  /*b3990*/  LDL.LU.64 R4, [R1+0x9c30] ;  /* 0x009c300001047983 */ /* 0x000ee80000300a00 */
        /* <DEDUP_REMOVED lines=10> */
[----:B----4-:R-:W-:Y:S01]  /*b3a40*/  HMMA.16816.F32 R24, R28, R20, R24 ;  /* 0x000000141c18723c */ /* 0x010fe20000001818 */
[----:B------:R-:W-:-:S02]  /*b3a50*/  IMAD.MOV.U32 R0, RZ, RZ, R3 ;  /* 0x000000ffff007224 */ /* 0x000fc400078e0003 */
[----:B------:R-:W4:Y:S04]  /*b3a60*/  LDL.LU.64 R2, [R1+0x9c08] ;  /* 0x009c080001027983 */ /* 0x000f280000300a00 */
[----:B------:R-:W-:Y:S01]  /*b3a70*/  STL [R1+0x99c4], R0 ;  /* 0x0099c40001007387 */ /* 0x000fe20000100800 */
[C---:B---3--:R-:W-:Y:S11]  /*b3a80*/  HMMA.16816.F32 R16, R28.reuse, R8, R16 ;  /* 0x000000081c10723c */ /* 0x048ff60000001810 */
[----:B------:R-:W-:Y:S04]  /*b3a90*/  STL.64 [R1+0x2db0], R24 ;  /* 0x002db01801007387 */ /* 0x000fe80000100a00 */
[----:B------:R0:W-:Y:S01]  /*b3aa0*/  STL.64 [R1+0x2db8], R26 ;  /* 0x002db81a01007387 */ /* 0x0001e20000100a00 */
[C---:B------:R-:W-:Y:S08]  /*b3ab0*/  HMMA.16816.F32 R8, R28.reuse, R10, R12 ;  /* 0x0000000a1c08723c */ /* 0x040ff0000000180c */
[C---:B------:R-:W-:Y:S08]  /*b3ac0*/  HMMA.16816.F32 R4, R28.reuse, R40, R4 ;  /* 0x000000281c04723c */ /* 0x040ff00000001804 */
[----:B0-----:R-:W-:Y:S01]  /*b3ad0*/  HMMA.16816.F32 R24, R28, R22, R32 ;  /* 0x000000161c18723c */ /* 0x001fe20000001820 */
[----:B------:R-:W-:-:S05]  /*b3ae0*/  IMAD.MOV.U32 R0, RZ, RZ, R23 ;  /* 0x000000ffff007224 */ /* 0x000fca00078e0017 */
[----:B------:R0:W-:Y:S02]  /*b3af0*/  STL [R1+0x99c8], R0 ;  /* 0x0099c80001007387 */ /* 0x0001e40000100800 */
[----:B0-----:R-:W-:-:S11]  /*b3b00*/  IMAD.MOV.U32 R0, RZ, RZ, R41 ;  /* 0x000000ffff007224 */ /* 0x001fd600078e0029 */
[----:B------:R-:W-:Y:S04]  /*b3b10*/  STL.64 [R1+0x2da0], R24 ;  /* 0x002da01801007387 */ /* 0x000fe80000100a00 */
[----:B------:R-:W-:Y:S04]  /*b3b20*/  STL.64 [R1+0x2da8], R26 ;  /* 0x002da81a01007387 */ /* 0x000fe80000100a00 */
[----:B------:R-:W-:Y:S04]  /*b3b30*/  STL.64 [R1+0x2d90], R16 ;  /* 0x002d901001007387 */ /* 0x000fe80000100a00 */
[----:B------:R-:W-:Y:S04]  /*b3b40*/  STL.64 [R1+0x2d98], R18 ;  /* 0x002d981201007387 */ /* 0x000fe80000100a00 */
[----:B------:R-:W-:Y:S04]  /*b3b50*/  STL.64 [R1+0x2d80], R8 ;  /* 0x002d800801007387 */ /* 0x000fe80000100a00 */
[----:B------:R0:W-:Y:S04]  /*b3b60*/  STL.64 [R1+0x2d88], R10 ;  /* 0x002d880a01007387 */ /* 0x0001e80000100a00 */
[----:B------:R-:W-:Y:S04]  /*b3b70*/  STL [R1+0x99cc], R0 ;  /* 0x0099cc0001007387 */ /* 0x000fe80000100800 */
[----:B------:R-:W-:Y:S04]  /*b3b80*/  STL.64 [R1+0x2d70], R4 ;  /* 0x002d700401007387 */ /* 0x000fe80000100a00 */
[----:B------:R1:W-:Y:S01]  /*b3b90*/  STL.64 [R1+0x2d78], R6 ;  /* 0x002d780601007387 */ /* 0x0003e20000100a00 */
[C---:B0-----:R-:W-:Y:S08]  /*b3ba0*/  HMMA.16816.F32 R8, R28.reuse, R42, R36 ;  /* 0x0000002a1c08723c */ /* 0x041ff00000001824 */
[----:B-1----:R-:W-:Y:S01]  /*b3bb0*/  HMMA.16816.F32 R4, R28, R52, R44 ;  /* 0x000000341c04723c */ /* 0x002fe2000000182c */
[----:B------:R-:W-:-:S10]  /*b3bc0*/  IMAD.MOV.U32 R0, RZ, RZ, R53 ;  /* 0x000000ffff007224 */ /* 0x000fd400078e0035 */
[----:B------:R-:W-:Y:S04]  /*b3bd0*/  STL.64 [R1+0x2d60], R8 ;  /* 0x002d600801007387 */ /* 0x000fe80000100a00 */
[----:B------:R0:W-:Y:S04]  /*b3be0*/  STL.64 [R1+0x2d68], R10 ;  /* 0x002d680a01007387 */ /* 0x0001e80000100a00 */
[----:B------:R-:W-:Y:S04]  /*b3bf0*/  STL [R1+0x99d0], R0 ;  /* 0x0099d00001007387 */ /* 0x000fe80000100800 */
[----:B------:R-:W-:Y:S04]  /*b3c00*/  STL.64 [R1+0x2d50], R4 ;  /* 0x002d500401007387 */ /* 0x000fe80000100a00 */
[----:B------:R-:W-:Y:S01]  /*b3c10*/  STL.64 [R1+0x2d58], R6 ;  /* 0x002d580601007387 */ /* 0x000fe20000100a00 */
[----:B0-----:R-:W-:-:S15]  /*b3c20*/  HMMA.16816.F32 R8, R28, R54, R48 ;  /* 0x000000361c08723c */ /* 0x001fde0000001830 */
[----:B------:R-:W-:-:S04]  /*b3c30*/  NOP ;  /* 0x0000000000007918 */ /* 0x000fc80000000000 */
[----:B------:R0:W-:Y:S04]  /*b3c40*/  STL.64 [R1+0x2d40], R8 ;  /* 0x002d400801007387 */ /* 0x0001e80000100a00 */
[----:B------:R1:W-:Y:S04]  /*b3c50*/  STL.64 [R1+0x2d48], R10 ;  /* 0x002d480a01007387 */ /* 0x0003e80000100a00 */
[----:B0-----:R-:W3:Y:S01]  /*b3c60*/  LDL.LU R8, [R1+0x1810] ;  /* 0x0018100001087983 */ /* 0x001ee20000300800 */
[----:B--2---:R-:W-:-:S15]  /*b3c70*/  HMMA.16816.F32 R4, R28, R60, R56 ;  /* 0x0000003c1c04723c */ /* 0x004fde0000001838 */
[----:B------:R-:W-:-:S04]  /*b3c80*/  NOP ;  /* 0x0000000000007918 */ /* 0x000fc80000000000 */
[----:B------:R-:W-:Y:S04]  /*b3c90*/  STL.64 [R1+0x2d30], R4 ;  /* 0x002d300401007387 */ /* 0x000fe80000100a00 */
[----:B------:R-:W-:Y:S04]  /*b3ca0*/  STL.64 [R1+0x2d38], R6 ;  /* 0x002d380601007387 */ /* 0x000fe80000100a00 */
[----:B------:R-:W3:Y:S04]  /*b3cb0*/  LDL.LU R9, [R1+0x1814] ;  /* 0x0018140001097983 */ /* 0x000ee80000300800 */
[----:B-1----:R-:W2:Y:S04]  /*b3cc0*/  LDL.LU R10, [R1+0x1818] ;  /* 0x00181800010a7983 */ /* 0x002ea80000300800 */
[----:B------:R-:W2:Y:S04]  /*b3cd0*/  LDL.LU R11, [R1+0x181c] ;  /* 0x00181c00010b7983 */ /* 0x000ea80000300800 */
[----:B--2---:R-:W-:Y:S04]  /*b3ce0*/  STL.64 [R1+0x9bb0], R10 ;  /* 0x009bb00a01007387 */ /* 0x004fe80000100a00 */
[----:B---3--:R0:W-:Y:S04]  /*b3cf0*/  STL.64 [R1+0x9ba8], R8 ;  /* 0x009ba80801007387 */ /* 0x0081e80000100a00 */
        /* <DEDUP_REMOVED lines=20> */
[----:B------:R-:W2:Y:S04]  /*b3e40*/  LDL.LU R58, [R1+0x18a8] ;  /* 0x0018a800013a7983 */ /* 0x000ea80000300800 */
[----:B------:R-:W2:Y:S04]  /*b3e50*/  LDL.LU R59, [R1+0x18ac] ;  /* 0x0018ac00013b7983 */ /* 0x000ea80000300800 */
[----:B--2---:R2:W-:Y:S04]  /*b3e60*/  STL.64 [R1+0x9bf0], R58 ;  /* 0x009bf03a01007387 */ /* 0x0045e80000100a00 */
[----:B---3--:R-:W-:Y:S04]  /*b3e70*/  STL.64 [R1+0x9be8], R56 ;  /* 0x009be83801007387 */ /* 0x008fe80000100a00 */
[----:B------:R-:W3:Y:S04]  /*b3e80*/  LDL R46, [R1] ;  /* 0x00000000012e7983 */ /* 0x000ee80000100800 */
[----:B------:R-:W3:Y:S04]  /*b3e90*/  LDL R47, [R1+0x4] ;  /* 0x00000400012f7983 */ /* 0x000ee80000100800 */
[----:B------:R-:W2:Y:S04]  /*b3ea0*/  LDL R44, [R1+0x8] ;  /* 0x00000800012c7983 */ /* 0x000ea80000100800 */
[----:B------:R-:W2:Y:S01]  /*b3eb0*/  LDL R45, [R1+0xc] ;  /* 0x00000c00012d7983 */ /* 0x000ea20000100800 */
[----:B------:R-:W-:-:S03]  /*b3ec0*/  IMAD.MOV.U32 R0, RZ, RZ, R61 ;  /* 0x000000ffff007224 */ /* 0x000fc600078e003d */
[----:B---3--:R-:W-:Y:S04]  /*b3ed0*/  STL.64 [R1+0x9c00], R46 ;  /* 0x009c002e01007387 */ /* 0x008fe80000100a00 */
[----:B--2---:R2:W-:Y:S04]  /*b3ee0*/  STL.64 [R1+0x9bf8], R44 ;  /* 0x009bf82c01007387 */ /* 0x0045e80000100a00 */
[----:B------:R-:W3:Y:S04]  /*b3ef0*/  LDL.LU R36, [R1+0x18c0] ;  /* 0x0018c00001247983 */ /* 0x000ee80000300800 */
[----:B------:R-:W3:Y:S04]  /*b3f00*/  LDL.LU R37, [R1+0x18c4] ;  /* 0x0018c40001257983 */ /* 0x000ee80000300800 */
[----:B------:R-:W3:Y:S04]  /*b3f10*/  LDL.LU R38, [R1+0x18c8] ;  /* 0x0018c80001267983 */ /* 0x000ee80000300800 */
[----:B------:R-:W3:Y:S04]  /*b3f20*/  LDL.LU R39, [R1+0x18cc] ;  /* 0x0018cc0001277983 */ /* 0x000ee80000300800 */
[----:B0-----:R-:W3:Y:S04]  /*b3f30*/  LDL.LU R8, [R1+0x18d0] ;  /* 0x0018d00001087983 */ /* 0x001ee80000300800 */
[----:B------:R-:W3:Y:S04]  /*b3f40*/  LDL.LU R9, [R1+0x18d4] ;  /* 0x0018d40001097983 */ /* 0x000ee80000300800 */
[----:B------:R-:W3:Y:S04]  /*b3f50*/  LDL.LU R10, [R1+0x18d8] ;  /* 0x0018d800010a7983 */ /* 0x000ee80000300800 */
[----:B------:R-:W3:Y:S04]  /*b3f60*/  LDL.LU R11, [R1+0x18dc] ;  /* 0x0018dc00010b7983 */ /* 0x000ee80000300800 */
[----:B-1----:R-:W3:Y:S04]  /*b3f70*/  LDL R18, [R1+0x18] ;  /* 0x0000180001127983 */ /* 0x002ee80000100800 */
[----:B------:R-:W3:Y:S04]  /*b3f80*/  LDL R19, [R1+0x1c] ;  /* 0x00001c0001137983 */ /* 0x000ee80000100800 */
[----:B------:R-:W3:Y:S04]  /*b3f90*/  LDL.LU R48, [R1+0x18f0] ;  /* 0x0018f00001307983 */ /* 0x000ee80000300800 */
[----:B------:R-:W3:Y:S04]  /*b3fa0*/  LDL.LU R49, [R1+0x18f4] ;  /* 0x0018f40001317983 */ /* 0x000ee80000300800 */
[----:B------:R-:W3:Y:S04]  /*b3fb0*/  LDL.LU R50, [R1+0x18f8] ;  /* 0x0018f80001327983 */ /* 0x000ee80000300800 */
[----:B------:R-:W3:Y:S04]  /*b3fc0*/  LDL.LU R51, [R1+0x18fc] ;  /* 0x0018fc0001337983 */ /* 0x000ee80000300800 */
[----:B------:R-:W3:Y:S04]  /*b3fd0*/  LDL R58, [R1+0x28] ;  /* 0x00002800013a7983 */ /* 0x000ee80000100800 */
[----:B------:R-:W3:Y:S04]  /*b3fe0*/  LDL R59, [R1+0x2c] ;  /* 0x00002c00013b7983 */ /* 0x000ee80000100800 */
[----:B--2---:R-:W3:Y:S04]  /*b3ff0*/  LDL.LU R44, [R1+0x1900] ;  /* 0x00190000012c7983 */ /* 0x004ee80000300800 */
[----:B------:R-:W3:Y:S04]  /*b4000*/  LDL.LU R45, [R1+0x1904] ;  /* 0x00190400012d7983 */ /* 0x000ee80000300800 */
[----:B------:R-:W3:Y:S04]  /*b4010*/  LDL.LU R46, [R1+0x1908] ;  /* 0x00190800012e7983 */ /* 0x000ee80000300800 */
[----:B------:R-:W3:Y:S04]  /*b4020*/  LDL.LU R47, [R1+0x190c] ;  /* 0x00190c00012f7983 */ /* 0x000ee80000300800 */
[----:B------:R-:W2:Y:S04]  /*b4030*/  LDL.64 R16, [R1+0x20] ;  /* 0x0000200001107983 */ /* 0x000ea80000100a00 */
[----:B------:R-:W2:Y:S04]  /*b4040*/  LDL.LU R32, [R1+0x18e0] ;  /* 0x0018e00001207983 */ /* 0x000ea80000300800 */
        /* <DEDUP_REMOVED lines=28> */
[----:B------:R0:W-:Y:S01]  /*b4210*/  STL [R1+0x99d4], R0 ;  /* 0x0099d40001007387 */ /* 0x0001e20000100800 */
[C---:B---3--:R-:W-:Y:S08]  /*b4220*/  HMMA.16816.F32 R56, R28.reuse, R58, R44 ;  /* 0x0000003a1c38723c */ /* 0x048ff0000000182c */
[----:B--2---:R-:W-:Y:S01]  /*b4230*/  HMMA.16816.F32 R48, R28, R16, R48 ;  /* 0x000000101c30723c */ /* 0x004fe20000001830 */
[----:B0-----:R-:W-:-:S07]  /*b4240*/  IMAD.MOV.U32 R0, RZ, RZ, R17 ;  /* 0x000000ffff007224 */ /* 0x001fce00078e0011 */
[C---:B----4-:R-:W-:Y:S08]  /*b4250*/  HMMA.16816.F32 R16, R28.reuse, R18, R32 ;  /* 0x000000121c10723c */ /* 0x050ff00000001820 */
[----:B------:R-:W-:Y:S01]  /*b4260*/  HMMA.16816.F32 R8, R28, R60, R8 ;  /* 0x0000003c1c08723c */ /* 0x000fe20000001808 */
[----:B------:R-:W2:Y:S04]  /*b4270*/  LDL.LU.64 R46, [R1+0x9c00] ;  /* 0x009c0000012e7983 */ /* 0x000ea80000300a00 */
[----:B------:R-:W3:Y:S04]  /*b4280*/  LDL.LU.64 R44, [R1+0x9bf8] ;  /* 0x009bf800012c7983 */ /* 0x000ee80000300a00 */
        /* <DEDUP_REMOVED lines=8> */
[----:B------:R0:W-:Y:S04]  /*b4310*/  STL [R1+0x99d8], R0 ;  /* 0x0099d80001007387 */ /* 0x0001e80000100800 */
[----:B------:R-:W4:Y:S04]  /*b4320*/  LDL.LU.64 R34, [R1+0x9bd0] ;  /* 0x009bd00001227983 */ /* 0x000f280000300a00 */
[----:B------:R-:W4:Y:S04]  /*b4330*/  LDL.LU.64 R32, [R1+0x9bc8] ;  /* 0x009bc80001207983 */ /* 0x000f280000300a00 */
[----:B------:R-:W-:Y:S04]  /*b4340*/  STL.64 [R1+0x2d00], R16 ;  /* 0x002d001001007387 */ /* 0x000fe80000100a00 */
[----:B------:R1:W-:Y:S01]  /*b4350*/  STL.64 [R1+0x2d08], R18 ;  /* 0x002d081201007387 */ /* 0x0003e20000100a00 */
[----:B0-----:R-:W-:-:S03]  /*b4360*/  IMAD.MOV.U32 R0, RZ, RZ, R61 ;  /* 0x000000ffff007224 */ /* 0x001fc600078e003d */
[----:B-1----:R-:W4:Y:S04]  /*b4370*/  LDL.LU.64 R18, [R1+0x9bc0] ;  /* 0x009bc00001127983 */ /* 0x002f280000300a00 */
[----:B------:R-:W4:Y:S04]  /*b4380*/  LDL.LU.64 R16, [R1+0x9bb8] ;  /* 0x009bb80001107983 */ /* 0x000f280000300a00 */
[----:B------:R-:W-:Y:S04]  /*b4390*/  STL.64 [R1+0x2cf0], R8 ;  /* 0x002cf00801007387 */ /* 0x000fe80000100a00 */
[----:B------:R0:W-:Y:S04]  /*b43a0*/  STL.64 [R1+0x2cf8], R10 ;  /* 0x002cf80a01007387 */ /* 0x0001e80000100a00 */
[----:B0-----:R-:W4:Y:S04]  /*b43b0*/  LDL.LU.64 R10, [R1+0x9bb0] ;  /* 0x009bb000010a7983 */ /* 0x001f280000300a00 */
[----:B------:R-:W4:Y:S04]  /*b43c0*/  LDL.LU.64 R8, [R1+0x9ba8] ;  /* 0x009ba80001087983 */ /* 0x000f280000300a00 */
[----:B------:R-:W4:Y:S04]  /*b43d0*/  LDL.LU.64 R60, [R1+0x9ba0] ;  /* 0x009ba000013c7983 */ /* 0x000f280000300a00 */
[----:B------:R-:W-:Y:S01]  /*b43e0*/  STL [R1+0x9a54], R0 ;  /* 0x009a540001007387 */ /* 0x000fe20000100800 */
[C---:B---3--:R-:W-:Y:S08]  /*b43f0*/  HMMA.16816.F32 R36, R28.reuse, R44, R36 ;  /* 0x0000002c1c24723c */ /* 0x048ff00000001824 */
[C---:B--2---:R-:W-:Y:S11]  /*b4400*/  HMMA.16816.F32 R44, R28.reuse, R46, R40 ;  /* 0x0000002e1c2c723c */ /* 0x044ff60000001828 */
[----:B------:R-:W-:Y:S04]  /*b4410*/  STL.64 [R1+0x2ce0], R36 ;  /* 0x002ce02401007387 */ /* 0x000fe80000100a00 */
[----:B------:R0:W-:Y:S04]  /*b4420*/  STL.64 [R1+0x2ce8], R38 ;  /* 0x002ce82601007387 */ /* 0x0001e80000100a00 */
[----:B0-----:R-:W2:Y:S04]  /*b4430*/  LDL.LU.64 R38, [R1+0x9b98] ;  /* 0x009b980001267983 */ /* 0x001ea80000300a00 */
[----:B------:R-:W3:Y:S04]  /*b4440*/  LDL.LU.64 R36, [R1+0x9b90] ;  /* 0x009b900001247983 */ /* 0x000ee80000300a00 */
[----:B------:R-:W2:Y:S04]  /*b4450*/  LDL.LU.64 R42, [R1+0x9b88] ;  /* 0x009b8800012a7983 */ /* 0x000ea80000300a00 */
        /* <DEDUP_REMOVED lines=10> */
[----:B------:R-:W2:Y:S04]  /*b4500*/  LDL.LU.64 R56, [R1+0x9b60] ;  /* 0x009b600001387983 */ /* 0x000ea80000300a00 */
[----:B------:R-:W-:Y:S01]  /*b4510*/  STL.64 [R1+0x98a8], R60 ;  /* 0x0098a83c01007387 */ /* 0x000fe20000100a00 */
        /* <DEDUP_REMOVED lines=12> */
[----:B0-----:R-:W3:Y:S04]  /*b45e0*/  LDL.LU R56, [R1+0x1870] ;  /* 0x0018700001387983 */ /* 0x001ee80000300800 */
[----:B------:R-:W3:Y:S04]  /*b45f0*/  LDL.LU R57, [R1+0x1874] ;  /* 0x0018740001397983 */ /* 0x000ee80000300800 */
[----:B------:R-:W3:Y:S04]  /*b4600*/  LDL.LU R58, [R1+0x1878] ;  /* 0x00187800013a7983 */ /* 0x000ee80000300800 */
[----:B------:R-:W3:Y:S01]  /*b4610*/  LDL.LU R59, [R1+0x187c] ;  /* 0x00187c00013b7983 */ /* 0x000ee20000300800 */
[C---:B------:R-:W-:Y:S08]  /*b4620*/  HMMA.16816.F32 R16, R28.reuse, R46, R16 ;  /* 0x0000002e1c10723c */ /* 0x040ff00000001810 */
[C---:B------:R-:W-:Y:S08]  /*b4630*/  HMMA.16816.F32 R12, R28.reuse, R44, R12 ;  /* 0x0000002c1c0c723c */ /* 0x040ff0000000180c */
[C---:B------:R-:W-:Y:S08]  /*b4640*/  HMMA.16816.F32 R8, R28.reuse, R42, R8 ;  /* 0x0000002a1c08723c */ /* 0x040ff00000001808 */
[C---:B------:R-:W-:Y:S08]  /*b4650*/  HMMA.16816.F32 R4, R28.reuse, R40, R4 ;  /* 0x000000281c04723c */ /* 0x040ff00000001804 */
[C---:B--2---:R-:W-:Y:S08]  /*b4660*/  HMMA.16816.F32 R24, R28.reuse, R52, R24 ;  /* 0x000000341c18723c */ /* 0x044ff00000001818 */
[C---:B---3--:R-:W-:Y:S01]  /*b4670*/  HMMA.16816.F32 R56, R28.reuse, R54, R56 ;  /* 0x000000361c38723c */ /* 0x048fe20000001838 */
[----:B------:R-:W-:Y:S07]  /*b4680*/  STL.64 [R1+0x9840], R54 ;  /* 0x0098403601007387 */ /* 0x000fee0000100a00 */
[C---:B----4-:R-:W-:Y:S11]  /*b4690*/  HMMA.16816.F32 R20, R28.reuse, R48, R20 ;  /* 0x000000301c14723c */ /* 0x050ff60000001814 */
[----:B------:R-:W-:Y:S04]  /*b46a0*/  STL.64 [R1+0x2c90], R56 ;  /* 0x002c903801007387 */ /* 0x000fe80000100a00 */
[----:B------:R-:W-:Y:S04]  /*b46b0*/  STL.64 [R1+0x2c98], R58 ;  /* 0x002c983a01007387 */ /* 0x000fe80000100a00 */
[----:B------:R-:W-:Y:S04]  /*b46c0*/  STL.64 [R1+0x9838], R52 ;  /* 0x0098383401007387 */ /* 0x000fe80000100a00 */
[----:B------:R-:W-:Y:S04]  /*b46d0*/  STL.64 [R1+0x2c80], R24 ;  /* 0x002c801801007387 */ /* 0x000fe80000100a00 */
[----:B------:R0:W-:Y:S02]  /*b46e0*/  STL.64 [R1+0x2c88], R26 ;  /* 0x002c881a01007387 */ /* 0x0001e40000100a00 */
[----:B0-----:R-:W-:Y:S02]  /*b46f0*/  HMMA.16816.F32 R24, R28, R50, R32 ;  /* 0x000000321c18723c */ /* 0x001fe40000001820 */
[----:B------:R-:W-:-:S15]  /*b4700*/  STL.64 [R1+0x9820], R50 ;  /* 0x0098203201007387 */ /* 0x000fde0000100a00 */
[----:B------:R-:W-:Y:S02]  /*b4710*/  NOP ;  /* 0x0000000000007918 */ /* 0x000fe40000000000 */
        /* <DEDUP_REMOVED lines=11> */
[----:B------:R-:W2:Y:S04]  /*b47d0*/  LDL.LU R52, [R1+0x1720] ;  /* 0x0017200001347983 */ /* 0x000ea80000300800 */
[----:B------:R1:W-:Y:S04]  /*b47e0*/  STL.64 [R1+0x2c30], R8 ;  /* 0x002c300801007387 */ /* 0x0003e80000100a00 */
[----:B------:R3:W-:Y:S04]  /*b47f0*/  STL.64 [R1+0x2c38], R10 ;  /* 0x002c380a01007387 */ /* 0x0007e80000100a00 */
[----:B------:R-:W-:Y:S04]  /*b4800*/  STL.64 [R1+0x2c20], R4 ;  /* 0x002c200401007387 */ /* 0x000fe80000100a00 */
[----:B------:R-:W-:Y:S04]  /*b4810*/  STL.64 [R1+0x2c28], R6 ;  /* 0x002c280601007387 */ /* 0x000fe80000100a00 */
[----:B------:R-:W2:Y:S04]  /*b4820*/  LDL.LU R53, [R1+0x1724] ;  /* 0x0017240001357983 */ /* 0x000ea80000300800 */
[----:B------:R-:W4:Y:S04]  /*b4830*/  LDL.LU R54, [R1+0x1728] ;  /* 0x0017280001367983 */ /* 0x000f280000300800 */
[----:B------:R-:W4:Y:S04]  /*b4840*/  LDL.LU R55, [R1+0x172c] ;  /* 0x00172c0001377983 */ /* 0x000f280000300800 */
[----:B----4-:R-:W-:Y:S04]  /*b4850*/  STL.64 [R1+0x9b38], R54 ;  /* 0x009b383601007387 */ /* 0x010fe80000100a00 */
[----:B--2---:R2:W-:Y:S04]  /*b4860*/  STL.64 [R1+0x9b30], R52 ;  /* 0x009b303401007387 */ /* 0x0045e80000100a00 */
        /* <DEDUP_REMOVED lines=8> */
[----:B-1----:R-:W4:Y:S04]  /*b48f0*/  LDL.LU R8, [R1+0x17a0] ;  /* 0x0017a00001087983 */ /* 0x002f280000300800 */
[----:B------:R-:W4:Y:S04]  /*b4900*/  LDL.LU R9, [R1+0x17a4] ;  /* 0x0017a40001097983 */ /* 0x000f280000300800 */
[----:B---3--:R-:W4:Y:S04]  /*b4910*/  LDL.LU R10, [R1+0x17a8] ;  /* 0x0017a800010a7983 */ /* 0x008f280000300800 */
[----:B------:R-:W4:Y:S04]  /*b4920*/  LDL.LU R11, [R1+0x17ac] ;  /* 0x0017ac00010b7983 */ /* 0x000f280000300800 */
        /* <DEDUP_REMOVED lines=47> */
[----:B0-----:R-:W3:Y:S01]  /*b4c20*/  LDL.LU.64 R34, [R1+0x9b28] ;  /* 0x009b280001227983 */ /* 0x001ee20000300a00 */
[C---:B----4-:R-:W-:Y:S03]  /*b4c30*/  HMMA.16816.F32 R4, R28.reuse, R2, R4 ;  /* 0x000000021c04723c */ /* 0x050fe60000001804 */
[----:B------:R-:W4:Y:S04]  /*b4c40*/  LDL.LU.64 R32, [R1+0x9b20] ;  /* 0x009b200001207983 */ /* 0x000f280000300a00 */
        /* <DEDUP_REMOVED lines=11> */
[----:B------:R-:W2:Y:S04]  /*b4d00*/  LDL.LU.64 R24, [R1+0x9b10] ;  /* 0x009b100001187983 */ /* 0x000ea80000300a00 */
[----:B------:R-:W-:Y:S04]  /*b4d10*/  STL [R1+0x9a84], R34 ;  /* 0x009a842201007387 */ /* 0x000fe80000100800 */
[----:B------:R-:W-:Y:S04]  /*b4d20*/  STL [R1+0x9a80], R35 ;  /* 0x009a802301007387 */ /* 0x000fe80000100800 */
        /* <DEDUP_REMOVED lines=21> */
[C---:B--2---:R-:W-:Y:S08]  /*b4e80*/  HMMA.16816.F32 R16, R28.reuse, R8, R16 ;  /* 0x000000081c10723c */ /* 0x044ff00000001810 */
[----:B------:R-:W-:Y:S11]  /*b4e90*/  HMMA.16816.F32 R12, R28, R10, R12 ;  /* 0x0000000a1c0c723c */ /* 0x000ff6000000180c */
        /* <DEDUP_REMOVED lines=8> */
[----:B------:R-:W-:Y:S04]  /*b4f20*/  STL [R1+0x97d0], R11 ;  /* 0x0097d00b01007387 */ /* 0x000fe80000100800 */
[----:B------:R-:W-:Y:S04]  /*b4f30*/  STL [R1+0x9a50], R10 ;  /* 0x009a500a01007387 */ /* 0x000fe80000100800 */
[----:B------:R2:W-:Y:S01]  /*b4f40*/  STL.64 [R1+0x9a48], R8 ;  /* 0x009a480801007387 */ /* 0x0005e20000100a00 */
[----:B---3--:R-:W-:-:S02]  /*b4f50*/  IMAD.MOV.U32 R60, RZ, RZ, R27 ;  /* 0x000000ffff3c7224 */ /* 0x008fc400078e001b */
[----:B------:R-:W-:Y:S01]  /*b4f60*/  IMAD.MOV.U32 R61, RZ, RZ, R26 ;  /* 0x000000ffff3d7224 */ /* 0x000fe200078e001a */
[C---:B--2---:R-:W-:Y:S08]  /*b4f70*/  HMMA.16816.F32 R8, R28.reuse, R12, R4 ;  /* 0x0000000c1c08723c */ /* 0x044ff00000001804 */
[C---:B------:R-:W-:Y:S01]  /*b4f80*/  HMMA.16816.F32 R4, R28.reuse, R14, R36 ;  /* 0x0000000e1c04723c */ /* 0x040fe20000001824 */
[----:B------:R-:W-:Y:S10]  /*b4f90*/  STL.64 [R1+0x97c8], R14 ;  /* 0x0097c80e01007387 */ /* 0x000ff40000100a00 */
[----:B------:R-:W-:Y:S04]  /*b4fa0*/  STL.64 [R1+0x2b90], R8 ;  /* 0x002b900801007387 */ /* 0x000fe80000100a00 */
[----:B------:R0:W-:Y:S04]  /*b4fb0*/  STL.64 [R1+0x2b98], R10 ;  /* 0x002b980a01007387 */ /* 0x0001e80000100a00 */
[----:B------:R-:W-:Y:S04]  /*b4fc0*/  STL.64 [R1+0x97c0], R12 ;  /* 0x0097c00c01007387 */ /* 0x000fe80000100a00 */
        /* <DEDUP_REMOVED lines=14> */
[----:B------:R-:W-:Y:S04]  /*b50b0*/  STL.64 [R1+0x2b58], R10 ;  /* 0x002b580a01007387 */ /* 0x000fe80000100a00 */
[----:B------:R-:W-:Y:S04]  /*b50c0*/  STL.64 [R1+0x9790], R20 ;  /* 0x0097901401007387 */ /* 0x000fe80000100a00 */
[----:B------:R-:W-:Y:S04]  /*b50d0*/  STL.64 [R1+0x2b40], R4 ;  /* 0x002b400401007387 */ /* 0x000fe80000100a00 */
[----:B------:R0:W-:Y:S04]  /*b50e0*/  STL.64 [R1+0x2b48], R6 ;  /* 0x002b480601007387 */ /* 0x0001e80000100a00 */
[----:B------:R-:W2:Y:S01]  /*b50f0*/  LDL.LU R27, [R1+0x9abc] ;  /* 0x009abc00011b7983 */ /* 0x000ea20000300800 */
[----:B0-----:R-:W-:Y:S01]  /*b5100*/  HMMA.16816.F32 R4, R28, R24, R56 ;  /* 0x000000181c04723c */ /* 0x001fe20000001838 */
[----:B----4-:R-:W-:-:S02]  /*b5110*/  IMAD.MOV.U32 R54, RZ, RZ, R32 ;  /* 0x000000ffff367224 */ /* 0x010fc400078e0020 */
[----:B------:R-:W-:-:S15]  /*b5120*/  IMAD.MOV.U32 R55, RZ, RZ, R33 ;  /* 0x000000ffff377224 */ /* 0x000fde00078e0021 */
[----:B------:R-:W-:Y:S01]  /*b5130*/  NOP ;  /* 0x0000000000007918 */ /* 0x000fe20000000000 */
[----:B------:R-:W-:Y:S04]  /*b5140*/  STL.64 [R1+0x2b30], R4 ;  /* 0x002b300401007387 */ /* 0x000fe80000100a00 */
[----:B------:R-:W-:Y:S04]  /*b5150*/  STL.64 [R1+0x2b38], R6 ;  /* 0x002b380601007387 */ /* 0x000fe80000100a00 */
[----:B------:R-:W-:Y:S04]  /*b5160*/  STL [R1+0x9a58], R60 ;  /* 0x009a583c01007387 */ /* 0x000fe80000100800 */
[----:B------:R-:W3:Y:S04]  /*b5170*/  LDL.LU R26, [R1+0x9ab8] ;  /* 0x009ab800011a7983 */ /* 0x000ee80000300800 */
[----:B------:R-:W-:Y:S04]  /*b5180*/  STL [R1+0x9a5c], R61 ;  /* 0x009a5c3d01007387 */ /* 0x000fe80000100800 */
[----:B------:R-:W4:Y:S04]  /*b5190*/  LDL.LU R32, [R1+0x9ab4] ;  /* 0x009ab40001207983 */ /* 0x000f280000300800 */
[----:B------:R-:W4:Y:S04]  /*b51a0*/  LDL.LU R33, [R1+0x9ab0] ;  /* 0x009ab00001217983 */ /* 0x000f280000300800 */
[----:B------:R-:W4:Y:S04]  /*b51b0*/  LDL.LU R48, [R1+0x1630] ;  /* 0x0016300001307983 */ /* 0x000f280000300800 */
[----:B------:R-:W4:Y:S04]  /*b51c0*/  LDL.LU R49, [R1+0x1634] ;  /* 0x0016340001317983 */ /* 0x000f280000300800 */
[----:B------:R-:W4:Y:S04]  /*b51d0*/  LDL.LU R50, [R1+0x1638] ;  /* 0x0016380001327983 */ /* 0x000f280000300800 */
[----:B------:R-:W4:Y:S01]  /*b51e0*/  LDL.LU R51, [R1+0x163c] ;  /* 0x00163c0001337983 */ /* 0x000f220000300800 */
[----:B--2---:R-:W-:-:S02]  /*b51f0*/  IMAD.MOV.U32 R53, RZ, RZ, R27 ;  /* 0x000000ffff357224 */ /* 0x004fc400078e001b */
[----:B---3--:R-:W-:Y:S01]  /*b5200*/  IMAD.MOV.U32 R52, RZ, RZ, R26 ;  /* 0x000000ffff347224 */ /* 0x008fe200078e001a */
[----:B----4-:R-:W-:Y:S04]  /*b5210*/  STL.64 [R1+0x99e8], R50 ;  /* 0x0099e83201007387 */ /* 0x010fe80000100a00 */
[----:B------:R0:W-:Y:S04]  /*b5220*/  STL.64 [R1+0x99e0], R48 ;  /* 0x0099e03001007387 */ /* 0x0001e80000100a00 */
[----:B------:R-:W2:Y:S04]  /*b5230*/  LDL.LU R26, [R1+0x9aac] ;  /* 0x009aac00011a7983 */ /* 0x000ea80000300800 */
[----:B------:R-:W3:Y:S04]  /*b5240*/  LDL.LU R27, [R1+0x9aa8] ;  /* 0x009aa800011b7983 */ /* 0x000ee80000300800 */
[----:B------:R-:W-:Y:S04]  /*b5250*/  STL.64 [R1+0x99f8], R54 ;  /* 0x0099f83601007387 */ /* 0x000fe80000100a00 */
[----:B------:R1:W-:Y:S04]  /*b5260*/  STL.64 [R1+0x99f0], R52 ;  /* 0x0099f03401007387 */ /* 0x0003e80000100a00 */
[----:B------:R-:W4:Y:S04]  /*b5270*/  LDL.LU R44, [R1+0x1640] ;  /* 0x00164000012c7983 */ /* 0x000f280000300800 */
[----:B------:R-:W4:Y:S04]  /*b5280*/  LDL.LU R45, [R1+0x1644] ;  /* 0x00164400012d7983 */ /* 0x000f280000300800 */
[----:B------:R-:W2:Y:S04]  /*b5290*/  LDL.LU R46, [R1+0x1648] ;  /* 0x00164800012e7983 */ /* 0x000ea80000300800 */
[----:B------:R-:W2:Y:S01]  /*b52a0*/  LDL.LU R47, [R1+0x164c] ;  /* 0x00164c00012f7983 */ /* 0x000ea20000300800 */
[----:B------:R-:W-:-:S02]  /*b52b0*/  IMAD.MOV.U32 R42, RZ, RZ, R33 ;  /* 0x000000ffff2a7224 */ /* 0x000fc400078e0021 */
[----:B------:R-:W-:Y:S01]  /*b52c0*/  IMAD.MOV.U32 R43, RZ, RZ, R32 ;  /* 0x000000ffff2b7224 */ /* 0x000fe200078e0020 */
[----:B--2---:R-:W-:Y:S04]  /*b52d0*/  STL.64 [R1+0x9a08], R46 ;  /* 0x009a082e01007387 */ /* 0x004fe80000100a00 */
[----:B----4-:R-:W-:Y:S04]  /*b52e0*/  STL.64 [R1+0x9a00], R44 ;  /* 0x009a002c01007387 */ /* 0x010fe80000100a00 */
[----:B------:R-:W2:Y:S04]  /*b52f0*/  LDL.LU R33, [R1+0x9aa4] ;  /* 0x009aa40001217983 */ /* 0x000ea80000300800 */
        /* <DEDUP_REMOVED lines=9> */
[----:B---3--:R-:W-:-:S02]  /*b5390*/  IMAD.MOV.U32 R40, RZ, RZ, R27 ;  /* 0x000000ffff287224 */ /* 0x008fc400078e001b */
[----:B------:R-:W-:Y:S02]  /*b53a0*/  IMAD.MOV.U32 R41, RZ, RZ, R26 ;  /* 0x000000ffff297224 */ /* 0x000fe400078e001a */
[----:B----4-:R-:W-:Y:S01]  /*b53b0*/  IMAD.MOV.U32 R14, RZ, RZ, R32 ;  /* 0x000000ffff0e7224 */ /* 0x010fe200078e0020 */
[----:B--2---:R-:W-:Y:S04]  /*b53c0*/  STL.64 [R1+0x9a18], R38 ;  /* 0x009a182601007387 */ /* 0x004fe80000100a00 */
[----:B------:R-:W-:Y:S04]  /*b53d0*/  STL.64 [R1+0x9a10], R36 ;  /* 0x009a102401007387 */ /* 0x000fe80000100a00 */
[----:B------:R-:W2:Y:S04]  /*b53e0*/  LDL.LU R27, [R1+0x9a9c] ;  /* 0x009a9c00011b7983 */ /* 0x000ea80000300800 */
[----:B------:R-:W3:Y:S04]  /*b53f0*/  LDL.LU R26, [R1+0x9a98] ;  /* 0x009a9800011a7983 */ /* 0x000ee80000300800 */
[----:B------:R-:W-:Y:S04]  /*b5400*/  STL.64 [R1+0x9a28], R42 ;  /* 0x009a282a01007387 */ /* 0x000fe80000100a00 */
[----:B------:R-:W-:Y:S04]  /*b5410*/  STL.64 [R1+0x9a20], R40 ;  /* 0x009a202801007387 */ /* 0x000fe80000100a00 */
[----:B------:R-:W0:Y:S04]  /*b5420*/  LDL.LU R32, [R1+0x9a94] ;  /* 0x009a940001207983 */ /* 0x000e280000300800 */
[----:B------:R-:W-:Y:S01]  /*b5430*/  STL [R1+0x9a60], R14 ;  /* 0x009a600e01007387 */ /* 0x000fe20000100800 */
[----:B------:R-:W-:-:S03]  /*b5440*/  IMAD.MOV.U32 R15, RZ, RZ, R33 ;  /* 0x000000ffff0f7224 */ /* 0x000fc600078e0021 */
        /* <DEDUP_REMOVED lines=8> */
[----:B------:R-:W-:Y:S04]  /*b54d0*/  STL.64 [R1+0x9a30], R16 ;  /* 0x009a301001007387 */ /* 0x000fe80000100a00 */
[----:B------:R-:W2:Y:S04]  /*b54e0*/  LDL.LU R26, [R1+0x9a8c] ;  /* 0x009a8c00011a7983 */ /* 0x000ea80000300800 */
[----:B------:R-:W2:Y:S04]  /*b54f0*/  LDL.LU R27, [R1+0x9a88] ;  /* 0x009a8800011b7983 */ /* 0x000ea80000300800 */
[----:B------:R-:W3:Y:S04]  /*b5500*/  LDL.LU R20, [R1+0x1680] ;  /* 0x0016800001147983 */ /* 0x000ee80000300800 */
[----:B------:R-:W3:Y:S04]  /*b5510*/  LDL.LU R21, [R1+0x1684] ;  /* 0x0016840001157983 */ /* 0x000ee80000300800 */
[----:B------:R-:W4:Y:S04]  /*b5520*/  LDL.LU R22, [R1+0x1688] ;  /* 0x0016880001167983 */ /* 0x000f280000300800 */
[----:B------:R-:W4:Y:S01]  /*b5530*/  LDL.LU R23, [R1+0x168c] ;  /* 0x00168c0001177983 */ /* 0x000f220000300800 */
[----:B0-----:R-:W-:-:S02]  /*b5540*/  IMAD.MOV.U32 R49, RZ, RZ, R32 ;  /* 0x000000ffff317224 */ /* 0x001fc400078e0020 */
[----:B------:R-:W-:Y:S01]  /*b5550*/  IMAD.MOV.U32 R48, RZ, RZ, R33 ;  /* 0x000000ffff307224 */ /* 0x000fe200078e0021 */
[----:B--2---:R-:W-:Y:S01]  /*b5560*/  HMMA.16816.F32 R8, R28, R26, R8 ;  /* 0x0000001a1c08723c */ /* 0x004fe20000001808 */
[----:B----4-:R-:W-:Y:S04]  /*b5570*/  STL.64 [R1+0x9a70], R22 ;  /* 0x009a701601007387 */ /* 0x010fe80000100a00 */
[----:B---3--:R0:W-:Y:S04]  /*b5580*/  STL.64 [R1+0x9a68], R20 ;  /* 0x009a681401007387 */ /* 0x0081e80000100a00 */
        /* <DEDUP_REMOVED lines=8> */
[----:B------:R-:W4:Y:S04]  /*b5610*/  LDL R50, [R1+0xf8] ;  /* 0x0000f80001327983 */ /* 0x000f280000100800 */
[----:B------:R0:W-:Y:S04]  /*b5620*/  STL.64 [R1+0x2b20], R8 ;  /* 0x002b200801007387 */ /* 0x0001e80000100a00 */
[----:B------:R0:W-:Y:S04]  /*b5630*/  STL.64 [R1+0x2b28], R10 ;  /* 0x002b280a01007387 */ /* 0x0001e80000100a00 */
[----:B------:R-:W4:Y:S04]  /*b5640*/  LDL R51, [R1+0xfc] ;  /* 0x0000fc0001337983 */ /* 0x000f280000100800 */
[----:B-1----:R-:W4:Y:S04]  /*b5650*/  LDL.LU R52, [R1+0x16b0] ;  /* 0x0016b00001347983 */ /* 0x002f280000300800 */
[----:B------:R-:W4:Y:S04]  /*b5660*/  LDL.LU R53, [R1+0x16b4] ;  /* 0x0016b40001357983 */ /* 0x000f280000300800 */
[----:B------:R-:W4:Y:S04]  /*b5670*/  LDL.LU R54, [R1+0x16b8] ;  /* 0x0016b80001367983 */ /* 0x000f280000300800 */
[----:B------:R-:W4:Y:S04]  /*b5680*/  LDL.LU R55, [R1+0x16bc] ;  /* 0x0016bc0001377983 */ /* 0x000f280000300800 */
[----:B0-----:R-:W2:Y:S04]  /*b5690*/  LDL.LU R20, [R1+0xad0] ;  /* 0x000ad00001147983 */ /* 0x001ea80000300800 */
[----:B------:R-:W2:Y:S04]  /*b56a0*/  LDL.LU R21, [R1+0xad4] ;  /* 0x000ad40001157983 */ /* 0x000ea80000300800 */
[----:B------:R-:W2:Y:S04]  /*b56b0*/  LDL.LU R22, [R1+0xad8] ;  /* 0x000ad80001167983 */ /* 0x000ea80000300800 */
        /* <DEDUP_REMOVED lines=13> */
[----:B------:R-:W4:Y:S04]  /*b5790*/  LDL R38, [R1+0x108] ;  /* 0x0001080001267983 */ /* 0x000f280000100800 */
[----:B------:R-:W4:Y:S04]  /*b57a0*/  LDL R39, [R1+0x10c] ;  /* 0x00010c0001277983 */ /* 0x000f280000100800 */
[----:B------:R-:W4:Y:S04]  /*b57b0*/  LDL.LU R8, [R1+0x16f0] ;  /* 0x0016f00001087983 */ /* 0x000f280000300800 */
[----:B------:R-:W4:Y:S04]  /*b57c0*/  LDL.LU R9, [R1+0x16f4] ;  /* 0x0016f40001097983 */ /* 0x000f280000300800 */
[----:B------:R-:W4:Y:S04]  /*b57d0*/  LDL.LU R10, [R1+0x16f8] ;  /* 0x0016f800010a7983 */ /* 0x000f280000300800 */
[----:B------:R-:W4:Y:S04]  /*b57e0*/  LDL.LU R11, [R1+0x16fc] ;  /* 0x0016fc00010b7983 */ /* 0x000f280000300800 */
[----:B------:R-:W4:Y:S04]  /*b57f0*/  LDL.64 R2, [R1+0x118] ;  /* 0x0001180001027983 */ /* 0x000f280000100a00 */
[----:B------:R-:W4:Y:S04]  /*b5800*/  LDL R36, [R1+0x110] ;  /* 0x0001100001247983 */ /* 0x000f280000100800 */
        /* <DEDUP_REMOVED lines=9> */
[----:B------:R0:W-:Y:S04]  /*b58a0*/  STL.64 [R1+0x97b8], R26 ;  /* 0x0097b81a01007387 */ /* 0x0001e80000100a00 */
[----:B0-----:R-:W4:Y:S04]  /*b58b0*/  LDL R26, [R1+0xe8] ;  /* 0x0000e800011a7983 */ /* 0x001f280000100800 */
[----:B------:R-:W4:Y:S04]  /*b58c0*/  LDL R27, [R1+0xec] ;  /* 0x0000ec00011b7983 */ /* 0x000f280000100800 */
[----:B------:R0:W-:Y:S04]  /*b58d0*/  STL.64 [R1+0x97b0], R24 ;  /* 0x0097b01801007387 */ /* 0x0001e80000100a00 */
[----:B0-----:R-:W4:Y:S04]  /*b58e0*/  LDL R24, [R1+0xf0] ;  /* 0x0000f00001187983 */ /* 0x001f280000100800 */
[----:B------:R-:W4:Y:S01]  /*b58f0*/  LDL R25, [R1+0xf4] ;  /* 0x0000f40001197983 */ /* 0x000f220000100800 */
[----:B--2---:R-:W-:-:S03]  /*b5900*/  IMAD R14, R14, 0x100, R34 ;  /* 0x000001000e0e7824 */ /* 0x004fc600078e0222 */
[----:B------:R-:W2:Y:S01]  /*b5910*/  LDL.LU R34, [R1+0x9a84] ;  /* 0x009a840001227983 */ /* 0x000ea20000300800 */
[----:B---3--:R-:W-:-:S03]  /*b5920*/  IMAD R61, R61, 0x100, R35 ;  /* 0x000001003d3d7824 */ /* 0x008fc600078e0223 */
[----:B------:R-:W2:Y:S01]  /*b5930*/  LDL.LU R35, [R1+0x9a80] ;  /* 0x009a800001237983 */ /* 0x000ea20000300800 */
[----:B----4-:R-:W-:Y:S02]  /*b5940*/  IMAD R60, R60, 0x100, R32 ;  /* 0x000001003c3c7824 */ /* 0x010fe400078e0220 */
[----:B------:R-:W-:Y:S01]  /*b5950*/  IMAD R0, R0, 0x100, R33 ;  /* 0x0000010000007824 */ /* 0x000fe200078e0221 */
[----:B------:R-:W3:Y:S04]  /*b5960*/  LDL.LU R32, [R1+0x9a7c] ;  /* 0x009a7c0001207983 */ /* 0x000ee80000300800 */
[----:B------:R-:W3:Y:S02]  /*b5970*/  LDL.LU R33, [R1+0x9a78] ;  /* 0x009a780001217983 */ /* 0x000ee40000300800 */
[----:B---3--:R-:W-:Y:S02]  /*b5980*/  HMMA.16816.F32 R28, R28, R32, R20 ;  /* 0x000000201c1c723c */ /* 0x008fe40000001814 */
[----:B------:R-:W3:Y:S04]  /*b5990*/  LDL.LU.64 R22, [R1+0x9a70] ;  /* 0x009a700001167983 */ /* 0x000ee80000300a00 */
[----:B------:R-:W3:Y:S04]  /*b59a0*/  LDL.LU.64 R20, [R1+0x9a68] ;  /* 0x009a680001147983 */ /* 0x000ee80000300a00 */
[----:B--2---:R-:W-:Y:S04]  /*b59b0*/  STL.64 [R1+0x9830], R34 ;  /* 0x0098302201007387 */ /* 0x004fe80000100a00 */
[----:B------:R0:W-:Y:S05]  /*b59c0*/  STL.64 [R1+0x9828], R32 ;  /* 0x0098282001007387 */ /* 0x0001ea0000100a00 */
[----:B------:R1:W-:Y:S04]  /*b59d0*/  STL.64 [R1+0xad0], R28 ;  /* 0x000ad01c01007387 */ /* 0x0003e80000100a00 */
[----:B------:R2:W-:Y:S04]  /*b59e0*/  STL.64 [R1+0xad8], R30 ;  /* 0x000ad81e01007387 */ /* 0x0005e80000100a00 */
[----:B0-----:R-:W4:Y:S04]  /*b59f0*/  LDL.LU R32, [R1+0x1690] ;  /* 0x0016900001207983 */ /* 0x001f280000300800 */
[----:B------:R-:W4:Y:S04]  /*b5a00*/  LDL.LU R33, [R1+0x1694] ;  /* 0x0016940001217983 */ /* 0x000f280000300800 */
[----:B------:R-:W4:Y:S04]  /*b5a10*/  LDL.LU R34, [R1+0x1698] ;  /* 0x0016980001227983 */ /* 0x000f280000300800 */
[----:B------:R-:W4:Y:S01]  /*b5a20*/  LDL.LU R35, [R1+0x169c] ;  /* 0x00169c0001237983 */ /* 0x000f220000300800 */
[----:B-1----:R-:W-:-:S02]  /*b5a30*/  F2FP.F16.E4M3.UNPACK_B R28, R14 ;  /* 0x0000000eff1c723e */ /* 0x002fc400020006ff */
[----:B------:R-:W-:Y:S02]  /*b5a40*/  F2FP.F16.E4M3.UNPACK_B R29, R61 ;  /* 0x0000003dff1d723e */ /* 0x000fe400020006ff */
[----:B--2---:R-:W-:Y:S02]  /*b5a50*/  F2FP.F16.E4M3.UNPACK_B R30, R60 ;  /* 0x0000003cff1e723e */ /* 0x004fe400020006ff */
[----:B------:R-:W-:Y:S01]  /*b5a60*/  F2FP.F16.E4M3.UNPACK_B R31, R0 ;  /* 0x00000000ff1f723e */ /* 0x000fe200020006ff */
[----:B------:R-:W2:Y:S04]  /*b5a70*/  LDL.LU R14, [R1+0x9a60] ;  /* 0x009a6000010e7983 */ /* 0x000ea80000300800 */
[----:B------:R-:W2:Y:S04]  /*b5a80*/  LDL.LU R61, [R1+0x9a5c] ;  /* 0x009a5c00013d7983 */ /* 0x000ea80000300800 */
[----:B------:R-:W2:Y:S04]  /*b5a90*/  LDL.LU R60, [R1+0x9a58] ;  /* 0x009a5800013c7983 */ /* 0x000ea80000300800 */
[----:B------:R-:W2:Y:S01]  /*b5aa0*/  LDL.LU R0, [R1+0x9a54] ;  /* 0x009a540001007983 */ /* 0x000ea20000300800 */
[----:B------:R-:W-:-:S15]  /*b5ab0*/  HMMA.16816.F32 R8, R28, R2, R8 ;  /* 0x000000021c08723c */ /* 0x000fde0000001808 */
[----:B------:R-:W-:-:S04]  /*b5ac0*/  NOP ;  /* 0x0000000000007918 */ /* 0x000fc80000000000 */
[----:B------:R-:W-:Y:S04]  /*b5ad0*/  STL.64 [R1+0x2b10], R8 ;  /* 0x002b100801007387 */ /* 0x000fe80000100a00 */
[----:B------:R0:W-:Y:S04]  /*b5ae0*/  STL.64 [R1+0x2b18], R10 ;  /* 0x002b180a01007387 */ /* 0x0001e80000100a00 */
[----:B0-----:R-:W2:Y:S04]  /*b5af0*/  LDL.LU R10, [R1+0x9a50] ;  /* 0x009a5000010a7983 */ /* 0x001ea80000300800 */
[----:B------:R-:W3:Y:S01]  /*b5b00*/  LDL.LU.64 R8, [R1+0x9a48] ;  /* 0x009a480001087983 */ /* 0x000ee20000300a00 */
[----:B------:R-:W-:-:S03]  /*b5b10*/  IMAD.MOV.U32 R11, RZ, RZ, R2 ;  /* 0x000000ffff0b7224 */ /* 0x000fc600078e0002 */
[----:B------:R-:W4:Y:S01]  /*b5b20*/  LDL.LU.64 R2, [R1+0x9a40] ;  /* 0x009a400001027983 */ /* 0x000f220000300a00 */
[C---:B------:R-:W-:Y:S08]  /*b5b30*/  HMMA.16816.F32 R16, R28.reuse, R36, R16 ;  /* 0x000000241c10723c */ /* 0x040ff00000001810 */
[C---:B------:R-:W-:Y:S08]  /*b5b40*/  HMMA.16816.F32 R36, R28.reuse, R38, R40 ;  /* 0x000000261c24723c */ /* 0x040ff00000001828 */
[C---:B------:R-:W-:Y:S08]  /*b5b50*/  HMMA.16816.F32 R44, R28.reuse, R48, R44 ;  /* 0x000000301c2c723c */ /* 0x040ff0000000182c */
[C---:B------:R-:W-:Y:S01]  /*b5b60*/  HMMA.16816.F32 R48, R28.reuse, R50, R52 ;  /* 0x000000321c30723c */ /* 0x040fe20000001834 */
[----:B--2---:R-:W-:Y:S04]  /*b5b70*/  STL.64 [R1+0x9850], R10 ;  /* 0x0098500a01007387 */ /* 0x004fe80000100a00 */
[----:B---3--:R0:W-:Y:S04]  /*b5b80*/  STL.64 [R1+0x9848], R8 ;  /* 0x0098480801007387 */ /* 0x0081e80000100a00 */
[----:B0-----:R-:W2:Y:S04]  /*b5b90*/  LDL.LU R8, [R1+0x16a0] ;  /* 0x0016a00001087983 */ /* 0x001ea80000300800 */
[----:B------:R-:W2:Y:S04]  /*b5ba0*/  LDL.LU R9, [R1+0x16a4] ;  /* 0x0016a40001097983 */ /* 0x000ea80000300800 */
[----:B------:R-:W2:Y:S04]  /*b5bb0*/  LDL.LU R10, [R1+0x16a8] ;  /* 0x0016a800010a7983 */ /* 0x000ea80000300800 */
[----:B------:R-:W2:Y:S04]  /*b5bc0*/  LDL.LU R11, [R1+0x16ac] ;  /* 0x0016ac00010b7983 */ /* 0x000ea80000300800 */
[----:B------:R-:W-:Y:S04]  /*b5bd0*/  STL.64 [R1+0x2b00], R16 ;  /* 0x002b001001007387 */ /* 0x000fe80000100a00 */
[----:B------:R0:W-:Y:S04]  /*b5be0*/  STL.64 [R1+0x2b08], R18 ;  /* 0x002b081201007387 */ /* 0x0001e80000100a00 */
[----:B0-----:R-:W3:Y:S04]  /*b5bf0*/  LDL.LU.64 R18, [R1+0x9a38] ;  /* 0x009a380001127983 */ /* 0x001ee80000300a00 */
[----:B------:R-:W3:Y:S04]  /*b5c00*/  LDL.LU.64 R16, [R1+0x9a30] ;  /* 0x009a300001107983 */ /* 0x000ee80000300a00 */
        /* <DEDUP_REMOVED lines=15> */
[----:B------:R-:W3:Y:S01]  /*b5d00*/  LDL.LU.64 R48, [R1+0x99e0] ;  /* 0x0099e00001307983 */ /* 0x000ee20000300a00 */
[C---:B------:R-:W-:Y:S08]  /*b5d10*/  HMMA.16816.F32 R20, R28.reuse, R12, R20 ;  /* 0x0000000c1c14723c */ /* 0x040ff00000001814 */
[----:B--2---:R-:W-:-:S15]  /*b5d20*/  HMMA.16816.F32 R8, R28, R24, R8 ;  /* 0x000000181c08723c */ /* 0x004fde0000001808 */
[----:B------:R-:W-:-:S04]  /*b5d30*/  NOP ;  /* 0x0000000000007918 */ /* 0x000fc80000000000 */
[----:B------:R-:W-:Y:S04]  /*b5d40*/  STL.64 [R1+0x2ac0], R8 ;  /* 0x002ac00801007387 */ /* 0x000fe80000100a00 */
[----:B------:R4:W-:Y:S02]  /*b5d50*/  STL.64 [R1+0x2ac8], R10 ;  /* 0x002ac80a01007387 */ /* 0x0009e40000100a00 */
[C---:B----4-:R-:W-:Y:S08]  /*b5d60*/  HMMA.16816.F32 R8, R28.reuse, R26, R32 ;  /* 0x0000001a1c08723c */ /* 0x050ff00000001820 */
[C---:B---3--:R-:W-:Y:S11]  /*b5d70*/  HMMA.16816.F32 R12, R28.reuse, R14, R16 ;  /* 0x0000000e1c0c723c */ /* 0x048ff60000001810 */
[----:B------:R-:W-:Y:S04]  /*b5d80*/  STL.64 [R1+0x2ab0], R8 ;  /* 0x002ab00801007387 */ /* 0x000fe80000100a00 */
[----:B------:R0:W-:Y:S02]  /*b5d90*/  STL.64 [R1+0x2ab8], R10 ;  /* 0x002ab80a01007387 */ /* 0x0001e40000100a00 */
[C---:B0-----:R-:W-:Y:S08]  /*b5da0*/  HMMA.16816.F32 R8, R28.reuse, R40, R4 ;  /* 0x000000281c08723c */ /* 0x041ff00000001804 */
[C---:B------:R-:W-:Y:S01]  /*b5db0*/  HMMA.16816.F32 R4, R28.reuse, R42, R36 ;  /* 0x0000002a1c04723c */ /* 0x040fe20000001824 */
[----:B------:R-:W-:Y:S04]  /*b5dc0*/  STL.64 [R1+0x2aa0], R20 ;  /* 0x002aa01401007387 */ /* 0x000fe80000100a00 */
[----:B------:R-:W-:Y:S04]  /*b5dd0*/  STL.64 [R1+0x2aa8], R22 ;  /* 0x002aa81601007387 */ /* 0x000fe80000100a00 */
[----:B------:R-:W-:Y:S04]  /*b5de0*/  STL.64 [R1+0x2a90], R12 ;  /* 0x002a900c01007387 */ /* 0x000fe80000100a00 */
[----:B------:R0:W-:Y:S02]  /*b5df0*/  STL.64 [R1+0x2a98], R14 ;  /* 0x002a980e01007387 */ /* 0x0001e40000100a00 */
[C---:B0-----:R-:W-:Y:S02]  /*b5e00*/  HMMA.16816.F32 R12, R28.reuse, R52, R44 ;  /* 0x000000341c0c723c */ /* 0x041fe4000000182c */
[----:B------:R-:W-:Y:S04]  /*b5e10*/  STL.64 [R1+0x2a80], R8 ;  /* 0x002a800801007387 */ /* 0x000fe80000100a00 */
[----:B------:R0:W-:Y:S04]  /*b5e20*/  STL.64 [R1+0x2a88], R10 ;  /* 0x002a880a01007387 */ /* 0x0001e80000100a00 */
[----:B------:R-:W-:Y:S04]  /*b5e30*/  STL.64 [R1+0x2a70], R4 ;  /* 0x002a700401007387 */ /* 0x000fe80000100a00 */
[----:B------:R1:W-:Y:S01]  /*b5e40*/  STL.64 [R1+0x2a78], R6 ;  /* 0x002a780601007387 */ /* 0x0003e20000100a00 */
[C---:B0-----:R-:W-:Y:S08]  /*b5e50*/  HMMA.16816.F32 R8, R28.reuse, R54, R48 ;  /* 0x000000361c08723c */ /* 0x041ff00000001830 */
[----:B-1----:R-:W-:Y:S01]  /*b5e60*/  HMMA.16816.F32 R4, R28, R60, R56 ;  /* 0x0000003c1c04723c */ /* 0x002fe20000001838 */
[----:B------:R0:W-:Y:S04]  /*b5e70*/  STL.64 [R1+0x2a60], R12 ;  /* 0x002a600c01007387 */ /* 0x0001e80000100a00 */
[----:B------:R1:W-:Y:S04]  /*b5e80*/  STL.64 [R1+0x2a68], R14 ;  /* 0x002a680e01007387 */ /* 0x0003e80000100a00 */
[----:B------:R-:W2:Y:S04]  /*b5e90*/  LDL.LU R52, [R1+0x14d0] ;  /* 0x0014d00001347983 */ /* 0x000ea80000300800 */
[----:B------:R-:W-:Y:S04]  /*b5ea0*/  STL.64 [R1+0x2a50], R8 ;  /* 0x002a500801007387 */ /* 0x000fe80000100a00 */
[----:B------:R-:W-:Y:S04]  /*b5eb0*/  STL.64 [R1+0x2a58], R10 ;  /* 0x002a580a01007387 */ /* 0x000fe80000100a00 */
[----:B------:R3:W-:Y:S04]  /*b5ec0*/  STL.64 [R1+0x2a40], R4 ;  /* 0x002a400401007387 */ /* 0x0007e80000100a00 */
[----:B------:R-:W-:Y:S04]  /*b5ed0*/  STL.64 [R1+0x2a48], R6 ;  /* 0x002a480601007387 */ /* 0x000fe80000100a00 */
[----:B------:R-:W2:Y:S04]  /*b5ee0*/  LDL.LU R53, [R1+0x14d4] ;  /* 0x0014d40001357983 */ /* 0x000ea80000300800 */
[----:B------:R-:W4:Y:S04]  /*b5ef0*/  LDL.LU R54, [R1+0x14d8] ;  /* 0x0014d80001367983 */ /* 0x000f280000300800 */
[----:B------:R-:W4:Y:S01]  /*b5f00*/  LDL.LU R55, [R1+0x14dc] ;  /* 0x0014dc0001377983 */ /* 0x000f220000300800 */
[----:B------:R-:W-:-:S03]  /*b5f10*/  IMAD.MOV.U32 R57, RZ, RZ, R0 ;  /* 0x000000ffff397224 */ /* 0x000fc600078e0000 */
[----:B----4-:R-:W-:Y:S04]  /*b5f20*/  STL.64 [R1+0x9890], R54 ;  /* 0x0098903601007387 */ /* 0x010fe80000100a00 */
[----:B--2---:R2:W-:Y:S04]  /*b5f30*/  STL.64 [R1+0x9888], R52 ;  /* 0x0098883401007387 */ /* 0x0045e80000100a00 */
[----:B------:R-:W4:Y:S04]  /*b5f40*/  LDL R56, [R1+0x10] ;  /* 0x0000100001387983 */ /* 0x000f280000100800 */
[----:B------:R-:W2:Y:S04]  /*b5f50*/  LDL.LU R0, [R1+0x99d8] ;  /* 0x0099d80001007983 */ /* 0x000ea80000300800 */
[----:B------:R-:W3:Y:S04]  /*b5f60*/  LDL.LU R40, [R1+0x14f0] ;  /* 0x0014f00001287983 */ /* 0x000ee80000300800 */
[----:B------:R-:W3:Y:S04]  /*b5f70*/  LDL.LU R41, [R1+0x14f4] ;  /* 0x0014f40001297983 */ /* 0x000ee80000300800 */
[----:B------:R-:W3:Y:S04]  /*b5f80*/  LDL.LU R42, [R1+0x14f8] ;  /* 0x0014f800012a7983 */ /* 0x000ee80000300800 */
[----:B------:R-:W3:Y:S01]  /*b5f90*/  LDL.LU R43, [R1+0x14fc] ;  /* 0x0014fc00012b7983 */ /* 0x000ee20000300800 */
[----:B--2---:R-:W-:-:S03]  /*b5fa0*/  IMAD.MOV.U32 R45, RZ, RZ, R0 ;  /* 0x000000ffff2d7224 */ /* 0x004fc600078e0000 */
[----:B---3--:R-:W-:Y:S04]  /*b5fb0*/  STL.64 [R1+0x98a0], R42 ;  /* 0x0098a02a01007387 */ /* 0x008fe80000100a00 */
[----:B------:R-:W-:Y:S04]  /*b5fc0*/  STL.64 [R1+0x9898], R40 ;  /* 0x0098982801007387 */ /* 0x000fe80000100a00 */
[----:B------:R-:W2:Y:S04]  /*b5fd0*/  LDL R44, [R1+0x20] ;  /* 0x00002000012c7983 */ /* 0x000ea80000100800 */
[----:B------:R-:W3:Y:S04]  /*b5fe0*/  LDL.LU R0, [R1+0x99d4] ;  /* 0x0099d40001007983 */ /* 0x000ee80000300800 */
[----:B0-----:R-:W2:Y:S04]  /*b5ff0*/  LDL.LU R12, [R1+0x1510] ;  /* 0x00151000010c7983 */ /* 0x001ea80000300800 */
[----:B------:R-:W2:Y:S04]  /*b6000*/  LDL.LU R13, [R1+0x1514] ;  /* 0x00151400010d7983 */ /* 0x000ea80000300800 */
[----:B-1----:R-:W2:Y:S04]  /*b6010*/  LDL.LU R14, [R1+0x1518] ;  /* 0x00151800010e7983 */ /* 0x002ea80000300800 */
[----:B------:R-:W2:Y:S01]  /*b6020*/  LDL.LU R15, [R1+0x151c] ;  /* 0x00151c00010f7983 */ /* 0x000ea20000300800 */
[----:B---3--:R-:W-:-:S03]  /*b6030*/  IMAD.MOV.U32 R5, RZ, RZ, R0 ;  /* 0x000000ffff057224 */ /* 0x008fc600078e0000 */
[----:B--2---:R-:W-:Y:S04]  /*b6040*/  STL.64 [R1+0x98b8], R14 ;  /* 0x0098b80e01007387 */ /* 0x004fe80000100a00 */
[----:B------:R0:W-:Y:S04]  /*b6050*/  STL.64 [R1+0x98b0], R12 ;  /* 0x0098b00c01007387 */ /* 0x0001e80000100a00 */
[----:B------:R-:W2:Y:S04]  /*b6060*/  LDL R4, [R1+0x30] ;  /* 0x0000300001047983 */ /* 0x000ea80000100800 */
[----:B------:R-:W3:Y:S04]  /*b6070*/  LDL.LU R0, [R1+0x99d0] ;  /* 0x0099d00001007983 */ /* 0x000ee80000300800 */
[----:B------:R-:W2:Y:S04]  /*b6080*/  LDL.LU R24, [R1+0x1530] ;  /* 0x0015300001187983 */ /* 0x000ea80000300800 */
[----:B------:R-:W2:Y:S04]  /*b6090*/  LDL.LU R25, [R1+0x1534] ;  /* 0x0015340001197983 */ /* 0x000ea80000300800 */
[----:B------:R-:W2:Y:S04]  /*b60a0*/  LDL.LU R26, [R1+0x1538] ;  /* 0x00153800011a7983 */ /* 0x000ea80000300800 */
[----:B------:R-:W2:Y:S01]  /*b60b0*/  LDL.LU R27, [R1+0x153c] ;  /* 0x00153c00011b7983 */ /* 0x000ea20000300800 */
[----:B---3--:R-:W-:-:S03]  /*b60c0*/  IMAD.MOV.U32 R21, RZ, RZ, R0 ;  /* 0x000000ffff157224 */ /* 0x008fc600078e0000 */
[----:B--2---:R1:W-:Y:S04]  /*b60d0*/  STL.64 [R1+0x98c8], R26 ;  /* 0x0098c81a01007387 */ /* 0x0043e80000100a00 */
[----:B------:R-:W-:Y:S04]  /*b60e0*/  STL.64 [R1+0x98c0], R24 ;  /* 0x0098c01801007387 */ /* 0x000fe80000100a00 */
        /* <DEDUP_REMOVED lines=17> */
[----:B0-----:R-:W2:Y:S04]  /*b6200*/  LDL.LU R12, [R1+0x1570] ;  /* 0x00157000010c7983 */ /* 0x001ea80000300800 */
[----:B------:R-:W2:Y:S04]  /*b6210*/  LDL.LU R13, [R1+0x1574] ;  /* 0x00157400010d7983 */ /* 0x000ea80000300800 */
[----:B------:R-:W2:Y:S04]  /*b6220*/  LDL.LU R14, [R1+0x1578] ;  /* 0x00157800010e7983 */ /* 0x000ea80000300800 */
[----:B------:R-:W2:Y:S04]  /*b6230*/  LDL.LU R15, [R1+0x157c] ;  /* 0x00157c00010f7983 */ /* 0x000ea80000300800 */
[----:B--2---:R0:W-:Y:S04]  /*b6240*/  STL.64 [R1+0x98f8], R14 ;  /* 0x0098f80e01007387 */ /* 0x0041e80000100a00 */
[----:B------:R-:W-:Y:S04]  /*b6250*/  STL.64 [R1+0x98f0], R12 ;  /* 0x0098f00c01007387 */ /* 0x000fe80000100a00 */
[----:B-1----:R-:W2:Y:S04]  /*b6260*/  LDL R26, [R1+0x60] ;  /* 0x00006000011a7983 */ /* 0x002ea80000100800 */
[----:B------:R-:W2:Y:S04]  /*b6270*/  LDL R27, [R1+0x64] ;  /* 0x00006400011b7983 */ /* 0x000ea80000100800 */
[----:B------:R-:W2:Y:S04]  /*b6280*/  LDL.LU R32, [R1+0x1580] ;  /* 0x0015800001207983 */ /* 0x000ea80000300800 */
[----:B------:R-:W2:Y:S04]  /*b6290*/  LDL.LU R33, [R1+0x1584] ;  /* 0x0015840001217983 */ /* 0x000ea80000300800 */
[----:B------:R-:W2:Y:S04]  /*b62a0*/  LDL.LU R34, [R1+0x1588] ;  /* 0x0015880001227983 */ /* 0x000ea80000300800 */
[----:B------:R-:W2:Y:S01]  /*b62b0*/  LDL.LU R35, [R1+0x158c] ;  /* 0x00158c0001237983 */ /* 0x000ea20000300800 */
[----:B---3--:R-:W-:-:S03]  /*b62c0*/  IMAD.MOV.U32 R25, RZ, RZ, R0 ;  /* 0x000000ffff197224 */ /* 0x008fc600078e0000 */
[----:B--2---:R-:W-:Y:S04]  /*b62d0*/  STL.64 [R1+0x9908], R34 ;  /* 0x0099082201007387 */ /* 0x004fe80000100a00 */
[----:B------:R1:W-:Y:S04]  /*b62e0*/  STL.64 [R1+0x9900], R32 ;  /* 0x0099002001007387 */ /* 0x0003e80000100a00 */
[----:B------:R-:W2:Y:S04]  /*b62f0*/  LDL R24, [R1+0x68] ;  /* 0x0000680001187983 */ /* 0x000ea80000100800 */
[----:B------:R-:W3:Y:S04]  /*b6300*/  LDL.LU R0, [R1+0x99c4] ;  /* 0x0099c40001007983 */ /* 0x000ee80000300800 */
[----:B------:R-:W-:Y:S04]  /*b6310*/  STL.64 [R1+0x9918], R26 ;  /* 0x0099181a01007387 */ /* 0x000fe80000100a00 */
[----:B--2---:R2:W-:Y:S04]  /*b6320*/  STL.64 [R1+0x9910], R24 ;  /* 0x0099101801007387 */ /* 0x0045e80000100a00 */
[----:B0-----:R-:W2:Y:S04]  /*b6330*/  LDL R14, [R1+0x70] ;  /* 0x00007000010e7983 */ /* 0x001ea80000100800 */
[----:B------:R-:W2:Y:S04]  /*b6340*/  LDL R15, [R1+0x74] ;  /* 0x00007400010f7983 */ /* 0x000ea80000100800 */
[----:B-1----:R-:W2:Y:S04]  /*b6350*/  LDL.LU R32, [R1+0x15a0] ;  /* 0x0015a00001207983 */ /* 0x002ea80000300800 */
        /* <DEDUP_REMOVED lines=8> */
[----:B------:R-:W-:Y:S04]  /*b63e0*/  STL.64 [R1+0x9938], R14 ;  /* 0x0099380e01007387 */ /* 0x000fe80000100a00 */
[----:B--2---:R1:W-:Y:S04]  /*b63f0*/  STL.64 [R1+0x9930], R12 ;  /* 0x0099300c01007387 */ /* 0x0043e80000100a00 */
[----:B------:R-:W2:Y:S04]  /*b6400*/  LDL.LU R24, [R1+0x15b0] ;  /* 0x0015b00001187983 */ /* 0x000ea80000300800 */
[----:B------:R-:W2:Y:S04]  /*b6410*/  LDL.LU R25, [R1+0x15b4] ;  /* 0x0015b40001197983 */ /* 0x000ea80000300800 */
[----:B------:R-:W2:Y:S04]  /*b6420*/  LDL.LU R26, [R1+0x15b8] ;  /* 0x0015b800011a7983 */ /* 0x000ea80000300800 */
[----:B------:R-:W2:Y:S04]  /*b6430*/  LDL.LU R27, [R1+0x15bc] ;  /* 0x0015bc00011b7983 */ /* 0x000ea80000300800 */
[----:B--2---:R-:W-:Y:S04]  /*b6440*/  STL.64 [R1+0x9948], R26 ;  /* 0x0099481a01007387 */ /* 0x004fe80000100a00 */
[----:B------:R-:W-:Y:S04]  /*b6450*/  STL.64 [R1+0x9940], R24 ;  /* 0x0099401801007387 */ /* 0x000fe80000100a00 */
        /* <DEDUP_REMOVED lines=13> */
[----:B0-----:R-:W2:Y:S04]  /*b6530*/  LDL R14, [R1+0x90] ;  /* 0x00009000010e7983 */ /* 0x001ea80000100800 */
[----:B------:R-:W2:Y:S04]  /*b6540*/  LDL R15, [R1+0x94] ;  /* 0x00009400010f7983 */ /* 0x000ea80000100800 */
[----:B--2---:R-:W-:Y:S04]  /*b6550*/  STL.64 [R1+0x9970], R14 ;  /* 0x0099700e01007387 */ /* 0x004fe80000100a00 */
[----:B-1----:R-:W2:Y:S04]  /*b6560*/  LDL.LU R32, [R1+0x15e0] ;  /* 0x0015e00001207983 */ /* 0x002ea80000300800 */
        /* <DEDUP_REMOVED lines=8> */
[----:B--2---:R-:W-:Y:S04]  /*b65f0*/  STL.64 [R1+0x9988], R12 ;  /* 0x0099880c01007387 */ /* 0x004fe80000100a00 */
[----:B0-----:R-:W2:Y:S04]  /*b6600*/  LDL.LU R32, [R1+0x15f0] ;  /* 0x0015f00001207983 */ /* 0x001ea80000300800 */
[----:B------:R-:W2:Y:S04]  /*b6610*/  LDL.LU R33, [R1+0x15f4] ;  /* 0x0015f40001217983 */ /* 0x000ea80000300800 */
[----:B------:R-:W2:Y:S04]  /*b6620*/  LDL.LU R34, [R1+0x15f8] ;  /* 0x0015f80001227983 */ /* 0x000ea80000300800 */
[----:B------:R-:W2:Y:S04]  /*b6630*/  LDL.LU R35, [R1+0x15fc] ;  /* 0x0015fc0001237983 */ /* 0x000ea80000300800 */
[----:B--2---:R-:W-:Y:S04]  /*b6640*/  STL.64 [R1+0x9998], R34 ;  /* 0x0099982201007387 */ /* 0x004fe80000100a00 */
[----:B------:R0:W-:Y:S04]  /*b6650*/  STL.64 [R1+0x9990], R32 ;  /* 0x0099902001007387 */ /* 0x0001e80000100a00 */
[----:B------:R-:W2:Y:S04]  /*b6660*/  LDL R14, [R1+0xa0] ;  /* 0x0000a000010e7983 */ /* 0x000ea80000100800 */
[----:B------:R-:W2:Y:S04]  /*b6670*/  LDL R15, [R1+0xa4] ;  /* 0x0000a400010f7983 */ /* 0x000ea80000100800 */
[----:B--2---:R-:W-:Y:S04]  /*b6680*/  STL.64 [R1+0x99a0], R14 ;  /* 0x0099a00e01007387 */ /* 0x004fe80000100a00 */
[----:B0-----:R-:W2:Y:S04]  /*b6690*/  LDL.LU R32, [R1+0x1600] ;  /* 0x0016000001207983 */ /* 0x001ea80000300800 */
[----:B------:R-:W2:Y:S04]  /*b66a0*/  LDL.LU R33, [R1+0x1604] ;  /* 0x0016040001217983 */ /* 0x000ea80000300800 */
[----:B------:R-:W2:Y:S04]  /*b66b0*/  LDL.LU R34, [R1+0x1608] ;  /* 0x0016080001227983 */ /* 0x000ea80000300800 */
[----:B------:R-:W2:Y:S01]  /*b66c0*/  LDL.LU R35, [R1+0x160c] ;  /* 0x00160c0001237983 */ /* 0x000ea20000300800 */
[----:B---3--:R-:W-:-:S03]  /*b66d0*/  IMAD.MOV.U32 R13, RZ, RZ, R0 ;  /* 0x000000ffff0d7224 */ /* 0x008fc600078e0000 */
[----:B--2---:R-:W-:Y:S04]  /*b66e0*/  STL.64 [R1+0x99b0], R34 ;  /* 0x0099b02201007387 */ /* 0x004fe80000100a00 */
[----:B------:R0:W-:Y:S04]  /*b66f0*/  STL.64 [R1+0x99a8], R32 ;  /* 0x0099a82001007387 */ /* 0x0001e80000100a00 */
[----:B------:R-:W2:Y:S04]  /*b6700*/  LDL R12, [R1+0xa8] ;  /* 0x0000a800010c7983 */ /* 0x000ea80000100800 */
[----:B0-----:R-:W2:Y:S04]  /*b6710*/  LDL.LU R32, [R1+0x1610] ;  /* 0x0016100001207983 */ /* 0x001ea80000300800 */
        /* <DEDUP_REMOVED lines=28> */
[----:B------:R-:W4:Y:S04]  /*b68e0*/  LDL.LU R48, [R1+0x14e0] ;  /* 0x0014e00001307983 */ /* 0x000f280000300800 */
[----:B------:R-:W4:Y:S04]  /*b68f0*/  LDL.LU R49, [R1+0x14e4] ;  /* 0x0014e40001317983 */ /* 0x000f280000300800 */
[----:B------:R-:W4:Y:S04]  /*b6900*/  LDL.LU R50, [R1+0x14e8] ;  /* 0x0014e80001327983 */ /* 0x000f280000300800 */
[----:B------:R-:W4:Y:S04]  /*b6910*/  LDL.LU R51, [R1+0x14ec] ;  /* 0x0014ec0001337983 */ /* 0x000f280000300800 */
[----:B------:R-:W3:Y:S01]  /*b6920*/  LDL.64 R58, [R1+0x8] ;  /* 0x00000800013a7983 */ /* 0x000ee20000100a00 */
[----:B--2---:R-:W-:Y:S03]  /*b6930*/  HMMA.16816.F32 R12, R28, R12, R32 ;  /* 0x0000000c1c0c723c */ /* 0x004fe60000001820 */
[----:B------:R-:W2:Y:S04]  /*b6940*/  LDL.LU.64 R34, [R1+0x99b0] ;  /* 0x0099b00001227983 */ /* 0x000ea80000300a00 */
[----:B------:R-:W2:-:S12]  /*b6950*/  LDL.LU.64 R32, [R1+0x99a8] ;  /* 0x0099a80001207983 */ /* 0x000e980000300a00 */
[----:B------:R-:W-:Y:S04]  /*b6960*/  STL.64 [R1+0x2a30], R12 ;  /* 0x002a300c01007387 */ /* 0x000fe80000100a00 */
[----:B------:R0:W-:Y:S04]  /*b6970*/  STL.64 [R1+0x2a38], R14 ;  /* 0x002a380e01007387 */ /* 0x0001e80000100a00 */
[----:B0-----:R-:W2:Y:S02]  /*b6980*/  LDL.LU.64 R14, [R1+0x99a0] ;  /* 0x0099a000010e7983 */ /* 0x001ea40000300a00 */
[----:B--2---:R-:W-:Y:S02]  /*b6990*/  HMMA.16816.F32 R12, R28, R14, R32 ;  /* 0x0000000e1c0c723c */ /* 0x004fe40000001820 */
[----:B------:R-:W2:Y:S04]  /*b69a0*/  LDL.LU.64 R34, [R1+0x9998] ;  /* 0x0099980001227983 */ /* 0x000ea80000300a00 */
[----:B------:R-:W2:-:S13]  /*b69b0*/  LDL.LU.64 R32, [R1+0x9990] ;  /* 0x0099900001207983 */ /* 0x000e9a0000300a00 */
[----:B------:R0:W-:Y:S04]  /*b69c0*/  STL.64 [R1+0x2a20], R12 ;  /* 0x002a200c01007387 */ /* 0x0001e80000100a00 */
[----:B------:R2:W-:Y:S04]  /*b69d0*/  STL.64 [R1+0x2a28], R14 ;  /* 0x002a280e01007387 */ /* 0x0005e80000100a00 */
[----:B0-----:R-:W2:Y:S02]  /*b69e0*/  LDL.LU.64 R12, [R1+0x9988] ;  /* 0x00998800010c7983 */ /* 0x001ea40000300a00 */
[----:B--2---:R-:W-:Y:S02]  /*b69f0*/  HMMA.16816.F32 R12, R28, R12, R32 ;  /* 0x0000000c1c0c723c */ /* 0x004fe40000001820 */
[----:B------:R-:W2:Y:S04]  /*b6a00*/  LDL.LU.64 R34, [R1+0x9980] ;  /* 0x0099800001227983 */ /* 0x000ea80000300a00 */
[----:B------:R-:W2:-:S13]  /*b6a10*/  LDL.LU.64 R32, [R1+0x9978] ;  /* 0x0099780001207983 */ /* 0x000e9a0000300a00 */
[----:B------:R-:W-:Y:S04]  /*b6a20*/  STL.64 [R1+0x2a10], R12 ;  /* 0x002a100c01007387 */ /* 0x000fe80000100a00 */
[----:B------:R0:W-:Y:S04]  /*b6a30*/  STL.64 [R1+0x2a18], R14 ;  /* 0x002a180e01007387 */ /* 0x0001e80000100a00 */
[----:B0-----:R-:W2:Y:S02]  /*b6a40*/  LDL.LU.64 R14, [R1+0x9970] ;  /* 0x00997000010e7983 */ /* 0x001ea40000300a00 */
[----:B--2---:R-:W-:Y:S02]  /*b6a50*/  HMMA.16816.F32 R12, R28, R14, R32 ;  /* 0x0000000e1c0c723c */ /* 0x004fe40000001820 */
[----:B------:R-:W2:Y:S04]  /*b6a60*/  LDL.LU.64 R34, [R1+0x9968] ;  /* 0x0099680001227983 */ /* 0x000ea80000300a00 */
[----:B------:R-:W3:-:S13]  /*b6a70*/  LDL.LU.64 R32, [R1+0x9960] ;  /* 0x0099600001207983 */ /* 0x000eda0000300a00 */
[----:B------:R-:W-:Y:S04]  /*b6a80*/  STL.64 [R1+0x2a00], R12 ;  /* 0x002a000c01007387 */ /* 0x000fe80000100a00 */
[----:B------:R0:W-:Y:S04]  /*b6a90*/  STL.64 [R1+0x2a08], R14 ;  /* 0x002a080e01007387 */ /* 0x0001e80000100a00 */
[----:B0-----:R-:W2:Y:S04]  /*b6aa0*/  LDL.LU.64 R14, [R1+0x9958] ;  /* 0x00995800010e7983 */ /* 0x001ea80000300a00 */
[----:B------:R-:W2:Y:S01]  /*b6ab0*/  LDL.LU.64 R12, [R1+0x9950] ;  /* 0x00995000010c7983 */ /* 0x000ea20000300a00 */
[----:B---3--:R-:W-:-:S15]  /*b6ac0*/  HMMA.16816.F32 R24, R28, R32, R24 ;  /* 0x000000201c18723c */ /* 0x008fde0000001818 */
[----:B------:R-:W-:-:S04]  /*b6ad0*/  NOP ;  /* 0x0000000000007918 */ /* 0x000fc80000000000 */
[----:B------:R-:W-:Y:S04]  /*b6ae0*/  STL.64 [R1+0x29f0], R24 ;  /* 0x0029f01801007387 */ /* 0x000fe80000100a00 */
[----:B------:R0:W-:Y:S01]  /*b6af0*/  STL.64 [R1+0x29f8], R26 ;  /* 0x0029f81a01007387 */ /* 0x0001e20000100a00 */
[C---:B--2---:R-:W-:Y:S03]  /*b6b00*/  HMMA.16816.F32 R32, R28.reuse, R34, R12 ;  /* 0x000000221c20723c */ /* 0x044fe6000000180c */
[----:B0-----:R-:W2:Y:S04]  /*b6b10*/  LDL.LU.64 R26, [R1+0x9948] ;  /* 0x00994800011a7983 */ /* 0x001ea80000300a00 */
[----:B------:R-:W2:Y:S04]  /*b6b20*/  LDL.LU.64 R24, [R1+0x9940] ;  /* 0x0099400001187983 */ /* 0x000ea80000300a00 */
[----:B------:R-:W3:Y:S04]  /*b6b30*/  LDL.LU.64 R14, [R1+0x9938] ;  /* 0x00993800010e7983 */ /* 0x000ee80000300a00 */
[----:B------:R-:W2:Y:S04]  /*b6b40*/  LDL.LU.64 R12, [R1+0x9930] ;  /* 0x00993000010c7983 */ /* 0x000ea80000300a00 */
        /* <DEDUP_REMOVED lines=26> */
[C---:B------:R-:W-:Y:S11]  /*b6cf0*/  HMMA.16816.F32 R12, R28.reuse, R60, R12 ;  /* 0x0000003c1c0c723c */ /* 0x040ff6000000180c */
[----:B------:R-:W-:Y:S04]  /*b6d00*/  STL.64 [R1+0x29a0], R24 ;  /* 0x0029a01801007387 */ /* 0x000fe80000100a00 */
[----:B------:R0:W-:Y:S04]  /*b6d10*/  STL.64 [R1+0x29a8], R26 ;  /* 0x0029a81a01007387 */ /* 0x0001e80000100a00 */
[----:B0-----:R-:W3:Y:S04]  /*b6d20*/  LDL.LU.64 R26, [R1+0x98c8] ;  /* 0x0098c800011a7983 */ /* 0x001ee80000300a00 */
[----:B------:R-:W3:Y:S04]  /*b6d30*/  LDL.LU.64 R24, [R1+0x98c0] ;  /* 0x0098c00001187983 */ /* 0x000ee80000300a00 */
[----:B------:R-:W-:Y:S04]  /*b6d40*/  STL.64 [R1+0x2990], R12 ;  /* 0x0029900c01007387 */ /* 0x000fe80000100a00 */
[----:B------:R0:W-:Y:S01]  /*b6d50*/  STL.64 [R1+0x2998], R14 ;  /* 0x0029980e01007387 */ /* 0x0001e20000100a00 */
[----:B------:R-:W-:Y:S03]  /*b6d60*/  HMMA.16816.F32 R40, R28, R8, R40 ;  /* 0x000000081c28723c */ /* 0x000fe60000001828 */
        /* <DEDUP_REMOVED lines=15> */
[----:B---3--:R-:W-:Y:S01]  /*b6e60*/  HMMA.16816.F32 R32, R28, R20, R32 ;  /* 0x000000141c20723c */ /* 0x008fe20000001820 */
[----:B------:R-:W-:-:S07]  /*b6e70*/  IMAD.MOV.U32 R0, RZ, RZ, R11 ;  /* 0x000000ffff007224 */ /* 0x000fce00078e000b */
[C---:B------:R-:W-:Y:S01]  /*b6e80*/  HMMA.16816.F32 R8, R28.reuse, R22, R24 ;  /* 0x000000161c08723c */ /* 0x040fe20000001818 */
[----:B------:R0:W-:Y:S07]  /*b6e90*/  STL [R1+0x9628], R0 ;  /* 0x0096280001007387 */ /* 0x0001ee0000100800 */
[C---:B------:R-:W-:Y:S01]  /*b6ea0*/  HMMA.16816.F32 R16, R28.reuse, R4, R16 ;  /* 0x000000041c10723c */ /* 0x040fe20000001810 */
[----:B0-----:R-:W-:Y:S02]  /*b6eb0*/  IMAD.MOV.U32 R0, RZ, RZ, R23 ;  /* 0x000000ffff007224 */ /* 0x001fe400078e0017 */
[----:B------:R-:W-:Y:S04]  /*b6ec0*/  STL.64 [R1+0x2960], R32 ;  /* 0x0029602001007387 */ /* 0x000fe80000100a00 */
[----:B------:R-:W-:Y:S04]  /*b6ed0*/  STL.64 [R1+0x2968], R34 ;  /* 0x0029682201007387 */ /* 0x000fe80000100a00 */
[----:B------:R-:W-:Y:S04]  /*b6ee0*/  STL [R1+0x962c], R0 ;  /* 0x00962c0001007387 */ /* 0x000fe80000100800 */
[----:B------:R-:W-:Y:S04]  /*b6ef0*/  STL.64 [R1+0x2950], R8 ;  /* 0x0029500801007387 */ /* 0x000fe80000100a00 */
[----:B------:R4:W-:Y:S02]  /*b6f00*/  STL.64 [R1+0x2958], R10 ;  /* 0x0029580a01007387 */ /* 0x0009e40000100a00 */
[C---:B----4-:R-:W-:Y:S01]  /*b6f10*/  HMMA.16816.F32 R8, R28.reuse, R6, R12 ;  /* 0x000000061c08723c */ /* 0x050fe2000000180c */
[----:B------:R-:W-:Y:S01]  /*b6f20*/  IMAD.MOV.U32 R0, RZ, RZ, R7 ;  /* 0x000000ffff007224 */ /* 0x000fe200078e0007 */
[----:B------:R-:W-:Y:S04]  /*b6f30*/  STL.64 [R1+0x2940], R16 ;  /* 0x0029401001007387 */ /* 0x000fe80000100a00 */
[----:B------:R-:W-:Y:S04]  /*b6f40*/  STL.64 [R1+0x2948], R18 ;  /* 0x0029481201007387 */ /* 0x000fe80000100a00 */
[----:B------:R-:W-:Y:S01]  /*b6f50*/  STL [R1+0x9630], R0 ;  /* 0x0096300001007387 */ /* 0x000fe20000100800 */
[C---:B------:R-:W-:Y:S08]  /*b6f60*/  HMMA.16816.F32 R4, R28.reuse, R46, R40 ;  /* 0x0000002e1c04723c */ /* 0x040ff00000001828 */
[----:B------:R-:W-:Y:S04]  /*b6f70*/  STL.64 [R1+0x2930], R8 ;  /* 0x0029300801007387 */ /* 0x000fe80000100a00 */
[----:B------:R0:W-:Y:S02]  /*b6f80*/  STL.64 [R1+0x2938], R10 ;  /* 0x0029380a01007387 */ /* 0x0001e40000100a00 */
[----:B0-----:R-:W-:Y:S01]  /*b6f90*/  HMMA.16816.F32 R8, R28, R44, R36 ;  /* 0x0000002c1c08723c */ /* 0x001fe20000001824 */
[----:B------:R-:W-:-:S15]  /*b6fa0*/  IMAD.MOV.U32 R0, RZ, RZ, R47 ;  /* 0x000000ffff007224 */ /* 0x000fde00078e002f */
[----:B------:R-:W-:-:S03]  /*b6fb0*/  NOP ;  /* 0x0000000000007918 */ /* 0x000fc60000000000 */
[----:B------:R-:W-:Y:S04]  /*b6fc0*/  STL.64 [R1+0x2920], R8 ;  /* 0x0029200801007387 */ /* 0x000fe80000100a00 */
[----:B------:R0:W-:Y:S04]  /*b6fd0*/  STL.64 [R1+0x2928], R10 ;  /* 0x0029280a01007387 */ /* 0x0001e80000100a00 */
[----:B------:R-:W-:Y:S04]  /*b6fe0*/  STL [R1+0x9634], R0 ;  /* 0x0096340001007387 */ /* 0x000fe80000100800 */
[----:B------:R-:W-:Y:S04]  /*b6ff0*/  STL.64 [R1+0x2910], R4 ;  /* 0x0029100401007387 */ /* 0x000fe80000100a00 */
[----:B------:R2:W-:Y:S01]  /*b7000*/  STL.64 [R1+0x2918], R6 ;  /* 0x0029180601007387 */ /* 0x0005e20000100a00 */
[----:B0-----:R-:W-:-:S15]  /*b7010*/  HMMA.16816.F32 R8, R28, R56, R48 ;  /* 0x000000381c08723c */ /* 0x001fde0000001830 */
[----:B------:R-:W-:-:S04]  /*b7020*/  NOP ;  /* 0x0000000000007918 */ /* 0x000fc80000000000 */
[----:B------:R-:W-:Y:S04]  /*b7030*/  STL.64 [R1+0x2900], R8 ;  /* 0x0029000801007387 */ /* 0x000fe80000100a00 */
[----:B------:R-:W-:Y:S04]  /*b7040*/  STL.64 [R1+0x2908], R10 ;  /* 0x0029080a01007387 */ /* 0x000fe80000100a00 */
[----:B------:R-:W3:Y:S01]  /*b7050*/  LDL.LU R16, [R1+0x13c0] ;  /* 0x0013c00001107983 */ /* 0x000ee20000300800 */
[----:B--2---:R-:W-:-:S15]  /*b7060*/  HMMA.16816.F32 R4, R28, R58, R52 ;  /* 0x0000003a1c04723c */ /* 0x004fde0000001834 */
[----:B------:R-:W-:-:S04]  /*b7070*/  NOP ;  /* 0x0000000000007918 */ /* 0x000fc80000000000 */
[----:B------:R-:W-:Y:S04]  /*b7080*/  STL.64 [R1+0x28f0], R4 ;  /* 0x0028f00401007387 */ /* 0x000fe80000100a00 */
[----:B------:R-:W-:Y:S04]  /*b7090*/  STL.64 [R1+0x28f8], R6 ;  /* 0x0028f80601007387 */ /* 0x000fe80000100a00 */
[----:B------:R-:W3:Y:S04]  /*b70a0*/  LDL.LU R17, [R1+0x13c4] ;  /* 0x0013c40001117983 */ /* 0x000ee80000300800 */
[----:B------:R-:W2:Y:S04]  /*b70b0*/  LDL.LU R18, [R1+0x13c8] ;  /* 0x0013c80001127983 */ /* 0x000ea80000300800 */
[----:B------:R-:W2:Y:S04]  /*b70c0*/  LDL.LU R19, [R1+0x13cc] ;  /* 0x0013cc0001137983 */ /* 0x000ea80000300800 */
[----:B--2---:R0:W-:Y:S04]  /*b70d0*/  STL.64 [R1+0x9870], R18 ;  /* 0x0098701201007387 */ /* 0x0041e80000100a00 */
[----:B---3--:R-:W-:Y:S04]  /*b70e0*/  STL.64 [R1+0x9868], R16 ;  /* 0x0098681001007387 */ /* 0x008fe80000100a00 */
[----:B------:R-:W2:Y:S04]  /*b70f0*/  LDL.LU R20, [R1+0x13d0] ;  /* 0x0013d00001147983 */ /* 0x000ea80000300800 */
[----:B------:R-:W2:Y:S04]  /*b7100*/  LDL.LU R21, [R1+0x13d4] ;  /* 0x0013d40001157983 */ /* 0x000ea80000300800 */
[----:B------:R-:W3:Y:S04]  /*b7110*/  LDL.LU R22, [R1+0x13d8] ;  /* 0x0013d80001167983 */ /* 0x000ee80000300800 */
[----:B------:R-:W3:Y:S01]  /*b7120*/  LDL.LU R23, [R1+0x13dc] ;  /* 0x0013dc0001177983 */ /* 0x000ee20000300800 */
[----:B------:R-:W-:-:S03]  /*b7130*/  IMAD.MOV.U32 R0, RZ, RZ, R59 ;  /* 0x000000ffff007224 */ /* 0x000fc600078e003b */
        /* <DEDUP_REMOVED lines=14> */
[----:B0-----:R-:W2:Y:S04]  /*b7220*/  LDL R18, [R1] ;  /* 0x0000000001127983 */ /* 0x001ea80000100800 */
[----:B------:R-:W2:Y:S04]  /*b7230*/  LDL R19, [R1+0x4] ;  /* 0x0000040001137983 */ /* 0x000ea80000100800 */
[----:B-1----:R-:W2:Y:S04]  /*b7240*/  LDL.LU R20, [R1+0x14c0] ;  /* 0x0014c00001147983 */ /* 0x002ea80000300800 */
        /* <DEDUP_REMOVED lines=35> */
[C---:B----4-:R-:W-:Y:S08]  /*b7480*/  HMMA.16816.F32 R56, R28.reuse, R60, R56 ;  /* 0x0000003c1c38723c */ /* 0x050ff00000001838 */
[----:B--2---:R-:W-:Y:S01]  /*b7490*/  HMMA.16816.F32 R16, R28, R18, R20 ;  /* 0x000000121c10723c */ /* 0x004fe20000001814 */
[----:B------:R-:W2:Y:S04]  /*b74a0*/  LDL.LU.64 R22, [R1+0x9880] ;  /* 0x0098800001167983 */ /* 0x000ea80000300a00 */
[----:B------:R-:W2:-:S14]  /*b74b0*/  LDL.LU.64 R20, [R1+0x9878] ;  /* 0x0098780001147983 */ /* 0x000e9c0000300a00 */
[----:B------:R-:W-:Y:S04]  /*b74c0*/  STL.64 [R1+0x28e0], R16 ;  /* 0x0028e01001007387 */ /* 0x000fe80000100a00 */
[----:B------:R0:W-:Y:S04]  /*b74d0*/  STL.64 [R1+0x28e8], R18 ;  /* 0x0028e81201007387 */ /* 0x0001e80000100a00 */
[----:B0-----:R-:W4:Y:S04]  /*b74e0*/  LDL.LU.64 R18, [R1+0x9870] ;  /* 0x0098700001127983 */ /* 0x001f280000300a00 */
[----:B------:R-:W4:Y:S04]  /*b74f0*/  LDL.LU.64 R16, [R1+0x9868] ;  /* 0x0098680001107983 */ /* 0x000f280000300a00 */
[----:B------:R-:W-:Y:S04]  /*b7500*/  STL.64 [R1+0x28d0], R56 ;  /* 0x0028d03801007387 */ /* 0x000fe80000100a00 */
[----:B------:R0:W-:Y:S04]  /*b7510*/  STL.64 [R1+0x28d8], R58 ;  /* 0x0028d83a01007387 */ /* 0x0001e80000100a00 */
[----:B0-----:R-:W3:Y:S04]  /*b7520*/  LDL.LU.64 R58, [R1+0x9860] ;  /* 0x00986000013a7983 */ /* 0x001ee80000300a00 */
[----:B------:R-:W2:Y:S04]  /*b7530*/  LDL.LU.64 R56, [R1+0x9858] ;  /* 0x0098580001387983 */ /* 0x000ea80000300a00 */
[----:B------:R-:W-:Y:S01]  /*b7540*/  STL.64 [R1+0x9708], R60 ;  /* 0x0097083c01007387 */ /* 0x000fe20000100a00 */
        /* <DEDUP_REMOVED lines=8> */
[----:B0-----:R-:W2:Y:S04]  /*b75d0*/  LDL.LU.64 R54, [R1+0x9840] ;  /* 0x0098400001367983 */ /* 0x001ea80000300a00 */
[----:B------:R-:W3:Y:S04]  /*b75e0*/  LDL.LU.64 R52, [R1+0x9838] ;  /* 0x0098380001347983 */ /* 0x000ee80000300a00 */
[----:B------:R-:W-:Y:S04]  /*b75f0*/  STL.64 [R1+0x94f8], R58 ;  /* 0x0094f83a01007387 */ /* 0x000fe80000100a00 */
[----:B------:R0:W-:Y:S04]  /*b7600*/  STL.64 [R1+0x94f0], R56 ;  /* 0x0094f03801007387 */ /* 0x0001e80000100a00 */
[----:B0-----:R-:W4:Y:S04]  /*b7610*/  LDL.LU R56, [R1+0x13f0] ;  /* 0x0013f00001387983 */ /* 0x001f280000300800 */
[----:B------:R-:W4:Y:S04]  /*b7620*/  LDL.LU R57, [R1+0x13f4] ;  /* 0x0013f40001397983 */ /* 0x000f280000300800 */
[----:B------:R-:W4:Y:S04]  /*b7630*/  LDL.LU R58, [R1+0x13f8] ;  /* 0x0013f800013a7983 */ /* 0x000f280000300800 */
[----:B------:R-:W4:Y:S01]  /*b7640*/  LDL.LU R59, [R1+0x13fc] ;  /* 0x0013fc00013b7983 */ /* 0x000f220000300800 */
        /* <DEDUP_REMOVED lines=21> */
[----:B------:R-:W4:Y:S04]  /*b77a0*/  LDL.LU.64 R4, [R1+0x9808] ;  /* 0x0098080001047983 */ /* 0x000f280000300a00 */
[----:B------:R-:W-:Y:S04]  /*b77b0*/  STL.64 [R1+0x2870], R44 ;  /* 0x0028702c01007387 */ /* 0x000fe80000100a00 */
[----:B------:R0:W-:Y:S04]  /*b77c0*/  STL.64 [R1+0x2878], R46 ;  /* 0x0028782e01007387 */ /* 0x0001e80000100a00 */
[----:B0-----:R-:W3:Y:S04]  /*b77d0*/  LDL.LU.64 R46, [R1+0x9800] ;  /* 0x00980000012e7983 */ /* 0x001ee80000300a00 */
[----:B------:R-:W2:Y:S04]  /*b77e0*/  LDL.LU.64 R44, [R1+0x97f8] ;  /* 0x0097f800012c7983 */ /* 0x000ea80000300a00 */
[----:B------:R-:W-:Y:S04]  /*b77f0*/  STL.64 [R1+0x94e8], R50 ;  /* 0x0094e83201007387 */ /* 0x000fe80000100a00 */
[----:B------:R0:W-:Y:S04]  /*b7800*/  STL.64 [R1+0x94e0], R48 ;  /* 0x0094e03001007387 */ /* 0x0001e80000100a00 */
[----:B0-----:R-:W4:Y:S04]  /*b7810*/  LDL.LU R48, [R1+0x1410] ;  /* 0x0014100001307983 */ /* 0x001f280000300800 */
[----:B------:R-:W4:Y:S04]  /*b7820*/  LDL.LU R49, [R1+0x1414] ;  /* 0x0014140001317983 */ /* 0x000f280000300800 */
[----:B------:R-:W4:Y:S04]  /*b7830*/  LDL.LU R50, [R1+0x1418] ;  /* 0x0014180001327983 */ /* 0x000f280000300800 */
[----:B------:R-:W4:Y:S01]  /*b7840*/  LDL.LU R51, [R1+0x141c] ;  /* 0x00141c0001337983 */ /* 0x000f220000300800 */
        /* <DEDUP_REMOVED lines=15> */
[----:B------:R-:W2:Y:S01]  /*b7940*/  LDL.LU R47, [R1+0x142c] ;  /* 0x00142c00012f7983 */ /* 0x000ea20000300800 */
[C---:B------:R-:W-:Y:S08]  /*b7950*/  HMMA.16816.F32 R24, R28.reuse, R34, R24 ;  /* 0x000000221c18723c */ /* 0x040ff00000001818 */
[C---:B------:R-:W-:Y:S08]  /*b7960*/  HMMA.16816.F32 R20, R28.reuse, R2, R20 ;  /* 0x000000021c14723c */ /* 0x040ff00000001814 */
[C---:B----4-:R-:W-:Y:S08]  /*b7970*/  HMMA.16816.F32 R16, R28.reuse, R4, R16 ;  /* 0x000000041c10723c */ /* 0x050ff00000001810 */
[----:B------:R-:W-:Y:S01]  /*b7980*/  HMMA.16816.F32 R12, R28, R6, R12 ;  /* 0x000000061c0c723c */ /* 0x000fe2000000180c */
[----:B------:R-:W-:-:S07]  /*b7990*/  IMAD.MOV.U32 R60, RZ, RZ, R11 ;  /* 0x000000ffff3c7224 */ /* 0x000fce00078e000b */
[----:B--2---:R-:W-:-:S15]  /*b79a0*/  HMMA.16816.F32 R44, R28, R42, R44 ;  /* 0x0000002a1c2c723c */ /* 0x004fde000000182c */
[----:B------:R-:W-:-:S04]  /*b79b0*/  NOP ;  /* 0x0000000000007918 */ /* 0x000fc80000000000 */
[----:B------:R-:W-:Y:S04]  /*b79c0*/  STL.64 [R1+0x2840], R44 ;  /* 0x0028402c01007387 */ /* 0x000fe80000100a00 */
[----:B------:R0:W-:Y:S02]  /*b79d0*/  STL.64 [R1+0x2848], R46 ;  /* 0x0028482e01007387 */ /* 0x0001e40000100a00 */
[C---:B0-----:R-:W-:Y:S02]  /*b79e0*/  HMMA.16816.F32 R44, R28.reuse, R40, R48 ;  /* 0x000000281c2c723c */ /* 0x041fe40000001830 */
[----:B------:R-:W-:Y:S04]  /*b79f0*/  STL.64 [R1+0x9518], R42 ;  /* 0x0095182a01007387 */ /* 0x000fe80000100a00 */
[----:B------:R3:W-:Y:S02]  /*b7a00*/  STL.64 [R1+0x9510], R40 ;  /* 0x0095102801007387 */ /* 0x0007e40000100a00 */
[C---:B---3--:R-:W-:Y:S11]  /*b7a10*/  HMMA.16816.F32 R40, R28.reuse, R36, R56 ;  /* 0x000000241c28723c */ /* 0x048ff60000001838 */
        /* <DEDUP_REMOVED lines=8> */
[----:B------:R0:W-:Y:S04]  /*b7aa0*/  STL.64 [R1+0x2810], R40 ;  /* 0x0028102801007387 */ /* 0x0001e80000100a00 */
[----:B------:R1:W-:Y:S04]  /*b7ab0*/  STL.64 [R1+0x2818], R42 ;  /* 0x0028182a01007387 */ /* 0x0003e80000100a00 */
[----:B------:R-:W-:Y:S04]  /*b7ac0*/  STL.64 [R1+0x2800], R24 ;  /* 0x0028001801007387 */ /* 0x000fe80000100a00 */
[----:B------:R-:W-:Y:S04]  /*b7ad0*/  STL.64 [R1+0x2808], R26 ;  /* 0x0028081a01007387 */ /* 0x000fe80000100a00 */
[----:B------:R-:W-:Y:S04]  /*b7ae0*/  STL.64 [R1+0x27f0], R20 ;  /* 0x0027f01401007387 */ /* 0x000fe80000100a00 */
[----:B------:R-:W-:Y:S04]  /*b7af0*/  STL.64 [R1+0x27f8], R22 ;  /* 0x0027f81601007387 */ /* 0x000fe80000100a00 */
[----:B------:R-:W2:Y:S04]  /*b7b00*/  LDL.LU R52, [R1+0xac0] ;  /* 0x000ac00001347983 */ /* 0x000ea80000300800 */
[----:B------:R-:W-:Y:S04]  /*b7b10*/  STL.64 [R1+0x27e0], R16 ;  /* 0x0027e01001007387 */ /* 0x000fe80000100a00 */
[----:B------:R-:W-:Y:S04]  /*b7b20*/  STL.64 [R1+0x27e8], R18 ;  /* 0x0027e81201007387 */ /* 0x000fe80000100a00 */
[----:B------:R3:W-:Y:S04]  /*b7b30*/  STL.64 [R1+0x27d0], R12 ;  /* 0x0027d00c01007387 */ /* 0x0007e80000100a00 */
[----:B------:R4:W-:Y:S04]  /*b7b40*/  STL.64 [R1+0x27d8], R14 ;  /* 0x0027d80e01007387 */ /* 0x0009e80000100a00 */
[----:B------:R-:W2:Y:S04]  /*b7b50*/  LDL.LU R53, [R1+0xac4] ;  /* 0x000ac40001357983 */ /* 0x000ea80000300800 */
[----:B------:R-:W2:Y:S04]  /*b7b60*/  LDL.LU R54, [R1+0xac8] ;  /* 0x000ac80001367983 */ /* 0x000ea80000300800 */
[----:B------:R-:W2:Y:S04]  /*b7b70*/  LDL.LU R55, [R1+0xacc] ;  /* 0x000acc0001377983 */ /* 0x000ea80000300800 */
[----:B0-----:R-:W2:Y:S04]  /*b7b80*/  LDL.LU R40, [R1+0x1310] ;  /* 0x0013100001287983 */ /* 0x001ea80000300800 */
        /* <DEDUP_REMOVED lines=11> */
[----:B---3--:R-:W3:Y:S04]  /*b7c40*/  LDL.LU R12, [R1+0x1390] ;  /* 0x00139000010c7983 */ /* 0x008ee80000300800 */
[----:B------:R-:W3:Y:S04]  /*b7c50*/  LDL.LU R13, [R1+0x1394] ;  /* 0x00139400010d7983 */ /* 0x000ee80000300800 */
[----:B----4-:R-:W3:Y:S04]  /*b7c60*/  LDL.LU R14, [R1+0x1398] ;  /* 0x00139800010e7983 */ /* 0x010ee80000300800 */
[----:B------:R-:W3:Y:S04]  /*b7c70*/  LDL.LU R15, [R1+0x139c] ;  /* 0x00139c00010f7983 */ /* 0x000ee80000300800 */
[----:B------:R-:W4:Y:S04]  /*b7c80*/  LDL.LU R16, [R1+0x1370] ;  /* 0x0013700001107983 */ /* 0x000f280000300800 */
        /* <DEDUP_REMOVED lines=24> */
[----:B------:R-:W3:Y:S04]  /*b7e10*/  LDL.LU R7, [R1+0x133c] ;  /* 0x00133c0001077983 */ /* 0x000ee80000300800 */
[----:B------:R-:W3:Y:S01]  /*b7e20*/  LDL.LU R11, [R1+0x97d0] ;  /* 0x0097d000010b7983 */ /* 0x000ee20000300800 */
[----:B--2---:R-:W-:-:S15]  /*b7e30*/  HMMA.16816.F32 R56, R28, R8, R56 ;  /* 0x000000081c38723c */ /* 0x004fde0000001838 */
[----:B------:R-:W-:-:S04]  /*b7e40*/  NOP ;  /* 0x0000000000007918 */ /* 0x000fc80000000000 */
[----:B------:R0:W-:Y:S04]  /*b7e50*/  STL.64 [R1+0x27c0], R56 ;  /* 0x0027c03801007387 */ /* 0x0001e80000100a00 */
[----:B------:R1:W-:Y:S04]  /*b7e60*/  STL.64 [R1+0x27c8], R58 ;  /* 0x0027c83a01007387 */ /* 0x0003e80000100a00 */
[----:B------:R-:W2:Y:S04]  /*b7e70*/  LDL R61, [R1+0x11c] ;  /* 0x00011c00013d7983 */ /* 0x000ea80000100800 */
[----:B0-----:R-:W2:Y:S04]  /*b7e80*/  LDL.LU R56, [R1+0x1300] ;  /* 0x0013000001387983 */ /* 0x001ea80000300800 */
[----:B------:R-:W2:Y:S04]  /*b7e90*/  LDL.LU R57, [R1+0x1304] ;  /* 0x0013040001397983 */ /* 0x000ea80000300800 */
[----:B-1----:R-:W2:Y:S04]  /*b7ea0*/  LDL.LU R58, [R1+0x1308] ;  /* 0x00130800013a7983 */ /* 0x002ea80000300800 */
[----:B------:R-:W2:Y:S01]  /*b7eb0*/  LDL.LU R59, [R1+0x130c] ;  /* 0x00130c00013b7983 */ /* 0x000ea20000300800 */
[----:B---3--:R-:W-:-:S15]  /*b7ec0*/  HMMA.16816.F32 R12, R28, R10, R12 ;  /* 0x0000000a1c0c723c */ /* 0x008fde000000180c */
[----:B------:R-:W-:-:S04]  /*b7ed0*/  NOP ;  /* 0x0000000000007918 */ /* 0x000fc80000000000 */
[----:B------:R-:W-:Y:S04]  /*b7ee0*/  STL.64 [R1+0x27b0], R12 ;  /* 0x0027b00c01007387 */ /* 0x000fe80000100a00 */
[----:B------:R0:W-:Y:S04]  /*b7ef0*/  STL.64 [R1+0x27b8], R14 ;  /* 0x0027b80e01007387 */ /* 0x0001e80000100a00 */
[----:B0-----:R-:W4:Y:S04]  /*b7f00*/  LDL.LU.64 R14, [R1+0x97c8] ;  /* 0x0097c800010e7983 */ /* 0x001f280000300a00 */
[----:B------:R-:W3:Y:S04]  /*b7f10*/  LDL.LU.64 R12, [R1+0x97c0] ;  /* 0x0097c000010c7983 */ /* 0x000ee80000300a00 */
[----:B------:R-:W-:Y:S04]  /*b7f20*/  STL.64 [R1+0x9468], R10 ;  /* 0x0094680a01007387 */ /* 0x000fe80000100a00 */
[----:B------:R0:W-:Y:S04]  /*b7f30*/  STL.64 [R1+0x9460], R8 ;  /* 0x0094600801007387 */ /* 0x0001e80000100a00 */
[----:B0-----:R-:W2:Y:S04]  /*b7f40*/  LDL.LU R8, [R1+0x1340] ;  /* 0x0013400001087983 */ /* 0x001ea80000300800 */
[----:B------:R-:W2:Y:S04]  /*b7f50*/  LDL.LU R9, [R1+0x1344] ;  /* 0x0013440001097983 */ /* 0x000ea80000300800 */
[----:B------:R-:W2:Y:S04]  /*b7f60*/  LDL.LU R10, [R1+0x1348] ;  /* 0x00134800010a7983 */ /* 0x000ea80000300800 */
[----:B------:R-:W2:Y:S01]  /*b7f70*/  LDL.LU R11, [R1+0x134c] ;  /* 0x00134c00010b7983 */ /* 0x000ea20000300800 */
        /* <DEDUP_REMOVED lines=21> */
[----:B------:R-:W2:Y:S01]  /*b80d0*/  LDL.LU.64 R20, [R1+0x9790] ;  /* 0x0097900001147983 */ /* 0x000ea20000300a00 */
[----:B---3--:R-:W-:Y:S03]  /*b80e0*/  HMMA.16816.F32 R12, R28, R18, R12 ;  /* 0x000000121c0c723c */ /* 0x008fe6000000180c */
[----:B------:R-:W-:Y:S04]  /*b80f0*/  STL.64 [R1+0x9458], R18 ;  /* 0x0094581201007387 */ /* 0x000fe80000100a00 */
[----:B------:R-:W-:-:S12]  /*b8100*/  STL.64 [R1+0x9450], R16 ;  /* 0x0094501001007387 */ /* 0x000fd80000100a00 */
[----:B------:R-:W-:Y:S04]  /*b8110*/  STL.64 [R1+0x2770], R12 ;  /* 0x0027700c01007387 */ /* 0x000fe80000100a00 */
[----:B------:R-:W-:Y:S01]  /*b8120*/  STL.64 [R1+0x2778], R14 ;  /* 0x0027780e01007387 */ /* 0x000fe20000100a00 */
        /* <DEDUP_REMOVED lines=8> */
[C---:B----4-:R-:W-:Y:S08]  /*b81b0*/  HMMA.16816.F32 R8, R28.reuse, R24, R36 ;  /* 0x000000181c08723c */ /* 0x050ff00000001824 */
[----:B0-----:R-:W-:Y:S01]  /*b81c0*/  HMMA.16816.F32 R4, R28, R26, R40 ;  /* 0x0000001a1c04723c */ /* 0x001fe20000001828 */
[----:B------:R-:W-:Y:S10]  /*b81d0*/  STL.64 [R1+0x9498], R26 ;  /* 0x0094981a01007387 */ /* 0x000ff40000100a00 */
[----:B------:R-:W-:Y:S04]  /*b81e0*/  STL.64 [R1+0x2740], R8 ;  /* 0x0027400801007387 */ /* 0x000fe80000100a00 */
[----:B------:R-:W-:Y:S04]  /*b81f0*/  STL.64 [R1+0x2748], R10 ;  /* 0x0027480a01007387 */ /* 0x000fe80000100a00 */
[----:B------:R-:W-:Y:S04]  /*b8200*/  STL.64 [R1+0x9490], R24 ;  /* 0x0094901801007387 */ /* 0x000fe80000100a00 */
[----:B------:R0:W-:Y:S04]  /*b8210*/  STL.64 [R1+0x2730], R4 ;  /* 0x0027300401007387 */ /* 0x0001e80000100a00 */
[----:B------:R1:W-:Y:S01]  /*b8220*/  STL.64 [R1+0x2738], R6 ;  /* 0x0027380601007387 */ /* 0x0003e20000100a00 */
[----:B0-----:R-:W-:-:S02]  /*b8230*/  IMAD R5, R49, 0x100, R48 ;  /* 0x0000010031057824 */ /* 0x001fc400078e0230 */
[----:B-1----:R-:W-:Y:S02]  /*b8240*/  IMAD R7, R45, 0x100, R44 ;  /* 0x000001002d077824 */ /* 0x002fe400078e022c */
[----:B------:R-:W-:Y:S02]  /*b8250*/  IMAD R6, R47, 0x100, R46 ;  /* 0x000001002f067824 */ /* 0x000fe400078e022e */
[----:B------:R-:W-:Y:S01]  /*b8260*/  IMAD R4, R51, 0x100, R50 ;  /* 0x0000010033047824 */ /* 0x000fe200078e0232 */
[----:B------:R-:W-:Y:S01]  /*b8270*/  HMMA.16816.F32 R8, R28, R32, R52 ;  /* 0x000000201c08723c */ /* 0x000fe20000001834 */
[----:B------:R-:W-:Y:S02]  /*b8280*/  F2FP.F16.E4M3.UNPACK_B R30, R5 ;  /* 0x00000005ff1e723e */ /* 0x000fe400020006ff */
[----:B------:R-:W-:Y:S02]  /*b8290*/  F2FP.F16.E4M3.UNPACK_B R28, R7 ;  /* 0x00000007ff1c723e */ /* 0x000fe400020006ff */
[----:B------:R-:W-:-:S02]  /*b82a0*/  F2FP.F16.E4M3.UNPACK_B R29, R6 ;  /* 0x00000006ff1d723e */ /* 0x000fc400020006ff */
[----:B------:R-:W-:-:S07]  /*b82b0*/  F2FP.F16.E4M3.UNPACK_B R31, R4 ;  /* 0x00000004ff1f723e */ /* 0x000fce00020006ff */
[C---:B------:R-:W-:Y:S01]  /*b82c0*/  HMMA.16816.F32 R4, R28.reuse, R60, R56 ;  /* 0x0000003c1c04723c */ /* 0x040fe20000001838 */
[----:B------:R-:W-:Y:S04]  /*b82d0*/  STL [R1+0x9434], R32 ;  /* 0x0094342001007387 */ /* 0x000fe80000100800 */
[----:B------:R-:W-:Y:S04]  /*b82e0*/  STL [R1+0x9430], R33 ;  /* 0x0094302101007387 */ /* 0x000fe80000100800 */
[----:B------:R-:W-:Y:S04]  /*b82f0*/  STL.64 [R1+0xac0], R8 ;  /* 0x000ac00801007387 */ /* 0x000fe80000100a00 */
[----:B------:R-:W-:Y:S04]  /*b8300*/  STL.64 [R1+0xac8], R10 ;  /* 0x000ac80a01007387 */ /* 0x000fe80000100a00 */
[----:B------:R-:W2:Y:S04]  /*b8310*/  LDL R58, [R1+0x60] ;  /* 0x00006000013a7983 */ /* 0x000ea80000100800 */
[----:B------:R-:W-:Y:S04]  /*b8320*/  STL.64 [R1+0x2720], R4 ;  /* 0x0027200401007387 */ /* 0x000fe80000100a00 */
[----:B------:R0:W-:Y:S04]  /*b8330*/  STL.64 [R1+0x2728], R6 ;  /* 0x0027280601007387 */ /* 0x0001e80000100a00 */
[----:B------:R-:W2:Y:S04]  /*b8340*/  LDL R59, [R1+0x64] ;  /* 0x00006400013b7983 */ /* 0x000ea80000100800 */
[----:B------:R-:W3:Y:S04]  /*b8350*/  LDL R56, [R1+0x68] ;  /* 0x0000680001387983 */ /* 0x000ee80000100800 */
[----:B------:R-:W3:Y:S04]  /*b8360*/  LDL R57, [R1+0x6c] ;  /* 0x00006c0001397983 */ /* 0x000ee80000100800 */
        /* <DEDUP_REMOVED lines=8> */
[----:B------:R-:W2:Y:S04]  /*b83f0*/  LDL R46, [R1+0x70] ;  /* 0x00007000012e7983 */ /* 0x000ea80000100800 */
        /* <DEDUP_REMOVED lines=10> */
[----:B----4-:R-:W-:Y:S04]  /*b84a0*/  STL.64 [R1+0x9668], R44 ;  /* 0x0096682c01007387 */ /* 0x010fe80000100a00 */
        /* <DEDUP_REMOVED lines=8> */
[----:B------:R-:W2:Y:S04]  /*b8530*/  LDL R4, [R1+0x88] ;  /* 0x0000880001047983 */ /* 0x000ea80000100800 */
[----:B------:R-:W2:Y:S04]  /*b8540*/  LDL R5, [R1+0x8c] ;  /* 0x00008c0001057983 */ /* 0x000ea80000100800 */
[----:B----4-:R-:W-:Y:S04]  /*b8550*/  STL.64 [R1+0x9690], R6 ;  /* 0x0096900601007387 */ /* 0x010fe80000100a00 */
[----:B--2---:R0:W-:Y:S04]  /*b8560*/  STL.64 [R1+0x9688], R4 ;  /* 0x0096880401007387 */ /* 0x0041e80000100a00 */
        /* <DEDUP_REMOVED lines=18> */
[----:B------:R-:W4:Y:S04]  /*b8690*/  LDL.LU R24, [R1+0x1200] ;  /* 0x0012000001187983 */ /* 0x000f280000300800 */
[----:B------:R-:W4:Y:S04]  /*b86a0*/  LDL.LU R25, [R1+0x1204] ;  /* 0x0012040001197983 */ /* 0x000f280000300800 */
[----:B------:R-:W2:Y:S04]  /*b86b0*/  LDL.LU R26, [R1+0x1208] ;  /* 0x00120800011a7983 */ /* 0x000ea80000300800 */
[----:B------:R-:W2:Y:S04]  /*b86c0*/  LDL.LU R27, [R1+0x120c] ;  /* 0x00120c00011b7983 */ /* 0x000ea80000300800 */
[----:B--2---:R-:W-:Y:S04]  /*b86d0*/  STL.64 [R1+0x96d0], R26 ;  /* 0x0096d01a01007387 */ /* 0x004fe80000100a00 */
[----:B----4-:R-:W-:Y:S04]  /*b86e0*/  STL.64 [R1+0x96c8], R24 ;  /* 0x0096c81801007387 */ /* 0x010fe80000100a00 */
[----:B-1----:R-:W2:Y:S04]  /*b86f0*/  LDL.LU R56, [R1+0x1210] ;  /* 0x0012100001387983 */ /* 0x002ea80000300800 */
[----:B------:R-:W2:Y:S04]  /*b8700*/  LDL.LU R57, [R1+0x1214] ;  /* 0x0012140001397983 */ /* 0x000ea80000300800 */
[----:B------:R-:W4:Y:S04]  /*b8710*/  LDL.LU R58, [R1+0x1218] ;  /* 0x00121800013a7983 */ /* 0x000f280000300800 */
[----:B------:R-:W4:Y:S04]  /*b8720*/  LDL.LU R59, [R1+0x121c] ;  /* 0x00121c00013b7983 */ /* 0x000f280000300800 */
[----:B----4-:R1:W-:Y:S04]  /*b8730*/  STL.64 [R1+0x96e0], R58 ;  /* 0x0096e03a01007387 */ /* 0x0103e80000100a00 */
[----:B--2---:R-:W-:Y:S04]  /*b8740*/  STL.64 [R1+0x96d8], R56 ;  /* 0x0096d83801007387 */ /* 0x004fe80000100a00 */
[----:B---3--:R-:W2:Y:S04]  /*b8750*/  LDL R50, [R1+0xa8] ;  /* 0x0000a80001327983 */ /* 0x008ea80000100800 */
[----:B------:R-:W2:Y:S04]  /*b8760*/  LDL R51, [R1+0xac] ;  /* 0x0000ac0001337983 */ /* 0x000ea80000100800 */
[----:B------:R-:W3:Y:S04]  /*b8770*/  LDL.LU R40, [R1+0x1220] ;  /* 0x0012200001287983 */ /* 0x000ee80000300800 */
[----:B------:R-:W3:Y:S04]  /*b8780*/  LDL.LU R41, [R1+0x1224] ;  /* 0x0012240001297983 */ /* 0x000ee80000300800 */
[----:B------:R-:W4:Y:S04]  /*b8790*/  LDL.LU R42, [R1+0x1228] ;  /* 0x00122800012a7983 */ /* 0x000f280000300800 */
[----:B------:R-:W4:Y:S04]  /*b87a0*/  LDL.LU R43, [R1+0x122c] ;  /* 0x00122c00012b7983 */ /* 0x000f280000300800 */
[----:B----4-:R-:W-:Y:S04]  /*b87b0*/  STL.64 [R1+0x96f0], R42 ;  /* 0x0096f02a01007387 */ /* 0x010fe80000100a00 */
[----:B---3--:R3:W-:Y:S04]  /*b87c0*/  STL.64 [R1+0x96e8], R40 ;  /* 0x0096e82801007387 */ /* 0x0087e80000100a00 */
[----:B------:R-:W4:Y:S04]  /*b87d0*/  LDL R48, [R1+0xb0] ;  /* 0x0000b00001307983 */ /* 0x000f280000100800 */
[----:B------:R-:W4:Y:S04]  /*b87e0*/  LDL R49, [R1+0xb4] ;  /* 0x0000b40001317983 */ /* 0x000f280000100800 */
[----:B--2---:R-:W-:Y:S04]  /*b87f0*/  STL.64 [R1+0x9700], R50 ;  /* 0x0097003201007387 */ /* 0x004fe80000100a00 */
[----:B----4-:R-:W-:Y:S04]  /*b8800*/  STL.64 [R1+0x96f8], R48 ;  /* 0x0096f83001007387 */ /* 0x010fe80000100a00 */
[----:B------:R-:W2:Y:S04]  /*b8810*/  LDL R38, [R1+0xb8] ;  /* 0x0000b80001267983 */ /* 0x000ea80000100800 */
[----:B------:R-:W2:Y:S04]  /*b8820*/  LDL R39, [R1+0xbc] ;  /* 0x0000bc0001277983 */ /* 0x000ea80000100800 */
[----:B0-----:R-:W4:Y:S04]  /*b8830*/  LDL.LU R4, [R1+0x1240] ;  /* 0x0012400001047983 */ /* 0x001f280000300800 */
[----:B------:R-:W4:Y:S04]  /*b8840*/  LDL.LU R5, [R1+0x1244] ;  /* 0x0012440001057983 */ /* 0x000f280000300800 */
[----:B------:R-:W2:Y:S04]  /*b8850*/  LDL.LU R6, [R1+0x1248] ;  /* 0x0012480001067983 */ /* 0x000ea80000300800 */
[----:B------:R-:W2:Y:S04]  /*b8860*/  LDL.LU R7, [R1+0x124c] ;  /* 0x00124c0001077983 */ /* 0x000ea80000300800 */
[----:B--2---:R-:W-:Y:S04]  /*b8870*/  STL.64 [R1+0x9718], R6 ;  /* 0x0097180601007387 */ /* 0x004fe80000100a00 */
[----:B----4-:R0:W-:Y:S04]  /*b8880*/  STL.64 [R1+0x9710], R4 ;  /* 0x0097100401007387 */ /* 0x0101e80000100a00 */
[----:B------:R-:W2:Y:S04]  /*b8890*/  LDL R36, [R1+0xc0] ;  /* 0x0000c00001247983 */ /* 0x000ea80000100800 */
[----:B------:R-:W2:Y:S04]  /*b88a0*/  LDL R37, [R1+0xc4] ;  /* 0x0000c40001257983 */ /* 0x000ea80000100800 */
[----:B------:R4:W-:Y:S04]  /*b88b0*/  STL.64 [R1+0x9728], R38 ;  /* 0x0097282601007387 */ /* 0x0009e80000100a00 */
[----:B--2---:R-:W-:Y:S04]  /*b88c0*/  STL.64 [R1+0x9720], R36 ;  /* 0x0097202401007387 */ /* 0x004fe80000100a00 */
[----:B------:R-:W2:Y:S04]  /*b88d0*/  LDL.LU R12, [R1+0x1250] ;  /* 0x00125000010c7983 */ /* 0x000ea80000300800 */
[----:B------:R-:W2:Y:S04]  /*b88e0*/  LDL.LU R13, [R1+0x1254] ;  /* 0x00125400010d7983 */ /* 0x000ea80000300800 */
[----:B------:R-:W2:Y:S04]  /*b88f0*/  LDL.LU R14, [R1+0x1258] ;  /* 0x00125800010e7983 */ /* 0x000ea80000300800 */
[----:B------:R-:W2:Y:S04]  /*b8900*/  LDL.LU R15, [R1+0x125c] ;  /* 0x00125c00010f7983 */ /* 0x000ea80000300800 */
[----:B--2---:R-:W-:Y:S04]  /*b8910*/  STL.64 [R1+0x9738], R14 ;  /* 0x0097380e01007387 */ /* 0x004fe80000100a00 */
[----:B------:R-:W-:Y:S04]  /*b8920*/  STL.64 [R1+0x9730], R12 ;  /* 0x0097300c01007387 */ /* 0x000fe80000100a00 */
[----:B------:R-:W2:Y:S04]  /*b8930*/  LDL R22, [R1+0xc8] ;  /* 0x0000c80001167983 */ /* 0x000ea80000100800 */
[----:B------:R-:W2:Y:S04]  /*b8940*/  LDL R23, [R1+0xcc] ;  /* 0x0000cc0001177983 */ /* 0x000ea80000100800 */
[----:B------:R-:W2:Y:S04]  /*b8950*/  LDL.LU R16, [R1+0x1260] ;  /* 0x0012600001107983 */ /* 0x000ea80000300800 */
[----:B------:R-:W2:Y:S04]  /*b8960*/  LDL.LU R17, [R1+0x1264] ;  /* 0x0012640001117983 */ /* 0x000ea80000300800 */
[----:B------:R-:W2:Y:S04]  /*b8970*/  LDL.LU R18, [R1+0x1268] ;  /* 0x0012680001127983 */ /* 0x000ea80000300800 */
[----:B------:R-:W2:Y:S04]  /*b8980*/  LDL.LU R19, [R1+0x126c] ;  /* 0x00126c0001137983 */ /* 0x000ea80000300800 */
[----:B--2---:R-:W-:Y:S04]  /*b8990*/  STL.64 [R1+0x9748], R18 ;  /* 0x0097481201007387 */ /* 0x004fe80000100a00 */
[----:B------:R2:W-:Y:S04]  /*b89a0*/  STL.64 [R1+0x9740], R16 ;  /* 0x0097401001007387 */ /* 0x0005e80000100a00 */
[----:B------:R-:W2:Y:S04]  /*b89b0*/  LDL R20, [R1+0xd0] ;  /* 0x0000d00001147983 */ /* 0x000ea80000100800 */
[----:B------:R-:W2:Y:S04]  /*b89c0*/  LDL R21, [R1+0xd4] ;  /* 0x0000d40001157983 */ /* 0x000ea80000100800 */
[----:B------:R0:W-:Y:S04]  /*b89d0*/  STL.64 [R1+0x9758], R22 ;  /* 0x0097581601007387 */ /* 0x0001e80000100a00 */
[----:B--2---:R-:W-:Y:S04]  /*b89e0*/  STL.64 [R1+0x9750], R20 ;  /* 0x0097501401007387 */ /* 0x004fe80000100a00 */
[----:B-1----:R-:W2:Y:S04]  /*b89f0*/  LDL R58, [R1+0xd8] ;  /* 0x0000d800013a7983 */ /* 0x002ea80000100800 */
[----:B------:R-:W2:Y:S04]  /*b8a00*/  LDL R59, [R1+0xdc] ;  /* 0x0000dc00013b7983 */ /* 0x000ea80000100800 */
[----:B---3--:R-:W3:Y:S04]  /*b8a10*/  LDL.LU R40, [R1+0x1280] ;  /* 0x0012800001287983 */ /* 0x008ee80000300800 */
[----:B------:R-:W3:Y:S04]  /*b8a20*/  LDL.LU R41, [R1+0x1284] ;  /* 0x0012840001297983 */ /* 0x000ee80000300800 */
[----:B------:R-:W2:Y:S04]  /*b8a30*/  LDL.LU R42, [R1+0x1288] ;  /* 0x00128800012a7983 */ /* 0x000ea80000300800 */
[----:B------:R-:W2:Y:S04]  /*b8a40*/  LDL.LU R43, [R1+0x128c] ;  /* 0x00128c00012b7983 */ /* 0x000ea80000300800 */
[----:B--2---:R-:W-:Y:S04]  /*b8a50*/  STL.64 [R1+0x9768], R42 ;  /* 0x0097682a01007387 */ /* 0x004fe80000100a00 */
[----:B---3--:R-:W-:Y:S04]  /*b8a60*/  STL.64 [R1+0x9760], R40 ;  /* 0x0097602801007387 */ /* 0x008fe80000100a00 */
[----:B0-----:R-:W2:Y:S04]  /*b8a70*/  LDL.LU R4, [R1+0x12a0] ;  /* 0x0012a00001047983 */ /* 0x001ea80000300800 */
[----:B------:R-:W2:Y:S04]  /*b8a80*/  LDL.LU R5, [R1+0x12a4] ;  /* 0x0012a40001057983 */ /* 0x000ea80000300800 */
[----:B------:R-:W3:Y:S04]  /*b8a90*/  LDL.LU R6, [R1+0x12a8] ;  /* 0x0012a80001067983 */ /* 0x000ee80000300800 */
[----:B------:R-:W3:Y:S04]  /*b8aa0*/  LDL.LU R7, [R1+0x12ac] ;  /* 0x0012ac0001077983 */ /* 0x000ee80000300800 */
[----:B---3--:R-:W-:Y:S04]  /*b8ab0*/  STL.64 [R1+0x9778], R6 ;  /* 0x0097780601007387 */ /* 0x008fe80000100a00 */
[----:B--2---:R0:W-:Y:S04]  /*b8ac0*/  STL.64 [R1+0x9770], R4 ;  /* 0x0097700401007387 */ /* 0x0041e80000100a00 */
[----:B----4-:R-:W2:Y:S04]  /*b8ad0*/  LDL R38, [R1+0xf0] ;  /* 0x0000f00001267983 */ /* 0x010ea80000100800 */
[----:B------:R-:W2:Y:S04]  /*b8ae0*/  LDL R39, [R1+0xf4] ;  /* 0x0000f40001277983 */ /* 0x000ea80000100800 */
[----:B------:R-:W3:Y:S04]  /*b8af0*/  LDL.LU R16, [R1+0x12c0] ;  /* 0x0012c00001107983 */ /* 0x000ee80000300800 */
[----:B------:R-:W3:Y:S04]  /*b8b00*/  LDL.LU R17, [R1+0x12c4] ;  /* 0x0012c40001117983 */ /* 0x000ee80000300800 */
[----:B------:R-:W4:Y:S04]  /*b8b10*/  LDL.LU R18, [R1+0x12c8] ;  /* 0x0012c80001127983 */ /* 0x000f280000300800 */
[----:B------:R-:W4:Y:S04]  /*b8b20*/  LDL.LU R19, [R1+0x12cc] ;  /* 0x0012cc0001137983 */ /* 0x000f280000300800 */
[----:B----4-:R-:W-:Y:S04]  /*b8b30*/  STL.64 [R1+0x9788], R18 ;  /* 0x0097881201007387 */ /* 0x010fe80000100a00 */
[----:B---3--:R1:W-:Y:S04]  /*b8b40*/  STL.64 [R1+0x9780], R16 ;  /* 0x0097801001007387 */ /* 0x0083e80000100a00 */
[----:B------:R-:W3:Y:S04]  /*b8b50*/  LDL R22, [R1+0x100] ;  /* 0x0001000001167983 */ /* 0x000ee80000100800 */
[----:B------:R-:W3:Y:S04]  /*b8b60*/  LDL R23, [R1+0x104] ;  /* 0x0001040001177983 */ /* 0x000ee80000100800 */
[----:B0-----:R-:W4:Y:S04]  /*b8b70*/  LDL.LU R4, [R1+0x12e0] ;  /* 0x0012e00001047983 */ /* 0x001f280000300800 */
[----:B------:R-:W4:Y:S04]  /*b8b80*/  LDL.LU R5, [R1+0x12e4] ;  /* 0x0012e40001057983 */ /* 0x000f280000300800 */
[----:B------:R-:W4:Y:S04]  /*b8b90*/  LDL.LU R6, [R1+0x12e8] ;  /* 0x0012e80001067983 */ /* 0x000f280000300800 */
[----:B------:R-:W4:Y:S04]  /*b8ba0*/  LDL.LU R7, [R1+0x12ec] ;  /* 0x0012ec0001077983 */ /* 0x000f280000300800 */
[----:B------:R-:W2:Y:S04]  /*b8bb0*/  LDL R20, [R1+0x110] ;  /* 0x0001100001147983 */ /* 0x000ea80000100800 */
[----:B------:R-:W2:Y:S04]  /*b8bc0*/  LDL R21, [R1+0x114] ;  /* 0x0001140001157983 */ /* 0x000ea80000100800 */
[----:B-1----:R-:W2:Y:S04]  /*b8bd0*/  LDL.LU R16, [R1+0x12f0] ;  /* 0x0012f00001107983 */ /* 0x002ea80000300800 */
[----:B------:R-:W2:Y:S04]  /*b8be0*/  LDL.LU R17, [R1+0x12f4] ;  /* 0x0012f40001117983 */ /* 0x000ea80000300800 */
[----:B------:R-:W2:Y:S04]  /*b8bf0*/  LDL.LU R18, [R1+0x12f8] ;  /* 0x0012f80001127983 */ /* 0x000ea80000300800 */
[----:B------:R-:W2:Y:S04]  /*b8c00*/  LDL.LU R19, [R1+0x12fc] ;  /* 0x0012fc0001137983 */ /* 0x000ea80000300800 */
[----:B------:R-:W4:Y:S04]  /*b8c10*/  LDL.64 R32, [R1+0x108] ;  /* 0x0001080001207983 */ /* 0x000f280000100a00 */
        /* <DEDUP_REMOVED lines=10> */
[----:B------:R-:W3:Y:S04]  /*b8cc0*/  LDL R56, [R1+0xe0] ;  /* 0x0000e00001387983 */ /* 0x000ee80000100800 */
[----:B------:R-:W3:Y:S04]  /*b8cd0*/  LDL R57, [R1+0xe4] ;  /* 0x0000e40001397983 */ /* 0x000ee80000100800 */
        /* <DEDUP_REMOVED lines=20> */
[C---:B--2---:R-:W-:Y:S08]  /*b8e20*/  HMMA.16816.F32 R16, R28.reuse, R20, R16 ;  /* 0x000000141c10723c */ /* 0x044ff00000001810 */
[C---:B----4-:R-:W-:Y:S11]  /*b8e30*/  HMMA.16816.F32 R4, R28.reuse, R32, R4 ;  /* 0x000000201c04723c */ /* 0x050ff60000001804 */
[----:B------:R-:W-:Y:S04]  /*b8e40*/  STL.64 [R1+0x2710], R16 ;  /* 0x0027101001007387 */ /* 0x000fe80000100a00 */
[----:B------:R0:W-:Y:S04]  /*b8e50*/  STL.64 [R1+0x2718], R18 ;  /* 0x0027181201007387 */ /* 0x0001e80000100a00 */
[----:B0-----:R-:W2:Y:S04]  /*b8e60*/  LDL.LU.64 R18, [R1+0x9788] ;  /* 0x0097880001127983 */ /* 0x001ea80000300a00 */
[----:B------:R-:W2:Y:S04]  /*b8e70*/  LDL.LU.64 R16, [R1+0x9780] ;  /* 0x0097800001107983 */ /* 0x000ea80000300a00 */
[----:B------:R-:W-:Y:S04]  /*b8e80*/  STL.64 [R1+0x2700], R4 ;  /* 0x0027000401007387 */ /* 0x000fe80000100a00 */
[----:B------:R0:W-:Y:S04]  /*b8e90*/  STL.64 [R1+0x2708], R6 ;  /* 0x0027080601007387 */ /* 0x0001e80000100a00 */
[----:B0-----:R-:W4:Y:S04]  /*b8ea0*/  LDL.LU.64 R6, [R1+0x9778] ;  /* 0x0097780001067983 */ /* 0x001f280000300a00 */
[----:B------:R-:W4:Y:S04]  /*b8eb0*/  LDL.LU.64 R4, [R1+0x9770] ;  /* 0x0097700001047983 */ /* 0x000f280000300a00 */
[----:B------:R-:W-:Y:S01]  /*b8ec0*/  STL [R1+0x9438], R33 ;  /* 0x0094382101007387 */ /* 0x000fe20000100800 */
[C---:B---3--:R-:W-:Y:S03]  /*b8ed0*/  HMMA.16816.F32 R20, R28.reuse, R22, R40 ;  /* 0x000000161c14723c */ /* 0x048fe60000001828 */
[----:B------:R-:W3:Y:S04]  /*b8ee0*/  LDL.LU.64 R42, [R1+0x9768] ;  /* 0x00976800012a7983 */ /* 0x000ee80000300a00 */
[----:B------:R-:W3:Y:S01]  /*b8ef0*/  LDL.LU.64 R40, [R1+0x9760] ;  /* 0x0097600001287983 */ /* 0x000ee20000300a00 */
[----:B------:R-:W-:Y:S01]  /*b8f00*/  IMAD.MOV.U32 R32, RZ, RZ, R37 ;  /* 0x000000ffff207224 */ /* 0x000fe200078e0025 */
[C---:B------:R-:W-:Y:S10]  /*b8f10*/  HMMA.16816.F32 R48, R28.reuse, R56, R48 ;  /* 0x000000381c30723c */ /* 0x040ff40000001830 */
[----:B------:R-:W-:Y:S04]  /*b8f20*/  STL.64 [R1+0x26f0], R20 ;  /* 0x0026f01401007387 */ /* 0x000fe80000100a00 */
[----:B------:R0:W-:Y:S04]  /*b8f30*/  STL.64 [R1+0x26f8], R22 ;  /* 0x0026f81601007387 */ /* 0x0001e80000100a00 */
[----:B0-----:R-:W3:Y:S04]  /*b8f40*/  LDL.LU.64 R22, [R1+0x9758] ;  /* 0x0097580001167983 */ /* 0x001ee80000300a00 */
[----:B------:R-:W3:Y:S01]  /*b8f50*/  LDL.LU.64 R20, [R1+0x9750] ;  /* 0x0097500001147983 */ /* 0x000ee20000300a00 */
[----:B------:R-:W-:Y:S01]  /*b8f60*/  IMAD.MOV.U32 R33, RZ, RZ, R61 ;  /* 0x000000ffff217224 */ /* 0x000fe200078e003d */
[C---:B--2---:R-:W-:Y:S08]  /*b8f70*/  HMMA.16816.F32 R16, R28.reuse, R36, R16 ;  /* 0x000000241c10723c */ /* 0x044ff00000001810 */
[C---:B------:R-:W-:Y:S08]  /*b8f80*/  HMMA.16816.F32 R36, R28.reuse, R38, R12 ;  /* 0x000000261c24723c */ /* 0x040ff0000000180c */
[----:B----4-:R-:W-:Y:S03]  /*b8f90*/  HMMA.16816.F32 R4, R28, R60, R4 ;  /* 0x0000003c1c04723c */ /* 0x010fe60000001804 */
[----:B------:R-:W-:Y:S04]  /*b8fa0*/  STL.64 [R1+0x26e0], R16 ;  /* 0x0026e01001007387 */ /* 0x000fe80000100a00 */
[----:B------:R0:W-:Y:S04]  /*b8fb0*/  STL.64 [R1+0x26e8], R18 ;  /* 0x0026e81201007387 */ /* 0x0001e80000100a00 */
[----:B0-----:R-:W2:Y:S04]  /*b8fc0*/  LDL.LU.64 R18, [R1+0x9748] ;  /* 0x0097480001127983 */ /* 0x001ea80000300a00 */
[----:B------:R-:W2:Y:S04]  /*b8fd0*/  LDL.LU.64 R16, [R1+0x9740] ;  /* 0x0097400001107983 */ /* 0x000ea80000300a00 */
        /* <DEDUP_REMOVED lines=13> */
[----:B------:R0:W-:Y:S04]  /*b90b0*/  STL.64 [R1+0x94b0], R34 ;  /* 0x0094b02201007387 */ /* 0x0001e80000100a00 */
[----:B0-----:R-:W4:Y:S04]  /*b90c0*/  LDL R34, [R1+0xa0] ;  /* 0x0000a00001227983 */ /* 0x001f280000100800 */
[----:B------:R-:W4:Y:S04]  /*b90d0*/  LDL R35, [R1+0xa4] ;  /* 0x0000a40001237983 */ /* 0x000f280000100800 */
[----:B------:R-:W-:Y:S04]  /*b90e0*/  STL.64 [R1+0x94a8], R32 ;  /* 0x0094a82001007387 */ /* 0x000fe80000100a00 */
[----:B------:R-:W-:Y:S04]  /*b90f0*/  STL.64 [R1+0x26b0], R48 ;  /* 0x0026b03001007387 */ /* 0x000fe80000100a00 */
[----:B------:R0:W-:Y:S04]  /*b9100*/  STL.64 [R1+0x26b8], R50 ;  /* 0x0026b83201007387 */ /* 0x0001e80000100a00 */
[----:B0-----:R-:W4:Y:S04]  /*b9110*/  LDL.LU.64 R50, [R1+0x9700] ;  /* 0x0097000001327983 */ /* 0x001f280000300a00 */
[----:B------:R-:W4:Y:S01]  /*b9120*/  LDL.LU.64 R48, [R1+0x96f8] ;  /* 0x0096f80001307983 */ /* 0x000f220000300a00 */
[----:B---3--:R-:W-:Y:S03]  /*b9130*/  HMMA.16816.F32 R56, R28, R58, R40 ;  /* 0x0000003a1c38723c */ /* 0x008fe60000001828 */
[----:B------:R-:W3:Y:S04]  /*b9140*/  LDL.LU.64 R42, [R1+0x96f0] ;  /* 0x0096f000012a7983 */ /* 0x000ee80000300a00 */
[----:B------:R-:W3:-:S12]  /*b9150*/  LDL.LU.64 R40, [R1+0x96e8] ;  /* 0x0096e80001287983 */ /* 0x000ed80000300a00 */
[----:B------:R-:W-:Y:S04]  /*b9160*/  STL.64 [R1+0x26a0], R56 ;  /* 0x0026a03801007387 */ /* 0x000fe80000100a00 */
[----:B------:R0:W-:Y:S04]  /*b9170*/  STL.64 [R1+0x26a8], R58 ;  /* 0x0026a83a01007387 */ /* 0x0001e80000100a00 */
[----:B0-----:R-:W3:Y:S04]  /*b9180*/  LDL.LU.64 R58, [R1+0x96e0] ;  /* 0x0096e000013a7983 */ /* 0x001ee80000300a00 */
[----:B------:R-:W3:Y:S01]  /*b9190*/  LDL.LU.64 R56, [R1+0x96d8] ;  /* 0x0096d80001387983 */ /* 0x000ee20000300a00 */
[----:B------:R-:W-:-:S15]  /*b91a0*/  HMMA.16816.F32 R24, R28, R20, R24 ;  /* 0x000000141c18723c */ /* 0x000fde0000001818 */
[----:B------:R-:W-:-:S04]  /*b91b0*/  NOP ;  /* 0x0000000000007918 */ /* 0x000fc80000000000 */
[----:B------:R-:W-:Y:S04]  /*b91c0*/  STL.64 [R1+0x2690], R24 ;  /* 0x0026901801007387 */ /* 0x000fe80000100a00 */
[----:B------:R0:W-:Y:S04]  /*b91d0*/  STL.64 [R1+0x2698], R26 ;  /* 0x0026981a01007387 */ /* 0x0001e80000100a00 */
[----:B0-----:R-:W3:Y:S04]  /*b91e0*/  LDL.LU.64 R26, [R1+0x96d0] ;  /* 0x0096d000011a7983 */ /* 0x001ee80000300a00 */
[----:B------:R-:W3:Y:S01]  /*b91f0*/  LDL.LU.64 R24, [R1+0x96c8] ;  /* 0x0096c80001187983 */ /* 0x000ee20000300a00 */
[C---:B--2---:R-:W-:Y:S03]  /*b9200*/  HMMA.16816.F32 R20, R28.reuse, R22, R16 ;  /* 0x000000161c14723c */ /* 0x044fe60000001810 */
[----:B------:R-:W2:Y:S04]  /*b9210*/  LDL.LU.64 R18, [R1+0x96c0] ;  /* 0x0096c00001127983 */ /* 0x000ea80000300a00 */
[----:B------:R-:W2:Y:S01]  /*b9220*/  LDL.LU.64 R16, [R1+0x96b8] ;  /* 0x0096b80001107983 */ /* 0x000ea20000300a00 */
[C---:B----4-:R-:W-:Y:S11]  /*b9230*/  HMMA.16816.F32 R12, R28.reuse, R36, R12 ;  /* 0x000000241c0c723c */ /* 0x050ff6000000180c */
[----:B------:R-:W-:Y:S04]  /*b9240*/  STL.64 [R1+0x2680], R20 ;  /* 0x0026801401007387 */ /* 0x000fe80000100a00 */
[----:B------:R0:W-:Y:S04]  /*b9250*/  STL.64 [R1+0x2688], R22 ;  /* 0x0026881601007387 */ /* 0x0001e80000100a00 */
[----:B0-----:R-:W4:Y:S01]  /*b9260*/  LDL.LU.64 R22, [R1+0x96b0] ;  /* 0x0096b00001167983 */ /* 0x001f220000300a00 */
[C---:B------:R-:W-:Y:S03]  /*b9270*/  HMMA.16816.F32 R36, R28.reuse, R38, R4 ;  /* 0x000000261c24723c */ /* 0x040fe60000001804 */
[----:B------:R-:W4:Y:S04]  /*b9280*/  LDL.LU.64 R20, [R1+0x96a8] ;  /* 0x0096a80001147983 */ /* 0x000f280000300a00 */
[----:B------:R-:W-:Y:S04]  /*b9290*/  STL.64 [R1+0x2670], R12 ;  /* 0x0026700c01007387 */ /* 0x000fe80000100a00 */
[----:B------:R0:W-:Y:S04]  /*b92a0*/  STL.64 [R1+0x2678], R14 ;  /* 0x0026780e01007387 */ /* 0x0001e80000100a00 */
[----:B0-----:R-:W4:Y:S04]  /*b92b0*/  LDL.LU.64 R14, [R1+0x96a0] ;  /* 0x0096a000010e7983 */ /* 0x001f280000300a00 */
[----:B------:R-:W4:Y:S04]  /*b92c0*/  LDL.LU.64 R12, [R1+0x9698] ;  /* 0x00969800010c7983 */ /* 0x000f280000300a00 */
[----:B------:R-:W4:Y:S04]  /*b92d0*/  LDL.LU.64 R6, [R1+0x9690] ;  /* 0x0096900001067983 */ /* 0x000f280000300a00 */
[----:B------:R-:W4:Y:S01]  /*b92e0*/  LDL.LU.64 R4, [R1+0x9688] ;  /* 0x0096880001047983 */ /* 0x000f220000300a00 */
[C---:B------:R-:W-:Y:S03]  /*b92f0*/  HMMA.16816.F32 R44, R28.reuse, R48, R44 ;  /* 0x000000301c2c723c */ /* 0x040fe6000000182c */
[----:B------:R-:W-:Y:S04]  /*b9300*/  STL.64 [R1+0x2660], R36 ;  /* 0x0026602401007387 */ /* 0x000fe80000100a00 */
[----:B------:R0:W-:Y:S01]  /*b9310*/  STL.64 [R1+0x2668], R38 ;  /* 0x0026682601007387 */ /* 0x0001e20000100a00 */
[C---:B---3--:R-:W-:Y:S03]  /*b9320*/  HMMA.16816.F32 R48, R28.reuse, R50, R40 ;  /* 0x000000321c30723c */ /* 0x048fe60000001828 */
        /* <DEDUP_REMOVED lines=9> */
[----:B------:R0:W-:Y:S01]  /*b93c0*/  STL.64 [R1+0x2648], R50 ;  /* 0x0026483201007387 */ /* 0x0001e20000100a00 */
[C---:B------:R-:W-:Y:S03]  /*b93d0*/  HMMA.16816.F32 R32, R28.reuse, R34, R56 ;  /* 0x000000221c20723c */ /* 0x040fe60000001838 */
[----:B0-----:R-:W3:Y:S04]  /*b93e0*/  LDL.LU.64 R50, [R1+0x9650] ;  /* 0x0096500001327983 */ /* 0x001ee80000300a00 */
[----:B------:R-:W3:Y:S04]  /*b93f0*/  LDL.LU.64 R48, [R1+0x9648] ;  /* 0x0096480001307983 */ /* 0x000ee80000300a00 */
[----:B------:R-:W3:Y:S04]  /*b9400*/  LDL.LU.64 R58, [R1+0x9640] ;  /* 0x00964000013a7983 */ /* 0x000ee80000300a00 */
[----:B------:R-:W3:Y:S04]  /*b9410*/  LDL.LU.64 R56, [R1+0x9638] ;  /* 0x0096380001387983 */ /* 0x000ee80000300a00 */
[----:B------:R-:W-:Y:S04]  /*b9420*/  STL.64 [R1+0x2630], R32 ;  /* 0x0026302001007387 */ /* 0x000fe80000100a00 */
[----:B------:R-:W-:Y:S01]  /*b9430*/  STL.64 [R1+0x2638], R34 ;  /* 0x0026382201007387 */ /* 0x000fe20000100a00 */
[C---:B--2---:R-:W-:Y:S08]  /*b9440*/  HMMA.16816.F32 R24, R28.reuse, R16, R24 ;  /* 0x000000101c18723c */ /* 0x044ff00000001818 */
[C---:B----4-:R-:W-:Y:S11]  /*b9450*/  HMMA.16816.F32 R20, R28.reuse, R18, R20 ;  /* 0x000000121c14723c */ /* 0x050ff60000001814 */
[----:B------:R-:W-:Y:S04]  /*b9460*/  STL.64 [R1+0x2620], R24 ;  /* 0x0026201801007387 */ /* 0x000fe80000100a00 */
[----:B------:R-:W-:Y:S01]  /*b9470*/  STL.64 [R1+0x2628], R26 ;  /* 0x0026281a01007387 */ /* 0x000fe20000100a00 */
[C---:B------:R-:W-:Y:S08]  /*b9480*/  HMMA.16816.F32 R16, R28.reuse, R4, R12 ;  /* 0x000000041c10723c */ /* 0x040ff0000000180c */
[C---:B------:R-:W-:Y:S01]  /*b9490*/  HMMA.16816.F32 R12, R28.reuse, R6, R8 ;  /* 0x000000061c0c723c */ /* 0x040fe20000001808 */
[----:B------:R-:W-:Y:S04]  /*b94a0*/  STL.64 [R1+0x2610], R20 ;  /* 0x0026101401007387 */ /* 0x000fe80000100a00 */
[----:B------:R-:W-:Y:S06]  /*b94b0*/  STL.64 [R1+0x2618], R22 ;  /* 0x0026181601007387 */ /* 0x000fec0000100a00 */
[----:B------:R-:W-:Y:S04]  /*b94c0*/  STL.64 [R1+0x2600], R16 ;  /* 0x0026001001007387 */ /* 0x000fe80000100a00 */
[----:B------:R-:W-:Y:S04]  /*b94d0*/  STL.64 [R1+0x2608], R18 ;  /* 0x0026081201007387 */ /* 0x000fe80000100a00 */
[----:B------:R-:W-:Y:S04]  /*b94e0*/  STL.64 [R1+0x25f0], R12 ;  /* 0x0025f00c01007387 */ /* 0x000fe80000100a00 */
[----:B------:R0:W-:Y:S01]  /*b94f0*/  STL.64 [R1+0x25f8], R14 ;  /* 0x0025f80e01007387 */ /* 0x0001e20000100a00 */
[C---:B---3--:R-:W-:Y:S08]  /*b9500*/  HMMA.16816.F32 R4, R28.reuse, R44, R36 ;  /* 0x0000002c1c04723c */ /* 0x048ff00000001824 */
[C---:B------:R-:W-:Y:S08]  /*b9510*/  HMMA.16816.F32 R8, R28.reuse, R46, R40 ;  /* 0x0000002e1c08723c */ /* 0x040ff00000001828 */
[C---:B0-----:R-:W-:Y:S03]  /*b9520*/  HMMA.16816.F32 R12, R28.reuse, R56, R48 ;  /* 0x000000381c0c723c */ /* 0x041fe60000001830 */
[----:B------:R-:W-:Y:S04]  /*b9530*/  STL.64 [R1+0x25e0], R4 ;  /* 0x0025e00401007387 */ /* 0x000fe80000100a00 */
[----:B------:R0:W-:Y:S02]  /*b9540*/  STL.64 [R1+0x25e8], R6 ;  /* 0x0025e80601007387 */ /* 0x0001e40000100a00 */
[----:B0-----:R-:W-:Y:S02]  /*b9550*/  HMMA.16816.F32 R4, R28, R58, R52 ;  /* 0x0000003a1c04723c */ /* 0x001fe40000001834 */
[----:B------:R0:W-:Y:S04]  /*b9560*/  STL.64 [R1+0x25d0], R8 ;  /* 0x0025d00801007387 */ /* 0x0001e80000100a00 */
[----:B------:R1:W-:Y:S04]  /*b9570*/  STL.64 [R1+0x25d8], R10 ;  /* 0x0025d80a01007387 */ /* 0x0003e80000100a00 */
[----:B0-----:R-:W2:Y:S04]  /*b9580*/  LDL.LU R8, [R1+0x1030] ;  /* 0x0010300001087983 */ /* 0x001ea80000300800 */
        /* <DEDUP_REMOVED lines=26> */
[----:B---3--:R-:W-:Y:S04]  /*b9730*/  STL.64 [R1+0x9560], R48 ;  /* 0x0095603001007387 */ /* 0x008fe80000100a00 */
[----:B------:R-:W3:Y:S04]  /*b9740*/  LDL.LU R56, [R1+0x10c0] ;  /* 0x0010c00001387983 */ /* 0x000ee80000300800 */
[----:B------:R-:W3:Y:S04]  /*b9750*/  LDL.LU R57, [R1+0x10c4] ;  /* 0x0010c40001397983 */ /* 0x000ee80000300800 */
[----:B------:R-:W2:Y:S04]  /*b9760*/  LDL.LU R58, [R1+0x10c8] ;  /* 0x0010c800013a7983 */ /* 0x000ea80000300800 */
[----:B------:R-:W2:Y:S04]  /*b9770*/  LDL.LU R59, [R1+0x10cc] ;  /* 0x0010cc00013b7983 */ /* 0x000ea80000300800 */
[----:B--2---:R-:W-:Y:S04]  /*b9780*/  STL.64 [R1+0x9578], R58 ;  /* 0x0095783a01007387 */ /* 0x004fe80000100a00 */
[----:B---3--:R2:W-:Y:S04]  /*b9790*/  STL.64 [R1+0x9570], R56 ;  /* 0x0095703801007387 */ /* 0x0085e80000100a00 */
[----:B------:R-:W3:Y:S04]  /*b97a0*/  LDL R46, [R1] ;  /* 0x00000000012e7983 */ /* 0x000ee80000100800 */
[----:B------:R-:W3:Y:S04]  /*b97b0*/  LDL R47, [R1+0x4] ;  /* 0x00000400012f7983 */ /* 0x000ee80000100800 */
[----:B------:R-:W2:Y:S04]  /*b97c0*/  LDL.LU R40, [R1+0x10d0] ;  /* 0x0010d00001287983 */ /* 0x000ea80000300800 */
[----:B------:R-:W2:Y:S04]  /*b97d0*/  LDL.LU R41, [R1+0x10d4] ;  /* 0x0010d40001297983 */ /* 0x000ea80000300800 */
[----:B------:R-:W2:Y:S04]  /*b97e0*/  LDL.LU R42, [R1+0x10d8] ;  /* 0x0010d800012a7983 */ /* 0x000ea80000300800 */
[----:B------:R-:W2:Y:S01]  /*b97f0*/  LDL.LU R43, [R1+0x10dc] ;  /* 0x0010dc00012b7983 */ /* 0x000ea20000300800 */
[----:B------:R-:W-:-:S03]  /*b9800*/  IMAD.MOV.U32 R45, RZ, RZ, R0 ;  /* 0x000000ffff2d7224 */ /* 0x000fc600078e0000 */
[----:B--2---:R-:W-:Y:S04]  /*b9810*/  STL.64 [R1+0x9588], R42 ;  /* 0x0095882a01007387 */ /* 0x004fe80000100a00 */
[----:B------:R-:W-:Y:S04]  /*b9820*/  STL.64 [R1+0x9580], R40 ;  /* 0x0095802801007387 */ /* 0x000fe80000100a00 */
[----:B------:R-:W2:Y:S04]  /*b9830*/  LDL R44, [R1+0x8] ;  /* 0x00000800012c7983 */ /* 0x000ea80000100800 */
[----:B------:R-:W4:Y:S04]  /*b9840*/  LDL.LU R0, [R1+0x9634] ;  /* 0x0096340001007983 */ /* 0x000f280000300800 */
[----:B---3--:R3:W-:Y:S04]  /*b9850*/  STL.64 [R1+0x9598], R46 ;  /* 0x0095982e01007387 */ /* 0x0087e80000100a00 */
[----:B--2---:R-:W-:Y:S04]  /*b9860*/  STL.64 [R1+0x9590], R44 ;  /* 0x0095902c01007387 */ /* 0x004fe80000100a00 */
[----:B0-----:R-:W2:Y:S04]  /*b9870*/  LDL R10, [R1+0x10] ;  /* 0x00001000010a7983 */ /* 0x001ea80000100800 */
[----:B------:R-:W2:Y:S04]  /*b9880*/  LDL R11, [R1+0x14] ;  /* 0x00001400010b7983 */ /* 0x000ea80000100800 */
[----:B-1----:R-:W2:Y:S04]  /*b9890*/  LDL.LU R16, [R1+0x10f0] ;  /* 0x0010f00001107983 */ /* 0x002ea80000300800 */
[----:B------:R-:W2:Y:S04]  /*b98a0*/  LDL.LU R17, [R1+0x10f4] ;  /* 0x0010f40001117983 */ /* 0x000ea80000300800 */
[----:B------:R-:W2:Y:S04]  /*b98b0*/  LDL.LU R18, [R1+0x10f8] ;  /* 0x0010f80001127983 */ /* 0x000ea80000300800 */
[----:B------:R-:W2:Y:S01]  /*b98c0*/  LDL.LU R19, [R1+0x10fc] ;  /* 0x0010fc0001137983 */ /* 0x000ea20000300800 */
[----:B----4-:R-:W-:-:S03]  /*b98d0*/  IMAD.MOV.U32 R9, RZ, RZ, R0 ;  /* 0x000000ffff097224 */ /* 0x010fc600078e0000 */
[----:B--2---:R-:W-:Y:S04]  /*b98e0*/  STL.64 [R1+0x95a8], R18 ;  /* 0x0095a81201007387 */ /* 0x004fe80000100a00 */
[----:B------:R0:W-:Y:S04]  /*b98f0*/  STL.64 [R1+0x95a0], R16 ;  /* 0x0095a01001007387 */ /* 0x0001e80000100a00 */
[----:B------:R-:W2:Y:S04]  /*b9900*/  LDL R8, [R1+0x18] ;  /* 0x0000180001087983 */ /* 0x000ea80000100800 */
[----:B------:R-:W4:Y:S04]  /*b9910*/  LDL.LU R0, [R1+0x9630] ;  /* 0x0096300001007983 */ /* 0x000f280000300800 */
[----:B------:R-:W-:Y:S04]  /*b9920*/  STL.64 [R1+0x95b8], R10 ;  /* 0x0095b80a01007387 */ /* 0x000fe80000100a00 */
[----:B--2---:R1:W-:Y:S04]  /*b9930*/  STL.64 [R1+0x95b0], R8 ;  /* 0x0095b00801007387 */ /* 0x0043e80000100a00 */
        /* <DEDUP_REMOVED lines=17> */
[----:B------:R-:W-:Y:S04]  /*b9a50*/  STL.64 [R1+0x95e8], R50 ;  /* 0x0095e83201007387 */ /* 0x000fe80000100a00 */
[----:B----4-:R-:W-:Y:S04]  /*b9a60*/  STL.64 [R1+0x95e0], R48 ;  /* 0x0095e03001007387 */ /* 0x010fe80000100a00 */
[----:B---3--:R-:W3:Y:S04]  /*b9a70*/  LDL R46, [R1+0x30] ;  /* 0x00003000012e7983 */ /* 0x008ee80000100800 */
[----:B------:R-:W3:Y:S04]  /*b9a80*/  LDL R47, [R1+0x34] ;  /* 0x00003400012f7983 */ /* 0x000ee80000100800 */
[----:B0-----:R-:W4:Y:S04]  /*b9a90*/  LDL.LU R16, [R1+0x1130] ;  /* 0x0011300001107983 */ /* 0x001f280000300800 */
[----:B------:R-:W4:Y:S04]  /*b9aa0*/  LDL.LU R17, [R1+0x1134] ;  /* 0x0011340001117983 */ /* 0x000f280000300800 */
[----:B------:R-:W3:Y:S04]  /*b9ab0*/  LDL.LU R18, [R1+0x1138] ;  /* 0x0011380001127983 */ /* 0x000ee80000300800 */
[----:B------:R-:W3:Y:S01]  /*b9ac0*/  LDL.LU R19, [R1+0x113c] ;  /* 0x00113c0001137983 */ /* 0x000ee20000300800 */
[----:B--2---:R-:W-:-:S03]  /*b9ad0*/  IMAD.MOV.U32 R45, RZ, RZ, R0 ;  /* 0x000000ffff2d7224 */ /* 0x004fc600078e0000 */
[----:B---3--:R0:W-:Y:S04]  /*b9ae0*/  STL.64 [R1+0x95f8], R18 ;  /* 0x0095f81201007387 */ /* 0x0081e80000100a00 */
[----:B----4-:R-:W-:Y:S04]  /*b9af0*/  STL.64 [R1+0x95f0], R16 ;  /* 0x0095f01001007387 */ /* 0x010fe80000100a00 */
[----:B------:R-:W2:Y:S04]  /*b9b00*/  LDL R44, [R1+0x38] ;  /* 0x00003800012c7983 */ /* 0x000ea80000100800 */
[----:B------:R-:W3:Y:S04]  /*b9b10*/  LDL.LU R0, [R1+0x9628] ;  /* 0x0096280001007983 */ /* 0x000ee80000300800 */
[----:B------:R-:W-:Y:S04]  /*b9b20*/  STL.64 [R1+0x9608], R46 ;  /* 0x0096082e01007387 */ /* 0x000fe80000100a00 */
[----:B--2---:R2:W-:Y:S04]  /*b9b30*/  STL.64 [R1+0x9600], R44 ;  /* 0x0096002c01007387 */ /* 0x0045e80000100a00 */
[----:B-1----:R-:W4:Y:S04]  /*b9b40*/  LDL.LU R8, [R1+0x1140] ;  /* 0x0011400001087983 */ /* 0x002f280000300800 */
[----:B------:R-:W4:Y:S04]  /*b9b50*/  LDL.LU R9, [R1+0x1144] ;  /* 0x0011440001097983 */ /* 0x000f280000300800 */
[----:B------:R-:W2:Y:S04]  /*b9b60*/  LDL.LU R10, [R1+0x1148] ;  /* 0x00114800010a7983 */ /* 0x000ea80000300800 */
[----:B------:R-:W2:Y:S01]  /*b9b70*/  LDL.LU R11, [R1+0x114c] ;  /* 0x00114c00010b7983 */ /* 0x000ea20000300800 */
[----:B---3--:R-:W-:-:S03]  /*b9b80*/  IMAD.MOV.U32 R25, RZ, RZ, R0 ;  /* 0x000000ffff197224 */ /* 0x008fc600078e0000 */
[----:B--2---:R-:W-:Y:S04]  /*b9b90*/  STL.64 [R1+0x9618], R10 ;  /* 0x0096180a01007387 */ /* 0x004fe80000100a00 */
[----:B----4-:R1:W-:Y:S04]  /*b9ba0*/  STL.64 [R1+0x9610], R8 ;  /* 0x0096100801007387 */ /* 0x0103e80000100a00 */
[----:B------:R-:W2:Y:S04]  /*b9bb0*/  LDL R26, [R1+0x40] ;  /* 0x00004000011a7983 */ /* 0x000ea80000100800 */
[----:B------:R-:W2:Y:S04]  /*b9bc0*/  LDL R27, [R1+0x44] ;  /* 0x00004400011b7983 */ /* 0x000ea80000100800 */
[----:B------:R-:W2:Y:S04]  /*b9bd0*/  LDL.LU R56, [R1+0x1150] ;  /* 0x0011500001387983 */ /* 0x000ea80000300800 */
[----:B------:R-:W2:Y:S04]  /*b9be0*/  LDL.LU R57, [R1+0x1154] ;  /* 0x0011540001397983 */ /* 0x000ea80000300800 */
[----:B------:R-:W2:Y:S04]  /*b9bf0*/  LDL.LU R58, [R1+0x1158] ;  /* 0x00115800013a7983 */ /* 0x000ea80000300800 */
[----:B------:R-:W2:Y:S04]  /*b9c00*/  LDL.LU R59, [R1+0x115c] ;  /* 0x00115c00013b7983 */ /* 0x000ea80000300800 */
[----:B------:R-:W3:Y:S04]  /*b9c10*/  LDL R24, [R1+0x48] ;  /* 0x0000480001187983 */ /* 0x000ee80000100800 */
[----:B------:R-:W4:Y:S04]  /*b9c20*/  LDL.LU R0, [R1+0x9624] ;  /* 0x0096240001007983 */ /* 0x000f280000300800 */
[----:B0-----:R-:W2:Y:S04]  /*b9c30*/  LDL R18, [R1+0x50] ;  /* 0x0000500001127983 */ /* 0x001ea80000100800 */
[----:B------:R-:W2:Y:S04]  /*b9c40*/  LDL R19, [R1+0x54] ;  /* 0x0000540001137983 */ /* 0x000ea80000100800 */
[----:B------:R-:W2:Y:S04]  /*b9c50*/  LDL.LU R44, [R1+0x1170] ;  /* 0x00117000012c7983 */ /* 0x000ea80000300800 */
[----:B------:R-:W2:Y:S04]  /*b9c60*/  LDL.LU R45, [R1+0x1174] ;  /* 0x00117400012d7983 */ /* 0x000ea80000300800 */
[----:B------:R-:W2:Y:S04]  /*b9c70*/  LDL.LU R46, [R1+0x1178] ;  /* 0x00117800012e7983 */ /* 0x000ea80000300800 */
[----:B------:R-:W2:Y:S04]  /*b9c80*/  LDL.LU R47, [R1+0x117c] ;  /* 0x00117c00012f7983 */ /* 0x000ea80000300800 */
[----:B------:R-:W2:Y:S01]  /*b9c90*/  LDL R16, [R1+0x58] ;  /* 0x0000580001107983 */ /* 0x000ea20000100800 */
[----:B----4-:R-:W-:-:S03]  /*b9ca0*/  IMAD.MOV.U32 R17, RZ, RZ, R0 ;  /* 0x000000ffff117224 */ /* 0x010fc600078e0000 */
[----:B------:R-:W4:Y:S04]  /*b9cb0*/  LDL.LU R0, [R1+0x9620] ;  /* 0x0096200001007983 */ /* 0x000f280000300800 */
        /* <DEDUP_REMOVED lines=36> */
[C---:B--2---:R-:W-:Y:S08]  /*b9f00*/  HMMA.16816.F32 R8, R28.reuse, R16, R8 ;  /* 0x000000101c08723c */ /* 0x044ff00000001808 */
[C---:B------:R-:W-:Y:S08]  /*b9f10*/  HMMA.16816.F32 R16, R28.reuse, R18, R44 ;  /* 0x000000121c10723c */ /* 0x040ff0000000182c */
[C---:B---3--:R-:W-:Y:S03]  /*b9f20*/  HMMA.16816.F32 R48, R28.reuse, R24, R48 ;  /* 0x000000181c30723c */ /* 0x048fe60000001830 */
[----:B------:R-:W-:Y:S04]  /*b9f30*/  STL.64 [R1+0x25a0], R8 ;  /* 0x0025a00801007387 */ /* 0x000fe80000100a00 */
[----:B------:R0:W-:Y:S04]  /*b9f40*/  STL.64 [R1+0x25a8], R10 ;  /* 0x0025a80a01007387 */ /* 0x0001e80000100a00 */
[----:B0-----:R-:W2:Y:S04]  /*b9f50*/  LDL.LU.64 R10, [R1+0x9618] ;  /* 0x00961800010a7983 */ /* 0x001ea80000300a00 */
[----:B------:R-:W2:Y:S04]  /*b9f60*/  LDL.LU.64 R8, [R1+0x9610] ;  /* 0x0096100001087983 */ /* 0x000ea80000300a00 */
[----:B------:R-:W3:Y:S04]  /*b9f70*/  LDL.LU.64 R46, [R1+0x9608] ;  /* 0x00960800012e7983 */ /* 0x000ee80000300a00 */
[----:B------:R-:W2:Y:S04]  /*b9f80*/  LDL.LU.64 R44, [R1+0x9600] ;  /* 0x00960000012c7983 */ /* 0x000ea80000300a00 */
[----:B------:R-:W-:Y:S04]  /*b9f90*/  STL.64 [R1+0x2590], R16 ;  /* 0x0025901001007387 */ /* 0x000fe80000100a00 */
[----:B------:R0:W-:Y:S04]  /*b9fa0*/  STL.64 [R1+0x2598], R18 ;  /* 0x0025981201007387 */ /* 0x0001e80000100a00 */
[----:B0-----:R-:W3:Y:S04]  /*b9fb0*/  LDL.LU.64 R18, [R1+0x95f8] ;  /* 0x0095f80001127983 */ /* 0x001ee80000300a00 */
[----:B------:R-:W3:Y:S04]  /*b9fc0*/  LDL.LU.64 R16, [R1+0x95f0] ;  /* 0x0095f00001107983 */ /* 0x000ee80000300a00 */
[----:B------:R-:W-:Y:S04]  /*b9fd0*/  STL.64 [R1+0x2580], R48 ;  /* 0x0025803001007387 */ /* 0x000fe80000100a00 */
[----:B------:R0:W-:Y:S04]  /*b9fe0*/  STL.64 [R1+0x2588], R50 ;  /* 0x0025883201007387 */ /* 0x0001e80000100a00 */
[----:B0-----:R-:W4:Y:S04]  /*b9ff0*/  LDL.LU.64 R50, [R1+0x95e8] ;  /* 0x0095e80001327983 */ /* 0x001f280000300a00 */
[----:B------:R-:W4:Y:S01]  /*ba000*/  LDL.LU.64 R48, [R1+0x95e0] ;  /* 0x0095e00001307983 */ /* 0x000f220000300a00 */
[----:B------:R-:W-:Y:S03]  /*ba010*/  HMMA.16816.F32 R24, R28, R26, R56 ;  /* 0x0000001a1c18723c */ /* 0x000fe60000001838 */
[----:B------:R-:W4:Y:S04]  /*ba020*/  LDL.LU.64 R58, [R1+0x95d8] ;  /* 0x0095d800013a7983 */ /* 0x000f280000300a00 */
[----:B------:R-:W4:-:S12]  /*ba030*/  LDL.LU.64 R56, [R1+0x95d0] ;  /* 0x0095d00001387983 */ /* 0x000f180000300a00 */
[----:B------:R-:W-:Y:S04]  /*ba040*/  STL.64 [R1+0x2570], R24 ;  /* 0x0025701801007387 */ /* 0x000fe80000100a00 */
[----:B------:R0:W-:Y:S04]  /*ba050*/  STL.64 [R1+0x2578], R26 ;  /* 0x0025781a01007387 */ /* 0x0001e80000100a00 */
[----:B0-----:R-:W4:Y:S04]  /*ba060*/  LDL.LU.64 R26, [R1+0x95c8] ;  /* 0x0095c800011a7983 */ /* 0x001f280000300a00 */
[----:B------:R-:W4:Y:S01]  /*ba070*/  LDL.LU.64 R24, [R1+0x95c0] ;  /* 0x0095c00001187983 */ /* 0x000f220000300a00 */
[C---:B--2---:R-:W-:Y:S08]  /*ba080*/  HMMA.16816.F32 R8, R28.reuse, R44, R8 ;  /* 0x0000002c1c08723c */ /* 0x044ff00000001808 */
[C---:B---3--:R-:W-:Y:S11]  /*ba090*/  HMMA.16816.F32 R44, R28.reuse, R46, R16 ;  /* 0x0000002e1c2c723c */ /* 0x048ff60000001810 */
[----:B------:R-:W-:Y:S04]  /*ba0a0*/  STL.64 [R1+0x2560], R8 ;  /* 0x0025600801007387 */ /* 0x000fe80000100a00 */
[----:B------:R0:W-:Y:S01]  /*ba0b0*/  STL.64 [R1+0x2568], R10 ;  /* 0x0025680a01007387 */ /* 0x0001e20000100a00 */
[C---:B----4-:R-:W-:Y:S03]  /*ba0c0*/  HMMA.16816.F32 R40, R28.reuse, R48, R40 ;  /* 0x000000301c28723c */ /* 0x050fe60000001828 */
[----:B0-----:R-:W2:Y:S04]  /*ba0d0*/  LDL.LU.64 R10, [R1+0x95b8] ;  /* 0x0095b800010a7983 */ /* 0x001ea80000300a00 */
[----:B------:R-:W3:Y:S04]  /*ba0e0*/  LDL.LU.64 R8, [R1+0x95b0] ;  /* 0x0095b00001087983 */ /* 0x000ee80000300a00 */
[----:B------:R-:W2:Y:S04]  /*ba0f0*/  LDL.LU.64 R18, [R1+0x95a8] ;  /* 0x0095a80001127983 */ /* 0x000ea80000300a00 */
[----:B------:R-:W2:Y:S04]  /*ba100*/  LDL.LU.64 R16, [R1+0x95a0] ;  /* 0x0095a00001107983 */ /* 0x000ea80000300a00 */
[----:B------:R-:W-:Y:S04]  /*ba110*/  STL.64 [R1+0x2550], R44 ;  /* 0x0025502c01007387 */ /* 0x000fe80000100a00 */
[----:B------:R0:W-:Y:S01]  /*ba120*/  STL.64 [R1+0x2558], R46 ;  /* 0x0025582e01007387 */ /* 0x0001e20000100a00 */
[C---:B------:R-:W-:Y:S03]  /*ba130*/  HMMA.16816.F32 R48, R28.reuse, R50, R56 ;  /* 0x000000321c30723c */ /* 0x040fe60000001838 */
[----:B0-----:R-:W4:Y:S04]  /*ba140*/  LDL.LU.64 R46, [R1+0x9598] ;  /* 0x00959800012e7983 */ /* 0x001f280000300a00 */
[----:B------:R-:W4:Y:S04]  /*ba150*/  LDL.LU.64 R44, [R1+0x9590] ;  /* 0x00959000012c7983 */ /* 0x000f280000300a00 */
        /* <DEDUP_REMOVED lines=10> */
[C---:B---3--:R-:W-:Y:S08]  /*ba200*/  HMMA.16816.F32 R24, R28.reuse, R8, R24 ;  /* 0x000000081c18723c */ /* 0x048ff00000001818 */
[C---:B--2---:R-:W-:Y:S08]  /*ba210*/  HMMA.16816.F32 R8, R28.reuse, R10, R16 ;  /* 0x0000000a1c08723c */ /* 0x044ff00000001810 */
[C---:B----4-:R-:W-:Y:S03]  /*ba220*/  HMMA.16816.F32 R36, R28.reuse, R44, R36 ;  /* 0x0000002c1c24723c */ /* 0x050fe60000001824 */
[----:B------:R-:W-:Y:S04]  /*ba230*/  STL.64 [R1+0x2520], R24 ;  /* 0x0025201801007387 */ /* 0x000fe80000100a00 */
[----:B------:R0:W-:Y:S01]  /*ba240*/  STL.64 [R1+0x2528], R26 ;  /* 0x0025281a01007387 */ /* 0x0001e20000100a00 */
[C---:B------:R-:W-:Y:S08]  /*ba250*/  HMMA.16816.F32 R44, R28.reuse, R46, R40 ;  /* 0x0000002e1c2c723c */ /* 0x040ff00000001828 */
[C---:B------:R-:W-:Y:S01]  /*ba260*/  HMMA.16816.F32 R56, R28.reuse, R60, R56 ;  /* 0x0000003c1c38723c */ /* 0x040fe20000001838 */
[----:B0-----:R-:W2:Y:S04]  /*ba270*/  LDL.LU.64 R26, [R1+0x9558] ;  /* 0x00955800011a7983 */ /* 0x001ea80000300a00 */
[----:B------:R-:W2:Y:S04]  /*ba280*/  LDL.LU.64 R24, [R1+0x9550] ;  /* 0x0095500001187983 */ /* 0x000ea80000300a00 */
[----:B------:R-:W3:Y:S04]  /*ba290*/  LDL.LU.64 R18, [R1+0x9548] ;  /* 0x0095480001127983 */ /* 0x000ee80000300a00 */
[----:B------:R-:W3:Y:S04]  /*ba2a0*/  LDL.LU.64 R16, [R1+0x9540] ;  /* 0x0095400001107983 */ /* 0x000ee80000300a00 */
[----:B------:R-:W-:Y:S04]  /*ba2b0*/  STL.64 [R1+0x2510], R8 ;  /* 0x0025100801007387 */ /* 0x000fe80000100a00 */
[----:B------:R0:W-:Y:S04]  /*ba2c0*/  STL.64 [R1+0x2518], R10 ;  /* 0x0025180a01007387 */ /* 0x0001e80000100a00 */
[----:B0-----:R-:W4:Y:S04]  /*ba2d0*/  LDL.LU.64 R10, [R1+0x9538] ;  /* 0x00953800010a7983 */ /* 0x001f280000300a00 */
[----:B------:R-:W4:Y:S04]  /*ba2e0*/  LDL.LU.64 R8, [R1+0x9530] ;  /* 0x0095300001087983 */ /* 0x000f280000300a00 */
[----:B------:R-:W-:Y:S04]  /*ba2f0*/  STL.64 [R1+0x2500], R36 ;  /* 0x0025002401007387 */ /* 0x000fe80000100a00 */
[----:B------:R0:W-:Y:S04]  /*ba300*/  STL.64 [R1+0x2508], R38 ;  /* 0x0025082601007387 */ /* 0x0001e80000100a00 */
[----:B0-----:R-:W2:Y:S04]  /*ba310*/  LDL.LU.64 R38, [R1+0x9528] ;  /* 0x0095280001267983 */ /* 0x001ea80000300a00 */
[----:B------:R-:W2:Y:S04]  /*ba320*/  LDL.LU.64 R36, [R1+0x9520] ;  /* 0x0095200001247983 */ /* 0x000ea80000300a00 */
[----:B------:R-:W4:Y:S04]  /*ba330*/  LDL.LU.64 R42, [R1+0x9518] ;  /* 0x00951800012a7983 */ /* 0x000f280000300a00 */
[----:B------:R-:W2:Y:S04]  /*ba340*/  LDL.LU.64 R40, [R1+0x9510] ;  /* 0x0095100001287983 */ /* 0x000ea80000300a00 */
[----:B------:R-:W-:Y:S04]  /*ba350*/  STL.64 [R1+0x24f0], R44 ;  /* 0x0024f02c01007387 */ /* 0x000fe80000100a00 */
[----:B------:R0:W-:Y:S04]  /*ba360*/  STL.64 [R1+0x24f8], R46 ;  /* 0x0024f82e01007387 */ /* 0x0001e80000100a00 */
[----:B0-----:R-:W3:Y:S04]  /*ba370*/  LDL.LU.64 R46, [R1+0x9508] ;  /* 0x00950800012e7983 */ /* 0x001ee80000300a00 */
[----:B------:R-:W2:Y:S04]  /*ba380*/  LDL.LU.64 R44, [R1+0x9500] ;  /* 0x00950000012c7983 */ /* 0x000ea80000300a00 */
        /* <DEDUP_REMOVED lines=22> */
[C---:B----4-:R-:W-:Y:S08]  /*ba4f0*/  HMMA.16816.F32 R8, R28.reuse, R42, R8 ;  /* 0x0000002a1c08723c */ /* 0x050ff00000001808 */
[C---:B------:R-:W-:Y:S08]  /*ba500*/  HMMA.16816.F32 R4, R28.reuse, R40, R4 ;  /* 0x000000281c04723c */ /* 0x040ff00000001804 */
[C---:B--2---:R-:W-:Y:S08]  /*ba510*/  HMMA.16816.F32 R24, R28.reuse, R50, R24 ;  /* 0x000000321c18723c */ /* 0x044ff00000001818 */
[C---:B---3--:R-:W-:Y:S08]  /*ba520*/  HMMA.16816.F32 R20, R28.reuse, R48, R20 ;  /* 0x000000301c14723c */ /* 0x048ff00000001814 */
[C---:B------:R-:W-:Y:S08]  /*ba530*/  HMMA.16816.F32 R32, R28.reuse, R52, R32 ;  /* 0x000000341c20723c */ /* 0x040ff00000001820 */
[----:B------:R-:W-:Y:S01]  /*ba540*/  HMMA.16816.F32 R56, R28, R54, R56 ;  /* 0x000000361c38723c */ /* 0x000fe20000001838 */
[----:B------:R-:W-:-:S15]  /*ba550*/  STL.64 [R1+0x92d8], R54 ;  /* 0x0092d83601007387 */ /* 0x000fde0000100a00 */
[----:B------:R-:W-:-:S03]  /*ba560*/  NOP ;  /* 0x0000000000007918 */ /* 0x000fc60000000000 */
        /* <DEDUP_REMOVED lines=27> */
[----:B-1----:R-:W4:Y:S04]  /*ba720*/  LDL.LU R44, [R1+0xf50] ;  /* 0x000f5000012c7983 */ /* 0x002f280000300800 */
[----:B------:R-:W4:Y:S04]  /*ba730*/  LDL.LU R45, [R1+0xf54] ;  /* 0x000f5400012d7983 */ /* 0x000f280000300800 */
[----:B------:R-:W4:Y:S04]  /*ba740*/  LDL.LU R46, [R1+0xf58] ;  /* 0x000f5800012e7983 */ /* 0x000f280000300800 */
[----:B------:R-:W4:Y:S04]  /*ba750*/  LDL.LU R47, [R1+0xf5c] ;  /* 0x000f5c00012f7983 */ /* 0x000f280000300800 */
[----:B0-----:R-:W4:Y:S04]  /*ba760*/  LDL.LU R8, [R1+0xfc0] ;  /* 0x000fc00001087983 */ /* 0x001f280000300800 */
[----:B------:R-:W4:Y:S04]  /*ba770*/  LDL.LU R9, [R1+0xfc4] ;  /* 0x000fc40001097983 */ /* 0x000f280000300800 */
[----:B---3--:R-:W4:Y:S04]  /*ba780*/  LDL.LU R10, [R1+0xfc8] ;  /* 0x000fc800010a7983 */ /* 0x008f280000300800 */
        /* <DEDUP_REMOVED lines=54> */
[----:B----4-:R-:W-:Y:S03]  /*baaf0*/  HMMA.16816.F32 R4, R28, R2, R4 ;  /* 0x000000021c04723c */ /* 0x010fe60000001804 */
[----:B------:R-:W4:Y:S04]  /*bab00*/  LDL.LU.64 R32, [R1+0x94a8] ;  /* 0x0094a80001207983 */ /* 0x000f280000300a00 */
[----:B------:R-:W-:Y:S04]  /*bab10*/  STL.64 [R1+0x9318], R38 ;  /* 0x0093182601007387 */ /* 0x000fe80000100a00 */
[----:B------:R0:W-:Y:S04]  /*bab20*/  STL.64 [R1+0x9310], R36 ;  /* 0x0093102401007387 */ /* 0x0001e80000100a00 */
[----:B0-----:R-:W2:Y:S04]  /*bab30*/  LDL.LU R36, [R1+0xf70] ;  /* 0x000f700001247983 */ /* 0x001ea80000300800 */
[----:B------:R-:W2:Y:S04]  /*bab40*/  LDL.LU R37, [R1+0xf74] ;  /* 0x000f740001257983 */ /* 0x000ea80000300800 */
[----:B------:R-:W2:Y:S01]  /*bab50*/  LDL.LU R38, [R1+0xf78] ;  /* 0x000f780001267983 */ /* 0x000ea20000300800 */
[----:B------:R-:W-:-:S03]  /*bab60*/  IMAD.MOV.U32 R39, RZ, RZ, R0 ;  /* 0x000000ffff277224 */ /* 0x000fc600078e0000 */
[----:B------:R-:W2:Y:S01]  /*bab70*/  LDL.LU R0, [R1+0x94a0] ;  /* 0x0094a00001007983 */ /* 0x000ea20000300800 */
[----:B---3--:R-:W-:-:S15]  /*bab80*/  HMMA.16816.F32 R24, R28, R34, R24 ;  /* 0x000000221c18723c */ /* 0x008fde0000001818 */
[----:B------:R-:W-:-:S04]  /*bab90*/  NOP ;  /* 0x0000000000007918 */ /* 0x000fc80000000000 */
[----:B------:R-:W-:Y:S04]  /*baba0*/  STL.64 [R1+0x2410], R24 ;  /* 0x0024101801007387 */ /* 0x000fe80000100a00 */
[----:B------:R0:W-:Y:S04]  /*babb0*/  STL.64 [R1+0x2418], R26 ;  /* 0x0024181a01007387 */ /* 0x0001e80000100a00 */
[----:B0-----:R-:W3:Y:S04]  /*babc0*/  LDL.LU.64 R26, [R1+0x9498] ;  /* 0x00949800011a7983 */ /* 0x001ee80000300a00 */
[----:B------:R-:W2:Y:S04]  /*babd0*/  LDL.LU.64 R24, [R1+0x9490] ;  /* 0x0094900001187983 */ /* 0x000ea80000300a00 */
[----:B------:R-:W-:Y:S04]  /*babe0*/  STL.64 [R1+0x2400], R4 ;  /* 0x0024000401007387 */ /* 0x000fe80000100a00 */
[----:B------:R0:W-:Y:S04]  /*babf0*/  STL.64 [R1+0x2408], R6 ;  /* 0x0024080601007387 */ /* 0x0001e80000100a00 */
[----:B0-----:R-:W2:Y:S04]  /*bac00*/  LDL.LU.64 R6, [R1+0x9488] ;  /* 0x0094880001067983 */ /* 0x001ea80000300a00 */
[----:B------:R-:W2:Y:S02]  /*bac10*/  LDL.LU.64 R4, [R1+0x9480] ;  /* 0x0094800001047983 */ /* 0x000ea40000300a00 */
        /* <DEDUP_REMOVED lines=30> */
[----:B------:R-:W2:Y:S01]  /*bae00*/  LDL.LU R10, [R1+0xf98] ;  /* 0x000f9800010a7983 */ /* 0x000ea20000300800 */
[----:B------:R-:W-:Y:S01]  /*bae10*/  IMAD.MOV.U32 R11, RZ, RZ, R0 ;  /* 0x000000ffff0b7224 */ /* 0x000fe200078e0000 */
[C---:B---3--:R-:W-:Y:S08]  /*bae20*/  HMMA.16816.F32 R4, R28.reuse, R14, R4 ;  /* 0x0000000e1c04723c */ /* 0x048ff00000001804 */
[----:B--2---:R-:W-:Y:S01]  /*bae30*/  HMMA.16816.F32 R8, R28, R12, R8 ;  /* 0x0000000c1c08723c */ /* 0x004fe20000001808 */
[----:B------:R-:W-:-:S15]  /*bae40*/  STL.64 [R1+0x9258], R14 ;  /* 0x0092580e01007387 */ /* 0x000fde0000100a00 */
[----:B------:R-:W-:-:S03]  /*bae50*/  NOP ;  /* 0x0000000000007918 */ /* 0x000fc60000000000 */
        /* <DEDUP_REMOVED lines=14> */
[----:B-1----:R-:W-:-:S15]  /*baf40*/  HMMA.16816.F32 R4, R28, R22, R48 ;  /* 0x000000161c04723c */ /* 0x002fde0000001830 */
[----:B------:R-:W-:-:S04]  /*baf50*/  NOP ;  /* 0x0000000000007918 */ /* 0x000fc80000000000 */
[----:B------:R-:W-:Y:S04]  /*baf60*/  STL.64 [R1+0x2140], R4 ;  /* 0x0021400401007387 */ /* 0x000fe80000100a00 */
[----:B------:R-:W-:Y:S04]  /*baf70*/  STL.64 [R1+0x2150], R8 ;  /* 0x0021500801007387 */ /* 0x000fe80000100a00 */
[----:B------:R0:W-:Y:S04]  /*baf80*/  STL.64 [R1+0x2158], R10 ;  /* 0x0021580a01007387 */ /* 0x0001e80000100a00 */
[----:B------:R1:W-:Y:S01]  /*baf90*/  STL [R1+0x2148], R6 ;  /* 0x0021480601007387 */ /* 0x0003e20000100800 */
[----:B------:R-:W-:Y:S01]  /*bafa0*/  IMAD.MOV.U32 R0, RZ, RZ, R7 ;  /* 0x000000ffff007224 */ /* 0x000fe200078e0007 */
[C---:B0-----:R-:W-:Y:S08]  /*bafb0*/  HMMA.16816.F32 R8, R28.reuse, R24, R52 ;  /* 0x000000181c08723c */ /* 0x041ff00000001834 */
[----:B-1----:R-:W-:Y:S01]  /*bafc0*/  HMMA.16816.F32 R4, R28, R26, R56 ;  /* 0x0000001a1c04723c */ /* 0x002fe20000001838 */
[----:B------:R-:W-:Y:S04]  /*bafd0*/  STL.64 [R1+0x9288], R22 ;  /* 0x0092881601007387 */ /* 0x000fe80000100a00 */
[----:B------:R-:W-:Y:S04]  /*bafe0*/  STL.64 [R1+0x9280], R20 ;  /* 0x0092801401007387 */ /* 0x000fe80000100a00 */
[----:B------:R-:W-:Y:S01]  /*baff0*/  STL [R1+0x81d8], R0 ;  /* 0x0081d80001007387 */ /* 0x000fe20000100800 */
[----:B----4-:R-:W-:-:S02]  /*bb000*/  IMAD.MOV.U32 R58, RZ, RZ, R32 ;  /* 0x000000ffff3a7224 */ /* 0x010fc400078e0020 */
[----:B------:R-:W-:Y:S01]  /*bb010*/  IMAD.MOV.U32 R59, RZ, RZ, R33 ;  /* 0x000000ffff3b7224 */ /* 0x000fe200078e0021 */
[----:B------:R-:W-:Y:S04]  /*bb020*/  STL.64 [R1+0x2130], R8 ;  /* 0x0021300801007387 */ /* 0x000fe80000100a00 */
[----:B------:R-:W-:Y:S04]  /*bb030*/  STL.64 [R1+0x2138], R10 ;  /* 0x0021380a01007387 */ /* 0x000fe80000100a00 */
[----:B------:R-:W2:Y:S04]  /*bb040*/  LDL.LU R32, [R1+0x943c] ;  /* 0x00943c0001207983 */ /* 0x000ea80000300800 */
[----:B------:R-:W-:Y:S04]  /*bb050*/  STL.64 [R1+0x2120], R4 ;  /* 0x0021200401007387 */ /* 0x000fe80000100a00 */
[----:B------:R0:W-:Y:S04]  /*bb060*/  STL.64 [R1+0x2128], R6 ;  /* 0x0021280601007387 */ /* 0x0001e80000100a00 */
[----:B------:R-:W3:Y:S04]  /*bb070*/  LDL.LU R33, [R1+0x9438] ;  /* 0x0094380001217983 */ /* 0x000ee80000300800 */
[----:B------:R-:W4:Y:S04]  /*bb080*/  LDL.LU R48, [R1+0xec0] ;  /* 0x000ec00001307983 */ /* 0x000f280000300800 */
[----:B------:R-:W4:Y:S04]  /*bb090*/  LDL.LU R49, [R1+0xec4] ;  /* 0x000ec40001317983 */ /* 0x000f280000300800 */
[----:B------:R-:W2:Y:S04]  /*bb0a0*/  LDL.LU R50, [R1+0xec8] ;  /* 0x000ec80001327983 */ /* 0x000ea80000300800 */
[----:B------:R-:W2:Y:S04]  /*bb0b0*/  LDL.LU R51, [R1+0xecc] ;  /* 0x000ecc0001337983 */ /* 0x000ea80000300800 */
[----:B--2---:R-:W-:Y:S04]  /*bb0c0*/  STL.64 [R1+0x9428], R50 ;  /* 0x0094283201007387 */ /* 0x004fe80000100a00 */
[----:B----4-:R1:W-:Y:S04]  /*bb0d0*/  STL.64 [R1+0x9420], R48 ;  /* 0x0094203001007387 */ /* 0x0103e80000100a00 */
[----:B------:R-:W2:Y:S04]  /*bb0e0*/  LDL.LU R36, [R1+0xee0] ;  /* 0x000ee00001247983 */ /* 0x000ea80000300800 */
[----:B------:R-:W2:Y:S04]  /*bb0f0*/  LDL.LU R37, [R1+0xee4] ;  /* 0x000ee40001257983 */ /* 0x000ea80000300800 */
[----:B------:R-:W2:Y:S04]  /*bb100*/  LDL.LU R38, [R1+0xee8] ;  /* 0x000ee80001267983 */ /* 0x000ea80000300800 */
[----:B------:R-:W2:Y:S04]  /*bb110*/  LDL.LU R39, [R1+0xeec] ;  /* 0x000eec0001277983 */ /* 0x000ea80000300800 */
[----:B0-----:R-:W4:Y:S01]  /*bb120*/  LDL R6, [R1+0x108] ;  /* 0x0001080001067983 */ /* 0x001f220000100800 */
[----:B---3--:R-:W-:-:S03]  /*bb130*/  IMAD.MOV.U32 R7, RZ, RZ, R33 ;  /* 0x000000ffff077224 */ /* 0x008fc600078e0021 */
[----:B-1----:R-:W3:Y:S04]  /*bb140*/  LDL.LU R48, [R1+0xab0] ;  /* 0x000ab00001307983 */ /* 0x002ee80000300800 */
[----:B------:R-:W3:Y:S04]  /*bb150*/  LDL.LU R49, [R1+0xab4] ;  /* 0x000ab40001317983 */ /* 0x000ee80000300800 */
[----:B------:R-:W3:Y:S04]  /*bb160*/  LDL.LU R50, [R1+0xab8] ;  /* 0x000ab80001327983 */ /* 0x000ee80000300800 */
[----:B------:R-:W3:Y:S04]  /*bb170*/  LDL.LU R51, [R1+0xabc] ;  /* 0x000abc0001337983 */ /* 0x000ee80000300800 */
        /* <DEDUP_REMOVED lines=8> */
[----:B------:R-:W2:Y:S04]  /*bb200*/  LDL R18, [R1+0x118] ;  /* 0x0001180001127983 */ /* 0x000ea80000100800 */
[----:B------:R-:W2:Y:S04]  /*bb210*/  LDL R19, [R1+0x11c] ;  /* 0x00011c0001137983 */ /* 0x000ea80000100800 */
[----:B------:R-:W2:Y:S04]  /*bb220*/  LDL.LU R20, [R1+0xf10] ;  /* 0x000f100001147983 */ /* 0x000ea80000300800 */
[----:B------:R-:W2:Y:S04]  /*bb230*/  LDL.LU R21, [R1+0xf14] ;  /* 0x000f140001157983 */ /* 0x000ea80000300800 */
[----:B------:R-:W2:Y:S04]  /*bb240*/  LDL.LU R22, [R1+0xf18] ;  /* 0x000f180001167983 */ /* 0x000ea80000300800 */
[----:B------:R-:W2:Y:S04]  /*bb250*/  LDL.LU R23, [R1+0xf1c] ;  /* 0x000f1c0001177983 */ /* 0x000ea80000300800 */
[----:B------:R-:W2:Y:S04]  /*bb260*/  LDL.LU.64 R4, [R1+0x110] ;  /* 0x0001100001047983 */ /* 0x000ea80000300a00 */
[----:B------:R-:W4:Y:S04]  /*bb270*/  LDL.LU R8, [R1+0xef0] ;  /* 0x000ef00001087983 */ /* 0x000f280000300800 */
[----:B------:R-:W4:Y:S04]  /*bb280*/  LDL.LU R9, [R1+0xef4] ;  /* 0x000ef40001097983 */ /* 0x000f280000300800 */
[----:B------:R-:W4:Y:S04]  /*bb290*/  LDL.LU R10, [R1+0xef8] ;  /* 0x000ef800010a7983 */ /* 0x000f280000300800 */
[----:B------:R-:W4:Y:S04]  /*bb2a0*/  LDL.LU R11, [R1+0xefc] ;  /* 0x000efc00010b7983 */ /* 0x000f280000300800 */
[----:B------:R-:W2:Y:S04]  /*bb2b0*/  LDL.LU.64 R44, [R1+0x100] ;  /* 0x00010000012c7983 */ /* 0x000ea80000300a00 */
[----:B------:R-:W2:Y:S01]  /*bb2c0*/  LDL R46, [R1+0xf8] ;  /* 0x0000f800012e7983 */ /* 0x000ea20000100800 */
[----:B------:R-:W-:-:S03]  /*bb2d0*/  IMAD.MOV.U32 R47, RZ, RZ, R32 ;  /* 0x000000ffff2f7224 */ /* 0x000fc600078e0020 */
[----:B------:R-:W3:Y:S04]  /*bb2e0*/  LDL.LU R32, [R1+0x9434] ;  /* 0x0094340001207983 */ /* 0x000ee80000300800 */
[----:B------:R-:W2:Y:S04]  /*bb2f0*/  LDL.LU R40, [R1+0xed0] ;  /* 0x000ed00001287983 */ /* 0x000ea80000300800 */
[----:B------:R-:W2:Y:S04]  /*bb300*/  LDL.LU R41, [R1+0xed4] ;  /* 0x000ed40001297983 */ /* 0x000ea80000300800 */
[----:B------:R-:W2:Y:S04]  /*bb310*/  LDL.LU R42, [R1+0xed8] ;  /* 0x000ed800012a7983 */ /* 0x000ea80000300800 */
[----:B------:R-:W2:Y:S04]  /*bb320*/  LDL.LU R43, [R1+0xedc] ;  /* 0x000edc00012b7983 */ /* 0x000ea80000300800 */
[----:B------:R-:W2:Y:S04]  /*bb330*/  LDL.LU.64 R56, [R1+0xf0] ;  /* 0x0000f00001387983 */ /* 0x000ea80000300a00 */
[----:B------:R-:W2:Y:S04]  /*bb340*/  LDL.LU R52, [R1+0xeb0] ;  /* 0x000eb00001347983 */ /* 0x000ea80000300800 */
[----:B------:R-:W2:Y:S04]  /*bb350*/  LDL.LU R53, [R1+0xeb4] ;  /* 0x000eb40001357983 */ /* 0x000ea80000300800 */
[----:B------:R-:W2:Y:S04]  /*bb360*/  LDL.LU R54, [R1+0xeb8] ;  /* 0x000eb80001367983 */ /* 0x000ea80000300800 */
[----:B------:R-:W2:Y:S04]  /*bb370*/  LDL.LU R55, [R1+0xebc] ;  /* 0x000ebc0001377983 */ /* 0x000ea80000300800 */
[----:B------:R0:W-:Y:S04]  /*bb380*/  STL.64 [R1+0x92a8], R26 ;  /* 0x0092a81a01007387 */ /* 0x0001e80000100a00 */
[----:B0-----:R-:W2:Y:S04]  /*bb390*/  LDL.LU R27, [R1+0x3b8c] ;  /* 0x003b8c00011b7983 */ /* 0x001ea80000300800 */
[----:B------:R-:W3:Y:S04]  /*bb3a0*/  LDL.LU R26, [R1+0x3ba8] ;  /* 0x003ba800011a7983 */ /* 0x000ee80000300800 */
[----:B------:R0:W-:Y:S04]  /*bb3b0*/  STL.64 [R1+0x92a0], R24 ;  /* 0x0092a01801007387 */ /* 0x0001e80000100a00 */
[----:B0-----:R-:W4:Y:S04]  /*bb3c0*/  LDL.LU R24, [R1+0x3b98] ;  /* 0x003b980001187983 */ /* 0x001f280000300800 */
[----:B------:R-:W4:Y:S01]  /*bb3d0*/  LDL.LU R25, [R1+0x3ba0] ;  /* 0x003ba00001197983 */ /* 0x000f220000300800 */
[----:B--2---:R-:W-:-:S03]  /*bb3e0*/  IMAD R27, R27, 0x100, R33 ;  /* 0x000001001b1b7824 */ /* 0x004fc600078e0221 */
[----:B------:R-:W2:Y:S01]  /*bb3f0*/  LDL.LU R33, [R1+0x9430] ;  /* 0x0094300001217983 */ /* 0x000ea20000300800 */
[----:B---3--:R-:W-:Y:S02]  /*bb400*/  IMAD R0, R0, 0x100, R26 ;  /* 0x0000010000007824 */ /* 0x008fe400078e021a */
[----:B----4-:R-:W-:Y:S02]  /*bb410*/  IMAD R17, R17, 0x100, R24 ;  /* 0x0000010011117824 */ /* 0x010fe400078e0218 */
[----:B------:R-:W-:Y:S01]  /*bb420*/  IMAD R16, R16, 0x100, R25 ;  /* 0x0000010010107824 */ /* 0x000fe200078e0219 */
[----:B--2---:R-:W-:Y:S01]  /*bb430*/  HMMA.16816.F32 R28, R28, R32, R48 ;  /* 0x000000201c1c723c */ /* 0x004fe20000001830 */
[----:B------:R-:W2:Y:S04]  /*bb440*/  LDL.LU.64 R50, [R1+0x9428] ;  /* 0x0094280001327983 */ /* 0x000ea80000300a00 */
[----:B------:R-:W2:Y:S04]  /*bb450*/  LDL.LU.64 R48, [R1+0x9420] ;  /* 0x0094200001307983 */ /* 0x000ea80000300a00 */
[----:B------:R-:W-:Y:S04]  /*bb460*/  STL [R1+0x91fc], R32 ;  /* 0x0091fc2001007387 */ /* 0x000fe80000100800 */
[----:B------:R-:W-:Y:S06]  /*bb470*/  STL [R1+0x91f8], R33 ;  /* 0x0091f82101007387 */ /* 0x000fec0000100800 */
        /* <DEDUP_REMOVED lines=8> */
[----:B------:R-:W-:Y:S01]  /*bb500*/  HMMA.16816.F32 R8, R28, R6, R8 ;  /* 0x000000061c08723c */ /* 0x000fe20000001808 */
[----:B------:R-:W-:-:S02]  /*bb510*/  IMAD.MOV.U32 R33, RZ, RZ, R4 ;  /* 0x000000ffff217224 */ /* 0x000fc400078e0004 */
[----:B------:R-:W-:-:S05]  /*bb520*/  IMAD.MOV.U32 R32, RZ, RZ, R5 ;  /* 0x000000ffff207224 */ /* 0x000fca00078e0005 */
[C---:B------:R-:W-:Y:S01]  /*bb530*/  HMMA.16816.F32 R4, R28.reuse, R44, R36 ;  /* 0x0000002c1c04723c */ /* 0x040fe20000001824 */
[----:B------:R-:W-:Y:S04]  /*bb540*/  STL.64 [R1+0x2110], R16 ;  /* 0x0021101001007387 */ /* 0x000fe80000100a00 */
[----:B------:R-:W-:Y:S04]  /*bb550*/  STL.64 [R1+0x2118], R18 ;  /* 0x0021181201007387 */ /* 0x000fe80000100a00 */
[----:B------:R-:W-:Y:S04]  /*bb560*/  STL.64 [R1+0x2100], R12 ;  /* 0x0021000c01007387 */ /* 0x000fe80000100a00 */
[----:B------:R-:W-:Y:S04]  /*bb570*/  STL.64 [R1+0x2108], R14 ;  /* 0x0021080e01007387 */ /* 0x000fe80000100a00 */
[----:B------:R-:W-:Y:S04]  /*bb580*/  STL [R1+0x9208], R32 ;  /* 0x0092082001007387 */ /* 0x000fe80000100800 */
[----:B------:R-:W-:Y:S04]  /*bb590*/  STL [R1+0x9204], R33 ;  /* 0x0092042101007387 */ /* 0x000fe80000100800 */
[----:B------:R-:W-:Y:S04]  /*bb5a0*/  STL.64 [R1+0x20f0], R8 ;  /* 0x0020f00801007387 */ /* 0x000fe80000100a00 */
[----:B------:R0:W-:Y:S04]  /*bb5b0*/  STL.64 [R1+0x20f8], R10 ;  /* 0x0020f80a01007387 */ /* 0x0001e80000100a00 */
[----:B------:R-:W-:Y:S04]  /*bb5c0*/  STL.64 [R1+0x20e0], R4 ;  /* 0x0020e00401007387 */ /* 0x000fe80000100a00 */
[----:B------:R-:W-:Y:S01]  /*bb5d0*/  STL.64 [R1+0x20e8], R6 ;  /* 0x0020e80601007387 */ /* 0x000fe20000100a00 */
[----:B0-----:R-:W-:Y:S01]  /*bb5e0*/  HMMA.16816.F32 R8, R28, R46, R40 ;  /* 0x0000002e1c08723c */ /* 0x001fe20000001828 */
[----:B------:R-:W-:-:S02]  /*bb5f0*/  IMAD.MOV.U32 R33, RZ, RZ, R45 ;  /* 0x000000ffff217224 */ /* 0x000fc400078e002d */
[----:B------:R-:W-:-:S03]  /*bb600*/  IMAD.MOV.U32 R32, RZ, RZ, R44 ;  /* 0x000000ffff207224 */ /* 0x000fc600078e002c */
[----:B------:R-:W-:Y:S04]  /*bb610*/  STL [R1+0x9210], R33 ;  /* 0x0092102101007387 */ /* 0x000fe80000100800 */
[----:B------:R0:W-:Y:S09]  /*bb620*/  STL [R1+0x920c], R32 ;  /* 0x00920c2001007387 */ /* 0x0001f20000100800 */
[----:B------:R-:W-:Y:S04]  /*bb630*/  STL.64 [R1+0x20d0], R8 ;  /* 0x0020d00801007387 */ /* 0x000fe80000100a00 */
[----:B------:R-:W-:Y:S01]  /*bb640*/  STL.64 [R1+0x20d8], R10 ;  /* 0x0020d80a01007387 */ /* 0x000fe20000100a00 */
[----:B0-----:R-:W-:-:S02]  /*bb650*/  IMAD.MOV.U32 R32, RZ, RZ, R57 ;  /* 0x000000ffff207224 */ /* 0x001fc400078e0039 */
[----:B------:R-:W-:Y:S01]  /*bb660*/  IMAD.MOV.U32 R33, RZ, RZ, R56 ;  /* 0x000000ffff217224 */ /* 0x000fe200078e0038 */
[----:B--2---:R-:W-:-:S15]  /*bb670*/  HMMA.16816.F32 R4, R28, R56, R48 ;  /* 0x000000381c04723c */ /* 0x004fde0000001830 */
[----:B------:R-:W-:-:S04]  /*bb680*/  NOP ;  /* 0x0000000000007918 */ /* 0x000fc80000000000 */
[----:B------:R-:W-:Y:S04]  /*bb690*/  STL.64 [R1+0x20c0], R4 ;  /* 0x0020c00401007387 */ /* 0x000fe80000100a00 */
[----:B------:R0:W-:Y:S02]  /*bb6a0*/  STL.64 [R1+0x20c8], R6 ;  /* 0x0020c80601007387 */ /* 0x0001e40000100a00 */
[C---:B0-----:R-:W-:Y:S02]  /*bb6b0*/  HMMA.16816.F32 R4, R28.reuse, R58, R52 ;  /* 0x0000003a1c04723c */ /* 0x041fe40000001834 */
[----:B------:R-:W-:Y:S04]  /*bb6c0*/  STL [R1+0x9218], R32 ;  /* 0x0092182001007387 */ /* 0x000fe80000100800 */
[----:B------:R-:W-:Y:S04]  /*bb6d0*/  STL [R1+0x9214], R33 ;  /* 0x0092142101007387 */ /* 0x000fe80000100800 */
[----:B------:R-:W-:Y:S04]  /*bb6e0*/  STL.64 [R1+0x9418], R34 ;  /* 0x0094182201007387 */ /* 0x000fe80000100a00 */
[----:B------:R-:W2:Y:S05]  /*bb6f0*/  LDL.LU R48, [R1+0xe20] ;  /* 0x000e200001307983 */ /* 0x000eaa0000300800 */
[----:B------:R-:W-:Y:S04]  /*bb700*/  STL.64 [R1+0x20b0], R4 ;  /* 0x0020b00401007387 */ /* 0x000fe80000100a00 */
[----:B------:R0:W-:Y:S04]  /*bb710*/  STL.64 [R1+0x20b8], R6 ;  /* 0x0020b80601007387 */ /* 0x0001e80000100a00 */
[----:B------:R-:W2:Y:S04]  /*bb720*/  LDL.LU R49, [R1+0xe24] ;  /* 0x000e240001317983 */ /* 0x000ea80000300800 */
[----:B------:R-:W3:Y:S04]  /*bb730*/  LDL.LU R50, [R1+0xe28] ;  /* 0x000e280001327983 */ /* 0x000ee80000300800 */
[----:B------:R-:W3:Y:S04]  /*bb740*/  LDL.LU R51, [R1+0xe2c] ;  /* 0x000e2c0001337983 */ /* 0x000ee80000300800 */
[----:B---3--:R1:W-:Y:S04]  /*bb750*/  STL.64 [R1+0x9400], R50 ;  /* 0x0094003201007387 */ /* 0x0083e80000100a00 */
[----:B--2---:R2:W-:Y:S04]  /*bb760*/  STL.64 [R1+0x93f8], R48 ;  /* 0x0093f83001007387 */ /* 0x0045e80000100a00 */
[----:B------:R-:W3:Y:S04]  /*bb770*/  LDL.LU R36, [R1+0xe40] ;  /* 0x000e400001247983 */ /* 0x000ee80000300800 */
[----:B------:R-:W3:Y:S04]  /*bb780*/  LDL.LU R37, [R1+0xe44] ;  /* 0x000e440001257983 */ /* 0x000ee80000300800 */
[----:B------:R-:W4:Y:S04]  /*bb790*/  LDL.LU R38, [R1+0xe48] ;  /* 0x000e480001267983 */ /* 0x000f280000300800 */
[----:B------:R-:W4:Y:S04]  /*bb7a0*/  LDL.LU R39, [R1+0xe4c] ;  /* 0x000e4c0001277983 */ /* 0x000f280000300800 */
[----:B----4-:R-:W-:Y:S04]  /*bb7b0*/  STL.64 [R1+0x9410], R38 ;  /* 0x0094102601007387 */ /* 0x010fe80000100a00 */
[----:B---3--:R3:W-:Y:S04]  /*bb7c0*/  STL.64 [R1+0x9408], R36 ;  /* 0x0094082401007387 */ /* 0x0087e80000100a00 */
[----:B0-----:R-:W4:Y:S04]  /*bb7d0*/  LDL R6, [R1+0xb8] ;  /* 0x0000b80001067983 */ /* 0x001f280000100800 */
        /* <DEDUP_REMOVED lines=9> */
[----:B-1----:R-:W4:Y:S04]  /*bb870*/  LDL R50, [R1+0xd8] ;  /* 0x0000d80001327983 */ /* 0x002f280000100800 */
[----:B------:R-:W4:Y:S04]  /*bb880*/  LDL R51, [R1+0xdc] ;  /* 0x0000dc0001337983 */ /* 0x000f280000100800 */
[----:B------:R-:W4:Y:S04]  /*bb890*/  LDL.LU R32, [R1+0xea0] ;  /* 0x000ea00001207983 */ /* 0x000f280000300800 */
[----:B------:R-:W4:Y:S04]  /*bb8a0*/  LDL.LU R33, [R1+0xea4] ;  /* 0x000ea40001217983 */ /* 0x000f280000300800 */
[----:B------:R-:W4:Y:S04]  /*bb8b0*/  LDL.LU R34, [R1+0xea8] ;  /* 0x000ea80001227983 */ /* 0x000f280000300800 */
[----:B------:R-:W4:Y:S04]  /*bb8c0*/  LDL.LU R35, [R1+0xeac] ;  /* 0x000eac0001237983 */ /* 0x000f280000300800 */
[----:B--2---:R-:W4:Y:S04]  /*bb8d0*/  LDL.LU.64 R48, [R1+0xe0] ;  /* 0x0000e00001307983 */ /* 0x004f280000300a00 */
[----:B---3--:R-:W2:Y:S04]  /*bb8e0*/  LDL.LU R36, [R1+0xe90] ;  /* 0x000e900001247983 */ /* 0x008ea80000300800 */
[----:B------:R-:W2:Y:S04]  /*bb8f0*/  LDL.LU R37, [R1+0xe94] ;  /* 0x000e940001257983 */ /* 0x000ea80000300800 */
[----:B------:R-:W2:Y:S04]  /*bb900*/  LDL.LU R38, [R1+0xe98] ;  /* 0x000e980001267983 */ /* 0x000ea80000300800 */
[----:B------:R-:W2:Y:S04]  /*bb910*/  LDL.LU R39, [R1+0xe9c] ;  /* 0x000e9c0001277983 */ /* 0x000ea80000300800 */
[----:B------:R-:W3:Y:S04]  /*bb920*/  LDL.LU.64 R16, [R1+0xd0] ;  /* 0x0000d00001107983 */ /* 0x000ee80000300a00 */
[----:B------:R-:W2:Y:S04]  /*bb930*/  LDL R18, [R1+0xc8] ;  /* 0x0000c80001127983 */ /* 0x000ea80000100800 */
[----:B------:R-:W2:Y:S04]  /*bb940*/  LDL R19, [R1+0xcc] ;  /* 0x0000cc0001137983 */ /* 0x000ea80000100800 */
[----:B------:R-:W2:Y:S04]  /*bb950*/  LDL.LU R20, [R1+0xe70] ;  /* 0x000e700001147983 */ /* 0x000ea80000300800 */
[----:B------:R-:W2:Y:S04]  /*bb960*/  LDL.LU R21, [R1+0xe74] ;  /* 0x000e740001157983 */ /* 0x000ea80000300800 */
[----:B------:R-:W2:Y:S04]  /*bb970*/  LDL.LU R22, [R1+0xe78] ;  /* 0x000e780001167983 */ /* 0x000ea80000300800 */
[----:B------:R-:W3:Y:S04]  /*bb980*/  LDL.LU R23, [R1+0xe7c] ;  /* 0x000e7c0001177983 */ /* 0x000ee80000300800 */
[----:B------:R-:W3:Y:S04]  /*bb990*/  LDL.LU.64 R4, [R1+0xc0] ;  /* 0x0000c00001047983 */ /* 0x000ee80000300a00 */
[----:B------:R-:W3:Y:S04]  /*bb9a0*/  LDL.LU R8, [R1+0xe50] ;  /* 0x000e500001087983 */ /* 0x000ee80000300800 */
[----:B------:R-:W3:Y:S04]  /*bb9b0*/  LDL.LU R9, [R1+0xe54] ;  /* 0x000e540001097983 */ /* 0x000ee80000300800 */
[----:B------:R-:W3:Y:S04]  /*bb9c0*/  LDL.LU R10, [R1+0xe58] ;  /* 0x000e5800010a7983 */ /* 0x000ee80000300800 */
[----:B------:R-:W3:Y:S04]  /*bb9d0*/  LDL.LU R11, [R1+0xe5c] ;  /* 0x000e5c00010b7983 */ /* 0x000ee80000300800 */
[----:B------:R-:W3:Y:S04]  /*bb9e0*/  LDL.LU.64 R44, [R1+0xb0] ;  /* 0x0000b000012c7983 */ /* 0x000ee80000300a00 */
[----:B------:R-:W3:Y:S04]  /*bb9f0*/  LDL R46, [R1+0xa8] ;  /* 0x0000a800012e7983 */ /* 0x000ee80000100800 */
[----:B------:R-:W3:Y:S04]  /*bba00*/  LDL R47, [R1+0xac] ;  /* 0x0000ac00012f7983 */ /* 0x000ee80000100800 */
        /* <DEDUP_REMOVED lines=10> */
[----:B------:R-:W3:Y:S01]  /*bbab0*/  LDL.LU R55, [R1+0xe1c] ;  /* 0x000e1c0001377983 */ /* 0x000ee20000300800 */
[----:B----4-:R-:W-:-:S15]  /*bbac0*/  HMMA.16816.F32 R32, R28, R48, R32 ;  /* 0x000000301c20723c */ /* 0x010fde0000001820 */
[----:B------:R-:W-:-:S04]  /*bbad0*/  NOP ;  /* 0x0000000000007918 */ /* 0x000fc80000000000 */
[----:B------:R0:W-:Y:S04]  /*bbae0*/  STL.64 [R1+0x20a0], R32 ;  /* 0x0020a02001007387 */ /* 0x0001e80000100a00 */
[----:B------:R1:W-:Y:S01]  /*bbaf0*/  STL.64 [R1+0x20a8], R34 ;  /* 0x0020a82201007387 */ /* 0x0003e20000100a00 */
[----:B0-----:R-:W-:Y:S02]  /*bbb00*/  IMAD.MOV.U32 R33, RZ, RZ, R49 ;  /* 0x000000ffff217224 */ /* 0x001fe400078e0031 */
[----:B------:R-:W-:Y:S01]  /*bbb10*/  IMAD.MOV.U32 R32, RZ, RZ, R48 ;  /* 0x000000ffff207224 */ /* 0x000fe200078e0030 */
[----:B-1----:R-:W4:Y:S04]  /*bbb20*/  LDL.LU.64 R34, [R1+0x9418] ;  /* 0x0094180001227983 */ /* 0x002f280000300a00 */
[----:B------:R-:W-:Y:S01]  /*bbb30*/  STL [R1+0x9220], R33 ;  /* 0x0092202101007387 */ /* 0x000fe20000100800 */
[C---:B--2---:R-:W-:Y:S03]  /*bbb40*/  HMMA.16816.F32 R48, R28.reuse, R50, R36 ;  /* 0x000000321c30723c */ /* 0x044fe60000001824 */
[----:B------:R-:W-:Y:S04]  /*bbb50*/  STL [R1+0x921c], R32 ;  /* 0x00921c2001007387 */ /* 0x000fe80000100800 */
[----:B------:R-:W2:Y:S04]  /*bbb60*/  LDL.LU.64 R38, [R1+0x9410] ;  /* 0x0094100001267983 */ /* 0x000ea80000300a00 */
[----:B------:R-:W2:Y:S08]  /*bbb70*/  LDL.LU.64 R36, [R1+0x9408] ;  /* 0x0094080001247983 */ /* 0x000eb00000300a00 */
[----:B------:R-:W-:Y:S04]  /*bbb80*/  STL.64 [R1+0x2090], R48 ;  /* 0x0020903001007387 */ /* 0x000fe80000100a00 */
[----:B------:R0:W-:Y:S04]  /*bbb90*/  STL.64 [R1+0x2098], R50 ;  /* 0x0020983201007387 */ /* 0x0001e80000100a00 */
[----:B0-----:R-:W4:Y:S04]  /*bbba0*/  LDL.LU.64 R50, [R1+0x9400] ;  /* 0x0094000001327983 */ /* 0x001f280000300a00 */
[----:B------:R-:W4:Y:S01]  /*bbbb0*/  LDL.LU.64 R48, [R1+0x93f8] ;  /* 0x0093f80001307983 */ /* 0x000f220000300a00 */
[----:B---3--:R-:W-:Y:S01]  /*bbbc0*/  HMMA.16816.F32 R24, R28, R16, R24 ;  /* 0x000000101c18723c */ /* 0x008fe20000001818 */
[----:B------:R-:W-:-:S02]  /*bbbd0*/  IMAD.MOV.U32 R33, RZ, RZ, R16 ;  /* 0x000000ffff217224 */ /* 0x000fc400078e0010 */
[----:B------:R-:W-:-:S05]  /*bbbe0*/  IMAD.MOV.U32 R32, RZ, RZ, R17 ;  /* 0x000000ffff207224 */ /* 0x000fca00078e0011 */
[C---:B------:R-:W-:Y:S08]  /*bbbf0*/  HMMA.16816.F32 R16, R28.reuse, R18, R20 ;  /* 0x000000121c10723c */ /* 0x040ff00000001814 */
[C---:B------:R-:W-:Y:S08]  /*bbc00*/  HMMA.16816.F32 R12, R28.reuse, R4, R12 ;  /* 0x000000041c0c723c */ /* 0x040ff0000000180c */
[----:B------:R-:W-:Y:S01]  /*bbc10*/  HMMA.16816.F32 R8, R28, R6, R8 ;  /* 0x000000061c08723c */ /* 0x000fe20000001808 */
[----:B------:R-:W-:Y:S04]  /*bbc20*/  STL.64 [R1+0x2080], R24 ;  /* 0x0020801801007387 */ /* 0x000fe80000100a00 */
[----:B------:R-:W-:Y:S04]  /*bbc30*/  STL.64 [R1+0x2088], R26 ;  /* 0x0020881a01007387 */ /* 0x000fe80000100a00 */
[----:B------:R0:W-:Y:S04]  /*bbc40*/  STL [R1+0x9228], R32 ;  /* 0x0092282001007387 */ /* 0x0001e80000100800 */
[----:B------:R1:W-:Y:S01]  /*bbc50*/  STL [R1+0x9224], R33 ;  /* 0x0092242101007387 */ /* 0x0003e20000100800 */
[----:B0-----:R-:W-:-:S02]  /*bbc60*/  IMAD.MOV.U32 R32, RZ, RZ, R4 ;  /* 0x000000ffff207224 */ /* 0x001fc400078e0004 */
[----:B-1----:R-:W-:Y:S01]  /*bbc70*/  IMAD.MOV.U32 R33, RZ, RZ, R5 ;  /* 0x000000ffff217224 */ /* 0x002fe200078e0005 */
[----:B------:R-:W-:Y:S04]  /*bbc80*/  STL.64 [R1+0x2070], R16 ;  /* 0x0020701001007387 */ /* 0x000fe80000100a00 */
[----:B------:R-:W-:Y:S04]  /*bbc90*/  STL.64 [R1+0x2078], R18 ;  /* 0x0020781201007387 */ /* 0x000fe80000100a00 */
        /* <DEDUP_REMOVED lines=8> */
[----:B------:R-:W-:-:S05]  /*bbd20*/  IMAD.MOV.U32 R33, RZ, RZ, R44 ;  /* 0x000000ffff217224 */ /* 0x000fca00078e002c */
[----:B--2---:R-:W-:-:S15]  /*bbd30*/  HMMA.16816.F32 R4, R28, R44, R36 ;  /* 0x0000002c1c04723c */ /* 0x004fde0000001824 */
[----:B------:R-:W-:-:S04]  /*bbd40*/  NOP ;  /* 0x0000000000007918 */ /* 0x000fc80000000000 */
[----:B------:R-:W-:Y:S04]  /*bbd50*/  STL.64 [R1+0x2040], R4 ;  /* 0x0020400401007387 */ /* 0x000fe80000100a00 */
[----:B------:R4:W-:Y:S02]  /*bbd60*/  STL.64 [R1+0x2048], R6 ;  /* 0x0020480601007387 */ /* 0x0009e40000100a00 */
[C---:B----4-:R-:W-:Y:S02]  /*bbd70*/  HMMA.16816.F32 R4, R28.reuse, R56, R48 ;  /* 0x000000381c04723c */ /* 0x050fe40000001830 */
[----:B------:R-:W-:Y:S04]  /*bbd80*/  STL [R1+0x9238], R32 ;  /* 0x0092382001007387 */ /* 0x000fe80000100800 */
[----:B------:R0:W-:Y:S04]  /*bbd90*/  STL [R1+0x9234], R33 ;  /* 0x0092342101007387 */ /* 0x0001e80000100800 */
[----:B------:R-:W-:Y:S04]  /*bbda0*/  STL.64 [R1+0x2030], R8 ;  /* 0x0020300801007387 */ /* 0x000fe80000100a00 */
[----:B------:R-:W-:Y:S05]  /*bbdb0*/  STL.64 [R1+0x2038], R10 ;  /* 0x0020380a01007387 */ /* 0x000fea0000100a00 */
[----:B------:R-:W-:Y:S04]  /*bbdc0*/  STL.64 [R1+0x2020], R4 ;  /* 0x0020200401007387 */ /* 0x000fe80000100a00 */
[----:B------:R1:W-:Y:S01]  /*bbdd0*/  STL.64 [R1+0x2028], R6 ;  /* 0x0020280601007387 */ /* 0x0003e20000100a00 */
[----:B0-----:R-:W-:Y:S01]  /*bbde0*/  IMAD.MOV.U32 R33, RZ, RZ, R57 ;  /* 0x000000ffff217224 */ /* 0x001fe200078e0039 */
[----:B-1----:R-:W-:Y:S01]  /*bbdf0*/  HMMA.16816.F32 R4, R28, R58, R52 ;  /* 0x0000003a1c04723c */ /* 0x002fe20000001834 */
[----:B------:R-:W-:-:S03]  /*bbe00*/  IMAD.MOV.U32 R32, RZ, RZ, R56 ;  /* 0x000000ffff207224 */ /* 0x000fc600078e0038 */
[----:B------:R-:W-:Y:S04]  /*bbe10*/  STL [R1+0x9240], R33 ;  /* 0x0092402101007387 */ /* 0x000fe80000100800 */
[----:B------:R-:W-:Y:S04]  /*bbe20*/  STL [R1+0x923c], R32 ;  /* 0x00923c2001007387 */ /* 0x000fe80000100800 */
[----:B------:R-:W-:Y:S04]  /*bbe30*/  STL.64 [R1+0x93f0], R34 ;  /* 0x0093f02201007387 */ /* 0x000fe80000100a00 */
[----:B------:R-:W2:Y:S04]  /*bbe40*/  LDL.LU R52, [R1+0xd20] ;  /* 0x000d200001347983 */ /* 0x000ea80000300800 */
[----:B------:R0:W-:Y:S04]  /*bbe50*/  STL.64 [R1+0x2010], R4 ;  /* 0x0020100401007387 */ /* 0x0001e80000100a00 */
[----:B------:R-:W-:Y:S04]  /*bbe60*/  STL.64 [R1+0x2018], R6 ;  /* 0x0020180601007387 */ /* 0x000fe80000100a00 */
[----:B------:R-:W2:Y:S04]  /*bbe70*/  LDL.LU R53, [R1+0xd24] ;  /* 0x000d240001357983 */ /* 0x000ea80000300800 */
[----:B------:R-:W3:Y:S04]  /*bbe80*/  LDL.LU R54, [R1+0xd28] ;  /* 0x000d280001367983 */ /* 0x000ee80000300800 */
[----:B------:R-:W3:Y:S04]  /*bbe90*/  LDL.LU R55, [R1+0xd2c] ;  /* 0x000d2c0001377983 */ /* 0x000ee80000300800 */
[----:B---3--:R-:W-:Y:S04]  /*bbea0*/  STL.64 [R1+0x9368], R54 ;  /* 0x0093683601007387 */ /* 0x008fe80000100a00 */
[----:B--2---:R1:W-:Y:S04]  /*bbeb0*/  STL.64 [R1+0x9360], R52 ;  /* 0x0093603401007387 */ /* 0x0043e80000100a00 */
[----:B------:R-:W2:Y:S04]  /*bbec0*/  LDL R56, [R1+0x28] ;  /* 0x0000280001387983 */ /* 0x000ea80000100800 */
[----:B------:R-:W2:Y:S04]  /*bbed0*/  LDL R57, [R1+0x2c] ;  /* 0x00002c0001397983 */ /* 0x000ea80000100800 */
[----:B------:R-:W3:Y:S04]  /*bbee0*/  LDL.LU R40, [R1+0xd40] ;  /* 0x000d400001287983 */ /* 0x000ee80000300800 */
[----:B------:R-:W3:Y:S04]  /*bbef0*/  LDL.LU R41, [R1+0xd44] ;  /* 0x000d440001297983 */ /* 0x000ee80000300800 */
[----:B------:R-:W4:Y:S04]  /*bbf00*/  LDL.LU R42, [R1+0xd48] ;  /* 0x000d4800012a7983 */ /* 0x000f280000300800 */
[----:B------:R-:W4:Y:S04]  /*bbf10*/  LDL.LU R43, [R1+0xd4c] ;  /* 0x000d4c00012b7983 */ /* 0x000f280000300800 */
[----:B----4-:R4:W-:Y:S04]  /*bbf20*/  STL.64 [R1+0x9378], R42 ;  /* 0x0093782a01007387 */ /* 0x0109e80000100a00 */
[----:B---3--:R-:W-:Y:S04]  /*bbf30*/  STL.64 [R1+0x9370], R40 ;  /* 0x0093702801007387 */ /* 0x008fe80000100a00 */
[----:B------:R-:W3:Y:S04]  /*bbf40*/  LDL R44, [R1+0x38] ;  /* 0x00003800012c7983 */ /* 0x000ee80000100800 */
[----:B------:R-:W3:Y:S04]  /*bbf50*/  LDL R45, [R1+0x3c] ;  /* 0x00003c00012d7983 */ /* 0x000ee80000100800 */
[----:B------:R-:W2:Y:S04]  /*bbf60*/  LDL.LU R36, [R1+0xd50] ;  /* 0x000d500001247983 */ /* 0x000ea80000300800 */
[----:B------:R-:W2:Y:S04]  /*bbf70*/  LDL.LU R37, [R1+0xd54] ;  /* 0x000d540001257983 */ /* 0x000ea80000300800 */
[----:B------:R-:W2:Y:S04]  /*bbf80*/  LDL.LU R38, [R1+0xd58] ;  /* 0x000d580001267983 */ /* 0x000ea80000300800 */
[----:B------:R-:W2:Y:S04]  /*bbf90*/  LDL.LU R39, [R1+0xd5c] ;  /* 0x000d5c0001277983 */ /* 0x000ea80000300800 */
[----:B--2---:R-:W-:Y:S04]  /*bbfa0*/  STL.64 [R1+0x9388], R38 ;  /* 0x0093882601007387 */ /* 0x004fe80000100a00 */
[----:B------:R-:W-:Y:S04]  /*bbfb0*/  STL.64 [R1+0x9380], R36 ;  /* 0x0093802401007387 */ /* 0x000fe80000100a00 */
[----:B------:R-:W2:Y:S04]  /*bbfc0*/  LDL.LU R8, [R1+0xd60] ;  /* 0x000d600001087983 */ /* 0x000ea80000300800 */
[----:B------:R-:W2:Y:S04]  /*bbfd0*/  LDL.LU R9, [R1+0xd64] ;  /* 0x000d640001097983 */ /* 0x000ea80000300800 */
[----:B------:R-:W2:Y:S04]  /*bbfe0*/  LDL.LU R10, [R1+0xd68] ;  /* 0x000d6800010a7983 */ /* 0x000ea80000300800 */
[----:B------:R-:W2:Y:S04]  /*bbff0*/  LDL.LU R11, [R1+0xd6c] ;  /* 0x000d6c00010b7983 */ /* 0x000ea80000300800 */
[----:B--2---:R-:W-:Y:S04]  /*bc000*/  STL.64 [R1+0x9398], R10 ;  /* 0x0093980a01007387 */ /* 0x004fe80000100a00 */
[----:B------:R2:W-:Y:S04]  /*bc010*/  STL.64 [R1+0x9390], R8 ;  /* 0x0093900801007387 */ /* 0x0005e80000100a00 */
[----:B0-----:R-:W2:Y:S04]  /*bc020*/  LDL R4, [R1+0x48] ;  /* 0x0000480001047983 */ /* 0x001ea80000100800 */
        /* <DEDUP_REMOVED lines=9> */
[----:B-1----:R-:W2:Y:S04]  /*bc0c0*/  LDL.LU R52, [R1+0xda0] ;  /* 0x000da00001347983 */ /* 0x002ea80000300800 */
[----:B------:R-:W2:Y:S04]  /*bc0d0*/  LDL.LU R53, [R1+0xda4] ;  /* 0x000da40001357983 */ /* 0x000ea80000300800 */
[----:B------:R-:W2:Y:S04]  /*bc0e0*/  LDL.LU R54, [R1+0xda8] ;  /* 0x000da80001367983 */ /* 0x000ea80000300800 */
[----:B------:R-:W2:Y:S04]  /*bc0f0*/  LDL.LU R55, [R1+0xdac] ;  /* 0x000dac0001377983 */ /* 0x000ea80000300800 */
[----:B--2---:R-:W-:Y:S04]  /*bc100*/  STL.64 [R1+0x93b8], R54 ;  /* 0x0093b83601007387 */ /* 0x004fe80000100a00 */
[----:B------:R-:W-:Y:S04]  /*bc110*/  STL.64 [R1+0x93b0], R52 ;  /* 0x0093b03401007387 */ /* 0x000fe80000100a00 */
[----:B----4-:R-:W2:Y:S04]  /*bc120*/  LDL R42, [R1+0x68] ;  /* 0x00006800012a7983 */ /* 0x010ea80000100800 */
[----:B------:R-:W2:Y:S04]  /*bc130*/  LDL R43, [R1+0x6c] ;  /* 0x00006c00012b7983 */ /* 0x000ea80000100800 */
[----:B------:R-:W4:Y:S04]  /*bc140*/  LDL.LU R8, [R1+0xdc0] ;  /* 0x000dc00001087983 */ /* 0x000f280000300800 */
[----:B------:R-:W4:Y:S04]  /*bc150*/  LDL.LU R9, [R1+0xdc4] ;  /* 0x000dc40001097983 */ /* 0x000f280000300800 */
[----:B------:R-:W2:Y:S04]  /*bc160*/  LDL.LU R10, [R1+0xdc8] ;  /* 0x000dc800010a7983 */ /* 0x000ea80000300800 */
[----:B------:R-:W2:Y:S04]  /*bc170*/  LDL.LU R11, [R1+0xdcc] ;  /* 0x000dcc00010b7983 */ /* 0x000ea80000300800 */
[----:B--2---:R-:W-:Y:S04]  /*bc180*/  STL.64 [R1+0x93c8], R10 ;  /* 0x0093c80a01007387 */ /* 0x004fe80000100a00 */
[----:B----4-:R1:W-:Y:S04]  /*bc190*/  STL.64 [R1+0x93c0], R8 ;  /* 0x0093c00801007387 */ /* 0x0103e80000100a00 */
[----:B0-----:R-:W2:Y:S04]  /*bc1a0*/  LDL R22, [R1+0x78] ;  /* 0x0000780001167983 */ /* 0x001ea80000100800 */
[----:B------:R-:W2:Y:S04]  /*bc1b0*/  LDL R23, [R1+0x7c] ;  /* 0x00007c0001177983 */ /* 0x000ea80000100800 */
[----:B-1----:R-:W4:Y:S04]  /*bc1c0*/  LDL.LU R8, [R1+0xde0] ;  /* 0x000de00001087983 */ /* 0x002f280000300800 */
[----:B------:R-:W4:Y:S04]  /*bc1d0*/  LDL.LU R9, [R1+0xde4] ;  /* 0x000de40001097983 */ /* 0x000f280000300800 */
[----:B------:R-:W2:Y:S04]  /*bc1e0*/  LDL.LU R10, [R1+0xde8] ;  /* 0x000de800010a7983 */ /* 0x000ea80000300800 */
[----:B------:R-:W2:Y:S04]  /*bc1f0*/  LDL.LU R11, [R1+0xdec] ;  /* 0x000dec00010b7983 */ /* 0x000ea80000300800 */
[----:B--2---:R0:W-:Y:S04]  /*bc200*/  STL.64 [R1+0x93d8], R10 ;  /* 0x0093d80a01007387 */ /* 0x0041e80000100a00 */
[----:B0-----:R-:W2:Y:S04]  /*bc210*/  LDL R10, [R1+0x88] ;  /* 0x00008800010a7983 */ /* 0x001ea80000100800 */
[----:B------:R-:W2:Y:S04]  /*bc220*/  LDL R11, [R1+0x8c] ;  /* 0x00008c00010b7983 */ /* 0x000ea80000100800 */
[----:B------:R-:W2:Y:S04]  /*bc230*/  LDL.LU R32, [R1+0xe00] ;  /* 0x000e000001207983 */ /* 0x000ea80000300800 */
[----:B------:R-:W2:Y:S04]  /*bc240*/  LDL.LU R33, [R1+0xe04] ;  /* 0x000e040001217983 */ /* 0x000ea80000300800 */
[----:B------:R-:W2:Y:S04]  /*bc250*/  LDL.LU R34, [R1+0xe08] ;  /* 0x000e080001227983 */ /* 0x000ea80000300800 */
[----:B------:R-:W2:Y:S04]  /*bc260*/  LDL.LU R35, [R1+0xe0c] ;  /* 0x000e0c0001237983 */ /* 0x000ea80000300800 */
[----:B----4-:R0:W-:Y:S04]  /*bc270*/  STL.64 [R1+0x93d0], R8 ;  /* 0x0093d00801007387 */ /* 0x0101e80000100a00 */
[----:B0-----:R-:W2:Y:S04]  /*bc280*/  LDL.LU.64 R8, [R1+0x90] ;  /* 0x0000900001087983 */ /* 0x001ea80000300a00 */
[----:B------:R-:W4:Y:S04]  /*bc290*/  LDL.LU.64 R20, [R1+0x80] ;  /* 0x0000800001147983 */ /* 0x000f280000300a00 */
[----:B------:R-:W-:Y:S04]  /*bc2a0*/  STL.64 [R1+0x93e8], R22 ;  /* 0x0093e81601007387 */ /* 0x000fe80000100a00 */
[----:B----4-:R0:W-:Y:S04]  /*bc2b0*/  STL.64 [R1+0x93e0], R20 ;  /* 0x0093e01401007387 */ /* 0x0101e80000100a00 */
[----:B0-----:R-:W4:Y:S04]  /*bc2c0*/  LDL.LU R20, [R1+0xdf0] ;  /* 0x000df00001147983 */ /* 0x001f280000300800 */
[----:B------:R-:W4:Y:S04]  /*bc2d0*/  LDL.LU R21, [R1+0xdf4] ;  /* 0x000df40001157983 */ /* 0x000f280000300800 */
[----:B------:R-:W4:Y:S04]  /*bc2e0*/  LDL.LU R22, [R1+0xdf8] ;  /* 0x000df80001167983 */ /* 0x000f280000300800 */
[----:B------:R-:W4:Y:S04]  /*bc2f0*/  LDL.LU R23, [R1+0xdfc] ;  /* 0x000dfc0001177983 */ /* 0x000f280000300800 */
[----:B------:R-:W3:Y:S04]  /*bc300*/  LDL.LU R52, [R1+0xdd0] ;  /* 0x000dd00001347983 */ /* 0x000ee80000300800 */
[----:B------:R-:W3:Y:S04]  /*bc310*/  LDL.LU R53, [R1+0xdd4] ;  /* 0x000dd40001357983 */ /* 0x000ee80000300800 */
[----:B------:R-:W3:Y:S04]  /*bc320*/  LDL.LU R54, [R1+0xdd8] ;  /* 0x000dd80001367983 */ /* 0x000ee80000300800 */
[----:B------:R-:W3:Y:S04]  /*bc330*/  LDL.LU R55, [R1+0xddc] ;  /* 0x000ddc0001377983 */ /* 0x000ee80000300800 */
[----:B------:R-:W3:Y:S04]  /*bc340*/  LDL.64 R40, [R1+0x70] ;  /* 0x0000700001287983 */ /* 0x000ee80000100a00 */
[----:B------:R-:W3:Y:S01]  /*bc350*/  LDL.LU R36, [R1+0xdb0] ;  /* 0x000db00001247983 */ /* 0x000ee20000300800 */
[----:B--2---:R-:W-:Y:S03]  /*bc360*/  HMMA.16816.F32 R32, R28, R8, R32 ;  /* 0x000000081c20723c */ /* 0x004fe60000001820 */
[----:B------:R-:W2:Y:S04]  /*bc370*/  LDL.LU R37, [R1+0xdb4] ;  /* 0x000db40001257983 */ /* 0x000ea80000300800 */
[----:B------:R-:W2:Y:S04]  /*bc380*/  LDL.LU R38, [R1+0xdb8] ;  /* 0x000db80001267983 */ /* 0x000ea80000300800 */
[----:B------:R-:W2:Y:S04]  /*bc390*/  LDL.LU R39, [R1+0xdbc] ;  /* 0x000dbc0001277983 */ /* 0x000ea80000300800 */
        /* <DEDUP_REMOVED lines=15> */
[----:B------:R-:W2:Y:S04]  /*bc490*/  LDL.64 R58, [R1+0x20] ;  /* 0x00002000013a7983 */ /* 0x000ea80000100a00 */
[----:B------:R0:W-:Y:S02]  /*bc4a0*/  STL.64 [R1+0x2000], R32 ;  /* 0x0020002001007387 */ /* 0x0001e40000100a00 */
[----:B0-----:R-:W-:-:S02]  /*bc4b0*/  IMAD.MOV.U32 R33, RZ, RZ, R8 ;  /* 0x000000ffff217224 */ /* 0x001fc400078e0008 */
[----:B------:R-:W-:Y:S01]  /*bc4c0*/  IMAD.MOV.U32 R32, RZ, RZ, R9 ;  /* 0x000000ffff207224 */ /* 0x000fe200078e0009 */
[----:B------:R0:W-:Y:S04]  /*bc4d0*/  STL.64 [R1+0x2008], R34 ;  /* 0x0020082201007387 */ /* 0x0001e80000100a00 */
[----:B0-----:R-:W2:Y:S04]  /*bc4e0*/  LDL.LU.64 R34, [R1+0x93f0] ;  /* 0x0093f00001227983 */ /* 0x001ea80000300a00 */
[----:B------:R-:W-:Y:S04]  /*bc4f0*/  STL [R1+0x9248], R32 ;  /* 0x0092482001007387 */ /* 0x000fe80000100800 */
[----:B------:R-:W-:Y:S01]  /*bc500*/  STL [R1+0x9244], R33 ;  /* 0x0092442101007387 */ /* 0x000fe20000100800 */
[----:B----4-:R-:W-:Y:S03]  /*bc510*/  HMMA.16816.F32 R8, R28, R10, R20 ;  /* 0x0000000a1c08723c */ /* 0x010fe60000001814 */
[----:B------:R-:W3:Y:S04]  /*bc520*/  LDL.LU.64 R22, [R1+0x93e8] ;  /* 0x0093e80001167983 */ /* 0x000ee80000300a00 */
[----:B------:R-:W4:-:S12]  /*bc530*/  LDL.LU.64 R20, [R1+0x93e0] ;  /* 0x0093e00001147983 */ /* 0x000f180000300a00 */
[----:B------:R-:W-:Y:S04]  /*bc540*/  STL.64 [R1+0x1ff0], R8 ;  /* 0x001ff00801007387 */ /* 0x000fe80000100a00 */
[----:B------:R0:W-:Y:S04]  /*bc550*/  STL.64 [R1+0x1ff8], R10 ;  /* 0x001ff80a01007387 */ /* 0x0001e80000100a00 */
[----:B0-----:R-:W4:Y:S04]  /*bc560*/  LDL.LU.64 R10, [R1+0x93d8] ;  /* 0x0093d800010a7983 */ /* 0x001f280000300a00 */
[----:B------:R-:W4:Y:S02]  /*bc570*/  LDL.LU.64 R8, [R1+0x93d0] ;  /* 0x0093d00001087983 */ /* 0x000f240000300a00 */
[----:B----4-:R-:W-:-:S15]  /*bc580*/  HMMA.16816.F32 R8, R28, R20, R8 ;  /* 0x000000141c08723c */ /* 0x010fde0000001808 */
[----:B------:R-:W-:-:S04]  /*bc590*/  NOP ;  /* 0x0000000000007918 */ /* 0x000fc80000000000 */
[----:B------:R-:W-:Y:S04]  /*bc5a0*/  STL.64 [R1+0x1fe0], R8 ;  /* 0x001fe00801007387 */ /* 0x000fe80000100a00 */
[----:B------:R0:W-:Y:S04]  /*bc5b0*/  STL.64 [R1+0x1fe8], R10 ;  /* 0x001fe80a01007387 */ /* 0x0001e80000100a00 */
[----:B0-----:R-:W4:Y:S04]  /*bc5c0*/  LDL.LU.64 R10, [R1+0x93c8] ;  /* 0x0093c800010a7983 */ /* 0x001f280000300a00 */
[----:B------:R-:W4:Y:S01]  /*bc5d0*/  LDL.LU.64 R8, [R1+0x93c0] ;  /* 0x0093c00001087983 */ /* 0x000f220000300a00 */
[----:B------:R-:W-:-:S02]  /*bc5e0*/  IMAD.MOV.U32 R32, RZ, RZ, R20 ;  /* 0x000000ffff207224 */ /* 0x000fc400078e0014 */
[----:B------:R-:W-:Y:S01]  /*bc5f0*/  IMAD.MOV.U32 R33, RZ, RZ, R21 ;  /* 0x000000ffff217224 */ /* 0x000fe200078e0015 */
[----:B--2---:R0:W-:Y:S01]  /*bc600*/  STL.64 [R1+0x92b8], R34 ;  /* 0x0092b82201007387 */ /* 0x0041e20000100a00 */
[----:B---3--:R-:W-:Y:S03]  /*bc610*/  HMMA.16816.F32 R20, R28, R22, R52 ;  /* 0x000000161c14723c */ /* 0x008fe60000001834 */
[----:B0-----:R-:W2:Y:S04]  /*bc620*/  LDL.64 R34, [R1+0x60] ;  /* 0x0000600001227983 */ /* 0x001ea80000100a00 */
[----:B------:R-:W-:Y:S04]  /*bc630*/  STL.64 [R1+0x92b0], R32 ;  /* 0x0092b02001007387 */ /* 0x000fe80000100a00 */
[----:B------:R-:W2:Y:S04]  /*bc640*/  LDL.LU.64 R54, [R1+0x93b8] ;  /* 0x0093b80001367983 */ /* 0x000ea80000300a00 */
[----:B------:R-:W2:Y:S04]  /*bc650*/  LDL.LU.64 R52, [R1+0x93b0] ;  /* 0x0093b00001347983 */ /* 0x000ea80000300a00 */
[----:B------:R-:W-:Y:S04]  /*bc660*/  STL.64 [R1+0x1fd0], R20 ;  /* 0x001fd01401007387 */ /* 0x000fe80000100a00 */
[----:B------:R0:W-:Y:S01]  /*bc670*/  STL.64 [R1+0x1fd8], R22 ;  /* 0x001fd81601007387 */ /* 0x0001e20000100a00 */
[----:B------:R-:W-:-:S03]  /*bc680*/  IMAD.MOV.U32 R0, RZ, RZ, R41 ;  /* 0x000000ffff007224 */ /* 0x000fc600078e0029 */
[----:B0-----:R-:W3:Y:S04]  /*bc690*/  LDL.LU.64 R22, [R1+0x93a8] ;  /* 0x0093a80001167983 */ /* 0x001ee80000300a00 */
[----:B------:R-:W3:Y:S01]  /*bc6a0*/  LDL.LU.64 R20, [R1+0x93a0] ;  /* 0x0093a00001147983 */ /* 0x000ee20000300a00 */
[C---:B----4-:R-:W-:Y:S08]  /*bc6b0*/  HMMA.16816.F32 R8, R28.reuse, R40, R8 ;  /* 0x000000281c08723c */ /* 0x050ff00000001808 */
[C---:B------:R-:W-:Y:S11]  /*bc6c0*/  HMMA.16816.F32 R40, R28.reuse, R42, R36 ;  /* 0x0000002a1c28723c */ /* 0x040ff60000001824 */
        /* <DEDUP_REMOVED lines=8> */
[----:B------:R0:W-:Y:S01]  /*bc750*/  STL.64 [R1+0x1fb8], R42 ;  /* 0x001fb82a01007387 */ /* 0x0001e20000100a00 */
[----:B--2---:R-:W-:Y:S03]  /*bc760*/  HMMA.16816.F32 R52, R28, R34, R52 ;  /* 0x000000221c34723c */ /* 0x004fe60000001834 */
[----:B0-----:R-:W2:Y:S04]  /*bc770*/  LDL.LU.64 R42, [R1+0x9378] ;  /* 0x00937800012a7983 */ /* 0x001ea80000300a00 */
[----:B------:R-:W2:-:S12]  /*bc780*/  LDL.LU.64 R40, [R1+0x9370] ;  /* 0x0093700001287983 */ /* 0x000e980000300a00 */
[----:B------:R-:W-:Y:S04]  /*bc790*/  STL.64 [R1+0x1fa0], R52 ;  /* 0x001fa03401007387 */ /* 0x000fe80000100a00 */
[----:B------:R0:W-:Y:S04]  /*bc7a0*/  STL.64 [R1+0x1fa8], R54 ;  /* 0x001fa83601007387 */ /* 0x0001e80000100a00 */
[----:B0-----:R-:W2:Y:S04]  /*bc7b0*/  LDL.LU.64 R54, [R1+0x9368] ;  /* 0x0093680001367983 */ /* 0x001ea80000300a00 */
[----:B------:R-:W2:Y:S01]  /*bc7c0*/  LDL.LU.64 R52, [R1+0x9360] ;  /* 0x0093600001347983 */ /* 0x000ea20000300a00 */
[C---:B------:R-:W-:Y:S08]  /*bc7d0*/  HMMA.16816.F32 R24, R28.reuse, R16, R24 ;  /* 0x000000101c18723c */ /* 0x040ff00000001818 */
[C---:B---3--:R-:W-:Y:S08]  /*bc7e0*/  HMMA.16816.F32 R20, R28.reuse, R18, R20 ;  /* 0x000000121c14723c */ /* 0x048ff00000001814 */
[----:B------:R-:W-:Y:S01]  /*bc7f0*/  HMMA.16816.F32 R12, R28, R4, R12 ;  /* 0x000000041c0c723c */ /* 0x000fe2000000180c */
[----:B------:R-:W-:-:S05]  /*bc800*/  IMAD.MOV.U32 R0, RZ, RZ, R35 ;  /* 0x000000ffff007224 */ /* 0x000fca00078e0023 */
[----:B------:R0:W-:Y:S02]  /*bc810*/  STL [R1+0x9094], R0 ;  /* 0x0090940001007387 */ /* 0x0001e40000100800 */
[----:B0-----:R-:W-:Y:S02]  /*bc820*/  IMAD.MOV.U32 R0, RZ, RZ, R19 ;  /* 0x000000ffff007224 */ /* 0x001fe400078e0013 */
[----:B------:R-:W-:Y:S04]  /*bc830*/  STL.64 [R1+0x1f90], R24 ;  /* 0x001f901801007387 */ /* 0x000fe80000100a00 */
[----:B------:R-:W-:Y:S04]  /*bc840*/  STL.64 [R1+0x1f98], R26 ;  /* 0x001f981a01007387 */ /* 0x000fe80000100a00 */
[----:B------:R0:W-:Y:S04]  /*bc850*/  STL [R1+0x9098], R0 ;  /* 0x0090980001007387 */ /* 0x0001e80000100800 */
[----:B------:R-:W-:Y:S04]  /*bc860*/  STL.64 [R1+0x1f80], R20 ;  /* 0x001f801401007387 */ /* 0x000fe80000100a00 */
[----:B------:R-:W-:Y:S04]  /*bc870*/  STL.64 [R1+0x1f88], R22 ;  /* 0x001f881601007387 */ /* 0x000fe80000100a00 */
[----:B------:R-:W-:Y:S04]  /*bc880*/  STL.64 [R1+0x1f70], R12 ;  /* 0x001f700c01007387 */ /* 0x000fe80000100a00 */
[----:B------:R-:W-:Y:S01]  /*bc890*/  STL.64 [R1+0x1f78], R14 ;  /* 0x001f780e01007387 */ /* 0x000fe20000100a00 */
[----:B0-----:R-:W-:-:S05]  /*bc8a0*/  IMAD.MOV.U32 R0, RZ, RZ, R7 ;  /* 0x000000ffff007224 */ /* 0x001fca00078e0007 */
[----:B------:R0:W-:Y:S02]  /*bc8b0*/  STL [R1+0x909c], R0 ;  /* 0x00909c0001007387 */ /* 0x0001e40000100800 */
[----:B0-----:R-:W-:Y:S01]  /*bc8c0*/  IMAD.MOV.U32 R0, RZ, RZ, R47 ;  /* 0x000000ffff007224 */ /* 0x001fe200078e002f */
[----:B----4-:R-:W-:-:S15]  /*bc8d0*/  HMMA.16816.F32 R8, R28, R6, R8 ;  /* 0x000000061c08723c */ /* 0x010fde0000001808 */
[----:B------:R-:W-:-:S04]  /*bc8e0*/  NOP ;  /* 0x0000000000007918 */ /* 0x000fc80000000000 */
[----:B------:R-:W-:Y:S04]  /*bc8f0*/  STL.64 [R1+0x1f60], R8 ;  /* 0x001f600801007387 */ /* 0x000fe80000100a00 */
[----:B------:R0:W-:Y:S01]  /*bc900*/  STL.64 [R1+0x1f68], R10 ;  /* 0x001f680a01007387 */ /* 0x0001e20000100a00 */
[C---:B--2---:R-:W-:Y:S08]  /*bc910*/  HMMA.16816.F32 R4, R28.reuse, R46, R40 ;  /* 0x0000002e1c04723c */ /* 0x044ff00000001828 */
[----:B0-----:R-:W-:-:S15]  /*bc920*/  HMMA.16816.F32 R8, R28, R44, R36 ;  /* 0x0000002c1c08723c */ /* 0x001fde0000001824 */
[----:B------:R-:W-:-:S04]  /*bc930*/  NOP ;  /* 0x0000000000007918 */ /* 0x000fc80000000000 */
[----:B------:R-:W-:Y:S04]  /*bc940*/  STL.64 [R1+0x1f50], R8 ;  /* 0x001f500801007387 */ /* 0x000fe80000100a00 */
[----:B------:R0:W-:Y:S04]  /*bc950*/  STL.64 [R1+0x1f58], R10 ;  /* 0x001f580a01007387 */ /* 0x0001e80000100a00 */
[----:B------:R-:W-:Y:S04]  /*bc960*/  STL [R1+0x90a0], R0 ;  /* 0x0090a00001007387 */ /* 0x000fe80000100800 */
[----:B------:R-:W-:Y:S04]  /*bc970*/  STL.64 [R1+0x1f40], R4 ;  /* 0x001f400401007387 */ /* 0x000fe80000100a00 */
[----:B------:R1:W-:Y:S01]  /*bc980*/  STL.64 [R1+0x1f48], R6 ;  /* 0x001f480601007387 */ /* 0x0003e20000100a00 */
[C---:B0-----:R-:W-:Y:S08]  /*bc990*/  HMMA.16816.F32 R8, R28.reuse, R56, R48 ;  /* 0x000000381c08723c */ /* 0x041ff00000001830 */
[----:B-1----:R-:W-:Y:S11]  /*bc9a0*/  HMMA.16816.F32 R4, R28, R58, R52 ;  /* 0x0000003a1c04723c */ /* 0x002ff60000001834 */
[----:B------:R0:W-:Y:S04]  /*bc9b0*/  STL.64 [R1+0x1f30], R8 ;  /* 0x001f300801007387 */ /* 0x0001e80000100a00 */
[----:B------:R1:W-:Y:S04]  /*bc9c0*/  STL.64 [R1+0x1f38], R10 ;  /* 0x001f380a01007387 */ /* 0x0003e80000100a00 */
[----:B0-----:R-:W2:Y:S04]  /*bc9d0*/  LDL.LU R8, [R1+0xc30] ;  /* 0x000c300001087983 */ /* 0x001ea80000300800 */
[----:B------:R-:W-:Y:S04]  /*bc9e0*/  STL.64 [R1+0x1f20], R4 ;  /* 0x001f200401007387 */ /* 0x000fe80000100a00 */
[----:B------:R-:W-:Y:S04]  /*bc9f0*/  STL.64 [R1+0x1f28], R6 ;  /* 0x001f280601007387 */ /* 0x000fe80000100a00 */
[----:B------:R-:W2:Y:S04]  /*bca00*/  LDL.LU R9, [R1+0xc34] ;  /* 0x000c340001097983 */ /* 0x000ea80000300800 */
[----:B-1----:R-:W3:Y:S04]  /*bca10*/  LDL.LU R10, [R1+0xc38] ;  /* 0x000c3800010a7983 */ /* 0x002ee80000300800 */
[----:B------:R-:W3:Y:S04]  /*bca20*/  LDL.LU R11, [R1+0xc3c] ;  /* 0x000c3c00010b7983 */ /* 0x000ee80000300800 */
[----:B---3--:R-:W-:Y:S04]  /*bca30*/  STL.64 [R1+0x9328], R10 ;  /* 0x0093280a01007387 */ /* 0x008fe80000100a00 */
[----:B--2---:R0:W-:Y:S04]  /*bca40*/  STL.64 [R1+0x9320], R8 ;  /* 0x0093200801007387 */ /* 0x0041e80000100a00 */
        /* <DEDUP_REMOVED lines=15> */
[----:B------:R-:W4:Y:S01]  /*bcb40*/  LDL.LU R55, [R1+0xcbc] ;  /* 0x000cbc0001377983 */ /* 0x000f220000300800 */
[----:B------:R-:W-:-:S03]  /*bcb50*/  IMAD.MOV.U32 R0, RZ, RZ, R59 ;  /* 0x000000ffff007224 */ /* 0x000fc600078e003b */
[----:B----4-:R-:W-:Y:S04]  /*bcb60*/  STL.64 [R1+0x9358], R54 ;  /* 0x0093583601007387 */ /* 0x010fe80000100a00 */
[----:B---3--:R3:W-:Y:S04]  /*bcb70*/  STL.64 [R1+0x9350], R52 ;  /* 0x0093503401007387 */ /* 0x0087e80000100a00 */
[----:B------:R-:W4:Y:S04]  /*bcb80*/  LDL.LU R56, [R1+0xcd0] ;  /* 0x000cd00001387983 */ /* 0x000f280000300800 */
[----:B------:R-:W4:Y:S04]  /*bcb90*/  LDL.LU R57, [R1+0xcd4] ;  /* 0x000cd40001397983 */ /* 0x000f280000300800 */
[----:B------:R-:W4:Y:S04]  /*bcba0*/  LDL.LU R58, [R1+0xcd8] ;  /* 0x000cd800013a7983 */ /* 0x000f280000300800 */
[----:B------:R-:W4:Y:S04]  /*bcbb0*/  LDL.LU R59, [R1+0xcdc] ;  /* 0x000cdc00013b7983 */ /* 0x000f280000300800 */
[----:B------:R-:W4:Y:S04]  /*bcbc0*/  LDL R42, [R1] ;  /* 0x00000000012a7983 */ /* 0x000f280000100800 */
[----:B------:R-:W4:Y:S04]  /*bcbd0*/  LDL R43, [R1+0x4] ;  /* 0x00000400012b7983 */ /* 0x000f280000100800 */
[----:B0-----:R-:W4:Y:S04]  /*bcbe0*/  LDL.LU R8, [R1+0xcf0] ;  /* 0x000cf00001087983 */ /* 0x001f280000300800 */
[----:B------:R-:W4:Y:S04]  /*bcbf0*/  LDL.LU R9, [R1+0xcf4] ;  /* 0x000cf40001097983 */ /* 0x000f280000300800 */
[----:B------:R-:W4:Y:S04]  /*bcc00*/  LDL.LU R10, [R1+0xcf8] ;  /* 0x000cf800010a7983 */ /* 0x000f280000300800 */
[----:B------:R-:W4:Y:S04]  /*bcc10*/  LDL.LU R11, [R1+0xcfc] ;  /* 0x000cfc00010b7983 */ /* 0x000f280000300800 */
[----:B-1----:R-:W4:Y:S04]  /*bcc20*/  LDL R18, [R1+0x10] ;  /* 0x0000100001127983 */ /* 0x002f280000100800 */
[----:B------:R-:W4:Y:S04]  /*bcc30*/  LDL R19, [R1+0x14] ;  /* 0x0000140001137983 */ /* 0x000f280000100800 */
[----:B--2---:R-:W4:Y:S04]  /*bcc40*/  LDL.LU R24, [R1+0xd00] ;  /* 0x000d000001187983 */ /* 0x004f280000300800 */
[----:B------:R-:W4:Y:S04]  /*bcc50*/  LDL.LU R25, [R1+0xd04] ;  /* 0x000d040001197983 */ /* 0x000f280000300800 */
[----:B------:R-:W4:Y:S04]  /*bcc60*/  LDL.LU R26, [R1+0xd08] ;  /* 0x000d0800011a7983 */ /* 0x000f280000300800 */
[----:B------:R-:W4:Y:S04]  /*bcc70*/  LDL.LU R27, [R1+0xd0c] ;  /* 0x000d0c00011b7983 */ /* 0x000f280000300800 */
[----:B------:R-:W2:Y:S04]  /*bcc80*/  LDL R16, [R1+0x18] ;  /* 0x0000180001107983 */ /* 0x000ea80000100800 */
[----:B------:R-:W2:Y:S04]  /*bcc90*/  LDL R17, [R1+0x1c] ;  /* 0x00001c0001117983 */ /* 0x000ea80000100800 */
[----:B---3--:R-:W2:Y:S04]  /*bcca0*/  LDL.LU R52, [R1+0xd10] ;  /* 0x000d100001347983 */ /* 0x008ea80000300800 */
[----:B------:R-:W2:Y:S04]  /*bccb0*/  LDL.LU R53, [R1+0xd14] ;  /* 0x000d140001357983 */ /* 0x000ea80000300800 */
[----:B------:R-:W2:Y:S04]  /*bccc0*/  LDL.LU R54, [R1+0xd18] ;  /* 0x000d180001367983 */ /* 0x000ea80000300800 */
[----:B------:R-:W2:Y:S04]  /*bccd0*/  LDL.LU R55, [R1+0xd1c] ;  /* 0x000d1c0001377983 */ /* 0x000ea80000300800 */
[----:B------:R-:W3:Y:S04]  /*bcce0*/  LDL.64 R40, [R1+0x8] ;  /* 0x0000080001287983 */ /* 0x000ee80000100a00 */
        /* <DEDUP_REMOVED lines=28> */
[----:B------:R0:W-:Y:S01]  /*bceb0*/  STL [R1+0x90a4], R0 ;  /* 0x0090a40001007387 */ /* 0x0001e20000100800 */
[C---:B--2---:R-:W-:Y:S08]  /*bcec0*/  HMMA.16816.F32 R52, R28.reuse, R16, R52 ;  /* 0x000000101c34723c */ /* 0x044ff00000001834 */
[C---:B----4-:R-:W-:Y:S08]  /*bced0*/  HMMA.16816.F32 R16, R28.reuse, R18, R24 ;  /* 0x000000121c10723c */ /* 0x050ff00000001818 */
[----:B---3--:R-:W-:Y:S01]  /*bcee0*/  HMMA.16816.F32 R8, R28, R40, R8 ;  /* 0x000000281c08723c */ /* 0x008fe20000001808 */
[----:B0-----:R-:W-:-:S07]  /*bcef0*/  IMAD.MOV.U32 R0, RZ, RZ, R41 ;  /* 0x000000ffff007224 */ /* 0x001fce00078e0029 */
[C---:B------:R-:W-:Y:S08]  /*bcf00*/  HMMA.16816.F32 R40, R28.reuse, R42, R36 ;  /* 0x0000002a1c28723c */ /* 0x040ff00000001824 */
[C---:B------:R-:W-:Y:S01]  /*bcf10*/  HMMA.16816.F32 R56, R28.reuse, R60, R56 ;  /* 0x0000003c1c38723c */ /* 0x040fe20000001838 */
[----:B------:R-:W-:Y:S04]  /*bcf20*/  STL.64 [R1+0x1f10], R52 ;  /* 0x001f103401007387 */ /* 0x000fe80000100a00 */
[----:B------:R0:W-:Y:S04]  /*bcf30*/  STL.64 [R1+0x1f18], R54 ;  /* 0x001f183601007387 */ /* 0x0001e80000100a00 */
        /* <DEDUP_REMOVED lines=12> */
[----:B------:R-:W-:Y:S04]  /*bd000*/  STL [R1+0x91d8], R0 ;  /* 0x0091d80001007387 */ /* 0x000fe80000100800 */
        /* <DEDUP_REMOVED lines=10> */
[----:B------:R-:W-:Y:S04]  /*bd0b0*/  STL [R1+0x91e0], R60 ;  /* 0x0091e03c01007387 */ /* 0x000fe80000100800 */
[----:B------:R-:W-:Y:S01]  /*bd0c0*/  STL [R1+0x91dc], R61 ;  /* 0x0091dc3d01007387 */ /* 0x000fe20000100800 */
        /* <DEDUP_REMOVED lines=24> */
[C---:B----4-:R-:W-:Y:S08]  /*bd250*/  HMMA.16816.F32 R16, R28.reuse, R44, R16 ;  /* 0x0000002c1c10723c */ /* 0x050ff00000001810 */
[C---:B------:R-:W-:Y:S01]  /*bd260*/  HMMA.16816.F32 R12, R28.reuse, R42, R12 ;  /* 0x0000002a1c0c723c */ /* 0x040fe2000000180c */
[----:B------:R-:W-:Y:S04]  /*bd270*/  STL.64 [R1+0x8f18], R54 ;  /* 0x008f183601007387 */ /* 0x000fe80000100a00 */
[----:B------:R0:W-:Y:S03]  /*bd280*/  STL.64 [R1+0x8f10], R52 ;  /* 0x008f103401007387 */ /* 0x0001e60000100a00 */
[C---:B------:R-:W-:Y:S08]  /*bd290*/  HMMA.16816.F32 R8, R28.reuse, R40, R8 ;  /* 0x000000281c08723c */ /* 0x040ff00000001808 */
[C---:B------:R-:W-:Y:S01]  /*bd2a0*/  HMMA.16816.F32 R4, R28.reuse, R38, R4 ;  /* 0x000000261c04723c */ /* 0x040fe20000001804 */
[----:B------:R-:W-:Y:S04]  /*bd2b0*/  STL.64 [R1+0x1e90], R56 ;  /* 0x001e903801007387 */ /* 0x000fe80000100a00 */
[----:B------:R-:W-:Y:S03]  /*bd2c0*/  STL.64 [R1+0x1e98], R58 ;  /* 0x001e983a01007387 */ /* 0x000fe60000100a00 */
[C---:B---3--:R-:W-:Y:S08]  /*bd2d0*/  HMMA.16816.F32 R32, R28.reuse, R50, R32 ;  /* 0x000000321c20723c */ /* 0x048ff00000001820 */
        /* <DEDUP_REMOVED lines=19> */
[----:B0-----:R-:W3:Y:S04]  /*bd410*/  LDL.LU R52, [R1+0xb40] ;  /* 0x000b400001347983 */ /* 0x001ee80000300800 */
[----:B------:R0:W-:Y:S04]  /*bd420*/  STL.64 [R1+0x1e20], R4 ;  /* 0x001e200401007387 */ /* 0x0001e80000100a00 */
[----:B------:R4:W-:Y:S04]  /*bd430*/  STL.64 [R1+0x1e28], R6 ;  /* 0x001e280601007387 */ /* 0x0009e80000100a00 */
[----:B------:R-:W3:Y:S04]  /*bd440*/  LDL.LU R53, [R1+0xb44] ;  /* 0x000b440001357983 */ /* 0x000ee80000300800 */
[----:B------:R-:W3:Y:S04]  /*bd450*/  LDL.LU R54, [R1+0xb48] ;  /* 0x000b480001367983 */ /* 0x000ee80000300800 */
[----:B------:R-:W3:Y:S04]  /*bd460*/  LDL.LU R55, [R1+0xb4c] ;  /* 0x000b4c0001377983 */ /* 0x000ee80000300800 */
[----:B-1----:R-:W3:Y:S04]  /*bd470*/  LDL.LU R44, [R1+0xb60] ;  /* 0x000b6000012c7983 */ /* 0x002ee80000300800 */
        /* <DEDUP_REMOVED lines=19> */
[----:B0-----:R-:W3:Y:S04]  /*bd5b0*/  LDL.LU R4, [R1+0xbf0] ;  /* 0x000bf00001047983 */ /* 0x001ee80000300800 */
[----:B------:R-:W3:Y:S04]  /*bd5c0*/  LDL.LU R5, [R1+0xbf4] ;  /* 0x000bf40001057983 */ /* 0x000ee80000300800 */
[----:B----4-:R-:W3:Y:S04]  /*bd5d0*/  LDL.LU R6, [R1+0xbf8] ;  /* 0x000bf80001067983 */ /* 0x010ee80000300800 */
        /* <DEDUP_REMOVED lines=24> */
[----:B------:R0:W-:Y:S04]  /*bd760*/  STL.64 [R1+0x1e18], R34 ;  /* 0x001e182201007387 */ /* 0x0001e80000100a00 */
[----:B0-----:R-:W2:Y:S01]  /*bd770*/  LDL.LU.64 R34, [R1+0x92b8] ;  /* 0x0092b80001227983 */ /* 0x001ea20000300a00 */
[C---:B---3--:R-:W-:Y:S03]  /*bd780*/  HMMA.16816.F32 R4, R28.reuse, R2, R4 ;  /* 0x000000021c04723c */ /* 0x048fe60000001804 */
[----:B------:R-:W3:Y:S04]  /*bd790*/  LDL.LU.64 R32, [R1+0x92b0] ;  /* 0x0092b00001207983 */ /* 0x000ee80000300a00 */
        /* <DEDUP_REMOVED lines=14> */
[----:B------:R-:W-:Y:S04]  /*bd880*/  STL [R1+0x9200], R35 ;  /* 0x0092002301007387 */ /* 0x000fe80000100800 */
[----:B------:R-:W-:Y:S04]  /*bd890*/  STL.64 [R1+0x1df0], R4 ;  /* 0x001df00401007387 */ /* 0x000fe80000100a00 */
[----:B------:R0:W-:Y:S04]  /*bd8a0*/  STL.64 [R1+0x1df8], R6 ;  /* 0x001df80601007387 */ /* 0x0001e80000100a00 */
[----:B0-----:R-:W4:Y:S04]  /*bd8b0*/  LDL.LU.64 R6, [R1+0x9298] ;  /* 0x0092980001067983 */ /* 0x001f280000300a00 */
[----:B------:R-:W2:Y:S04]  /*bd8c0*/  LDL.LU.64 R4, [R1+0x9290] ;  /* 0x0092900001047983 */ /* 0x000ea80000300a00 */
[----:B------:R-:W-:Y:S01]  /*bd8d0*/  STL [R1+0x91e4], R3 ;  /* 0x0091e40301007387 */ /* 0x000fe20000100800 */
        /* <DEDUP_REMOVED lines=49> */
[C---:B----4-:R-:W-:Y:S08]  /*bdbf0*/  HMMA.16816.F32 R8, R28.reuse, R20, R44 ;  /* 0x000000141c08723c */ /* 0x050ff0000000182c */
[C---:B0-----:R-:W-:Y:S01]  /*bdc00*/  HMMA.16816.F32 R4, R28.reuse, R22, R48 ;  /* 0x000000161c04723c */ /* 0x041fe20000001830 */
[----:B------:R-:W-:Y:S10]  /*bdc10*/  STL.64 [R1+0x8e68], R22 ;  /* 0x008e681601007387 */ /* 0x000ff40000100a00 */
[----:B------:R-:W-:Y:S04]  /*bdc20*/  STL.64 [R1+0x1d60], R8 ;  /* 0x001d600801007387 */ /* 0x000fe80000100a00 */
[----:B------:R0:W-:Y:S04]  /*bdc30*/  STL.64 [R1+0x1d68], R10 ;  /* 0x001d680a01007387 */ /* 0x0001e80000100a00 */
[----:B------:R-:W-:Y:S04]  /*bdc40*/  STL.64 [R1+0x8e60], R20 ;  /* 0x008e601401007387 */ /* 0x000fe80000100a00 */
[----:B------:R-:W-:Y:S04]  /*bdc50*/  STL.64 [R1+0x1d50], R4 ;  /* 0x001d500401007387 */ /* 0x000fe80000100a00 */
[----:B------:R1:W-:Y:S01]  /*bdc60*/  STL.64 [R1+0x1d58], R6 ;  /* 0x001d580601007387 */ /* 0x0003e20000100a00 */
[C---:B0-----:R-:W-:Y:S08]  /*bdc70*/  HMMA.16816.F32 R8, R28.reuse, R24, R52 ;  /* 0x000000181c08723c */ /* 0x041ff00000001834 */
[----:B-1----:R-:W-:Y:S01]  /*bdc80*/  HMMA.16816.F32 R4, R28, R26, R56 ;  /* 0x0000001a1c04723c */ /* 0x002fe20000001838 */
[----:B------:R-:W-:Y:S10]  /*bdc90*/  STL.64 [R1+0x8e88], R26 ;  /* 0x008e881a01007387 */ /* 0x000ff40000100a00 */
[----:B------:R-:W-:Y:S04]  /*bdca0*/  STL.64 [R1+0x1d40], R8 ;  /* 0x001d400801007387 */ /* 0x000fe80000100a00 */
[----:B------:R-:W-:Y:S04]  /*bdcb0*/  STL.64 [R1+0x1d48], R10 ;  /* 0x001d480a01007387 */ /* 0x000fe80000100a00 */
[----:B------:R-:W-:Y:S04]  /*bdcc0*/  STL.64 [R1+0x8e80], R24 ;  /* 0x008e801801007387 */ /* 0x000fe80000100a00 */
[----:B------:R-:W-:Y:S04]  /*bdcd0*/  STL.64 [R1+0x23d0], R4 ;  /* 0x0023d00401007387 */ /* 0x000fe80000100a00 */
[----:B------:R0:W-:Y:S04]  /*bdce0*/  STL.64 [R1+0x23d8], R6 ;  /* 0x0023d80601007387 */ /* 0x0001e80000100a00 */
[----:B------:R-:W2:Y:S04]  /*bdcf0*/  LDL.LU R58, [R1+0x78] ;  /* 0x00007800013a7983 */ /* 0x000ea80000300800 */
[----:B------:R-:W2:Y:S01]  /*bdd00*/  LDL.LU R59, [R1+0x7c] ;  /* 0x00007c00013b7983 */ /* 0x000ea20000300800 */
[----:B------:R-:W-:-:S02]  /*bdd10*/  IMAD.MOV.U32 R56, RZ, RZ, R32 ;  /* 0x000000ffff387224 */ /* 0x000fc400078e0020 */
[----:B------:R-:W-:Y:S01]  /*bdd20*/  IMAD.MOV.U32 R57, RZ, RZ, R33 ;  /* 0x000000ffff397224 */ /* 0x000fe200078e0021 */
[----:B------:R-:W3:Y:S04]  /*bdd30*/  LDL.LU R32, [R1+0x9248] ;  /* 0x0092480001207983 */ /* 0x000ee80000300800 */
[----:B------:R-:W4:Y:S04]  /*bdd40*/  LDL.LU R33, [R1+0x9244] ;  /* 0x0092440001217983 */ /* 0x000f280000300800 */
[----:B--2---:R-:W-:Y:S04]  /*bdd50*/  STL.64 [R1+0x90b0], R58 ;  /* 0x0090b03a01007387 */ /* 0x004fe80000100a00 */
[----:B------:R1:W-:Y:S04]  /*bdd60*/  STL.64 [R1+0x90a8], R56 ;  /* 0x0090a83801007387 */ /* 0x0003e80000100a00 */
[----:B------:R-:W2:Y:S04]  /*bdd70*/  LDL.LU R48, [R1+0x770] ;  /* 0x0007700001307983 */ /* 0x000ea80000300800 */
[----:B------:R-:W2:Y:S04]  /*bdd80*/  LDL.LU R49, [R1+0x774] ;  /* 0x0007740001317983 */ /* 0x000ea80000300800 */
[----:B------:R-:W2:Y:S04]  /*bdd90*/  LDL.LU R50, [R1+0x778] ;  /* 0x0007780001327983 */ /* 0x000ea80000300800 */
[----:B------:R-:W2:Y:S04]  /*bdda0*/  LDL.LU R51, [R1+0x77c] ;  /* 0x00077c0001337983 */ /* 0x000ea80000300800 */
[----:B--2---:R2:W-:Y:S04]  /*bddb0*/  STL.64 [R1+0x90c0], R50 ;  /* 0x0090c03201007387 */ /* 0x0045e80000100a00 */
[----:B------:R-:W-:Y:S04]  /*bddc0*/  STL.64 [R1+0x90b8], R48 ;  /* 0x0090b83001007387 */ /* 0x000fe80000100a00 */
[----:B------:R-:W2:Y:S04]  /*bddd0*/  LDL.LU R46, [R1+0x88] ;  /* 0x00008800012e7983 */ /* 0x000ea80000300800 */
[----:B------:R-:W2:Y:S04]  /*bdde0*/  LDL.LU R47, [R1+0x8c] ;  /* 0x00008c00012f7983 */ /* 0x000ea80000300800 */
[----:B------:R-:W2:Y:S04]  /*bddf0*/  LDL.LU R40, [R1+0x790] ;  /* 0x0007900001287983 */ /* 0x000ea80000300800 */
[----:B------:R-:W2:Y:S04]  /*bde00*/  LDL.LU R41, [R1+0x794] ;  /* 0x0007940001297983 */ /* 0x000ea80000300800 */
[----:B------:R-:W2:Y:S04]  /*bde10*/  LDL.LU R42, [R1+0x798] ;  /* 0x00079800012a7983 */ /* 0x000ea80000300800 */
[----:B------:R-:W2:Y:S01]  /*bde20*/  LDL.LU R43, [R1+0x79c] ;  /* 0x00079c00012b7983 */ /* 0x000ea20000300800 */
[----:B----4-:R-:W-:-:S02]  /*bde30*/  IMAD.MOV.U32 R44, RZ, RZ, R33 ;  /* 0x000000ffff2c7224 */ /* 0x010fc400078e0021 */
[----:B---3--:R-:W-:Y:S01]  /*bde40*/  IMAD.MOV.U32 R45, RZ, RZ, R32 ;  /* 0x000000ffff2d7224 */ /* 0x008fe200078e0020 */
[----:B--2---:R-:W-:Y:S04]  /*bde50*/  STL.64 [R1+0x90d0], R42 ;  /* 0x0090d02a01007387 */ /* 0x004fe80000100a00 */
[----:B------:R2:W-:Y:S04]  /*bde60*/  STL.64 [R1+0x90c8], R40 ;  /* 0x0090c82801007387 */ /* 0x0005e80000100a00 */
[----:B------:R-:W3:Y:S04]  /*bde70*/  LDL.LU R33, [R1+0x9240] ;  /* 0x0092400001217983 */ /* 0x000ee80000300800 */
[----:B------:R-:W4:Y:S04]  /*bde80*/  LDL.LU R32, [R1+0x923c] ;  /* 0x00923c0001207983 */ /* 0x000f280000300800 */
[----:B------:R-:W-:Y:S04]  /*bde90*/  STL.64 [R1+0x90e0], R46 ;  /* 0x0090e02e01007387 */ /* 0x000fe80000100a00 */
[----:B------:R-:W-:Y:S04]  /*bdea0*/  STL.64 [R1+0x90d8], R44 ;  /* 0x0090d82c01007387 */ /* 0x000fe80000100a00 */
[----:B------:R-:W2:Y:S04]  /*bdeb0*/  LDL.LU R36, [R1+0x7c0] ;  /* 0x0007c00001247983 */ /* 0x000ea80000300800 */
[----:B------:R-:W2:Y:S04]  /*bdec0*/  LDL.LU R37, [R1+0x7c4] ;  /* 0x0007c40001257983 */ /* 0x000ea80000300800 */
[----:B------:R-:W2:Y:S04]  /*bded0*/  LDL.LU R38, [R1+0x7c8] ;  /* 0x0007c80001267983 */ /* 0x000ea80000300800 */
[----:B------:R-:W2:Y:S04]  /*bdee0*/  LDL.LU R39, [R1+0x7cc] ;  /* 0x0007cc0001277983 */ /* 0x000ea80000300800 */
[----:B--2---:R2:W-:Y:S04]  /*bdef0*/  STL.64 [R1+0x90f0], R38 ;  /* 0x0090f02601007387 */ /* 0x0045e80000100a00 */
[----:B------:R-:W-:Y:S04]  /*bdf00*/  STL.64 [R1+0x90e8], R36 ;  /* 0x0090e82401007387 */ /* 0x000fe80000100a00 */
[----:B0-----:R-:W2:Y:S04]  /*bdf10*/  LDL.LU R6, [R1+0x98] ;  /* 0x0000980001067983 */ /* 0x001ea80000300800 */
[----:B------:R-:W2:Y:S01]  /*bdf20*/  LDL.LU R7, [R1+0x9c] ;  /* 0x00009c0001077983 */ /* 0x000ea20000300800 */
[----:B----4-:R-:W-:-:S02]  /*bdf30*/  IMAD.MOV.U32 R4, RZ, RZ, R32 ;  /* 0x000000ffff047224 */ /* 0x010fc400078e0020 */
[----:B---3--:R-:W-:Y:S01]  /*bdf40*/  IMAD.MOV.U32 R5, RZ, RZ, R33 ;  /* 0x000000ffff057224 */ /* 0x008fe200078e0021 */
        /* <DEDUP_REMOVED lines=18> */
[----:B--2---:R2:W-:Y:S04]  /*be070*/  STL.64 [R1+0x9120], R22 ;  /* 0x0091201601007387 */ /* 0x0045e80000100a00 */
[----:B------:R-:W-:Y:S04]  /*be080*/  STL.64 [R1+0x9118], R20 ;  /* 0x0091181401007387 */ /* 0x000fe80000100a00 */
[----:B------:R-:W3:Y:S04]  /*be090*/  LDL.LU R33, [R1+0x9230] ;  /* 0x0092300001217983 */ /* 0x000ee80000300800 */
[----:B------:R-:W4:Y:S04]  /*be0a0*/  LDL.LU R32, [R1+0x922c] ;  /* 0x00922c0001207983 */ /* 0x000f280000300800 */
[----:B------:R-:W-:Y:S04]  /*be0b0*/  STL.64 [R1+0x9130], R18 ;  /* 0x0091301201007387 */ /* 0x000fe80000100a00 */
[----:B------:R0:W-:Y:S04]  /*be0c0*/  STL.64 [R1+0x9128], R16 ;  /* 0x0091281001007387 */ /* 0x0001e80000100a00 */
[----:B------:R-:W2:Y:S04]  /*be0d0*/  LDL.LU R24, [R1+0x860] ;  /* 0x0008600001187983 */ /* 0x000ea80000300800 */
[----:B------:R-:W2:Y:S04]  /*be0e0*/  LDL.LU R25, [R1+0x864] ;  /* 0x0008640001197983 */ /* 0x000ea80000300800 */
[----:B------:R-:W2:Y:S04]  /*be0f0*/  LDL.LU R26, [R1+0x868] ;  /* 0x00086800011a7983 */ /* 0x000ea80000300800 */
[----:B------:R-:W2:Y:S04]  /*be100*/  LDL.LU R27, [R1+0x86c] ;  /* 0x00086c00011b7983 */ /* 0x000ea80000300800 */
[----:B--2---:R-:W-:Y:S04]  /*be110*/  STL.64 [R1+0x9140], R26 ;  /* 0x0091401a01007387 */ /* 0x004fe80000100a00 */
[----:B------:R-:W-:Y:S04]  /*be120*/  STL.64 [R1+0x9138], R24 ;  /* 0x0091381801007387 */ /* 0x000fe80000100a00 */
[----:B-1----:R-:W2:Y:S04]  /*be130*/  LDL.LU R56, [R1+0x880] ;  /* 0x0008800001387983 */ /* 0x002ea80000300800 */
[----:B------:R-:W2:Y:S04]  /*be140*/  LDL.LU R57, [R1+0x884] ;  /* 0x0008840001397983 */ /* 0x000ea80000300800 */
[----:B------:R-:W2:Y:S04]  /*be150*/  LDL.LU R58, [R1+0x888] ;  /* 0x00088800013a7983 */ /* 0x000ea80000300800 */
[----:B------:R-:W2:Y:S01]  /*be160*/  LDL.LU R59, [R1+0x88c] ;  /* 0x00088c00013b7983 */ /* 0x000ea20000300800 */
[----:B----4-:R-:W-:-:S02]  /*be170*/  IMAD.MOV.U32 R50, RZ, RZ, R32 ;  /* 0x000000ffff327224 */ /* 0x010fc400078e0020 */
[----:B---3--:R-:W-:Y:S01]  /*be180*/  IMAD.MOV.U32 R51, RZ, RZ, R33 ;  /* 0x000000ffff337224 */ /* 0x008fe200078e0021 */
[----:B--2---:R1:W-:Y:S04]  /*be190*/  STL.64 [R1+0x9150], R58 ;  /* 0x0091503a01007387 */ /* 0x0043e80000100a00 */
[----:B------:R-:W-:Y:S04]  /*be1a0*/  STL.64 [R1+0x9148], R56 ;  /* 0x0091483801007387 */ /* 0x000fe80000100a00 */
[----:B------:R-:W2:Y:S04]  /*be1b0*/  LDL.LU R32, [R1+0x9228] ;  /* 0x0092280001207983 */ /* 0x000ea80000300800 */
[----:B------:R-:W3:Y:S04]  /*be1c0*/  LDL.LU R33, [R1+0x9224] ;  /* 0x0092240001217983 */ /* 0x000ee80000300800 */
[----:B------:R-:W4:Y:S04]  /*be1d0*/  LDL.LU R40, [R1+0x8b0] ;  /* 0x0008b00001287983 */ /* 0x000f280000300800 */
[----:B------:R-:W4:Y:S04]  /*be1e0*/  LDL.LU R41, [R1+0x8b4] ;  /* 0x0008b40001297983 */ /* 0x000f280000300800 */
[----:B------:R-:W2:Y:S04]  /*be1f0*/  LDL.LU R42, [R1+0x8b8] ;  /* 0x0008b800012a7983 */ /* 0x000ea80000300800 */
[----:B------:R-:W2:Y:S04]  /*be200*/  LDL.LU R43, [R1+0x8bc] ;  /* 0x0008bc00012b7983 */ /* 0x000ea80000300800 */
[----:B--2---:R-:W-:Y:S04]  /*be210*/  STL.64 [R1+0x9160], R42 ;  /* 0x0091602a01007387 */ /* 0x004fe80000100a00 */
[----:B----4-:R2:W-:Y:S04]  /*be220*/  STL.64 [R1+0x9158], R40 ;  /* 0x0091582801007387 */ /* 0x0105e80000100a00 */
[----:B------:R-:W4:Y:S04]  /*be230*/  LDL.LU R48, [R1+0xc8] ;  /* 0x0000c80001307983 */ /* 0x000f280000300800 */
[----:B------:R-:W4:Y:S04]  /*be240*/  LDL.LU R49, [R1+0xcc] ;  /* 0x0000cc0001317983 */ /* 0x000f280000300800 */
[----:B------:R-:W-:Y:S01]  /*be250*/  STL.64 [R1+0x9170], R50 ;  /* 0x0091703201007387 */ /* 0x000fe20000100a00 */
[----:B---3--:R-:W-:-:S02]  /*be260*/  IMAD.MOV.U32 R38, RZ, RZ, R33 ;  /* 0x000000ffff267224 */ /* 0x008fc400078e0021 */
[----:B------:R-:W-:Y:S01]  /*be270*/  IMAD.MOV.U32 R39, RZ, RZ, R32 ;  /* 0x000000ffff277224 */ /* 0x000fe200078e0020 */
[----:B----4-:R-:W-:Y:S04]  /*be280*/  STL.64 [R1+0x9168], R48 ;  /* 0x0091683001007387 */ /* 0x010fe80000100a00 */
[----:B------:R-:W3:Y:S04]  /*be290*/  LDL.LU R33, [R1+0x9220] ;  /* 0x0092200001217983 */ /* 0x000ee80000300800 */
[----:B------:R-:W4:Y:S04]  /*be2a0*/  LDL.LU R32, [R1+0x921c] ;  /* 0x00921c0001207983 */ /* 0x000f280000300800 */
[----:B0-----:R-:W2:Y:S04]  /*be2b0*/  LDL.LU R4, [R1+0x900] ;  /* 0x0009000001047983 */ /* 0x001ea80000300800 */
[----:B------:R-:W2:Y:S04]  /*be2c0*/  LDL.LU R5, [R1+0x904] ;  /* 0x0009040001057983 */ /* 0x000ea80000300800 */
[----:B------:R-:W2:Y:S04]  /*be2d0*/  LDL.LU R6, [R1+0x908] ;  /* 0x0009080001067983 */ /* 0x000ea80000300800 */
[----:B------:R-:W2:Y:S04]  /*be2e0*/  LDL.LU R7, [R1+0x90c] ;  /* 0x00090c0001077983 */ /* 0x000ea80000300800 */
[----:B--2---:R0:W-:Y:S04]  /*be2f0*/  STL.64 [R1+0x9180], R6 ;  /* 0x0091800601007387 */ /* 0x0041e80000100a00 */
[----:B------:R-:W-:Y:S04]  /*be300*/  STL.64 [R1+0x9178], R4 ;  /* 0x0091780401007387 */ /* 0x000fe80000100a00 */
[----:B------:R-:W2:Y:S04]  /*be310*/  LDL.LU R36, [R1+0xd8] ;  /* 0x0000d80001247983 */ /* 0x000ea80000300800 */
[----:B------:R-:W2:Y:S04]  /*be320*/  LDL.LU R37, [R1+0xdc] ;  /* 0x0000dc0001257983 */ /* 0x000ea80000300800 */
[----:B------:R-:W-:Y:S04]  /*be330*/  STL.64 [R1+0x9190], R38 ;  /* 0x0091902601007387 */ /* 0x000fe80000100a00 */
[----:B--2---:R2:W-:Y:S04]  /*be340*/  STL.64 [R1+0x9188], R36 ;  /* 0x0091882401007387 */ /* 0x0045e80000100a00 */
[----:B------:R-:W2:Y:S04]  /*be350*/  LDL.LU R12, [R1+0x920] ;  /* 0x00092000010c7983 */ /* 0x000ea80000300800 */
[----:B------:R-:W2:Y:S04]  /*be360*/  LDL.LU R13, [R1+0x924] ;  /* 0x00092400010d7983 */ /* 0x000ea80000300800 */
[----:B------:R-:W2:Y:S04]  /*be370*/  LDL.LU R14, [R1+0x928] ;  /* 0x00092800010e7983 */ /* 0x000ea80000300800 */
[----:B------:R-:W2:Y:S01]  /*be380*/  LDL.LU R15, [R1+0x92c] ;  /* 0x00092c00010f7983 */ /* 0x000ea20000300800 */
[----:B----4-:R-:W-:-:S02]  /*be390*/  IMAD.MOV.U32 R22, RZ, RZ, R32 ;  /* 0x000000ffff167224 */ /* 0x010fc400078e0020 */
[----:B---3--:R-:W-:Y:S01]  /*be3a0*/  IMAD.MOV.U32 R23, RZ, RZ, R33 ;  /* 0x000000ffff177224 */ /* 0x008fe200078e0021 */
[----:B--2---:R-:W-:Y:S04]  /*be3b0*/  STL.64 [R1+0x91a0], R14 ;  /* 0x0091a00e01007387 */ /* 0x004fe80000100a00 */
[----:B------:R-:W-:Y:S04]  /*be3c0*/  STL.64 [R1+0x9198], R12 ;  /* 0x0091980c01007387 */ /* 0x000fe80000100a00 */
[----:B------:R-:W2:Y:S04]  /*be3d0*/  LDL.LU R32, [R1+0x9218] ;  /* 0x0092180001207983 */ /* 0x000ea80000300800 */
[----:B------:R-:W1:Y:S04]  /*be3e0*/  LDL.LU R33, [R1+0x9214] ;  /* 0x0092140001217983 */ /* 0x000e680000300800 */
[----:B------:R-:W3:Y:S04]  /*be3f0*/  LDL.LU R16, [R1+0x950] ;  /* 0x0009500001107983 */ /* 0x000ee80000300800 */
[----:B------:R-:W3:Y:S04]  /*be400*/  LDL.LU R17, [R1+0x954] ;  /* 0x0009540001117983 */ /* 0x000ee80000300800 */
[----:B------:R-:W4:Y:S04]  /*be410*/  LDL.LU R18, [R1+0x958] ;  /* 0x0009580001127983 */ /* 0x000f280000300800 */
[----:B------:R-:W4:Y:S04]  /*be420*/  LDL.LU R19, [R1+0x95c] ;  /* 0x00095c0001137983 */ /* 0x000f280000300800 */
[----:B----4-:R-:W-:Y:S04]  /*be430*/  STL.64 [R1+0x91b0], R18 ;  /* 0x0091b01201007387 */ /* 0x010fe80000100a00 */
[----:B---3--:R-:W-:Y:S04]  /*be440*/  STL.64 [R1+0x91a8], R16 ;  /* 0x0091a81001007387 */ /* 0x008fe80000100a00 */
[----:B------:R-:W3:Y:S04]  /*be450*/  LDL.LU R20, [R1+0xe8] ;  /* 0x0000e80001147983 */ /* 0x000ee80000300800 */
[----:B------:R-:W3:Y:S04]  /*be460*/  LDL.LU R21, [R1+0xec] ;  /* 0x0000ec0001157983 */ /* 0x000ee80000300800 */
[----:B------:R-:W-:Y:S01]  /*be470*/  STL.64 [R1+0x91c0], R22 ;  /* 0x0091c01601007387 */ /* 0x000fe20000100a00 */
[----:B-1----:R-:W-:-:S02]  /*be480*/  IMAD.MOV.U32 R58, RZ, RZ, R33 ;  /* 0x000000ffff3a7224 */ /* 0x002fc400078e0021 */
[----:B--2---:R-:W-:Y:S01]  /*be490*/  IMAD.MOV.U32 R59, RZ, RZ, R32 ;  /* 0x000000ffff3b7224 */ /* 0x004fe200078e0020 */
[----:B---3--:R-:W-:Y:S04]  /*be4a0*/  STL.64 [R1+0x91b8], R20 ;  /* 0x0091b81401007387 */ /* 0x008fe80000100a00 */
[----:B------:R-:W2:Y:S04]  /*be4b0*/  LDL.LU R33, [R1+0x9210] ;  /* 0x0092100001217983 */ /* 0x000ea80000300800 */
[----:B------:R-:W0:Y:S04]  /*be4c0*/  LDL.LU R32, [R1+0x920c] ;  /* 0x00920c0001207983 */ /* 0x000e280000300800 */
        /* <DEDUP_REMOVED lines=9> */
[----:B0-----:R-:W-:-:S02]  /*be560*/  IMAD.MOV.U32 R6, RZ, RZ, R32 ;  /* 0x000000ffff067224 */ /* 0x001fc400078e0020 */
[----:B--2---:R-:W-:Y:S01]  /*be570*/  IMAD.MOV.U32 R7, RZ, RZ, R33 ;  /* 0x000000ffff077224 */ /* 0x004fe200078e0021 */
[----:B---3--:R0:W-:Y:S04]  /*be580*/  STL.64 [R1+0x91e8], R56 ;  /* 0x0091e83801007387 */ /* 0x0081e80000100a00 */
[----:B------:R-:W2:Y:S04]  /*be590*/  LDL.LU R48, [R1+0x9d0] ;  /* 0x0009d00001307983 */ /* 0x000ea80000300800 */
[----:B------:R-:W2:Y:S04]  /*be5a0*/  LDL.LU R49, [R1+0x9d4] ;  /* 0x0009d40001317983 */ /* 0x000ea80000300800 */
[----:B------:R-:W2:Y:S04]  /*be5b0*/  LDL.LU R50, [R1+0x9d8] ;  /* 0x0009d80001327983 */ /* 0x000ea80000300800 */
[----:B------:R-:W2:Y:S04]  /*be5c0*/  LDL.LU R51, [R1+0x9dc] ;  /* 0x0009dc0001337983 */ /* 0x000ea80000300800 */
[----:B------:R-:W3:Y:S04]  /*be5d0*/  LDL.LU R32, [R1+0x9208] ;  /* 0x0092080001207983 */ /* 0x000ee80000300800 */
[----:B------:R-:W4:Y:S04]  /*be5e0*/  LDL.LU R33, [R1+0x9204] ;  /* 0x0092040001217983 */ /* 0x000f280000300800 */
        /* <DEDUP_REMOVED lines=9> */
[----:B------:R-:W2:Y:S01]  /*be680*/  LDL.LU R59, [R1+0xaac] ;  /* 0x000aac00013b7983 */ /* 0x000ea20000300800 */
[----:B------:R-:W-:-:S03]  /*be690*/  IMAD R3, R0, 0x100, R60 ;  /* 0x0000010000037824 */ /* 0x000fc600078e023c */
[----:B------:R-:W2:Y:S04]  /*be6a0*/  LDL.LU R35, [R1+0x6398] ;  /* 0x0063980001237983 */ /* 0x000ea80000300800 */
[----:B------:R-:W2:Y:S01]  /*be6b0*/  LDL.LU R60, [R1+0x6394] ;  /* 0x00639400013c7983 */ /* 0x000ea20000300800 */
[----:B---3--:R-:W-:Y:S02]  /*be6c0*/  IMAD.MOV.U32 R19, RZ, RZ, R32 ;  /* 0x000000ffff137224 */ /* 0x008fe400078e0020 */
[----:B----4-:R-:W-:Y:S01]  /*be6d0*/  IMAD.MOV.U32 R18, RZ, RZ, R33 ;  /* 0x000000ffff127224 */ /* 0x010fe200078e0021 */
        /* <DEDUP_REMOVED lines=34> */
[----:B--2---:R-:W-:-:S03]  /*be900*/  IMAD R60, R60, 0x100, R35 ;  /* 0x000001003c3c7824 */ /* 0x004fc600078e0223 */
[----:B------:R-:W2:Y:S01]  /*be910*/  LDL.LU R35, [R1+0x9200] ;  /* 0x0092000001237983 */ /* 0x000ea20000300800 */
[----:B---3--:R-:W-:-:S03]  /*be920*/  IMAD R61, R61, 0x100, R32 ;  /* 0x000001003d3d7824 */ /* 0x008fc600078e0220 */
[----:B------:R-:W3:Y:S01]  /*be930*/  LDL.LU R32, [R1+0x91fc] ;  /* 0x0091fc0001207983 */ /* 0x000ee20000300800 */
[----:B----4-:R-:W-:-:S03]  /*be940*/  IMAD R0, R0, 0x100, R33 ;  /* 0x0000010000007824 */ /* 0x010fc600078e0221 */
[----:B------:R-:W3:Y:S02]  /*be950*/  LDL.LU R33, [R1+0x91f8] ;  /* 0x0091f80001217983 */ /* 0x000ee40000300800 */
[----:B---3--:R-:W-:Y:S02]  /*be960*/  HMMA.16816.F32 R28, R28, R32, R56 ;  /* 0x000000201c1c723c */ /* 0x008fe40000001838 */
[----:B------:R-:W3:Y:S04]  /*be970*/  LDL.LU.64 R58, [R1+0x91f0] ;  /* 0x0091f000013a7983 */ /* 0x000ee80000300a00 */
[----:B------:R-:W4:Y:S04]  /*be980*/  LDL.LU.64 R56, [R1+0x91e8] ;  /* 0x0091e80001387983 */ /* 0x000f280000300a00 */
[----:B--2---:R0:W-:Y:S04]  /*be990*/  STL.64 [R1+0x8ef8], R34 ;  /* 0x008ef82201007387 */ /* 0x0041e80000100a00 */
[----:B0-----:R-:W2:Y:S05]  /*be9a0*/  LDL.LU R34, [R1+0xb8] ;  /* 0x0000b80001227983 */ /* 0x001eaa0000300800 */
[----:B------:R0:W-:Y:S04]  /*be9b0*/  STL.64 [R1+0x23c0], R28 ;  /* 0x0023c01c01007387 */ /* 0x0001e80000100a00 */
[----:B------:R1:W-:Y:S04]  /*be9c0*/  STL.64 [R1+0x23c8], R30 ;  /* 0x0023c81e01007387 */ /* 0x0003e80000100a00 */
[----:B------:R-:W2:Y:S01]  /*be9d0*/  LDL.LU R35, [R1+0xbc] ;  /* 0x0000bc0001237983 */ /* 0x000ea20000300800 */
[----:B0-----:R-:W-:-:S02]  /*be9e0*/  F2FP.F16.E4M3.UNPACK_B R28, R3 ;  /* 0x00000003ff1c723e */ /* 0x001fc400020006ff */
[----:B------:R-:W-:Y:S02]  /*be9f0*/  F2FP.F16.E4M3.UNPACK_B R29, R60 ;  /* 0x0000003cff1d723e */ /* 0x000fe400020006ff */
[----:B-1----:R-:W-:Y:S02]  /*bea00*/  F2FP.F16.E4M3.UNPACK_B R30, R61 ;  /* 0x0000003dff1e723e */ /* 0x002fe400020006ff */
[----:B------:R-:W-:-:S07]  /*bea10*/  F2FP.F16.E4M3.UNPACK_B R31, R0 ;  /* 0x00000000ff1f723e */ /* 0x000fce00020006ff */
[C---:B------:R-:W-:Y:S01]  /*bea20*/  HMMA.16816.F32 R40, R28.reuse, R16, R40 ;  /* 0x000000101c28723c */ /* 0x040fe20000001828 */
[----:B------:R-:W-:Y:S04]  /*bea30*/  STL.64 [R1+0x8ef0], R32 ;  /* 0x008ef02001007387 */ /* 0x000fe80000100a00 */
[----:B------:R-:W2:Y:S04]  /*bea40*/  LDL.LU R3, [R1+0x91e4] ;  /* 0x0091e40001037983 */ /* 0x000ea80000300800 */
[----:B------:R-:W2:Y:S04]  /*bea50*/  LDL.LU R60, [R1+0x91e0] ;  /* 0x0091e000013c7983 */ /* 0x000ea80000300800 */
[----:B------:R-:W2:Y:S04]  /*bea60*/  LDL.LU R61, [R1+0x91dc] ;  /* 0x0091dc00013d7983 */ /* 0x000ea80000300800 */
[----:B------:R-:W2:Y:S04]  /*bea70*/  LDL.LU R0, [R1+0x91d8] ;  /* 0x0091d80001007983 */ /* 0x000ea80000300800 */
[----:B------:R-:W-:Y:S04]  /*bea80*/  STL.64 [R1+0x23b0], R40 ;  /* 0x0023b02801007387 */ /* 0x000fe80000100a00 */
[----:B------:R0:W-:Y:S04]  /*bea90*/  STL.64 [R1+0x23b8], R42 ;  /* 0x0023b82a01007387 */ /* 0x0001e80000100a00 */
[----:B0-----:R-:W3:Y:S04]  /*beaa0*/  LDL.LU.64 R42, [R1+0x91d0] ;  /* 0x0091d000012a7983 */ /* 0x001ee80000300a00 */
[----:B------:R-:W3:Y:S01]  /*beab0*/  LDL.LU.64 R40, [R1+0x91c8] ;  /* 0x0091c80001287983 */ /* 0x000ee20000300a00 */
[C---:B------:R-:W-:Y:S08]  /*beac0*/  HMMA.16816.F32 R16, R28.reuse, R18, R20 ;  /* 0x000000121c10723c */ /* 0x040ff00000001814 */
[C---:B------:R-:W-:Y:S08]  /*bead0*/  HMMA.16816.F32 R12, R28.reuse, R4, R12 ;  /* 0x000000041c0c723c */ /* 0x040ff0000000180c */
[C---:B------:R-:W-:Y:S01]  /*beae0*/  HMMA.16816.F32 R4, R28.reuse, R6, R36 ;  /* 0x000000061c04723c */ /* 0x040fe20000001824 */
        /* <DEDUP_REMOVED lines=30> */
[C---:B------:R-:W-:Y:S08]  /*becd0*/  HMMA.16816.F32 R20, R28.reuse, R22, R16 ;  /* 0x000000161c14723c */ /* 0x040ff00000001810 */
[C---:B------:R-:W-:Y:S03]  /*bece0*/  HMMA.16816.F32 R12, R28.reuse, R36, R12 ;  /* 0x000000241c0c723c */ /* 0x040fe6000000180c */
        /* <DEDUP_REMOVED lines=31> */
[----:B------:R0:W-:Y:S01]  /*beee0*/  STL.64 [R1+0x2298], R50 ;  /* 0x0022983201007387 */ /* 0x0001e20000100a00 */
[C---:B------:R-:W-:Y:S03]  /*beef0*/  HMMA.16816.F32 R32, R28.reuse, R34, R56 ;  /* 0x000000221c20723c */ /* 0x040fe60000001838 */
[----:B0-----:R-:W3:Y:S04]  /*bef00*/  LDL.LU.64 R50, [R1+0x90c0] ;  /* 0x0090c00001327983 */ /* 0x001ee80000300a00 */
[----:B------:R-:W3:Y:S04]  /*bef10*/  LDL.LU.64 R48, [R1+0x90b8] ;  /* 0x0090b80001307983 */ /* 0x000ee80000300a00 */
[----:B------:R-:W3:Y:S04]  /*bef20*/  LDL.LU.64 R58, [R1+0x90b0] ;  /* 0x0090b000013a7983 */ /* 0x000ee80000300a00 */
[----:B------:R-:W3:Y:S04]  /*bef30*/  LDL.LU.64 R56, [R1+0x90a8] ;  /* 0x0090a80001387983 */ /* 0x000ee80000300a00 */
[----:B------:R-:W-:Y:S01]  /*bef40*/  STL.64 [R1+0x2280], R32 ;  /* 0x0022802001007387 */ /* 0x000fe20000100a00 */
[C---:B--2---:R-:W-:Y:S08]  /*bef50*/  HMMA.16816.F32 R24, R28.reuse, R16, R24 ;  /* 0x000000101c18723c */ /* 0x044ff00000001818 */
[C---:B------:R-:W-:Y:S01]  /*bef60*/  HMMA.16816.F32 R16, R28.reuse, R18, R20 ;  /* 0x000000121c10723c */ /* 0x040fe20000001814 */
[----:B------:R-:W-:Y:S10]  /*bef70*/  STL.64 [R1+0x2288], R34 ;  /* 0x0022882201007387 */ /* 0x000ff40000100a00 */
[----:B------:R-:W-:Y:S01]  /*bef80*/  STL.64 [R1+0x2270], R24 ;  /* 0x0022701801007387 */ /* 0x000fe20000100a00 */
[C---:B------:R-:W-:Y:S08]  /*bef90*/  HMMA.16816.F32 R12, R28.reuse, R4, R12 ;  /* 0x000000041c0c723c */ /* 0x040ff0000000180c */
[C---:B------:R-:W-:Y:S01]  /*befa0*/  HMMA.16816.F32 R8, R28.reuse, R6, R8 ;  /* 0x000000061c08723c */ /* 0x040fe20000001808 */
[----:B------:R-:W-:Y:S04]  /*befb0*/  STL.64 [R1+0x2278], R26 ;  /* 0x0022781a01007387 */ /* 0x000fe80000100a00 */
[----:B------:R-:W-:Y:S04]  /*befc0*/  STL.64 [R1+0x2260], R16 ;  /* 0x0022601001007387 */ /* 0x000fe80000100a00 */
[----:B------:R-:W-:Y:S04]  /*befd0*/  STL.64 [R1+0x2268], R18 ;  /* 0x0022681201007387 */ /* 0x000fe80000100a00 */
[----:B------:R-:W-:Y:S04]  /*befe0*/  STL.64 [R1+0x2250], R12 ;  /* 0x0022500c01007387 */ /* 0x000fe80000100a00 */
[----:B------:R3:W-:Y:S04]  /*beff0*/  STL.64 [R1+0x2258], R14 ;  /* 0x0022580e01007387 */ /* 0x0007e80000100a00 */
[----:B------:R-:W-:Y:S04]  /*bf000*/  STL.64 [R1+0x2240], R8 ;  /* 0x0022400801007387 */ /* 0x000fe80000100a00 */
[----:B------:R0:W-:Y:S01]  /*bf010*/  STL.64 [R1+0x2248], R10 ;  /* 0x0022480a01007387 */ /* 0x0001e20000100a00 */
[C---:B----4-:R-:W-:Y:S08]  /*bf020*/  HMMA.16816.F32 R4, R28.reuse, R44, R36 ;  /* 0x0000002c1c04723c */ /* 0x050ff00000001824 */
[C---:B---3--:R-:W-:Y:S11]  /*bf030*/  HMMA.16816.F32 R12, R28.reuse, R46, R40 ;  /* 0x0000002e1c0c723c */ /* 0x048ff60000001828 */
[----:B------:R-:W-:Y:S04]  /*bf040*/  STL.64 [R1+0x2230], R4 ;  /* 0x0022300401007387 */ /* 0x000fe80000100a00 */
[----:B------:R1:W-:Y:S01]  /*bf050*/  STL.64 [R1+0x2238], R6 ;  /* 0x0022380601007387 */ /* 0x0003e20000100a00 */
[C---:B0-----:R-:W-:Y:S08]  /*bf060*/  HMMA.16816.F32 R8, R28.reuse, R56, R48 ;  /* 0x000000381c08723c */ /* 0x041ff00000001830 */
[----:B-1----:R-:W-:Y:S01]  /*bf070*/  HMMA.16816.F32 R4, R28, R58, R52 ;  /* 0x0000003a1c04723c */ /* 0x002fe20000001834 */
[----:B------:R-:W-:Y:S04]  /*bf080*/  STL.64 [R1+0x2220], R12 ;  /* 0x0022200c01007387 */ /* 0x000fe80000100a00 */
[----:B------:R-:W-:Y:S04]  /*bf090*/  STL.64 [R1+0x2228], R14 ;  /* 0x0022280e01007387 */ /* 0x000fe80000100a00 */
[----:B------:R-:W2:Y:S04]  /*bf0a0*/  LDL.LU R16, [R1+0x400] ;  /* 0x0004000001107983 */ /* 0x000ea80000300800 */
[----:B------:R-:W-:Y:S04]  /*bf0b0*/  STL.64 [R1+0x2210], R8 ;  /* 0x0022100801007387 */ /* 0x000fe80000100a00 */
[----:B------:R-:W-:Y:S04]  /*bf0c0*/  STL.64 [R1+0x2218], R10 ;  /* 0x0022180a01007387 */ /* 0x000fe80000100a00 */
[----:B------:R-:W-:Y:S04]  /*bf0d0*/  STL.64 [R1+0x2200], R4 ;  /* 0x0022000401007387 */ /* 0x000fe80000100a00 */
[----:B------:R-:W-:Y:S04]  /*bf0e0*/  STL.64 [R1+0x2208], R6 ;  /* 0x0022080601007387 */ /* 0x000fe80000100a00 */
[----:B------:R-:W2:Y:S04]  /*bf0f0*/  LDL.LU R17, [R1+0x404] ;  /* 0x0004040001117983 */ /* 0x000ea80000300800 */
[----:B------:R-:W3:Y:S04]  /*bf100*/  LDL.LU R18, [R1+0x408] ;  /* 0x0004080001127983 */ /* 0x000ee80000300800 */
[----:B------:R-:W3:Y:S04]  /*bf110*/  LDL.LU R19, [R1+0x40c] ;  /* 0x00040c0001137983 */ /* 0x000ee80000300800 */
[----:B---3--:R0:W-:Y:S04]  /*bf120*/  STL.64 [R1+0x8f78], R18 ;  /* 0x008f781201007387 */ /* 0x0081e80000100a00 */
[----:B--2---:R1:W-:Y:S04]  /*bf130*/  STL.64 [R1+0x8f70], R16 ;  /* 0x008f701001007387 */ /* 0x0043e80000100a00 */
        /* <DEDUP_REMOVED lines=27> */
[----:B------:R-:W2:Y:S01]  /*bf2f0*/  LDL.LU R59, [R1+0x4ec] ;  /* 0x0004ec00013b7983 */ /* 0x000ea20000300800 */
[----:B------:R-:W-:-:S03]  /*bf300*/  IMAD.MOV.U32 R45, RZ, RZ, R0 ;  /* 0x000000ffff2d7224 */ /* 0x000fc600078e0000 */
[----:B--2---:R-:W-:Y:S04]  /*bf310*/  STL.64 [R1+0x8fc8], R58 ;  /* 0x008fc83a01007387 */ /* 0x004fe80000100a00 */
[----:B---3--:R2:W-:Y:S04]  /*bf320*/  STL.64 [R1+0x8fc0], R56 ;  /* 0x008fc03801007387 */ /* 0x0085e80000100a00 */
[----:B------:R-:W3:Y:S04]  /*bf330*/  LDL.LU R46, [R1] ;  /* 0x00000000012e7983 */ /* 0x000ee80000300800 */
[----:B------:R-:W3:Y:S04]  /*bf340*/  LDL.LU R47, [R1+0x4] ;  /* 0x00000400012f7983 */ /* 0x000ee80000300800 */
[----:B------:R-:W2:Y:S04]  /*bf350*/  LDL.LU R44, [R1+0x8] ;  /* 0x00000800012c7983 */ /* 0x000ea80000300800 */
[----:B------:R-:W4:Y:S04]  /*bf360*/  LDL.LU R0, [R1+0x90a4] ;  /* 0x0090a40001007983 */ /* 0x000f280000300800 */
[----:B---3--:R-:W-:Y:S04]  /*bf370*/  STL.64 [R1+0x8fd8], R46 ;  /* 0x008fd82e01007387 */ /* 0x008fe80000100a00 */
[----:B--2---:R2:W-:Y:S04]  /*bf380*/  STL.64 [R1+0x8fd0], R44 ;  /* 0x008fd02c01007387 */ /* 0x0045e80000100a00 */
[----:B------:R-:W3:Y:S04]  /*bf390*/  LDL.LU R36, [R1+0x530] ;  /* 0x0005300001247983 */ /* 0x000ee80000300800 */
[----:B------:R-:W3:Y:S04]  /*bf3a0*/  LDL.LU R37, [R1+0x534] ;  /* 0x0005340001257983 */ /* 0x000ee80000300800 */
[----:B------:R-:W2:Y:S04]  /*bf3b0*/  LDL.LU R38, [R1+0x538] ;  /* 0x0005380001267983 */ /* 0x000ea80000300800 */
[----:B------:R-:W2:Y:S04]  /*bf3c0*/  LDL.LU R39, [R1+0x53c] ;  /* 0x00053c0001277983 */ /* 0x000ea80000300800 */
[----:B--2---:R2:W-:Y:S04]  /*bf3d0*/  STL.64 [R1+0x8fe8], R38 ;  /* 0x008fe82601007387 */ /* 0x0045e80000100a00 */
[----:B---3--:R3:W-:Y:S04]  /*bf3e0*/  STL.64 [R1+0x8fe0], R36 ;  /* 0x008fe02401007387 */ /* 0x0087e80000100a00 */
[----:B0-----:R-:W2:Y:S04]  /*bf3f0*/  LDL.LU R18, [R1+0x10] ;  /* 0x0000100001127983 */ /* 0x001ea80000300800 */
[----:B------:R-:W2:Y:S04]  /*bf400*/  LDL.LU R19, [R1+0x14] ;  /* 0x0000140001137983 */ /* 0x000ea80000300800 */
[----:B------:R-:W2:Y:S04]  /*bf410*/  LDL.LU R6, [R1+0x18] ;  /* 0x0000180001067983 */ /* 0x000ea80000300800 */
[----:B------:R-:W2:Y:S04]  /*bf420*/  LDL.LU R7, [R1+0x1c] ;  /* 0x00001c0001077983 */ /* 0x000ea80000300800 */
[----:B------:R-:W3:Y:S01]  /*bf430*/  LDL.LU R4, [R1+0x20] ;  /* 0x0000200001047983 */ /* 0x000ee20000300800 */
[----:B----4-:R-:W-:-:S03]  /*bf440*/  IMAD.MOV.U32 R5, RZ, RZ, R0 ;  /* 0x000000ffff057224 */ /* 0x010fc600078e0000 */
[----:B------:R-:W4:Y:S04]  /*bf450*/  LDL.LU R0, [R1+0x90a0] ;  /* 0x0090a00001007983 */ /* 0x000f280000300800 */
[----:B--2---:R-:W-:Y:S04]  /*bf460*/  STL.64 [R1+0x8ff8], R6 ;  /* 0x008ff80601007387 */ /* 0x004fe80000100a00 */
[----:B---3--:R-:W-:Y:S04]  /*bf470*/  STL.64 [R1+0x8ff0], R4 ;  /* 0x008ff00401007387 */ /* 0x008fe80000100a00 */
[----:B-1----:R-:W2:Y:S04]  /*bf480*/  LDL.LU R16, [R1+0x28] ;  /* 0x0000280001107983 */ /* 0x002ea80000300800 */
[----:B------:R-:W2:Y:S04]  /*bf490*/  LDL.LU R17, [R1+0x2c] ;  /* 0x00002c0001117983 */ /* 0x000ea80000300800 */
[----:B------:R-:W-:Y:S04]  /*bf4a0*/  STL.64 [R1+0x9008], R18 ;  /* 0x0090081201007387 */ /* 0x000fe80000100a00 */
[----:B--2---:R0:W-:Y:S04]  /*bf4b0*/  STL.64 [R1+0x9000], R16 ;  /* 0x0090001001007387 */ /* 0x0041e80000100a00 */
[----:B------:R-:W2:Y:S04]  /*bf4c0*/  LDL.LU R52, [R1+0x5c0] ;  /* 0x0005c00001347983 */ /* 0x000ea80000300800 */
[----:B------:R-:W2:Y:S04]  /*bf4d0*/  LDL.LU R53, [R1+0x5c4] ;  /* 0x0005c40001357983 */ /* 0x000ea80000300800 */
[----:B------:R-:W3:Y:S04]  /*bf4e0*/  LDL.LU R54, [R1+0x5c8] ;  /* 0x0005c80001367983 */ /* 0x000ee80000300800 */
[----:B------:R-:W3:Y:S01]  /*bf4f0*/  LDL.LU R55, [R1+0x5cc] ;  /* 0x0005cc0001377983 */ /* 0x000ee20000300800 */
[----:B----4-:R-:W-:-:S03]  /*bf500*/  IMAD.MOV.U32 R51, RZ, RZ, R0 ;  /* 0x000000ffff337224 */ /* 0x010fc600078e0000 */
[----:B---3--:R1:W-:Y:S04]  /*bf510*/  STL.64 [R1+0x9018], R54 ;  /* 0x0090183601007387 */ /* 0x0083e80000100a00 */
[----:B--2---:R-:W-:Y:S04]  /*bf520*/  STL.64 [R1+0x9010], R52 ;  /* 0x0090103401007387 */ /* 0x004fe80000100a00 */
        /* <DEDUP_REMOVED lines=10> */
[----:B------:R-:W-:Y:S04]  /*bf5d0*/  STL.64 [R1+0x9038], R50 ;  /* 0x0090383201007387 */ /* 0x000fe80000100a00 */
[----:B----4-:R-:W-:Y:S04]  /*bf5e0*/  STL.64 [R1+0x9030], R48 ;  /* 0x0090303001007387 */ /* 0x010fe80000100a00 */
[----:B------:R-:W4:Y:S04]  /*bf5f0*/  LDL.LU R44, [R1+0x610] ;  /* 0x00061000012c7983 */ /* 0x000f280000300800 */
[----:B------:R-:W4:Y:S04]  /*bf600*/  LDL.LU R45, [R1+0x614] ;  /* 0x00061400012d7983 */ /* 0x000f280000300800 */
[----:B------:R-:W2:Y:S04]  /*bf610*/  LDL.LU R46, [R1+0x618] ;  /* 0x00061800012e7983 */ /* 0x000ea80000300800 */
[----:B------:R-:W2:Y:S01]  /*bf620*/  LDL.LU R47, [R1+0x61c] ;  /* 0x00061c00012f7983 */ /* 0x000ea20000300800 */
[----:B---3--:R-:W-:-:S03]  /*bf630*/  IMAD.MOV.U32 R39, RZ, RZ, R0 ;  /* 0x000000ffff277224 */ /* 0x008fc600078e0000 */
[----:B--2---:R2:W-:Y:S04]  /*bf640*/  STL.64 [R1+0x9048], R46 ;  /* 0x0090482e01007387 */ /* 0x0045e80000100a00 */
[----:B----4-:R3:W-:Y:S04]  /*bf650*/  STL.64 [R1+0x9040], R44 ;  /* 0x0090402c01007387 */ /* 0x0107e80000100a00 */
[----:B------:R-:W4:Y:S04]  /*bf660*/  LDL.LU R38, [R1+0x40] ;  /* 0x0000400001267983 */ /* 0x000f280000300800 */
[----:B------:R-:W1:Y:S04]  /*bf670*/  LDL.LU R0, [R1+0x9098] ;  /* 0x0090980001007983 */ /* 0x000e680000300800 */
[----:B------:R-:W2:Y:S04]  /*bf680*/  LDL.LU R36, [R1+0x48] ;  /* 0x0000480001247983 */ /* 0x000ea80000300800 */
[----:B------:R-:W2:Y:S04]  /*bf690*/  LDL.LU R37, [R1+0x4c] ;  /* 0x00004c0001257983 */ /* 0x000ea80000300800 */
[----:B----4-:R-:W-:Y:S04]  /*bf6a0*/  STL.64 [R1+0x9058], R38 ;  /* 0x0090582601007387 */ /* 0x010fe80000100a00 */
[----:B--2---:R-:W-:Y:S04]  /*bf6b0*/  STL.64 [R1+0x9050], R36 ;  /* 0x0090502401007387 */ /* 0x004fe80000100a00 */
[----:B0-----:R-:W2:Y:S04]  /*bf6c0*/  LDL.LU R16, [R1+0x650] ;  /* 0x0006500001107983 */ /* 0x001ea80000300800 */
[----:B------:R-:W2:Y:S04]  /*bf6d0*/  LDL.LU R17, [R1+0x654] ;  /* 0x0006540001117983 */ /* 0x000ea80000300800 */
[----:B------:R-:W4:Y:S04]  /*bf6e0*/  LDL.LU R18, [R1+0x658] ;  /* 0x0006580001127983 */ /* 0x000f280000300800 */
[----:B------:R-:W4:Y:S01]  /*bf6f0*/  LDL.LU R19, [R1+0x65c] ;  /* 0x00065c0001137983 */ /* 0x000f220000300800 */
[----:B-1----:R-:W-:-:S03]  /*bf700*/  IMAD.MOV.U32 R55, RZ, RZ, R0 ;  /* 0x000000ffff377224 */ /* 0x002fc600078e0000 */
[----:B----4-:R-:W-:Y:S04]  /*bf710*/  STL.64 [R1+0x9068], R18 ;  /* 0x0090681201007387 */ /* 0x010fe80000100a00 */
[----:B--2---:R0:W-:Y:S04]  /*bf720*/  STL.64 [R1+0x9060], R16 ;  /* 0x0090601001007387 */ /* 0x0041e80000100a00 */
[----:B------:R-:W2:Y:S04]  /*bf730*/  LDL.LU R54, [R1+0x50] ;  /* 0x0000500001367983 */ /* 0x000ea80000300800 */
[----:B------:R-:W4:Y:S04]  /*bf740*/  LDL.LU R0, [R1+0x9094] ;  /* 0x0090940001007983 */ /* 0x000f280000300800 */
        /* <DEDUP_REMOVED lines=8> */
[----:B------:R-:W-:Y:S01]  /*bf7d0*/  STL.64 [R1+0x9088], R54 ;  /* 0x0090883601007387 */ /* 0x000fe20000100a00 */
[----:B----4-:R-:W-:-:S03]  /*bf7e0*/  IMAD.MOV.U32 R47, RZ, RZ, R0 ;  /* 0x000000ffff2f7224 */ /* 0x010fc600078e0000 */
[----:B--2---:R2:W-:Y:S04]  /*bf7f0*/  STL.64 [R1+0x9080], R52 ;  /* 0x0090803401007387 */ /* 0x0045e80000100a00 */
[----:B------:R-:W4:Y:S04]  /*bf800*/  LDL.LU R48, [R1+0x6a0] ;  /* 0x0006a00001307983 */ /* 0x000f280000300800 */
[----:B------:R-:W4:Y:S04]  /*bf810*/  LDL.LU R49, [R1+0x6a4] ;  /* 0x0006a40001317983 */ /* 0x000f280000300800 */
[----:B------:R-:W4:Y:S04]  /*bf820*/  LDL.LU R50, [R1+0x6a8] ;  /* 0x0006a80001327983 */ /* 0x000f280000300800 */
[----:B------:R-:W4:Y:S04]  /*bf830*/  LDL.LU R51, [R1+0x6ac] ;  /* 0x0006ac0001337983 */ /* 0x000f280000300800 */
[----:B------:R-:W4:Y:S04]  /*bf840*/  LDL.LU R46, [R1+0x60] ;  /* 0x00006000012e7983 */ /* 0x000f280000300800 */
[----:B------:R-:W4:Y:S04]  /*bf850*/  LDL.LU R0, [R1+0x9090] ;  /* 0x0090900001007983 */ /* 0x000f280000300800 */
[----:B---3--:R-:W3:Y:S04]  /*bf860*/  LDL.LU R44, [R1+0x68] ;  /* 0x00006800012c7983 */ /* 0x008ee80000300800 */
[----:B------:R-:W3:Y:S04]  /*bf870*/  LDL.LU R45, [R1+0x6c] ;  /* 0x00006c00012d7983 */ /* 0x000ee80000300800 */
[----:B0-----:R-:W3:Y:S04]  /*bf880*/  LDL.LU R16, [R1+0x6f0] ;  /* 0x0006f00001107983 */ /* 0x001ee80000300800 */
[----:B------:R-:W3:Y:S04]  /*bf890*/  LDL.LU R17, [R1+0x6f4] ;  /* 0x0006f40001117983 */ /* 0x000ee80000300800 */
[----:B------:R-:W3:Y:S04]  /*bf8a0*/  LDL.LU R18, [R1+0x6f8] ;  /* 0x0006f80001127983 */ /* 0x000ee80000300800 */
[----:B------:R-:W3:Y:S04]  /*bf8b0*/  LDL.LU R19, [R1+0x6fc] ;  /* 0x0006fc0001137983 */ /* 0x000ee80000300800 */
[----:B-1----:R-:W3:Y:S04]  /*bf8c0*/  LDL.LU R58, [R1+0x70] ;  /* 0x00007000013a7983 */ /* 0x002ee80000300800 */
[----:B--2---:R-:W3:Y:S04]  /*bf8d0*/  LDL.LU R52, [R1+0x720] ;  /* 0x0007200001347983 */ /* 0x004ee80000300800 */
        /* <DEDUP_REMOVED lines=35> */
[----:B----4-:R-:W-:-:S07]  /*bfb10*/  IMAD.MOV.U32 R59, RZ, RZ, R0 ;  /* 0x000000ffff3b7224 */ /* 0x010fce00078e0000 */
[----:B---3--:R-:W-:Y:S01]  /*bfb20*/  HMMA.16816.F32 R56, R28, R58, R52 ;  /* 0x0000003a1c38723c */ /* 0x008fe20000001834 */
[----:B------:R-:W3:Y:S04]  /*bfb30*/  LDL.LU.64 R54, [R1+0x9088] ;  /* 0x0090880001367983 */ /* 0x000ee80000300a00 */
[----:B------:R-:W4:-:S14]  /*bfb40*/  LDL.LU.64 R52, [R1+0x9080] ;  /* 0x0090800001347983 */ /* 0x000f1c0000300a00 */
[----:B------:R-:W-:Y:S04]  /*bfb50*/  STL.64 [R1+0x21f0], R56 ;  /* 0x0021f03801007387 */ /* 0x000fe80000100a00 */
[----:B------:R0:W-:Y:S04]  /*bfb60*/  STL.64 [R1+0x21f8], R58 ;  /* 0x0021f83a01007387 */ /* 0x0001e80000100a00 */
[----:B0-----:R-:W3:Y:S04]  /*bfb70*/  LDL.LU.64 R58, [R1+0x9078] ;  /* 0x00907800013a7983 */ /* 0x001ee80000300a00 */
[----:B------:R-:W3:Y:S01]  /*bfb80*/  LDL.LU.64 R56, [R1+0x9070] ;  /* 0x0090700001387983 */ /* 0x000ee20000300a00 */
[C---:B------:R-:W-:Y:S08]  /*bfb90*/  HMMA.16816.F32 R16, R28.reuse, R44, R16 ;  /* 0x0000002c1c10723c */ /* 0x040ff00000001810 */
[C---:B--2---:R-:W-:Y:S11]  /*bfba0*/  HMMA.16816.F32 R44, R28.reuse, R46, R36 ;  /* 0x0000002e1c2c723c */ /* 0x044ff60000001824 */
        /* <DEDUP_REMOVED lines=16> */
[C---:B---3--:R-:W-:Y:S03]  /*bfcb0*/  HMMA.16816.F32 R52, R28.reuse, R54, R56 ;  /* 0x000000361c34723c */ /* 0x048fe60000001838 */
[----:B------:R-:W3:Y:S04]  /*bfcc0*/  LDL.LU.64 R58, [R1+0x9028] ;  /* 0x00902800013a7983 */ /* 0x000ee80000300a00 */
[----:B------:R-:W3:Y:S01]  /*bfcd0*/  LDL.LU.64 R56, [R1+0x9020] ;  /* 0x0090200001387983 */ /* 0x000ee20000300a00 */
[C---:B--2---:R-:W-:Y:S11]  /*bfce0*/  HMMA.16816.F32 R16, R28.reuse, R36, R16 ;  /* 0x000000241c10723c */ /* 0x044ff60000001810 */
[----:B------:R-:W-:Y:S04]  /*bfcf0*/  STL.64 [R1+0x660], R52 ;  /* 0x0006603401007387 */ /* 0x000fe80000100a00 */
[----:B------:R0:W-:Y:S01]  /*bfd00*/  STL.64 [R1+0x668], R54 ;  /* 0x0006683601007387 */ /* 0x0001e20000100a00 */
[C---:B------:R-:W-:Y:S03]  /*bfd10*/  HMMA.16816.F32 R36, R28.reuse, R38, R4 ;  /* 0x000000261c24723c */ /* 0x040fe60000001804 */
        /* <DEDUP_REMOVED lines=19> */
[----:B------:R-:W3:Y:S04]  /*bfe50*/  LDL.LU.64 R56, [R1+0x8fc0] ;  /* 0x008fc00001387983 */ /* 0x000ee80000300a00 */
        /* <DEDUP_REMOVED lines=8> */
[----:B------:R-:W-:Y:S04]  /*bfee0*/  STL.64 [R1+0x5b0], R52 ;  /* 0x0005b03401007387 */ /* 0x000fe80000100a00 */
[----:B------:R0:W-:Y:S04]  /*bfef0*/  STL.64 [R1+0x5b8], R54 ;  /* 0x0005b83601007387 */ /* 0x0001e80000100a00 */
[----:B0-----:R-:W2:Y:S04]  /*bff00*/  LDL.LU.64 R54, [R1+0x8fa8] ;  /* 0x008fa80001367983 */ /* 0x001ea80000300a00 */
[----:B------:R-:W2:Y:S04]  /*bff10*/  LDL.LU.64 R52, [R1+0x8fa0] ;  /* 0x008fa00001347983 */ /* 0x000ea80000300a00 */
[----:B------:R0:W-:Y:S04]  /*bff20*/  STL.64 [R1+0x610], R8 ;  /* 0x0006100801007387 */ /* 0x0001e80000100a00 */
[----:B------:R1:W-:Y:S04]  /*bff30*/  STL.64 [R1+0x618], R10 ;  /* 0x0006180a01007387 */ /* 0x0003e80000100a00 */
[----:B0-----:R-:W2:Y:S04]  /*bff40*/  LDL.LU R8, [R1+0x3c0] ;  /* 0x0003c00001087983 */ /* 0x001ea80000300800 */
[----:B------:R-:W2:Y:S04]  /*bff50*/  LDL.LU R9, [R1+0x3c4] ;  /* 0x0003c40001097983 */ /* 0x000ea80000300800 */
[----:B-1----:R-:W2:Y:S04]  /*bff60*/  LDL.LU R10, [R1+0x3c8] ;  /* 0x0003c800010a7983 */ /* 0x002ea80000300800 */
[----:B------:R-:W2:Y:S04]  /*bff70*/  LDL.LU R11, [R1+0x3cc] ;  /* 0x0003cc00010b7983 */ /* 0x000ea80000300800 */
[----:B------:R-:W2:Y:S04]  /*bff80*/  LDL.LU.64 R26, [R1+0x8f98] ;  /* 0x008f9800011a7983 */ /* 0x000ea80000300a00 */
        /* <DEDUP_REMOVED lines=9> */
[----:B------:R-:W-:Y:S04]  /*c0020*/  STL.64 [R1+0x550], R16 ;  /* 0x0005501001007387 */ /* 0x000fe80000100a00 */
[----:B------:R0:W-:Y:S04]  /*c0030*/  STL.64 [R1+0x558], R18 ;  /* 0x0005581201007387 */ /* 0x0001e80000100a00 */
[----:B0-----:R-:W2:Y:S04]  /*c0040*/  LDL.LU.64 R18, [R1+0x8f78] ;  /* 0x008f780001127983 */ /* 0x001ea80000300a00 */
[----:B------:R-:W2:Y:S01]  /*c0050*/  LDL.LU.64 R16, [R1+0x8f70] ;  /* 0x008f700001107983 */ /* 0x000ea20000300a00 */
[C---:B----4-:R-:W-:Y:S08]  /*c0060*/  HMMA.16816.F32 R36, R28.reuse, R44, R36 ;  /* 0x0000002c1c24723c */ /* 0x050ff00000001824 */
[C---:B---3--:R-:W-:Y:S08]  /*c0070*/  HMMA.16816.F32 R44, R28.reuse, R46, R40 ;  /* 0x0000002e1c2c723c */ /* 0x048ff00000001828 */
[C---:B------:R-:W-:Y:S03]  /*c0080*/  HMMA.16816.F32 R56, R28.reuse, R60, R56 ;  /* 0x0000003c1c38723c */ /* 0x040fe60000001838 */
[----:B------:R-:W-:Y:S04]  /*c0090*/  STL.64 [R1+0x530], R36 ;  /* 0x0005302401007387 */ /* 0x000fe80000100a00 */
[----:B------:R0:W-:Y:S04]  /*c00a0*/  STL.64 [R1+0x538], R38 ;  /* 0x0005382601007387 */ /* 0x0001e80000100a00 */
[----:B0-----:R-:W3:Y:S04]  /*c00b0*/  LDL.LU.64 R38, [R1+0x8f68] ;  /* 0x008f680001267983 */ /* 0x001ee80000300a00 */
[----:B------:R-:W4:Y:S04]  /*c00c0*/  LDL.LU.64 R36, [R1+0x8f60] ;  /* 0x008f600001247983 */ /* 0x000f280000300a00 */
        /* <DEDUP_REMOVED lines=16> */
[----:B------:R-:W2:Y:S04]  /*c01d0*/  LDL.LU.64 R54, [R1+0x8f18] ;  /* 0x008f180001367983 */ /* 0x000ea80000300a00 */
[----:B------:R-:W3:Y:S01]  /*c01e0*/  LDL.LU.64 R52, [R1+0x8f10] ;  /* 0x008f100001347983 */ /* 0x000ee20000300a00 */
[C---:B------:R-:W-:Y:S03]  /*c01f0*/  HMMA.16816.F32 R12, R28.reuse, R46, R12 ;  /* 0x0000002e1c0c723c */ /* 0x040fe6000000180c */
[----:B------:R0:W-:Y:S04]  /*c0200*/  STL.64 [R1+0x4a0], R56 ;  /* 0x0004a03801007387 */ /* 0x0001e80000100a00 */
[----:B------:R1:W-:Y:S01]  /*c0210*/  STL.64 [R1+0x4a8], R58 ;  /* 0x0004a83a01007387 */ /* 0x0003e20000100a00 */
[C---:B--2---:R-:W-:Y:S08]  /*c0220*/  HMMA.16816.F32 R32, R28.reuse, R54, R32 ;  /* 0x000000361c20723c */ /* 0x044ff00000001820 */
[C---:B---3--:R-:W-:Y:S08]  /*c0230*/  HMMA.16816.F32 R24, R28.reuse, R52, R24 ;  /* 0x000000341c18723c */ /* 0x048ff00000001818 */
[C---:B------:R-:W-:Y:S08]  /*c0240*/  HMMA.16816.F32 R20, R28.reuse, R50, R20 ;  /* 0x000000321c14723c */ /* 0x040ff00000001814 */
[C---:B------:R-:W-:Y:S01]  /*c0250*/  HMMA.16816.F32 R16, R28.reuse, R48, R16 ;  /* 0x000000301c10723c */ /* 0x040fe20000001810 */
[----:B------:R-:W-:Y:S04]  /*c0260*/  STL.64 [R1+0x470], R32 ;  /* 0x0004702001007387 */ /* 0x000fe80000100a00 */
[----:B------:R-:W-:Y:S04]  /*c0270*/  STL.64 [R1+0x478], R34 ;  /* 0x0004782201007387 */ /* 0x000fe80000100a00 */
[----:B------:R-:W-:Y:S04]  /*c0280*/  STL.64 [R1+0x450], R24 ;  /* 0x0004501801007387 */ /* 0x000fe80000100a00 */
[----:B------:R-:W-:Y:S04]  /*c0290*/  STL.64 [R1+0x458], R26 ;  /* 0x0004581a01007387 */ /* 0x000fe80000100a00 */
[----:B------:R-:W-:Y:S04]  /*c02a0*/  STL.64 [R1+0x430], R20 ;  /* 0x0004301401007387 */ /* 0x000fe80000100a00 */
[----:B------:R-:W-:Y:S04]  /*c02b0*/  STL.64 [R1+0x438], R22 ;  /* 0x0004381601007387 */ /* 0x000fe80000100a00 */
[----:B------:R-:W2:Y:S04]  /*c02c0*/  LDL.LU R46, [R1+0x63b8] ;  /* 0x0063b800012e7983 */ /* 0x000ea80000300800 */
[----:B------:R-:W-:Y:S04]  /*c02d0*/  STL.64 [R1+0x3f0], R16 ;  /* 0x0003f01001007387 */ /* 0x000fe80000100a00 */
[----:B------:R-:W-:Y:S04]  /*c02e0*/  STL.64 [R1+0x3f8], R18 ;  /* 0x0003f81201007387 */ /* 0x000fe80000100a00 */
[----:B------:R-:W2:Y:S04]  /*c02f0*/  LDL.LU R47, [R1+0x63b4] ;  /* 0x0063b400012f7983 */ /* 0x000ea80000300800 */
[----:B------:R3:W-:Y:S04]  /*c0300*/  STL.64 [R1+0x3d0], R12 ;  /* 0x0003d00c01007387 */ /* 0x0007e80000100a00 */
[----:B------:R0:W-:Y:S04]  /*c0310*/  STL.64 [R1+0x3d8], R14 ;  /* 0x0003d80e01007387 */ /* 0x0001e80000100a00 */
        /* <DEDUP_REMOVED lines=9> */
[----:B------:R-:W2:Y:S01]  /*c03b0*/  LDL.LU R55, [R1+0x12c] ;  /* 0x00012c0001377983 */ /* 0x000ea20000300800 */
[C---:B------:R-:W-:Y:S08]  /*c03c0*/  HMMA.16816.F32 R8, R28.reuse, R44, R8 ;  /* 0x0000002c1c08723c */ /* 0x040ff00000001808 */
[C---:B------:R-:W-:Y:S01]  /*c03d0*/  HMMA.16816.F32 R4, R28.reuse, R42, R4 ;  /* 0x0000002a1c04723c */ /* 0x040fe20000001804 */
[----:B--2---:R-:W-:Y:S04]  /*c03e0*/  STL.64 [R1+0x8ec8], R54 ;  /* 0x008ec83601007387 */ /* 0x004fe80000100a00 */
[----:B------:R2:W-:Y:S04]  /*c03f0*/  STL.64 [R1+0x8ec0], R52 ;  /* 0x008ec03401007387 */ /* 0x0005e80000100a00 */
[----:B------:R-:W2:Y:S04]  /*c0400*/  LDL.LU R44, [R1+0x63b0] ;  /* 0x0063b000012c7983 */ /* 0x000ea80000300800 */
[----:B------:R-:W2:Y:S04]  /*c0410*/  LDL.LU R45, [R1+0x63ac] ;  /* 0x0063ac00012d7983 */ /* 0x000ea80000300800 */
[----:B------:R-:W-:Y:S04]  /*c0420*/  STL.64 [R1+0x3b0], R8 ;  /* 0x0003b00801007387 */ /* 0x000fe80000100a00 */
[----:B------:R-:W-:Y:S04]  /*c0430*/  STL.64 [R1+0x3b8], R10 ;  /* 0x0003b80a01007387 */ /* 0x000fe80000100a00 */
[----:B------:R-:W-:Y:S04]  /*c0440*/  STL.64 [R1+0x8ee8], R46 ;  /* 0x008ee82e01007387 */ /* 0x000fe80000100a00 */
[----:B--2---:R-:W-:Y:S04]  /*c0450*/  STL.64 [R1+0x8ee0], R44 ;  /* 0x008ee02c01007387 */ /* 0x004fe80000100a00 */
[----:B------:R-:W2:Y:S04]  /*c0460*/  LDL R60, [R1+0x3708] ;  /* 0x00370800013c7983 */ /* 0x000ea80000100800 */
[----:B------:R-:W2:Y:S04]  /*c0470*/  LDL R61, [R1+0x370c] ;  /* 0x00370c00013d7983 */ /* 0x000ea80000100800 */
[----:B------:R0:W-:Y:S04]  /*c0480*/  STL.64 [R1+0x380], R4 ;  /* 0x0003800401007387 */ /* 0x0001e80000100a00 */
[----:B------:R1:W-:Y:S04]  /*c0490*/  STL.64 [R1+0x388], R6 ;  /* 0x0003880601007387 */ /* 0x0003e80000100a00 */
[----:B------:R-:W2:Y:S04]  /*c04a0*/  LDL R0, [R1+0x3718] ;  /* 0x0037180001007983 */ /* 0x000ea80000100800 */
[----:B0-----:R-:W2:Y:S04]  /*c04b0*/  LDL.LU R56, [R1+0x220] ;  /* 0x0002200001387983 */ /* 0x001ea80000300800 */
[----:B------:R-:W2:Y:S04]  /*c04c0*/  LDL.LU R57, [R1+0x224] ;  /* 0x0002240001397983 */ /* 0x000ea80000300800 */
[----:B-1----:R-:W2:Y:S04]  /*c04d0*/  LDL.LU R58, [R1+0x228] ;  /* 0x00022800013a7983 */ /* 0x002ea80000300800 */
[----:B------:R-:W2:Y:S04]  /*c04e0*/  LDL.LU R59, [R1+0x22c] ;  /* 0x00022c00013b7983 */ /* 0x000ea80000300800 */
[----:B--2---:R-:W-:Y:S04]  /*c04f0*/  STL.64 [R1+0x8f08], R58 ;  /* 0x008f083a01007387 */ /* 0x004fe80000100a00 */
[----:B------:R0:W-:Y:S04]  /*c0500*/  STL.64 [R1+0x8f00], R56 ;  /* 0x008f003801007387 */ /* 0x0001e80000100a00 */
[----:B---3--:R-:W2:Y:S04]  /*c0510*/  LDL.LU R12, [R1+0x250] ;  /* 0x00025000010c7983 */ /* 0x008ea80000300800 */
[----:B------:R-:W2:Y:S04]  /*c0520*/  LDL.LU R13, [R1+0x254] ;  /* 0x00025400010d7983 */ /* 0x000ea80000300800 */
[----:B------:R-:W2:Y:S04]  /*c0530*/  LDL.LU R14, [R1+0x258] ;  /* 0x00025800010e7983 */ /* 0x000ea80000300800 */
[----:B------:R-:W2:Y:S04]  /*c0540*/  LDL.LU R15, [R1+0x25c] ;  /* 0x00025c00010f7983 */ /* 0x000ea80000300800 */
[----:B------:R-:W3:Y:S04]  /*c0550*/  LDL.LU R52, [R1+0x2c0] ;  /* 0x0002c00001347983 */ /* 0x000ee80000300800 */
[----:B------:R-:W3:Y:S04]  /*c0560*/  LDL.LU R53, [R1+0x2c4] ;  /* 0x0002c40001357983 */ /* 0x000ee80000300800 */
[----:B------:R-:W3:Y:S04]  /*c0570*/  LDL.LU R54, [R1+0x2c8] ;  /* 0x0002c80001367983 */ /* 0x000ee80000300800 */
[----:B------:R-:W3:Y:S04]  /*c0580*/  LDL.LU R55, [R1+0x2cc] ;  /* 0x0002cc0001377983 */ /* 0x000ee80000300800 */
        /* <DEDUP_REMOVED lines=36> */
[C---:B--2---:R-:W-:Y:S03]  /*c07d0*/  HMMA.16816.F32 R40, R28.reuse, R40, R20 ;  /* 0x000000281c28723c */ /* 0x044fe60000001814 */
[----:B------:R-:W2:Y:S05]  /*c07e0*/  LDL.LU R20, [R1+0x1e0] ;  /* 0x0001e00001147983 */ /* 0x000eaa0000300800 */
[C---:B---3--:R-:W-:Y:S11]  /*c07f0*/  HMMA.16816.F32 R56, R28.reuse, R38, R56 ;  /* 0x000000261c38723c */ /* 0x048ff60000001838 */
[----:B------:R0:W-:Y:S04]  /*c0800*/  STL.64 [R1+0x360], R40 ;  /* 0x0003602801007387 */ /* 0x0001e80000100a00 */
[----:B------:R1:W-:Y:S04]  /*c0810*/  STL.64 [R1+0x368], R42 ;  /* 0x0003682a01007387 */ /* 0x0003e80000100a00 */
[----:B------:R-:W2:Y:S04]  /*c0820*/  LDL.LU R21, [R1+0x1e4] ;  /* 0x0001e40001157983 */ /* 0x000ea80000300800 */
[----:B------:R-:W2:Y:S04]  /*c0830*/  LDL.LU R22, [R1+0x1e8] ;  /* 0x0001e80001167983 */ /* 0x000ea80000300800 */
[----:B------:R-:W2:Y:S01]  /*c0840*/  LDL.LU R23, [R1+0x1ec] ;  /* 0x0001ec0001177983 */ /* 0x000ea20000300800 */
[C---:B----4-:R-:W-:Y:S03]  /*c0850*/  HMMA.16816.F32 R36, R28.reuse, R36, R32 ;  /* 0x000000241c24723c */ /* 0x050fe60000001820 */
[----:B0-----:R-:W3:Y:S04]  /*c0860*/  LDL.LU R40, [R1+0x130] ;  /* 0x0001300001287983 */ /* 0x001ee80000300800 */
[----:B------:R-:W3:Y:S04]  /*c0870*/  LDL.LU R41, [R1+0x134] ;  /* 0x0001340001297983 */ /* 0x000ee80000300800 */
[----:B-1----:R-:W3:Y:S04]  /*c0880*/  LDL.LU R42, [R1+0x138] ;  /* 0x00013800012a7983 */ /* 0x002ee80000300800 */
[----:B------:R-:W3:Y:S04]  /*c0890*/  LDL.LU R43, [R1+0x13c] ;  /* 0x00013c00012b7983 */ /* 0x000ee80000300800 */
[----:B------:R-:W-:Y:S04]  /*c08a0*/  STL.64 [R1+0x340], R56 ;  /* 0x0003403801007387 */ /* 0x000fe80000100a00 */
[----:B------:R0:W-:Y:S04]  /*c08b0*/  STL.64 [R1+0x348], R58 ;  /* 0x0003483a01007387 */ /* 0x0001e80000100a00 */
[----:B0-----:R-:W4:Y:S04]  /*c08c0*/  LDL.LU.64 R58, [R1+0x8f08] ;  /* 0x008f0800013a7983 */ /* 0x001f280000300a00 */
[----:B------:R-:W4:Y:S04]  /*c08d0*/  LDL.LU.64 R56, [R1+0x8f00] ;  /* 0x008f000001387983 */ /* 0x000f280000300a00 */
[----:B------:R-:W2:Y:S01]  /*c08e0*/  LDL.LU.64 R34, [R1+0x8ef8] ;  /* 0x008ef80001227983 */ /* 0x000ea20000300a00 */
[C---:B------:R-:W-:Y:S03]  /*c08f0*/  HMMA.16816.F32 R4, R28.reuse, R2, R4 ;  /* 0x000000021c04723c */ /* 0x040fe60000001804 */
[----:B------:R-:W3:Y:S04]  /*c0900*/  LDL.LU.64 R32, [R1+0x8ef0] ;  /* 0x008ef00001207983 */ /* 0x000ee80000300a00 */
[----:B------:R0:W-:Y:S04]  /*c0910*/  STL.64 [R1+0x320], R36 ;  /* 0x0003202401007387 */ /* 0x0001e80000100a00 */
[----:B------:R1:W-:Y:S04]  /*c0920*/  STL.64 [R1+0x328], R38 ;  /* 0x0003282601007387 */ /* 0x0003e80000100a00 */
[----:B0-----:R-:W3:Y:S04]  /*c0930*/  LDL.LU R36, [R1+0x160] ;  /* 0x0001600001247983 */ /* 0x001ee80000300800 */
[----:B------:R-:W3:Y:S04]  /*c0940*/  LDL.LU R37, [R1+0x164] ;  /* 0x0001640001257983 */ /* 0x000ee80000300800 */
[----:B-1----:R-:W3:Y:S04]  /*c0950*/  LDL.LU R38, [R1+0x168] ;  /* 0x0001680001267983 */ /* 0x002ee80000300800 */
        /* <DEDUP_REMOVED lines=21> */
[----:B0-----:R-:W3:Y:S04]  /*c0ab0*/  LDL.LU R4, [R1+0x180] ;  /* 0x0001800001047983 */ /* 0x001ee80000300800 */
[----:B------:R-:W3:Y:S04]  /*c0ac0*/  LDL.LU R5, [R1+0x184] ;  /* 0x0001840001057983 */ /* 0x000ee80000300800 */
[----:B-1----:R-:W3:Y:S04]  /*c0ad0*/  LDL.LU R6, [R1+0x188] ;  /* 0x0001880001067983 */ /* 0x002ee80000300800 */
[----:B------:R-:W3:Y:S01]  /*c0ae0*/  LDL.LU R7, [R1+0x18c] ;  /* 0x00018c0001077983 */ /* 0x000ee20000300800 */
        /* <DEDUP_REMOVED lines=38> */
[----:B------:R-:W-:Y:S02]  /*c0d50*/  IMAD R2, R45, 0x100, R44 ;  /* 0x000001002d027824 */ /* 0x000fe400078e022c */
[----:B------:R-:W-:Y:S01]  /*c0d60*/  IMAD R3, R47, 0x100, R46 ;  /* 0x000001002f037824 */ /* 0x000fe200078e022e */
[C---:B--2---:R-:W-:Y:S08]  /*c0d70*/  HMMA.16816.F32 R16, R28.reuse, R20, R8 ;  /* 0x000000141c10723c */ /* 0x044ff00000001808 */
[C---:B0-----:R-:W-:Y:S08]  /*c0d80*/  HMMA.16816.F32 R12, R28.reuse, R22, R4 ;  /* 0x000000161c0c723c */ /* 0x041ff00000001804 */
[C---:B------:R-:W-:Y:S08]  /*c0d90*/  HMMA.16816.F32 R8, R28.reuse, R24, R36 ;  /* 0x000000181c08723c */ /* 0x040ff00000001824 */
[C---:B------:R-:W-:Y:S01]  /*c0da0*/  HMMA.16816.F32 R4, R28.reuse, R26, R40 ;  /* 0x0000001a1c04723c */ /* 0x040fe20000001828 */
[----:B------:R-:W-:Y:S04]  /*c0db0*/  STL.64 [R1+0x1a0], R16 ;  /* 0x0001a01001007387 */ /* 0x000fe80000100a00 */
[----:B------:R-:W-:Y:S04]  /*c0dc0*/  STL.64 [R1+0x1a8], R18 ;  /* 0x0001a81201007387 */ /* 0x000fe80000100a00 */
[----:B------:R-:W-:Y:S04]  /*c0dd0*/  STL.64 [R1+0x170], R12 ;  /* 0x0001700c01007387 */ /* 0x000fe80000100a00 */
[----:B------:R-:W-:Y:S04]  /*c0de0*/  STL.64 [R1+0x178], R14 ;  /* 0x0001780e01007387 */ /* 0x000fe80000100a00 */
[----:B------:R-:W-:Y:S04]  /*c0df0*/  STL.64 [R1+0x160], R8 ;  /* 0x0001600801007387 */ /* 0x000fe80000100a00 */
[----:B------:R0:W-:Y:S04]  /*c0e00*/  STL.64 [R1+0x168], R10 ;  /* 0x0001680a01007387 */ /* 0x0001e80000100a00 */
[----:B------:R1:W-:Y:S01]  /*c0e10*/  STL.64 [R1+0x130], R4 ;  /* 0x0001300401007387 */ /* 0x0003e20000100a00 */
[----:B0-----:R-:W-:Y:S01]  /*c0e20*/  HMMA.16816.F32 R8, R28, R32, R52 ;  /* 0x000000201c08723c */ /* 0x001fe20000001834 */
[----:B-1----:R-:W-:-:S02]  /*c0e30*/  IMAD R4, R49, 0x100, R48 ;  /* 0x0000010031047824 */ /* 0x002fc400078e0230 */
[----:B------:R-:W-:Y:S01]  /*c0e40*/  IMAD R5, R51, 0x100, R50 ;  /* 0x0000010033057824 */ /* 0x000fe200078e0232 */
[----:B------:R0:W-:Y:S01]  /*c0e50*/  STL.64 [R1+0x138], R6 ;  /* 0x0001380601007387 */ /* 0x0001e20000100a00 */
[----:B------:R-:W-:Y:S02]  /*c0e60*/  F2FP.F16.E4M3.UNPACK_B R28, R2 ;  /* 0x00000002ff1c723e */ /* 0x000fe400020006ff */
[----:B------:R-:W-:Y:S02]  /*c0e70*/  F2FP.F16.E4M3.UNPACK_B R29, R3 ;  /* 0x00000003ff1d723e */ /* 0x000fe400020006ff */
[----:B------:R-:W-:Y:S02]  /*c0e80*/  F2FP.F16.E4M3.UNPACK_B R30, R4 ;  /* 0x00000004ff1e723e */ /* 0x000fe400020006ff */
[----:B------:R-:W-:Y:S02]  /*c0e90*/  F2FP.F16.E4M3.UNPACK_B R31, R5 ;  /* 0x00000005ff1f723e */ /* 0x000fe400020006ff */
[----:B0-----:R-:W-:-:S02]  /*c0ea0*/  F2FP.F16.E4M3.UNPACK_B R6, R60 ;  /* 0x0000003cff06723e */ /* 0x001fc400020006ff */
[----:B------:R-:W-:-:S04]  /*c0eb0*/  F2FP.F16.E4M3.UNPACK_B R7, R61 ;  /* 0x0000003dff07723e */ /* 0x000fc800020006ff */
[----:B------:R-:W-:Y:S04]  /*c0ec0*/  STL.64 [R1+0x120], R8 ;  /* 0x0001200801007387 */ /* 0x000fe80000100a00 */
[----:B------:R-:W-:Y:S04]  /*c0ed0*/  STL.64 [R1+0x128], R10 ;  /* 0x0001280a01007387 */ /* 0x000fe80000100a00 */
[----:B------:R4:W-:Y:S01]  /*c0ee0*/  STL.64 [R1+0x118], R6 ;  /* 0x0001180601007387 */ /* 0x0009e20000100a00 */
[----:B------:R-:W-:-:S03]  /*c0ef0*/  F2FP.F16.E4M3.UNPACK_B R2, R0 ;  /* 0x00000000ff02723e */ /* 0x000fc600020006ff */
[----:B------:R-:W2:Y:S01]  /*c0f00*/  LDL.LU R52, [R1+0x6c0] ;  /* 0x0006c00001347983 */ /* 0x000ea20000300800 */
[----:B----4-:R-:W-:-:S15]  /*c0f10*/  HMMA.16816.F32 R4, R28, R6, R56 ;  /* 0x000000061c04723c */ /* 0x010fde0000001838 */
[----:B------:R-:W-:-:S04]  /*c0f20*/  NOP ;  /* 0x0000000000007918 */ /* 0x000fc80000000000 */
[----:B------:R-:W-:Y:S04]  /*c0f30*/  STL.64 [R1+0x190], R4 ;  /* 0x0001900401007387 */ /* 0x000fe80000100a00 */
[----:B------:R-:W-:Y:S04]  /*c0f40*/  STL.64 [R1+0x198], R6 ;  /* 0x0001980601007387 */ /* 0x000fe80000100a00 */
[----:B------:R-:W2:Y:S04]  /*c0f50*/  LDL.LU R53, [R1+0x6c4] ;  /* 0x0006c40001357983 */ /* 0x000ea80000300800 */
[----:B------:R-:W-:Y:S04]  /*c0f60*/  STL [R1+0x110], R2 ;  /* 0x0001100201007387 */ /* 0x000fe80000100800 */
        /* <DEDUP_REMOVED lines=26> */
[----:B-1----:R-:W2:Y:S04]  /*c1110*/  LDL.LU R44, [R1+0x2e0] ;  /* 0x0002e000012c7983 */ /* 0x002ea80000300800 */
[----:B------:R-:W2:Y:S04]  /*c1120*/  LDL.LU R45, [R1+0x2e4] ;  /* 0x0002e400012d7983 */ /* 0x000ea80000300800 */
[----:B------:R-:W2:Y:S04]  /*c1130*/  LDL.LU R46, [R1+0x2e8] ;  /* 0x0002e800012e7983 */ /* 0x000ea80000300800 */
[----:B------:R-:W2:Y:S04]  /*c1140*/  LDL.LU R47, [R1+0x2ec] ;  /* 0x0002ec00012f7983 */ /* 0x000ea80000300800 */
[----:B------:R-:W2:Y:S04]  /*c1150*/  LDL R33, [R1+0x371c] ;  /* 0x00371c0001217983 */ /* 0x000ea80000100800 */
[----:B------:R-:W3:Y:S04]  /*c1160*/  LDL R26, [R1+0x3728] ;  /* 0x00372800011a7983 */ /* 0x000ee80000100800 */
[----:B------:R-:W3:Y:S04]  /*c1170*/  LDL R27, [R1+0x372c] ;  /* 0x00372c00011b7983 */ /* 0x000ee80000100800 */
[----:B------:R-:W4:Y:S04]  /*c1180*/  LDL R24, [R1+0x3738] ;  /* 0x0037380001187983 */ /* 0x000f280000100800 */
[----:B------:R-:W4:Y:S04]  /*c1190*/  LDL R25, [R1+0x373c] ;  /* 0x00373c0001197983 */ /* 0x000f280000100800 */
[----:B------:R-:W4:Y:S04]  /*c11a0*/  LDL R6, [R1+0x3748] ;  /* 0x0037480001067983 */ /* 0x000f280000100800 */
[----:B------:R-:W4:Y:S04]  /*c11b0*/  LDL.LU R20, [R1+0x420] ;  /* 0x0004200001147983 */ /* 0x000f280000300800 */
[----:B------:R-:W4:Y:S04]  /*c11c0*/  LDL.LU R21, [R1+0x424] ;  /* 0x0004240001157983 */ /* 0x000f280000300800 */
[----:B------:R-:W4:Y:S04]  /*c11d0*/  LDL.LU R22, [R1+0x428] ;  /* 0x0004280001167983 */ /* 0x000f280000300800 */
[----:B------:R-:W4:Y:S04]  /*c11e0*/  LDL.LU R23, [R1+0x42c] ;  /* 0x00042c0001177983 */ /* 0x000f280000300800 */
[----:B------:R-:W4:Y:S04]  /*c11f0*/  LDL R7, [R1+0x374c] ;  /* 0x00374c0001077983 */ /* 0x000f280000100800 */
[----:B------:R-:W4:Y:S04]  /*c1200*/  LDL R34, [R1+0x3758] ;  /* 0x0037580001227983 */ /* 0x000f280000100800 */
[----:B------:R-:W4:Y:S04]  /*c1210*/  LDL R35, [R1+0x375c] ;  /* 0x00375c0001237983 */ /* 0x000f280000100800 */
[----:B------:R-:W4:Y:S04]  /*c1220*/  LDL R36, [R1+0x3768] ;  /* 0x0037680001247983 */ /* 0x000f280000100800 */
[----:B------:R-:W4:Y:S04]  /*c1230*/  LDL R37, [R1+0x376c] ;  /* 0x00376c0001257983 */ /* 0x000f280000100800 */
        /* <DEDUP_REMOVED lines=16> */
[----:B------:R-:W4:Y:S01]  /*c1340*/  LDL.LU R59, [R1+0x71c] ;  /* 0x00071c00013b7983 */ /* 0x000f220000300800 */
[----:B--2---:R-:W-:-:S07]  /*c1350*/  F2FP.F16.E4M3.UNPACK_B R3, R33 ;  /* 0x00000021ff03723e */ /* 0x004fce00020006ff */
[C---:B------:R-:W-:Y:S01]  /*c1360*/  HMMA.16816.F32 R44, R28.reuse, R2, R44 ;  /* 0x000000021c2c723c */ /* 0x040fe2000000182c */
[----:B---3--:R-:W-:Y:S02]  /*c1370*/  F2FP.F16.E4M3.UNPACK_B R4, R26 ;  /* 0x0000001aff04723e */ /* 0x008fe400020006ff */
[----:B------:R-:W-:Y:S01]  /*c1380*/  F2FP.F16.E4M3.UNPACK_B R5, R27 ;  /* 0x0000001bff05723e */ /* 0x000fe200020006ff */
[----:B------:R-:W-:Y:S06]  /*c1390*/  STL [R1+0x114], R3 ;  /* 0x0001140301007387 */ /* 0x000fec0000100800 */
[----:B------:R-:W-:Y:S09]  /*c13a0*/  HMMA.16816.F32 R52, R28, R4, R52 ;  /* 0x000000041c34723c */ /* 0x000ff20000001834 */
[----:B------:R-:W-:Y:S04]  /*c13b0*/  STL.64 [R1+0x1c0], R44 ;  /* 0x0001c02c01007387 */ /* 0x000fe80000100a00 */
[----:B------:R0:W-:Y:S04]  /*c13c0*/  STL.64 [R1+0x1c8], R46 ;  /* 0x0001c82e01007387 */ /* 0x0001e80000100a00 */
[----:B0-----:R-:W2:Y:S04]  /*c13d0*/  LDL.LU.64 R46, [R1+0x8e58] ;  /* 0x008e5800012e7983 */ /* 0x001ea80000300a00 */
[----:B------:R-:W2:Y:S04]  /*c13e0*/  LDL.LU.64 R44, [R1+0x8e50] ;  /* 0x008e5000012c7983 */ /* 0x000ea80000300a00 */
[----:B------:R-:W-:Y:S04]  /*c13f0*/  STL.64 [R1+0x108], R4 ;  /* 0x0001080401007387 */ /* 0x000fe80000100a00 */
[----:B------:R-:W-:Y:S04]  /*c1400*/  STL.64 [R1+0x1e0], R52 ;  /* 0x0001e03401007387 */ /* 0x000fe80000100a00 */
[----:B------:R0:W-:Y:S04]  /*c1410*/  STL.64 [R1+0x1e8], R54 ;  /* 0x0001e83601007387 */ /* 0x0001e80000100a00 */
[----:B0-----:R-:W3:Y:S04]  /*c1420*/  LDL.LU.64 R54, [R1+0x8e48] ;  /* 0x008e480001367983 */ /* 0x001ee80000300a00 */
[----:B------:R-:W3:Y:S01]  /*c1430*/  LDL.LU.64 R52, [R1+0x8e40] ;  /* 0x008e400001347983 */ /* 0x000ee20000300a00 */
[----:B----4-:R-:W-:-:S02]  /*c1440*/  F2FP.F16.E4M3.UNPACK_B R2, R24 ;  /* 0x00000018ff02723e */ /* 0x010fc400020006ff */
[----:B------:R-:W-:-:S07]  /*c1450*/  F2FP.F16.E4M3.UNPACK_B R3, R25 ;  /* 0x00000019ff03723e */ /* 0x000fce00020006ff */
[C---:B------:R-:W-:Y:S01]  /*c1460*/  HMMA.16816.F32 R20, R28.reuse, R2, R20 ;  /* 0x000000021c14723c */ /* 0x040fe20000001814 */
[----:B------:R-:W-:Y:S02]  /*c1470*/  F2FP.F16.E4M3.UNPACK_B R4, R6 ;  /* 0x00000006ff04723e */ /* 0x000fe400020006ff */
[----:B------:R-:W-:Y:S01]  /*c1480*/  F2FP.F16.E4M3.UNPACK_B R5, R7 ;  /* 0x00000007ff05723e */ /* 0x000fe200020006ff */
[----:B------:R0:W-:Y:S06]  /*c1490*/  STL.64 [R1+0x100], R2 ;  /* 0x0001000201007387 */ /* 0x0001ec0000100a00 */
[----:B------:R-:W-:Y:S01]  /*c14a0*/  HMMA.16816.F32 R16, R28, R4, R16 ;  /* 0x000000041c10723c */ /* 0x000fe20000001810 */
[----:B0-----:R-:W-:-:S02]  /*c14b0*/  F2FP.F16.E4M3.UNPACK_B R2, R34 ;  /* 0x00000022ff02723e */ /* 0x001fc400020006ff */
[----:B------:R-:W-:-:S06]  /*c14c0*/  F2FP.F16.E4M3.UNPACK_B R3, R35 ;  /* 0x00000023ff03723e */ /* 0x000fcc00020006ff */
[----:B------:R-:W-:Y:S04]  /*c14d0*/  STL.64 [R1+0x200], R20 ;  /* 0x0002001401007387 */ /* 0x000fe80000100a00 */
[----:B------:R-:W-:Y:S04]  /*c14e0*/  STL.64 [R1+0x208], R22 ;  /* 0x0002081601007387 */ /* 0x000fe80000100a00 */
[----:B------:R0:W-:Y:S01]  /*c14f0*/  STL.64 [R1+0xf8], R4 ;  /* 0x0000f80401007387 */ /* 0x0001e20000100a00 */
[----:B------:R-:W-:Y:S01]  /*c1500*/  HMMA.16816.F32 R12, R28, R2, R12 ;  /* 0x000000021c0c723c */ /* 0x000fe2000000180c */
[----:B0-----:R-:W-:-:S02]  /*c1510*/  F2FP.F16.E4M3.UNPACK_B R4, R36 ;  /* 0x00000024ff04723e */ /* 0x001fc400020006ff */
[----:B------:R-:W-:-:S07]  /*c1520*/  F2FP.F16.E4M3.UNPACK_B R5, R37 ;  /* 0x00000025ff05723e */ /* 0x000fce00020006ff */
[----:B------:R-:W-:Y:S01]  /*c1530*/  HMMA.16816.F32 R8, R28, R4, R8 ;  /* 0x000000041c08723c */ /* 0x000fe20000001808 */
[----:B------:R-:W-:Y:S04]  /*c1540*/  STL.64 [R1+0x220], R16 ;  /* 0x0002201001007387 */ /* 0x000fe80000100a00 */
[----:B------:R-:W-:Y:S04]  /*c1550*/  STL.64 [R1+0x228], R18 ;  /* 0x0002281201007387 */ /* 0x000fe80000100a00 */
[----:B------:R0:W-:Y:S04]  /*c1560*/  STL.64 [R1+0xf0], R2 ;  /* 0x0000f00201007387 */ /* 0x0001e80000100a00 */
[----:B------:R-:W-:Y:S04]  /*c1570*/  STL.64 [R1+0x230], R12 ;  /* 0x0002300c01007387 */ /* 0x000fe80000100a00 */
[----:B------:R-:W-:Y:S04]  /*c1580*/  STL.64 [R1+0x238], R14 ;  /* 0x0002380e01007387 */ /* 0x000fe80000100a00 */
[----:B------:R-:W-:Y:S01]  /*c1590*/  STL.64 [R1+0xe8], R4 ;  /* 0x0000e80401007387 */ /* 0x000fe20000100a00 */
[----:B0-----:R-:W-:-:S02]  /*c15a0*/  F2FP.F16.E4M3.UNPACK_B R2, R38 ;  /* 0x00000026ff02723e */ /* 0x001fc400020006ff */
[----:B------:R-:W-:Y:S01]  /*c15b0*/  F2FP.F16.E4M3.UNPACK_B R3, R39 ;  /* 0x00000027ff03723e */ /* 0x000fe200020006ff */
[----:B------:R-:W-:Y:S04]  /*c15c0*/  STL.64 [R1+0x280], R8 ;  /* 0x0002800801007387 */ /* 0x000fe80000100a00 */
[----:B------:R0:W-:Y:S02]  /*c15d0*/  STL.64 [R1+0x288], R10 ;  /* 0x0002880a01007387 */ /* 0x0001e40000100a00 */
[----:B0-----:R-:W-:Y:S01]  /*c15e0*/  HMMA.16816.F32 R8, R28, R2, R40 ;  /* 0x000000021c08723c */ /* 0x001fe20000001828 */
[----:B------:R-:W-:Y:S02]  /*c15f0*/  F2FP.F16.E4M3.UNPACK_B R4, R48 ;  /* 0x00000030ff04723e */ /* 0x000fe400020006ff */
[----:B------:R-:W-:Y:S01]  /*c1600*/  F2FP.F16.E4M3.UNPACK_B R5, R49 ;  /* 0x00000031ff05723e */ /* 0x000fe200020006ff */
[----:B------:R0:W-:-:S15]  /*c1610*/  STL.64 [R1+0xe0], R2 ;  /* 0x0000e00201007387 */ /* 0x0001de0000100a00 */
[----:B------:R-:W-:Y:S04]  /*c1620*/  STL.64 [R1+0x2c0], R8 ;  /* 0x0002c00801007387 */ /* 0x000fe80000100a00 */
[----:B------:R2:W-:Y:S01]  /*c1630*/  STL.64 [R1+0x2c8], R10 ;  /* 0x0002c80a01007387 */ /* 0x0005e20000100a00 */
[----:B0-----:R-:W-:Y:S02]  /*c1640*/  F2FP.F16.E4M3.UNPACK_B R2, R50 ;  /* 0x00000032ff02723e */ /* 0x001fe400020006ff */
[----:B------:R-:W-:Y:S01]  /*c1650*/  F2FP.F16.E4M3.UNPACK_B R3, R51 ;  /* 0x00000033ff03723e */ /* 0x000fe200020006ff */
[----:B------:R0:W-:Y:S01]  /*c1660*/  STL.64 [R1+0xd8], R4 ;  /* 0x0000d80401007387 */ /* 0x0001e20000100a00 */
[----:B--2---:R-:W-:Y:S01]  /*c1670*/  HMMA.16816.F32 R8, R28, R4, R44 ;  /* 0x000000041c08723c */ /* 0x004fe2000000182c */
[----:B0-----:R-:W-:-:S02]  /*c1680*/  F2FP.F16.E4M3.UNPACK_B R4, R60 ;  /* 0x0000003cff04723e */ /* 0x001fc400020006ff */
[----:B------:R-:W-:-:S15]  /*c1690*/  F2FP.F16.E4M3.UNPACK_B R5, R61 ;  /* 0x0000003dff05723e */ /* 0x000fde00020006ff */
[----:B------:R-:W-:Y:S01]  /*c16a0*/  NOP ;  /* 0x0000000000007918 */ /* 0x000fe20000000000 */
[----:B------:R-:W-:Y:S04]  /*c16b0*/  STL.64 [R1+0x2e0], R8 ;  /* 0x0002e00801007387 */ /* 0x000fe80000100a00 */
[----:B------:R3:W-:Y:S02]  /*c16c0*/  STL.64 [R1+0x2e8], R10 ;  /* 0x0002e80a01007387 */ /* 0x0007e40000100a00 */
[----:B---3--:R-:W-:Y:S02]  /*c16d0*/  HMMA.16816.F32 R8, R28, R2, R52 ;  /* 0x000000021c08723c */ /* 0x008fe40000001834 */
[----:B------:R0:W-:-:S15]  /*c16e0*/  STL.64 [R1+0xd0], R2 ;  /* 0x0000d00201007387 */ /* 0x0001de0000100a00 */
[----:B------:R-:W-:Y:S02]  /*c16f0*/  NOP ;  /* 0x0000000000007918 */ /* 0x000fe40000000000 */
[----:B------:R-:W-:Y:S04]  /*c1700*/  STL.64 [R1+0x310], R8 ;  /* 0x0003100801007387 */ /* 0x000fe80000100a00 */
[----:B------:R-:W-:Y:S04]  /*c1710*/  STL.64 [R1+0x318], R10 ;  /* 0x0003180a01007387 */ /* 0x000fe80000100a00 */
[----:B------:R1:W-:Y:S01]  /*c1720*/  STL.64 [R1+0xc8], R4 ;  /* 0x0000c80401007387 */ /* 0x0003e20000100a00 */
[----:B0-----:R-:W-:-:S03]  /*c1730*/  F2FP.F16.E4M3.UNPACK_B R2, R0 ;  /* 0x00000000ff02723e */ /* 0x001fc600020006ff */
[----:B------:R-:W2:Y:S01]  /*c1740*/  LDL.LU R52, [R1+0x9c0] ;  /* 0x0009c00001347983 */ /* 0x000ea20000300800 */
[----:B-1----:R-:W-:-:S15]  /*c1750*/  HMMA.16816.F32 R4, R28, R4, R56 ;  /* 0x000000041c04723c */ /* 0x002fde0000001838 */
        /* <DEDUP_REMOVED lines=167> */
[----:B------:R-:W2:Y:S04]  /*c21d0*/  LDL R32, [R1+0x385c] ;  /* 0x00385c0001207983 */ /* 0x000ea80000100800 */
[----:B------:R-:W3:Y:S04]  /*c21e0*/  LDL R33, [R1+0x3868] ;  /* 0x0038680001217983 */ /* 0x000ee80000100800 */
[----:B------:R-:W3:Y:S04]  /*c21f0*/  LDL R26, [R1+0x386c] ;  /* 0x00386c00011a7983 */ /* 0x000ee80000100800 */
        /* <DEDUP_REMOVED lines=29> */
[----:B------:R-:W4:Y:S01]  /*c23d0*/  LDL R0, [R1+0x38fc] ;  /* 0x0038fc0001007983 */ /* 0x000f220000100800 */
[----:B--2---:R-:W-:-:S07]  /*c23e0*/  F2FP.F16.E4M3.UNPACK_B R3, R32 ;  /* 0x00000020ff03723e */ /* 0x004fce00020006ff */
[C---:B------:R-:W-:Y:S01]  /*c23f0*/  HMMA.16816.F32 R44, R28.reuse, R2, R44 ;  /* 0x000000021c2c723c */ /* 0x040fe2000000182c */
[----:B---3--:R-:W-:Y:S02]  /*c2400*/  F2FP.F16.E4M3.UNPACK_B R4, R33 ;  /* 0x00000021ff04723e */ /* 0x008fe400020006ff */
[----:B------:R-:W-:Y:S01]  /*c2410*/  F2FP.F16.E4M3.UNPACK_B R5, R26 ;  /* 0x0000001aff05723e */ /* 0x000fe200020006ff */
[----:B------:R-:W-:Y:S06]  /*c2420*/  STL [R1+0x74], R3 ;  /* 0x0000740301007387 */ /* 0x000fec0000100800 */
[----:B----4-:R-:W-:Y:S09]  /*c2430*/  HMMA.16816.F32 R52, R28, R4, R52 ;  /* 0x000000041c34723c */ /* 0x010ff20000001834 */
        /* <DEDUP_REMOVED lines=9> */
[----:B------:R-:W-:-:S02]  /*c24d0*/  F2FP.F16.E4M3.UNPACK_B R2, R27 ;  /* 0x0000001bff02723e */ /* 0x000fc400020006ff */
        /* <DEDUP_REMOVED lines=48> */
[----:B-1----:R-:W-:Y:S01]  /*c27e0*/  HMMA.16816.F32 R4, R28, R4, R56 ;  /* 0x000000041c04723c */ /* 0x002fe20000001838 */
[----:B------:R-:W-:-:S15]  /*c27f0*/  F2FP.F16.E4M3.UNPACK_B R3, R0 ;  /* 0x00000000ff03723e */ /* 0x000fde00020006ff */
        /* <DEDUP_REMOVED lines=36> */
[----:B------:R-:W3:Y:S04]  /*c2a40*/  LDL R26, [R1+0x3908] ;  /* 0x00390800011a7983 */ /* 0x000ee80000100800 */
        /* <DEDUP_REMOVED lines=29> */
[----:B------:R-:W4:Y:S01]  /*c2c20*/  LDL R0, [R1+0x3998] ;  /* 0x0039980001007983 */ /* 0x000f220000100800 */
[----:B--2---:R-:W-:Y:S01]  /*c2c30*/  HMMA.16816.F32 R40, R28, R2, R40 ;  /* 0x000000021c28723c */ /* 0x004fe20000001828 */
[----:B---3--:R-:W-:-:S02]  /*c2c40*/  F2FP.F16.E4M3.UNPACK_B R4, R26 ;  /* 0x0000001aff04723e */ /* 0x008fc400020006ff */
[----:B----4-:R-:W-:-:S15]  /*c2c50*/  F2FP.F16.E4M3.UNPACK_B R5, R27 ;  /* 0x0000001bff05723e */ /* 0x010fde00020006ff */
[----:B------:R-:W-:Y:S01]  /*c2c60*/  NOP ;  /* 0x0000000000007918 */ /* 0x000fe20000000000 */
[----:B------:R-:W-:Y:S04]  /*c2c70*/  STL.64 [R1+0x5c0], R40 ;  /* 0x0005c02801007387 */ /* 0x000fe80000100a00 */
[----:B------:R0:W-:Y:S04]  /*c2c80*/  STL.64 [R1+0x5c8], R42 ;  /* 0x0005c82a01007387 */ /* 0x0001e80000100a00 */
[----:B0-----:R-:W2:Y:S04]  /*c2c90*/  LDL.LU.64 R42, [R1+0x8df8] ;  /* 0x008df800012a7983 */ /* 0x001ea80000300a00 */
[----:B------:R-:W2:Y:S01]  /*c2ca0*/  LDL.LU.64 R40, [R1+0x8df0] ;  /* 0x008df00001287983 */ /* 0x000ea20000300a00 */
[----:B------:R-:W-:Y:S03]  /*c2cb0*/  HMMA.16816.F32 R44, R28, R4, R44 ;  /* 0x000000041c2c723c */ /* 0x000fe6000000182c */
[----:B------:R-:W-:-:S15]  /*c2cc0*/  STL.64 [R1+0x18], R4 ;  /* 0x0000180401007387 */ /* 0x000fde0000100a00 */
[----:B------:R-:W-:Y:S01]  /*c2cd0*/  NOP ;  /* 0x0000000000007918 */ /* 0x000fe20000000000 */
[----:B------:R-:W-:Y:S04]  /*c2ce0*/  STL.64 [R1+0x5e0], R44 ;  /* 0x0005e02c01007387 */ /* 0x000fe80000100a00 */
[----:B------:R0:W-:Y:S04]  /*c2cf0*/  STL.64 [R1+0x5e8], R46 ;  /* 0x0005e82e01007387 */ /* 0x0001e80000100a00 */
[----:B0-----:R-:W3:Y:S04]  /*c2d00*/  LDL.LU.64 R46, [R1+0x8de8] ;  /* 0x008de800012e7983 */ /* 0x001ee80000300a00 */
[----:B------:R-:W3:Y:S01]  /*c2d10*/  LDL.LU.64 R44, [R1+0x8de0] ;  /* 0x008de000012c7983 */ /* 0x000ee20000300a00 */
[----:B------:R-:W-:-:S02]  /*c2d20*/  F2FP.F16.E4M3.UNPACK_B R2, R24 ;  /* 0x00000018ff02723e */ /* 0x000fc400020006ff */
[----:B------:R-:W-:-:S07]  /*c2d30*/  F2FP.F16.E4M3.UNPACK_B R3, R25 ;  /* 0x00000019ff03723e */ /* 0x000fce00020006ff */
[----:B------:R-:W-:Y:S01]  /*c2d40*/  HMMA.16816.F32 R20, R28, R2, R20 ;  /* 0x000000021c14723c */ /* 0x000fe20000001814 */
[----:B------:R-:W-:Y:S02]  /*c2d50*/  F2FP.F16.E4M3.UNPACK_B R4, R6 ;  /* 0x00000006ff04723e */ /* 0x000fe400020006ff */
[----:B------:R-:W-:Y:S01]  /*c2d60*/  F2FP.F16.E4M3.UNPACK_B R5, R7 ;  /* 0x00000007ff05723e */ /* 0x000fe200020006ff */
[----:B------:R-:W-:-:S15]  /*c2d70*/  STL.64 [R1+0x10], R2 ;  /* 0x0000100201007387 */ /* 0x000fde0000100a00 */
[----:B------:R-:W-:Y:S04]  /*c2d80*/  STL.64 [R1+0x600], R20 ;  /* 0x0006001401007387 */ /* 0x000fe80000100a00 */
[----:B------:R-:W-:Y:S04]  /*c2d90*/  STL.64 [R1+0x608], R22 ;  /* 0x0006081601007387 */ /* 0x000fe80000100a00 */
[----:B------:R0:W-:Y:S02]  /*c2da0*/  STL.64 [R1+0x8], R4 ;  /* 0x0000080401007387 */ /* 0x0001e40000100a00 */
[----:B0-----:R-:W-:Y:S01]  /*c2db0*/  HMMA.16816.F32 R4, R28, R4, R16 ;  /* 0x000000041c04723c */ /* 0x001fe20000001810 */
[----:B------:R-:W-:-:S02]  /*c2dc0*/  F2FP.F16.E4M3.UNPACK_B R2, R34 ;  /* 0x00000022ff02723e */ /* 0x000fc400020006ff */
[----:B------:R-:W-:Y:S02]  /*c2dd0*/  F2FP.F16.E4M3.UNPACK_B R3, R35 ;  /* 0x00000023ff03723e */ /* 0x000fe400020006ff */
[----:B------:R-:W-:-:S14]  /*c2de0*/  F2FP.F16.E4M3.UNPACK_B R60, R60 ;  /* 0x0000003cff3c723e */ /* 0x000fdc00020006ff */
[----:B------:R-:W-:Y:S04]  /*c2df0*/  STL.64 [R1+0x630], R4 ;  /* 0x0006300401007387 */ /* 0x000fe80000100a00 */
[----:B------:R0:W-:Y:S02]  /*c2e00*/  STL.64 [R1+0x638], R6 ;  /* 0x0006380601007387 */ /* 0x0001e40000100a00 */
[----:B0-----:R-:W-:Y:S01]  /*c2e10*/  HMMA.16816.F32 R4, R28, R2, R12 ;  /* 0x000000021c04723c */ /* 0x001fe2000000180c */
[----:B------:R-:W-:Y:S01]  /*c2e20*/  F2FP.F16.E4M3.UNPACK_B R61, R61 ;  /* 0x0000003dff3d723e */ /* 0x000fe200020006ff */
[----:B------:R-:W-:Y:S01]  /*c2e30*/  STL.64 [R1], R2 ;  /* 0x0000000201007387 */ /* 0x000fe20000100a00 */
[----:B------:R-:W-:-:S15]  /*c2e40*/  F2FP.F16.E4M3.UNPACK_B R58, R58 ;  /* 0x0000003aff3a723e */ /* 0x000fde00020006ff */
[----:B------:R-:W-:Y:S01]  /*c2e50*/  NOP ;  /* 0x0000000000007918 */ /* 0x000fe20000000000 */
[----:B------:R-:W-:Y:S04]  /*c2e60*/  STL.64 [R1+0x650], R4 ;  /* 0x0006500401007387 */ /* 0x000fe80000100a00 */
[----:B------:R0:W-:Y:S02]  /*c2e70*/  STL.64 [R1+0x658], R6 ;  /* 0x0006580601007387 */ /* 0x0001e40000100a00 */
[----:B0-----:R-:W-:Y:S01]  /*c2e80*/  HMMA.16816.F32 R4, R28, R60, R8 ;  /* 0x0000003c1c04723c */ /* 0x001fe20000001808 */
[----:B------:R-:W-:Y:S01]  /*c2e90*/  F2FP.F16.E4M3.UNPACK_B R59, R59 ;  /* 0x0000003bff3b723e */ /* 0x000fe200020006ff */
[----:B------:R-:W-:Y:S01]  /*c2ea0*/  STL.64 [R1+0x8c58], R60 ;  /* 0x008c583c01007387 */ /* 0x000fe20000100a00 */
[----:B------:R-:W-:-:S15]  /*c2eb0*/  F2FP.F16.E4M3.UNPACK_B R56, R56 ;  /* 0x00000038ff38723e */ /* 0x000fde00020006ff */
[----:B------:R-:W-:Y:S01]  /*c2ec0*/  NOP ;  /* 0x0000000000007918 */ /* 0x000fe20000000000 */
[----:B------:R-:W-:Y:S04]  /*c2ed0*/  STL.64 [R1+0x670], R4 ;  /* 0x0006700401007387 */ /* 0x000fe80000100a00 */
[----:B------:R0:W-:Y:S02]  /*c2ee0*/  STL.64 [R1+0x678], R6 ;  /* 0x0006780601007387 */ /* 0x0001e40000100a00 */
[----:B0-----:R-:W-:Y:S01]  /*c2ef0*/  HMMA.16816.F32 R4, R28, R58, R36 ;  /* 0x0000003a1c04723c */ /* 0x001fe20000001824 */
[----:B------:R-:W-:Y:S02]  /*c2f00*/  F2FP.F16.E4M3.UNPACK_B R57, R57 ;  /* 0x00000039ff39723e */ /* 0x000fe400020006ff */
[----:B------:R-:W-:Y:S02]  /*c2f10*/  F2FP.F16.E4M3.UNPACK_B R54, R54 ;  /* 0x00000036ff36723e */ /* 0x000fe400020006ff */
[----:B------:R-:W-:-:S14]  /*c2f20*/  F2FP.F16.E4M3.UNPACK_B R55, R55 ;  /* 0x00000037ff37723e */ /* 0x000fdc00020006ff */
[----:B------:R-:W-:Y:S04]  /*c2f30*/  STL.64 [R1+0x690], R4 ;  /* 0x0006900401007387 */ /* 0x000fe80000100a00 */
[----:B------:R2:W-:Y:S04]  /*c2f40*/  STL.64 [R1+0x698], R6 ;  /* 0x0006980601007387 */ /* 0x0005e80000100a00 */
[----:B------:R-:W-:Y:S04]  /*c2f50*/  STL.64 [R1+0x8bb0], R58 ;  /* 0x008bb03a01007387 */ /* 0x000fe80000100a00 */
[----:B------:R-:W-:Y:S01]  /*c2f60*/  STL.64 [R1+0x8ba8], R56 ;  /* 0x008ba83801007387 */ /* 0x000fe20000100a00 */
[----:B------:R-:W-:-:S02]  /*c2f70*/  F2FP.F16.E4M3.UNPACK_B R52, R52 ;  /* 0x00000034ff34723e */ /* 0x000fc400020006ff */
[----:B------:R-:W-:Y:S01]  /*c2f80*/  F2FP.F16.E4M3.UNPACK_B R53, R53 ;  /* 0x00000035ff35723e */ /* 0x000fe200020006ff */
[----:B--2---:R-:W-:-:S15]  /*c2f90*/  HMMA.16816.F32 R4, R28, R56, R40 ;  /* 0x000000381c04723c */ /* 0x004fde0000001828 */
[----:B------:R-:W-:-:S04]  /*c2fa0*/  NOP ;  /* 0x0000000000007918 */ /* 0x000fc80000000000 */
[----:B------:R-:W-:Y:S04]  /*c2fb0*/  STL.64 [R1+0x6b0], R4 ;  /* 0x0006b00401007387 */ /* 0x000fe80000100a00 */
[----:B------:R0:W-:Y:S02]  /*c2fc0*/  STL.64 [R1+0x6b8], R6 ;  /* 0x0006b80601007387 */ /* 0x0001e40000100a00 */
[----:B0-----:R-:W-:-:S15]  /*c2fd0*/  HMMA.16816.F32 R4, R28, R54, R48 ;  /* 0x000000361c04723c */ /* 0x001fde0000001830 */
[----:B------:R-:W-:-:S04]  /*c2fe0*/  NOP ;  /* 0x0000000000007918 */ /* 0x000fc80000000000 */
[----:B------:R-:W-:Y:S04]  /*c2ff0*/  STL.64 [R1+0x6d0], R4 ;  /* 0x0006d00401007387 */ /* 0x000fe80000100a00 */
[----:B------:R3:W-:Y:S04]  /*c3000*/  STL.64 [R1+0x6d8], R6 ;  /* 0x0006d80601007387 */ /* 0x0007e80000100a00 */
[----:B------:R-:W2:Y:S01]  /*c3010*/  LDL.LU R8, [R1+0x870] ;  /* 0x0008700001087983 */ /* 0x000ea20000300800 */
[----:B---3--:R-:W-:-:S15]  /*c3020*/  HMMA.16816.F32 R4, R28, R52, R44 ;  /* 0x000000341c04723c */ /* 0x008fde000000182c */
[----:B------:R-:W-:-:S04]  /*c3030*/  NOP ;  /* 0x0000000000007918 */ /* 0x000fc80000000000 */
        /* <DEDUP_REMOVED lines=15> */
[----:B-1----:R-:W2:Y:S04]  /*c3130*/  LDL.LU R6, [R1+0x788] ;  /* 0x0007880001067983 */ /* 0x002ea80000300800 */
[----:B------:R-:W2:Y:S04]  /*c3140*/  LDL.LU R7, [R1+0x78c] ;  /* 0x00078c0001077983 */ /* 0x000ea80000300800 */
[----:B------:R-:W2:Y:S04]  /*c3150*/  LDL R51, [R1+0x399c] ;  /* 0x00399c0001337983 */ /* 0x000ea80000100800 */
[----:B------:R-:W3:Y:S04]  /*c3160*/  LDL R48, [R1+0x39a8] ;  /* 0x0039a80001307983 */ /* 0x000ee80000100800 */
        /* <DEDUP_REMOVED lines=29> */
[----:B------:R-:W-:-:S03]  /*c3340*/  F2FP.F16.E4M3.UNPACK_B R50, R0 ;  /* 0x00000000ff32723e */ /* 0x000fc600020006ff */
[----:B------:R-:W4:Y:S04]  /*c3350*/  LDL R0, [R1+0x3a18] ;  /* 0x003a180001007983 */ /* 0x000f280000100800 */
[----:B------:R-:W-:Y:S04]  /*c3360*/  STL.64 [R1+0x8bc0], R54 ;  /* 0x008bc03601007387 */ /* 0x000fe80000100a00 */
[----:B------:R0:W-:Y:S01]  /*c3370*/  STL.64 [R1+0x8bb8], R52 ;  /* 0x008bb83401007387 */ /* 0x0001e20000100a00 */
[----:B--2---:R-:W-:Y:S02]  /*c3380*/  F2FP.F16.E4M3.UNPACK_B R51, R51 ;  /* 0x00000033ff33723e */ /* 0x004fe400020006ff */
[----:B---3--:R-:W-:-:S02]  /*c3390*/  F2FP.F16.E4M3.UNPACK_B R48, R48 ;  /* 0x00000030ff30723e */ /* 0x008fc400020006ff */
[----:B----4-:R-:W-:-:S03]  /*c33a0*/  F2FP.F16.E4M3.UNPACK_B R49, R49 ;  /* 0x00000031ff31723e */ /* 0x010fc600020006ff */
[C---:B0-----:R-:W-:Y:S08]  /*c33b0*/  HMMA.16816.F32 R52, R28.reuse, R50, R56 ;  /* 0x000000321c34723c */ /* 0x041ff00000001838 */
[----:B------:R-:W-:Y:S01]  /*c33c0*/  HMMA.16816.F32 R4, R28, R48, R4 ;  /* 0x000000301c04723c */ /* 0x000fe20000001804 */
[----:B------:R-:W-:Y:S02]  /*c33d0*/  F2FP.F16.E4M3.UNPACK_B R46, R46 ;  /* 0x0000002eff2e723e */ /* 0x000fe400020006ff */
[----:B------:R-:W-:-:S08]  /*c33e0*/  F2FP.F16.E4M3.UNPACK_B R47, R47 ;  /* 0x0000002fff2f723e */ /* 0x000fd000020006ff */
[----:B------:R-:W-:Y:S04]  /*c33f0*/  STL.64 [R1+0x710], R52 ;  /* 0x0007103401007387 */ /* 0x000fe80000100a00 */
[----:B------:R-:W-:Y:S04]  /*c3400*/  STL.64 [R1+0x718], R54 ;  /* 0x0007183601007387 */ /* 0x000fe80000100a00 */
[----:B------:R-:W-:Y:S04]  /*c3410*/  STL.64 [R1+0x8bd0], R50 ;  /* 0x008bd03201007387 */ /* 0x000fe80000100a00 */
        /* <DEDUP_REMOVED lines=11> */
[----:B------:R-:W-:Y:S04]  /*c34d0*/  STL.64 [R1+0x8ba0], R46 ;  /* 0x008ba02e01007387 */ /* 0x000fe80000100a00 */
[----:B------:R-:W-:-:S13]  /*c34e0*/  STL.64 [R1+0x8b98], R44 ;  /* 0x008b982c01007387 */ /* 0x000fda0000100a00 */
[----:B------:R-:W-:Y:S04]  /*c34f0*/  STL.64 [R1+0x770], R4 ;  /* 0x0007700401007387 */ /* 0x000fe80000100a00 */
[----:B------:R0:W-:Y:S02]  /*c3500*/  STL.64 [R1+0x778], R6 ;  /* 0x0007780601007387 */ /* 0x0001e40000100a00 */
[----:B0-----:R-:W-:Y:S01]  /*c3510*/  HMMA.16816.F32 R4, R28, R42, R20 ;  /* 0x0000002a1c04723c */ /* 0x001fe20000001814 */
[----:B------:R-:W-:Y:S02]  /*c3520*/  F2FP.F16.E4M3.UNPACK_B R40, R40 ;  /* 0x00000028ff28723e */ /* 0x000fe400020006ff */
        /* <DEDUP_REMOVED lines=12> */
[----:B------:R-:W-:-:S15]  /*c35f0*/  F2FP.F16.E4M3.UNPACK_B R37, R37 ;  /* 0x00000025ff25723e */ /* 0x000fde00020006ff */
[----:B------:R-:W-:Y:S01]  /*c3600*/  NOP ;  /* 0x0000000000007918 */ /* 0x000fe20000000000 */
[----:B------:R-:W-:Y:S04]  /*c3610*/  STL.64 [R1+0x7d0], R4 ;  /* 0x0007d00401007387 */ /* 0x000fe80000100a00 */
[----:B------:R0:W-:Y:S04]  /*c3620*/  STL.64 [R1+0x7d8], R6 ;  /* 0x0007d80601007387 */ /* 0x0001e80000100a00 */
[----:B------:R-:W2:Y:S01]  /*c3630*/  LDL.LU R16, [R1+0x980] ;  /* 0x0009800001107983 */ /* 0x000ea20000300800 */
[----:B0-----:R-:W-:-:S15]  /*c3640*/  HMMA.16816.F32 R4, R28, R36, R8 ;  /* 0x000000241c04723c */ /* 0x001fde0000001808 */
[----:B------:R-:W-:-:S04]  /*c3650*/  NOP ;  /* 0x0000000000007918 */ /* 0x000fc80000000000 */
[----:B------:R-:W-:Y:S04]  /*c3660*/  STL.64 [R1+0x7f0], R4 ;  /* 0x0007f00401007387 */ /* 0x000fe80000100a00 */
        /* <DEDUP_REMOVED lines=16> */
[----:B------:R-:W2:Y:S04]  /*c3770*/  LDL R35, [R1+0x3a1c] ;  /* 0x003a1c0001237983 */ /* 0x000ea80000100800 */
[----:B------:R-:W3:Y:S04]  /*c3780*/  LDL R2, [R1+0x3a28] ;  /* 0x003a280001027983 */ /* 0x000ee80000100800 */
[----:B------:R-:W3:Y:S04]  /*c3790*/  LDL.LU R40, [R1+0x890] ;  /* 0x0008900001287983 */ /* 0x000ee80000300800 */
[----:B------:R-:W3:Y:S04]  /*c37a0*/  LDL.LU R41, [R1+0x894] ;  /* 0x0008940001297983 */ /* 0x000ee80000300800 */
[----:B------:R-:W3:Y:S04]  /*c37b0*/  LDL.LU R42, [R1+0x898] ;  /* 0x00089800012a7983 */ /* 0x000ee80000300800 */
[----:B------:R-:W3:Y:S04]  /*c37c0*/  LDL.LU R43, [R1+0x89c] ;  /* 0x00089c00012b7983 */ /* 0x000ee80000300800 */
[----:B------:R-:W4:Y:S04]  /*c37d0*/  LDL R3, [R1+0x3a2c] ;  /* 0x003a2c0001037983 */ /* 0x000f280000100800 */
[----:B------:R-:W4:Y:S04]  /*c37e0*/  LDL R32, [R1+0x3a38] ;  /* 0x003a380001207983 */ /* 0x000f280000100800 */
[----:B------:R-:W4:Y:S04]  /*c37f0*/  LDL R33, [R1+0x3a3c] ;  /* 0x003a3c0001217983 */ /* 0x000f280000100800 */
[----:B0-----:R-:W4:Y:S04]  /*c3800*/  LDL R6, [R1+0x3a48] ;  /* 0x003a480001067983 */ /* 0x001f280000100800 */
        /* <DEDUP_REMOVED lines=16> */
[----:B------:R-:W4:Y:S01]  /*c3910*/  LDL R15, [R1+0x3a8c] ;  /* 0x003a8c00010f7983 */ /* 0x000f220000100800 */
[----:B------:R-:W-:-:S03]  /*c3920*/  F2FP.F16.E4M3.UNPACK_B R34, R0 ;  /* 0x00000000ff22723e */ /* 0x000fc600020006ff */
[----:B------:R-:W4:Y:S04]  /*c3930*/  LDL R0, [R1+0x3a98] ;  /* 0x003a980001007983 */ /* 0x000f280000100800 */
[----:B------:R-:W4:Y:S04]  /*c3940*/  LDL.LU R20, [R1+0x9b0] ;  /* 0x0009b00001147983 */ /* 0x000f280000300800 */
[----:B------:R-:W4:Y:S04]  /*c3950*/  LDL.LU R21, [R1+0x9b4] ;  /* 0x0009b40001157983 */ /* 0x000f280000300800 */
[----:B------:R-:W4:Y:S04]  /*c3960*/  LDL.LU R22, [R1+0x9b8] ;  /* 0x0009b80001167983 */ /* 0x000f280000300800 */
[----:B------:R-:W4:Y:S04]  /*c3970*/  LDL.LU R23, [R1+0x9bc] ;  /* 0x0009bc0001177983 */ /* 0x000f280000300800 */
[----:B------:R-:W-:Y:S04]  /*c3980*/  STL.64 [R1+0x8b60], R38 ;  /* 0x008b602601007387 */ /* 0x000fe80000100a00 */
[----:B------:R3:W-:Y:S01]  /*c3990*/  STL.64 [R1+0x8b58], R36 ;  /* 0x008b582401007387 */ /* 0x0007e20000100a00 */
[----:B--2---:R-:W-:-:S07]  /*c39a0*/  F2FP.F16.E4M3.UNPACK_B R35, R35 ;  /* 0x00000023ff23723e */ /* 0x004fce00020006ff */
[----:B---3--:R-:W-:Y:S01]  /*c39b0*/  HMMA.16816.F32 R36, R28, R34, R40 ;  /* 0x000000221c24723c */ /* 0x008fe20000001828 */
[----:B------:R-:W-:Y:S02]  /*c39c0*/  F2FP.F16.E4M3.UNPACK_B R2, R2 ;  /* 0x00000002ff02723e */ /* 0x000fe400020006ff */
[----:B----4-:R-:W-:Y:S02]  /*c39d0*/  F2FP.F16.E4M3.UNPACK_B R3, R3 ;  /* 0x00000003ff03723e */ /* 0x010fe400020006ff */
[----:B------:R-:W-:-:S14]  /*c39e0*/  F2FP.F16.E4M3.UNPACK_B R4, R32 ;  /* 0x00000020ff04723e */ /* 0x000fdc00020006ff */
        /* <DEDUP_REMOVED lines=16> */
[----:B------:R1:W-:Y:S01]  /*c3af0*/  STL.64 [R1+0x8b28], R4 ;  /* 0x008b280401007387 */ /* 0x0003e20000100a00 */
[C---:B0-----:R-:W-:Y:S08]  /*c3b00*/  HMMA.16816.F32 R36, R28.reuse, R6, R52 ;  /* 0x000000061c24723c */ /* 0x041ff00000001834 */
[----:B-1----:R-:W-:Y:S01]  /*c3b10*/  HMMA.16816.F32 R4, R28, R8, R56 ;  /* 0x000000081c04723c */ /* 0x002fe20000001838 */
[----:B------:R-:W-:-:S02]  /*c3b20*/  F2FP.F16.E4M3.UNPACK_B R10, R10 ;  /* 0x0000000aff0a723e */ /* 0x000fc400020006ff */
[----:B------:R-:W-:-:S08]  /*c3b30*/  F2FP.F16.E4M3.UNPACK_B R11, R11 ;  /* 0x0000000bff0b723e */ /* 0x000fd000020006ff */
[----:B------:R-:W-:Y:S04]  /*c3b40*/  STL.64 [R1+0x870], R36 ;  /* 0x0008702401007387 */ /* 0x000fe80000100a00 */
[----:B------:R-:W-:Y:S04]  /*c3b50*/  STL.64 [R1+0x878], R38 ;  /* 0x0008782601007387 */ /* 0x000fe80000100a00 */
[----:B------:R-:W-:Y:S04]  /*c3b60*/  STL.64 [R1+0x890], R4 ;  /* 0x0008900401007387 */ /* 0x000fe80000100a00 */
[----:B------:R0:W-:Y:S02]  /*c3b70*/  STL.64 [R1+0x898], R6 ;  /* 0x0008980601007387 */ /* 0x0001e40000100a00 */
[----:B0-----:R-:W-:Y:S01]  /*c3b80*/  HMMA.16816.F32 R4, R28, R10, R24 ;  /* 0x0000000a1c04723c */ /* 0x001fe20000001818 */
[----:B------:R-:W-:-:S02]  /*c3b90*/  F2FP.F16.E4M3.UNPACK_B R12, R12 ;  /* 0x0000000cff0c723e */ /* 0x000fc400020006ff */
[----:B------:R-:W-:Y:S01]  /*c3ba0*/  F2FP.F16.E4M3.UNPACK_B R13, R13 ;  /* 0x0000000dff0d723e */ /* 0x000fe200020006ff */
[----:B------:R-:W-:Y:S04]  /*c3bb0*/  STL.64 [R1+0x8b40], R10 ;  /* 0x008b400a01007387 */ /* 0x000fe80000100a00 */
[----:B------:R-:W-:Y:S11]  /*c3bc0*/  STL.64 [R1+0x8b38], R8 ;  /* 0x008b380801007387 */ /* 0x000ff60000100a00 */
[----:B------:R-:W-:Y:S04]  /*c3bd0*/  STL.64 [R1+0x8b0], R4 ;  /* 0x0008b00401007387 */ /* 0x000fe80000100a00 */
[----:B------:R0:W-:Y:S02]  /*c3be0*/  STL.64 [R1+0x8b8], R6 ;  /* 0x0008b80601007387 */ /* 0x0001e40000100a00 */
[----:B0-----:R-:W-:Y:S01]  /*c3bf0*/  HMMA.16816.F32 R4, R28, R12, R16 ;  /* 0x0000000c1c04723c */ /* 0x001fe20000001810 */
[----:B------:R-:W-:-:S02]  /*c3c00*/  F2FP.F16.E4M3.UNPACK_B R14, R14 ;  /* 0x0000000eff0e723e */ /* 0x000fc400020006ff */
[----:B------:R-:W-:-:S15]  /*c3c10*/  F2FP.F16.E4M3.UNPACK_B R15, R15 ;  /* 0x0000000fff0f723e */ /* 0x000fde00020006ff */
[----:B------:R-:W-:Y:S01]  /*c3c20*/  NOP ;  /* 0x0000000000007918 */ /* 0x000fe20000000000 */
[----:B------:R-:W-:Y:S04]  /*c3c30*/  STL.64 [R1+0x8d0], R4 ;  /* 0x0008d00401007387 */ /* 0x000fe80000100a00 */
[----:B------:R0:W-:Y:S04]  /*c3c40*/  STL.64 [R1+0x8d8], R6 ;  /* 0x0008d80601007387 */ /* 0x0001e80000100a00 */
[----:B------:R-:W2:Y:S01]  /*c3c50*/  LDL.LU R56, [R1+0xb00] ;  /* 0x000b000001387983 */ /* 0x000ea20000300800 */
[----:B0-----:R-:W-:-:S15]  /*c3c60*/  HMMA.16816.F32 R4, R28, R14, R20 ;  /* 0x0000000e1c04723c */ /* 0x001fde0000001814 */
        /* <DEDUP_REMOVED lines=20> */
[----:B------:R-:W4:Y:S04]  /*c3db0*/  LDL R19, [R1+0x3aac] ;  /* 0x003aac0001137983 */ /* 0x000f280000100800 */
[----:B------:R-:W4:Y:S04]  /*c3dc0*/  LDL R20, [R1+0x3ab8] ;  /* 0x003ab80001147983 */ /* 0x000f280000100800 */
[----:B0-----:R-:W4:Y:S04]  /*c3dd0*/  LDL.LU R4, [R1+0xa40] ;  /* 0x000a400001047983 */ /* 0x001f280000300800 */
[----:B------:R-:W4:Y:S04]  /*c3de0*/  LDL.LU R5, [R1+0xa44] ;  /* 0x000a440001057983 */ /* 0x000f280000300800 */
[----:B-1----:R-:W4:Y:S04]  /*c3df0*/  LDL.LU R6, [R1+0xa48] ;  /* 0x000a480001067983 */ /* 0x002f280000300800 */
        /* <DEDUP_REMOVED lines=18> */
[----:B------:R-:W4:Y:S04]  /*c3f20*/  LDL.LU R55, [R1+0x63e0] ;  /* 0x0063e00001377983 */ /* 0x000f280000300800 */
[----:B------:R-:W4:Y:S01]  /*c3f30*/  LDL.LU R60, [R1+0x63dc] ;  /* 0x0063dc00013c7983 */ /* 0x000f220000300800 */
[----:B------:R-:W-:-:S03]  /*c3f40*/  F2FP.F16.E4M3.UNPACK_B R16, R0 ;  /* 0x00000000ff10723e */ /* 0x000fc600020006ff */
        /* <DEDUP_REMOVED lines=8> */
[----:B--2---:R-:W-:-:S02]  /*c3fd0*/  F2FP.F16.E4M3.UNPACK_B R17, R17 ;  /* 0x00000011ff11723e */ /* 0x004fc400020006ff */
[----:B---3--:R-:W-:Y:S02]  /*c3fe0*/  F2FP.F16.E4M3.UNPACK_B R18, R18 ;  /* 0x00000012ff12723e */ /* 0x008fe400020006ff */
[----:B----4-:R-:W-:Y:S02]  /*c3ff0*/  F2FP.F16.E4M3.UNPACK_B R19, R19 ;  /* 0x00000013ff13723e */ /* 0x010fe400020006ff */
[----:B------:R-:W-:Y:S02]  /*c4000*/  F2FP.F16.E4M3.UNPACK_B R20, R20 ;  /* 0x00000014ff14723e */ /* 0x000fe400020006ff */
[----:B------:R-:W-:-:S03]  /*c4010*/  F2FP.F16.E4M3.UNPACK_B R21, R21 ;  /* 0x00000015ff15723e */ /* 0x000fc600020006ff */
[C---:B------:R-:W-:Y:S08]  /*c4020*/  HMMA.16816.F32 R8, R28.reuse, R18, R8 ;  /* 0x000000121c08723c */ /* 0x040ff00000001808 */
[----:B------:R-:W-:Y:S01]  /*c4030*/  HMMA.16816.F32 R4, R28, R20, R4 ;  /* 0x000000141c04723c */ /* 0x000fe20000001804 */
[----:B------:R-:W-:Y:S02]  /*c4040*/  F2FP.F16.E4M3.UNPACK_B R22, R22 ;  /* 0x00000016ff16723e */ /* 0x000fe400020006ff */
[----:B------:R-:W-:-:S05]  /*c4050*/  F2FP.F16.E4M3.UNPACK_B R23, R23 ;  /* 0x00000017ff17723e */ /* 0x000fca00020006ff */
[----:B------:R-:W-:-:S15]  /*c4060*/  HMMA.16816.F32 R12, R28, R16, R12 ;  /* 0x000000101c0c723c */ /* 0x000fde000000180c */
[----:B------:R-:W-:-:S04]  /*c4070*/  NOP ;  /* 0x0000000000007918 */ /* 0x000fc80000000000 */
[----:B------:R-:W-:Y:S04]  /*c4080*/  STL.64 [R1+0x910], R12 ;  /* 0x0009100c01007387 */ /* 0x000fe80000100a00 */
[----:B------:R-:W-:Y:S04]  /*c4090*/  STL.64 [R1+0x918], R14 ;  /* 0x0009180e01007387 */ /* 0x000fe80000100a00 */
        /* <DEDUP_REMOVED lines=18> */
[----:B------:R0:W-:Y:S02]  /*c41c0*/  STL.64 [R1+0x9e8], R6 ;  /* 0x0009e80601007387 */ /* 0x0001e40000100a00 */
[----:B0-----:R-:W-:Y:S02]  /*c41d0*/  HMMA.16816.F32 R4, R28, R26, R44 ;  /* 0x0000001a1c04723c */ /* 0x001fe4000000182c */
[----:B------:R-:W-:Y:S04]  /*c41e0*/  STL.64 [R1+0x8af0], R26 ;  /* 0x008af01a01007387 */ /* 0x000fe80000100a00 */
[----:B------:R-:W-:Y:S01]  /*c41f0*/  STL.64 [R1+0x8ae8], R24 ;  /* 0x008ae81801007387 */ /* 0x000fe20000100a00 */
[----:B------:R-:W-:-:S02]  /*c4200*/  F2FP.F16.E4M3.UNPACK_B R32, R32 ;  /* 0x00000020ff20723e */ /* 0x000fc400020006ff */
[----:B------:R-:W-:-:S10]  /*c4210*/  F2FP.F16.E4M3.UNPACK_B R33, R33 ;  /* 0x00000021ff21723e */ /* 0x000fd400020006ff */
[----:B------:R0:W-:Y:S04]  /*c4220*/  STL.64 [R1+0x1d20], R4 ;  /* 0x001d200401007387 */ /* 0x0001e80000100a00 */
[----:B------:R-:W-:Y:S01]  /*c4230*/  STL.64 [R1+0x1d28], R6 ;  /* 0x001d280601007387 */ /* 0x000fe20000100a00 */
[----:B0-----:R-:W-:-:S05]  /*c4240*/  IMAD R4, R52, 0x100, R51 ;  /* 0x0000010034047824 */ /* 0x001fca00078e0233 */
[----:B------:R0:W-:Y:S02]  /*c4250*/  STL [R1+0x180], R4 ;  /* 0x0001800401007387 */ /* 0x0001e40000100800 */
[----:B0-----:R-:W-:Y:S01]  /*c4260*/  HMMA.16816.F32 R4, R28, R32, R56 ;  /* 0x000000201c04723c */ /* 0x001fe20000001838 */
[----:B------:R-:W-:Y:S02]  /*c4270*/  IMAD R3, R54, 0x100, R53 ;  /* 0x0000010036037824 */ /* 0x000fe400078e0235 */
[----:B------:R-:W-:-:S03]  /*c4280*/  IMAD R2, R60, 0x100, R55 ;  /* 0x000001003c027824 */ /* 0x000fc600078e0237 */
[----:B------:R-:W-:Y:S04]  /*c4290*/  STL [R1+0x184], R3 ;  /* 0x0001840301007387 */ /* 0x000fe80000100800 */
[----:B------:R-:W-:Y:S04]  /*c42a0*/  STL [R1+0x188], R2 ;  /* 0x0001880201007387 */ /* 0x000fe80000100800 */
[----:B------:R-:W2:Y:S01]  /*c42b0*/  LDL R60, [R1+0x88] ;  /* 0x00008800013c7983 */ /* 0x000ea20000100800 */
[----:B------:R-:W-:-:S04]  /*c42c0*/  IMAD R0, R0, 0x100, R61 ;  /* 0x0000010000007824 */ /* 0x000fc800078e023d */
[----:B------:R0:W-:Y:S04]  /*c42d0*/  STL.64 [R1+0x9d0], R4 ;  /* 0x0009d00401007387 */ /* 0x0001e80000100a00 */
[----:B------:R1:W-:Y:S04]  /*c42e0*/  STL.64 [R1+0x9d8], R6 ;  /* 0x0009d80601007387 */ /* 0x0003e80000100a00 */
[----:B------:R-:W2:Y:S04]  /*c42f0*/  LDL R61, [R1+0x8c] ;  /* 0x00008c00013d7983 */ /* 0x000ea80000100800 */
[----:B--2---:R-:W-:Y:S04]  /*c4300*/  STL.64 [R1+0x8db8], R60 ;  /* 0x008db83c01007387 */ /* 0x004fe80000100a00 */
        /* <DEDUP_REMOVED lines=24> */
[----:B----4-:R4:W-:Y:S04]  /*c4490*/  STL.64 [R1+0x8d38], R42 ;  /* 0x008d382a01007387 */ /* 0x0109e80000100a00 */
[----:B--2---:R-:W-:Y:S04]  /*c44a0*/  STL.64 [R1+0x8d30], R40 ;  /* 0x008d302801007387 */ /* 0x004fe80000100a00 */
        /* <DEDUP_REMOVED lines=28> */
[----:B------:R-:W-:Y:S04]  /*c4670*/  STL.64 [R1+0x8d88], R26 ;  /* 0x008d881a01007387 */ /* 0x000fe80000100a00 */
        /* <DEDUP_REMOVED lines=19> */
[----:B----4-:R-:W4:Y:S04]  /*c47b0*/  LDL R42, [R1+0xe0] ;  /* 0x0000e000012a7983 */ /* 0x010f280000100800 */
[----:B------:R-:W4:Y:S04]  /*c47c0*/  LDL R43, [R1+0xe4] ;  /* 0x0000e400012b7983 */ /* 0x000f280000100800 */
        /* <DEDUP_REMOVED lines=12> */
[----:B---3--:R-:W3:Y:S04]  /*c4890*/  LDL R18, [R1+0xf0] ;  /* 0x0000f00001127983 */ /* 0x008ee80000100800 */
[----:B------:R-:W3:Y:S04]  /*c48a0*/  LDL R19, [R1+0xf4] ;  /* 0x0000f40001137983 */ /* 0x000ee80000100800 */
        /* <DEDUP_REMOVED lines=10> */
[----:B------:R-:W2:Y:S04]  /*c4950*/  LDL R20, [R1+0x118] ;  /* 0x0001180001147983 */ /* 0x000ea80000100800 */
[----:B------:R-:W2:Y:S04]  /*c4960*/  LDL R21, [R1+0x11c] ;  /* 0x00011c0001157983 */ /* 0x000ea80000100800 */
[----:B------:R-:W2:Y:S04]  /*c4970*/  LDL.LU R29, [R1+0x180] ;  /* 0x00018000011d7983 */ /* 0x000ea80000300800 */
[----:B------:R-:W3:Y:S04]  /*c4980*/  LDL.LU R30, [R1+0x184] ;  /* 0x00018400011e7983 */ /* 0x000ee80000300800 */
[----:B------:R-:W4:Y:S04]  /*c4990*/  LDL.LU R31, [R1+0x188] ;  /* 0x00018800011f7983 */ /* 0x000f280000300800 */
[----:B0-----:R-:W4:Y:S04]  /*c49a0*/  LDL.LU R4, [R1+0x36e0] ;  /* 0x0036e00001047983 */ /* 0x001f280000300800 */
        /* <DEDUP_REMOVED lines=33> */
[----:B------:R-:W-:-:S07]  /*c4bc0*/  F2FP.F16.E4M3.UNPACK_B R31, R0 ;  /* 0x00000000ff1f723e */ /* 0x000fce00020006ff */
[C---:B------:R-:W-:Y:S08]  /*c4bd0*/  HMMA.16816.F32 R4, R28.reuse, R20, R4 ;  /* 0x000000141c04723c */ /* 0x040ff00000001804 */
[C---:B------:R-:W-:Y:S08]  /*c4be0*/  HMMA.16816.F32 R36, R28.reuse, R60, R36 ;  /* 0x0000003c1c24723c */ /* 0x040ff00000001824 */
[C---:B------:R-:W-:Y:S08]  /*c4bf0*/  HMMA.16816.F32 R48, R28.reuse, R22, R48 ;  /* 0x000000161c30723c */ /* 0x040ff00000001830 */
[----:B------:R-:W-:Y:S01]  /*c4c00*/  HMMA.16816.F32 R44, R28, R2, R44 ;  /* 0x000000021c2c723c */ /* 0x000fe2000000182c */
[----:B------:R-:W-:-:S02]  /*c4c10*/  IMAD.MOV.U32 R21, RZ, RZ, R60 ;  /* 0x000000ffff157224 */ /* 0x000fc400078e003c */
[----:B------:R-:W-:Y:S01]  /*c4c20*/  IMAD.MOV.U32 R20, RZ, RZ, R61 ;  /* 0x000000ffff147224 */ /* 0x000fe200078e003d */
[----:B------:R-:W-:Y:S04]  /*c4c30*/  STL.64 [R1+0x1d10], R4 ;  /* 0x001d100401007387 */ /* 0x000fe80000100a00 */
[----:B------:R0:W-:Y:S04]  /*c4c40*/  STL.64 [R1+0x1d18], R6 ;  /* 0x001d180601007387 */ /* 0x0001e80000100a00 */
[----:B0-----:R-:W2:Y:S04]  /*c4c50*/  LDL.LU.64 R6, [R1+0x8dd8] ;  /* 0x008dd80001067983 */ /* 0x001ea80000300a00 */
[----:B------:R-:W2:Y:S04]  /*c4c60*/  LDL.LU.64 R4, [R1+0x8dd0] ;  /* 0x008dd00001047983 */ /* 0x000ea80000300a00 */
[----:B------:R-:W-:Y:S04]  /*c4c70*/  STL.64 [R1+0x1d00], R36 ;  /* 0x001d002401007387 */ /* 0x000fe80000100a00 */
[----:B------:R0:W-:Y:S04]  /*c4c80*/  STL.64 [R1+0x1d08], R38 ;  /* 0x001d082601007387 */ /* 0x0001e80000100a00 */
[----:B0-----:R-:W3:Y:S04]  /*c4c90*/  LDL.LU.64 R38, [R1+0x8dc8] ;  /* 0x008dc80001267983 */ /* 0x001ee80000300a00 */
[----:B------:R-:W3:Y:S04]  /*c4ca0*/  LDL.LU.64 R36, [R1+0x8dc0] ;  /* 0x008dc00001247983 */ /* 0x000ee80000300a00 */
[----:B------:R-:W4:Y:S04]  /*c4cb0*/  LDL.LU.64 R60, [R1+0x8db8] ;  /* 0x008db800013c7983 */ /* 0x000f280000300a00 */
        /* <DEDUP_REMOVED lines=8> */
[----:B------:R-:W-:Y:S01]  /*c4d40*/  HMMA.16816.F32 R24, R28, R16, R24 ;  /* 0x000000101c18723c */ /* 0x000fe20000001818 */
[----:B------:R-:W-:-:S02]  /*c4d50*/  IMAD.MOV.U32 R23, RZ, RZ, R2 ;  /* 0x000000ffff177224 */ /* 0x000fc400078e0002 */
[----:B------:R-:W-:Y:S02]  /*c4d60*/  IMAD.MOV.U32 R22, RZ, RZ, R3 ;  /* 0x000000ffff167224 */ /* 0x000fe400078e0003 */
[----:B------:R-:W4:Y:S04]  /*c4d70*/  LDL.LU.64 R2, [R1+0x8d90] ;  /* 0x008d900001027983 */ /* 0x000f280000300a00 */
[----:B------:R-:W-:Y:S04]  /*c4d80*/  STL.64 [R1+0x8be0], R22 ;  /* 0x008be01601007387 */ /* 0x000fe80000100a00 */
[----:B------:R0:W-:Y:S01]  /*c4d90*/  STL.64 [R1+0x8bd8], R20 ;  /* 0x008bd81401007387 */ /* 0x0001e20000100a00 */
[C---:B------:R-:W-:Y:S08]  /*c4da0*/  HMMA.16816.F32 R16, R28.reuse, R18, R12 ;  /* 0x000000121c10723c */ /* 0x040ff0000000180c */
[C---:B------:R-:W-:Y:S01]  /*c4db0*/  HMMA.16816.F32 R8, R28.reuse, R40, R8 ;  /* 0x000000281c08723c */ /* 0x040fe20000001808 */
[----:B0-----:R-:W4:Y:S04]  /*c4dc0*/  LDL.LU R20, [R1+0x3640] ;  /* 0x0036400001147983 */ /* 0x001f280000300800 */
[----:B------:R-:W4:Y:S04]  /*c4dd0*/  LDL.LU R21, [R1+0x3644] ;  /* 0x0036440001157983 */ /* 0x000f280000300800 */
[----:B------:R-:W4:Y:S04]  /*c4de0*/  LDL.LU R22, [R1+0x3648] ;  /* 0x0036480001167983 */ /* 0x000f280000300800 */
[----:B------:R-:W4:Y:S04]  /*c4df0*/  LDL.LU R23, [R1+0x364c] ;  /* 0x00364c0001177983 */ /* 0x000f280000300800 */
        /* <DEDUP_REMOVED lines=14> */
[----:B--2---:R-:W-:Y:S03]  /*c4ee0*/  HMMA.16816.F32 R40, R28, R42, R4 ;  /* 0x0000002a1c28723c */ /* 0x004fe60000001804 */
[----:B------:R-:W2:Y:S04]  /*c4ef0*/  LDL.LU.64 R6, [R1+0x8d48] ;  /* 0x008d480001067983 */ /* 0x000ea80000300a00 */
[----:B------:R-:W2:-:S12]  /*c4f00*/  LDL.LU.64 R4, [R1+0x8d40] ;  /* 0x008d400001047983 */ /* 0x000e980000300a00 */
[----:B------:R-:W-:Y:S04]  /*c4f10*/  STL.64 [R1+0x1ca0], R40 ;  /* 0x001ca02801007387 */ /* 0x000fe80000100a00 */
[----:B------:R0:W-:Y:S01]  /*c4f20*/  STL.64 [R1+0x1ca8], R42 ;  /* 0x001ca82a01007387 */ /* 0x0001e20000100a00 */
[C---:B---3--:R-:W-:Y:S03]  /*c4f30*/  HMMA.16816.F32 R36, R28.reuse, R48, R36 ;  /* 0x000000301c24723c */ /* 0x048fe60000001824 */
[----:B0-----:R-:W3:Y:S04]  /*c4f40*/  LDL.LU.64 R42, [R1+0x8d38] ;  /* 0x008d3800012a7983 */ /* 0x001ee80000300a00 */
[----:B------:R-:W2:Y:S01]  /*c4f50*/  LDL.LU.64 R40, [R1+0x8d30] ;  /* 0x008d300001287983 */ /* 0x000ea20000300a00 */
[C---:B----4-:R-:W-:Y:S11]  /*c4f60*/  HMMA.16816.F32 R48, R28.reuse, R50, R44 ;  /* 0x000000321c30723c */ /* 0x050ff6000000182c */
[----:B------:R-:W-:Y:S04]  /*c4f70*/  STL.64 [R1+0x1c90], R36 ;  /* 0x001c902401007387 */ /* 0x000fe80000100a00 */
[----:B------:R0:W-:Y:S04]  /*c4f80*/  STL.64 [R1+0x1c98], R38 ;  /* 0x001c982601007387 */ /* 0x0001e80000100a00 */
[----:B0-----:R-:W3:Y:S04]  /*c4f90*/  LDL.LU.64 R38, [R1+0x8d28] ;  /* 0x008d280001267983 */ /* 0x001ee80000300a00 */
[----:B------:R-:W3:Y:S04]  /*c4fa0*/  LDL.LU.64 R36, [R1+0x8d20] ;  /* 0x008d200001247983 */ /* 0x000ee80000300a00 */
[----:B------:R-:W4:Y:S04]  /*c4fb0*/  LDL.LU.64 R46, [R1+0x8d18] ;  /* 0x008d1800012e7983 */ /* 0x000f280000300a00 */
[----:B------:R-:W4:Y:S04]  /*c4fc0*/  LDL.LU.64 R44, [R1+0x8d10] ;  /* 0x008d1000012c7983 */ /* 0x000f280000300a00 */
[----:B------:R-:W-:Y:S04]  /*c4fd0*/  STL.64 [R1+0x1c80], R48 ;  /* 0x001c803001007387 */ /* 0x000fe80000100a00 */
[----:B------:R0:W-:Y:S04]  /*c4fe0*/  STL.64 [R1+0x1c88], R50 ;  /* 0x001c883201007387 */ /* 0x0001e80000100a00 */
[----:B0-----:R-:W4:Y:S04]  /*c4ff0*/  LDL.LU.64 R50, [R1+0x8d08] ;  /* 0x008d080001327983 */ /* 0x001f280000300a00 */
[----:B------:R-:W4:Y:S01]  /*c5000*/  LDL.LU.64 R48, [R1+0x8d00] ;  /* 0x008d000001307983 */ /* 0x000f220000300a00 */
[----:B------:R-:W-:-:S15]  /*c5010*/  HMMA.16816.F32 R20, R28, R24, R20 ;  /* 0x000000181c14723c */ /* 0x000fde0000001814 */
[----:B------:R-:W-:-:S04]  /*c5020*/  NOP ;  /* 0x0000000000007918 */ /* 0x000fc80000000000 */
[----:B------:R-:W-:Y:S04]  /*c5030*/  STL.64 [R1+0x1c70], R20 ;  /* 0x001c701401007387 */ /* 0x000fe80000100a00 */
[----:B------:R0:W-:Y:S02]  /*c5040*/  STL.64 [R1+0x1c78], R22 ;  /* 0x001c781601007387 */ /* 0x0001e40000100a00 */
[C---:B0-----:R-:W-:Y:S08]  /*c5050*/  HMMA.16816.F32 R20, R28.reuse, R26, R32 ;  /* 0x0000001a1c14723c */ /* 0x041ff00000001820 */
[C---:B------:R-:W-:Y:S08]  /*c5060*/  HMMA.16816.F32 R16, R28.reuse, R8, R16 ;  /* 0x000000081c10723c */ /* 0x040ff00000001810 */
[C---:B------:R-:W-:Y:S03]  /*c5070*/  HMMA.16816.F32 R8, R28.reuse, R10, R12 ;  /* 0x0000000a1c08723c */ /* 0x040fe6000000180c */
[----:B------:R-:W-:Y:S04]  /*c5080*/  STL.64 [R1+0x1c60], R20 ;  /* 0x001c601401007387 */ /* 0x000fe80000100a00 */
[----:B------:R-:W-:Y:S04]  /*c5090*/  STL.64 [R1+0x1c68], R22 ;  /* 0x001c681601007387 */ /* 0x000fe80000100a00 */
[----:B------:R-:W-:Y:S04]  /*c50a0*/  STL.64 [R1+0x1c50], R16 ;  /* 0x001c501001007387 */ /* 0x000fe80000100a00 */
[----:B------:R-:W-:Y:S04]  /*c50b0*/  STL.64 [R1+0x1c58], R18 ;  /* 0x001c581201007387 */ /* 0x000fe80000100a00 */
[----:B------:R-:W-:Y:S04]  /*c50c0*/  STL.64 [R1+0x1c40], R8 ;  /* 0x001c400801007387 */ /* 0x000fe80000100a00 */
[----:B------:R4:W-:Y:S01]  /*c50d0*/  STL.64 [R1+0x1c48], R10 ;  /* 0x001c480a01007387 */ /* 0x0009e20000100a00 */
[----:B------:R-:W-:Y:S01]  /*c50e0*/  IMAD.MOV.U32 R0, RZ, RZ, R55 ;  /* 0x000000ffff007224 */ /* 0x000fe200078e0037 */
[----:B--2---:R-:W-:-:S15]  /*c50f0*/  HMMA.16816.F32 R4, R28, R40, R4 ;  /* 0x000000281c04723c */ /* 0x004fde0000001804 */
[----:B------:R-:W-:-:S04]  /*c5100*/  NOP ;  /* 0x0000000000007918 */ /* 0x000fc80000000000 */
[----:B------:R-:W-:Y:S04]  /*c5110*/  STL.64 [R1+0x1c30], R4 ;  /* 0x001c300401007387 */ /* 0x000fe80000100a00 */
[----:B------:R0:W-:Y:S01]  /*c5120*/  STL.64 [R1+0x1c38], R6 ;  /* 0x001c380601007387 */ /* 0x0001e20000100a00 */
[C---:B---3--:R-:W-:Y:S08]  /*c5130*/  HMMA.16816.F32 R12, R28.reuse, R42, R36 ;  /* 0x0000002a1c0c723c */ /* 0x048ff00000001824 */
[C---:B----4-:R-:W-:Y:S08]  /*c5140*/  HMMA.16816.F32 R8, R28.reuse, R52, R44 ;  /* 0x000000341c08723c */ /* 0x050ff0000000182c */
[C---:B0-----:R-:W-:Y:S03]  /*c5150*/  HMMA.16816.F32 R4, R28.reuse, R54, R48 ;  /* 0x000000361c04723c */ /* 0x041fe60000001830 */
[----:B------:R-:W-:Y:S04]  /*c5160*/  STL.64 [R1+0x1c20], R12 ;  /* 0x001c200c01007387 */ /* 0x000fe80000100a00 */
[----:B------:R-:W-:Y:S04]  /*c5170*/  STL.64 [R1+0x1c28], R14 ;  /* 0x001c280e01007387 */ /* 0x000fe80000100a00 */
[----:B------:R-:W-:Y:S04]  /*c5180*/  STL.64 [R1+0x1c10], R8 ;  /* 0x001c100801007387 */ /* 0x000fe80000100a00 */
[----:B------:R-:W-:Y:S04]  /*c5190*/  STL.64 [R1+0x1c18], R10 ;  /* 0x001c180a01007387 */ /* 0x000fe80000100a00 */
[----:B------:R-:W-:Y:S04]  /*c51a0*/  STL [R1+0x8ab8], R0 ;  /* 0x008ab80001007387 */ /* 0x000fe80000100800 */
        /* <DEDUP_REMOVED lines=8> */
[----:B------:R-:W3:Y:S04]  /*c5230*/  LDL.LU R42, [R1+0x3478] ;  /* 0x00347800012a7983 */ /* 0x000ee80000300800 */
[----:B------:R-:W3:Y:S04]  /*c5240*/  LDL.LU R43, [R1+0x347c] ;  /* 0x00347c00012b7983 */ /* 0x000ee80000300800 */
[----:B---3--:R-:W-:Y:S04]  /*c5250*/  STL.64 [R1+0x8bf0], R42 ;  /* 0x008bf02a01007387 */ /* 0x008fe80000100a00 */
[----:B--2---:R-:W-:Y:S04]  /*c5260*/  STL.64 [R1+0x8be8], R40 ;  /* 0x008be82801007387 */ /* 0x004fe80000100a00 */
[----:B0-----:R-:W2:Y:S04]  /*c5270*/  LDL.LU R4, [R1+0x3490] ;  /* 0x0034900001047983 */ /* 0x001ea80000300800 */
        /* <DEDUP_REMOVED lines=11> */
[----:B------:R-:W2:Y:S04]  /*c5330*/  LDL R14, [R1] ;  /* 0x00000000010e7983 */ /* 0x000ea80000100800 */
        /* <DEDUP_REMOVED lines=9> */
[----:B--2---:R2:W-:Y:S04]  /*c53d0*/  STL.64 [R1+0x8c30], R14 ;  /* 0x008c300e01007387 */ /* 0x0045e80000100a00 */
[----:B----4-:R-:W-:Y:S04]  /*c53e0*/  STL.64 [R1+0x8c28], R12 ;  /* 0x008c280c01007387 */ /* 0x010fe80000100a00 */
        /* <DEDUP_REMOVED lines=19> */
[----:B--2---:R2:W-:Y:S04]  /*c5520*/  STL.64 [R1+0x8c60], R52 ;  /* 0x008c603401007387 */ /* 0x0045e80000100a00 */
        /* <DEDUP_REMOVED lines=9> */
[----:B--2---:R-:W-:Y:S04]  /*c55c0*/  STL.64 [R1+0x8c80], R32 ;  /* 0x008c802001007387 */ /* 0x004fe80000100a00 */
[----:B0-----:R-:W2:Y:S04]  /*c55d0*/  LDL R6, [R1+0x30] ;  /* 0x0000300001067983 */ /* 0x001ea80000100800 */
[----:B------:R-:W2:Y:S04]  /*c55e0*/  LDL R7, [R1+0x34] ;  /* 0x0000340001077983 */ /* 0x000ea80000100800 */
[----:B-1----:R-:W4:Y:S04]  /*c55f0*/  LDL.LU R8, [R1+0x3510] ;  /* 0x0035100001087983 */ /* 0x002f280000300800 */
        /* <DEDUP_REMOVED lines=9> */
[----:B---3--:R-:W2:Y:S04]  /*c5690*/  LDL.LU R16, [R1+0x3520] ;  /* 0x0035200001107983 */ /* 0x008ea80000300800 */
[----:B------:R-:W2:Y:S04]  /*c56a0*/  LDL.LU R17, [R1+0x3524] ;  /* 0x0035240001117983 */ /* 0x000ea80000300800 */
[----:B------:R-:W3:Y:S04]  /*c56b0*/  LDL.LU R18, [R1+0x3528] ;  /* 0x0035280001127983 */ /* 0x000ee80000300800 */
[----:B------:R-:W3:Y:S04]  /*c56c0*/  LDL.LU R19, [R1+0x352c] ;  /* 0x00352c0001137983 */ /* 0x000ee80000300800 */
[----:B---3--:R-:W-:Y:S04]  /*c56d0*/  STL.64 [R1+0x8cb8], R18 ;  /* 0x008cb81201007387 */ /* 0x008fe80000100a00 */
[----:B--2---:R2:W-:Y:S04]  /*c56e0*/  STL.64 [R1+0x8cb0], R16 ;  /* 0x008cb01001007387 */ /* 0x0045e80000100a00 */
[----:B------:R-:W3:Y:S04]  /*c56f0*/  LDL R14, [R1+0x40] ;  /* 0x00004000010e7983 */ /* 0x000ee80000100800 */
[----:B------:R-:W3:Y:S04]  /*c5700*/  LDL R15, [R1+0x44] ;  /* 0x00004400010f7983 */ /* 0x000ee80000100800 */
        /* <DEDUP_REMOVED lines=8> */
[----:B---3--:R3:W-:Y:S04]  /*c5790*/  STL.64 [R1+0x8cd8], R14 ;  /* 0x008cd80e01007387 */ /* 0x0087e80000100a00 */
[----:B----4-:R-:W-:Y:S04]  /*c57a0*/  STL.64 [R1+0x8cd0], R12 ;  /* 0x008cd00c01007387 */ /* 0x010fe80000100a00 */
[----:B------:R-:W4:Y:S04]  /*c57b0*/  LDL.LU R52, [R1+0x3550] ;  /* 0x0035500001347983 */ /* 0x000f280000300800 */
[----:B------:R-:W4:Y:S04]  /*c57c0*/  LDL.LU R53, [R1+0x3554] ;  /* 0x0035540001357983 */ /* 0x000f280000300800 */
[----:B------:R-:W2:Y:S04]  /*c57d0*/  LDL.LU R54, [R1+0x3558] ;  /* 0x0035580001367983 */ /* 0x000ea80000300800 */
[----:B------:R-:W2:Y:S04]  /*c57e0*/  LDL.LU R55, [R1+0x355c] ;  /* 0x00355c0001377983 */ /* 0x000ea80000300800 */
        /* <DEDUP_REMOVED lines=10> */
[----:B-1----:R-:W2:Y:S04]  /*c5890*/  LDL R6, [R1+0x68] ;  /* 0x0000680001067983 */ /* 0x002ea80000100800 */
[----:B------:R-:W2:Y:S04]  /*c58a0*/  LDL R7, [R1+0x6c] ;  /* 0x00006c0001077983 */ /* 0x000ea80000100800 */
[----:B------:R-:W2:Y:S04]  /*c58b0*/  LDL.LU R16, [R1+0x3580] ;  /* 0x0035800001107983 */ /* 0x000ea80000300800 */
[----:B------:R-:W2:Y:S04]  /*c58c0*/  LDL.LU R17, [R1+0x3584] ;  /* 0x0035840001117983 */ /* 0x000ea80000300800 */
[----:B------:R-:W2:Y:S04]  /*c58d0*/  LDL.LU R18, [R1+0x3588] ;  /* 0x0035880001127983 */ /* 0x000ea80000300800 */
[----:B------:R-:W2:Y:S04]  /*c58e0*/  LDL.LU R19, [R1+0x358c] ;  /* 0x00358c0001137983 */ /* 0x000ea80000300800 */
[----:B------:R-:W4:Y:S04]  /*c58f0*/  LDL.LU R56, [R1+0x3590] ;  /* 0x0035900001387983 */ /* 0x000f280000300800 */
[----:B------:R-:W4:Y:S04]  /*c5900*/  LDL.LU R57, [R1+0x3594] ;  /* 0x0035940001397983 */ /* 0x000f280000300800 */
[----:B------:R-:W4:Y:S04]  /*c5910*/  LDL.LU R58, [R1+0x3598] ;  /* 0x00359800013a7983 */ /* 0x000f280000300800 */
[----:B------:R-:W4:Y:S04]  /*c5920*/  LDL.LU R59, [R1+0x359c] ;  /* 0x00359c00013b7983 */ /* 0x000f280000300800 */
[----:B---3--:R-:W3:Y:S04]  /*c5930*/  LDL R14, [R1+0x78] ;  /* 0x00007800010e7983 */ /* 0x008ee80000100800 */
[----:B------:R-:W3:Y:S04]  /*c5940*/  LDL R15, [R1+0x7c] ;  /* 0x00007c00010f7983 */ /* 0x000ee80000100800 */
        /* <DEDUP_REMOVED lines=9> */
[----:B------:R-:W4:Y:S04]  /*c59e0*/  LDL.64 R4, [R1+0x70] ;  /* 0x0000700001047983 */ /* 0x000f280000100a00 */
        /* <DEDUP_REMOVED lines=27> */
[----:B------:R-:W-:-:S07]  /*c5ba0*/  IMAD.MOV.U32 R0, RZ, RZ, R13 ;  /* 0x000000ffff007224 */ /* 0x000fce00078e000d */
[C---:B---3--:R-:W-:Y:S11]  /*c5bb0*/  HMMA.16816.F32 R12, R28.reuse, R14, R52 ;  /* 0x0000000e1c0c723c */ /* 0x048ff60000001834 */
[----:B------:R-:W-:Y:S04]  /*c5bc0*/  STL.64 [R1+0x1be0], R8 ;  /* 0x001be00801007387 */ /* 0x000fe80000100a00 */
[----:B------:R0:W-:Y:S04]  /*c5bd0*/  STL.64 [R1+0x1be8], R10 ;  /* 0x001be80a01007387 */ /* 0x0001e80000100a00 */
[----:B0-----:R-:W2:Y:S04]  /*c5be0*/  LDL.LU.64 R10, [R1+0x8cf8] ;  /* 0x008cf800010a7983 */ /* 0x001ea80000300a00 */
[----:B------:R-:W2:Y:S04]  /*c5bf0*/  LDL.LU.64 R8, [R1+0x8cf0] ;  /* 0x008cf00001087983 */ /* 0x000ea80000300a00 */
[----:B------:R-:W-:Y:S04]  /*c5c00*/  STL [R1+0x8abc], R0 ;  /* 0x008abc0001007387 */ /* 0x000fe80000100800 */
[----:B------:R-:W3:Y:S04]  /*c5c10*/  LDL.LU.64 R54, [R1+0x8ce8] ;  /* 0x008ce80001367983 */ /* 0x000ee80000300a00 */
        /* <DEDUP_REMOVED lines=10> */
[----:B------:R-:W4:Y:S01]  /*c5cc0*/  LDL.LU.64 R56, [R1+0x8cc0] ;  /* 0x008cc00001387983 */ /* 0x000f220000300a00 */
[----:B------:R-:W-:-:S02]  /*c5cd0*/  IMAD.MOV.U32 R0, RZ, RZ, R5 ;  /* 0x000000ffff007224 */ /* 0x000fc400078e0005 */
[----:B------:R-:W-:Y:S03]  /*c5ce0*/  HMMA.16816.F32 R4, R28, R6, R16 ;  /* 0x000000061c04723c */ /* 0x000fe60000001810 */
[----:B------:R0:W-:Y:S04]  /*c5cf0*/  STL [R1+0x8ac0], R0 ;  /* 0x008ac00001007387 */ /* 0x0001e80000100800 */
[----:B------:R-:W4:Y:S04]  /*c5d00*/  LDL.LU.64 R18, [R1+0x8cb8] ;  /* 0x008cb80001127983 */ /* 0x000f280000300a00 */
[----:B------:R-:W4:Y:S01]  /*c5d10*/  LDL.LU.64 R16, [R1+0x8cb0] ;  /* 0x008cb00001107983 */ /* 0x000f220000300a00 */
[----:B0-----:R-:W-:-:S07]  /*c5d20*/  IMAD.MOV.U32 R0, RZ, RZ, R21 ;  /* 0x000000ffff007224 */ /* 0x001fce00078e0015 */
[----:B------:R-:W-:Y:S04]  /*c5d30*/  STL.64 [R1+0x1bb0], R4 ;  /* 0x001bb00401007387 */ /* 0x000fe80000100a00 */
[----:B------:R0:W-:Y:S04]  /*c5d40*/  STL.64 [R1+0x1bb8], R6 ;  /* 0x001bb80601007387 */ /* 0x0001e80000100a00 */
[----:B0-----:R-:W4:Y:S04]  /*c5d50*/  LDL.LU.64 R6, [R1+0x8ca8] ;  /* 0x008ca80001067983 */ /* 0x001f280000300a00 */
[----:B------:R-:W4:Y:S01]  /*c5d60*/  LDL.LU.64 R4, [R1+0x8ca0] ;  /* 0x008ca00001047983 */ /* 0x000f220000300a00 */
[C---:B--2---:R-:W-:Y:S08]  /*c5d70*/  HMMA.16816.F32 R8, R28.reuse, R20, R8 ;  /* 0x000000141c08723c */ /* 0x044ff00000001808 */
[C---:B------:R-:W-:Y:S08]  /*c5d80*/  HMMA.16816.F32 R20, R28.reuse, R22, R32 ;  /* 0x000000161c14723c */ /* 0x040ff00000001820 */
[C---:B---3--:R-:W-:Y:S08]  /*c5d90*/  HMMA.16816.F32 R52, R28.reuse, R60, R52 ;  /* 0x0000003c1c34723c */ /* 0x048ff00000001834 */
[----:B------:R-:W-:Y:S01]  /*c5da0*/  HMMA.16816.F32 R48, R28, R12, R48 ;  /* 0x0000000c1c30723c */ /* 0x000fe20000001830 */
[----:B------:R-:W-:Y:S04]  /*c5db0*/  STL.64 [R1+0x1ba0], R8 ;  /* 0x001ba00801007387 */ /* 0x000fe80000100a00 */
[----:B------:R0:W-:Y:S04]  /*c5dc0*/  STL.64 [R1+0x1ba8], R10 ;  /* 0x001ba80a01007387 */ /* 0x0001e80000100a00 */
[----:B0-----:R-:W2:Y:S04]  /*c5dd0*/  LDL.LU.64 R10, [R1+0x8c98] ;  /* 0x008c9800010a7983 */ /* 0x001ea80000300a00 */
[----:B------:R-:W2:Y:S04]  /*c5de0*/  LDL.LU.64 R8, [R1+0x8c90] ;  /* 0x008c900001087983 */ /* 0x000ea80000300a00 */
[----:B------:R0:W-:Y:S04]  /*c5df0*/  STL [R1+0x8ac4], R0 ;  /* 0x008ac40001007387 */ /* 0x0001e80000100800 */
[----:B------:R-:W3:Y:S04]  /*c5e00*/  LDL.LU.64 R34, [R1+0x8c88] ;  /* 0x008c880001227983 */ /* 0x000ee80000300a00 */
[----:B------:R-:W3:Y:S04]  /*c5e10*/  LDL.LU.64 R32, [R1+0x8c80] ;  /* 0x008c800001207983 */ /* 0x000ee80000300a00 */
[----:B------:R-:W-:Y:S04]  /*c5e20*/  STL.64 [R1+0x1b90], R20 ;  /* 0x001b901401007387 */ /* 0x000fe80000100a00 */
[----:B------:R1:W-:Y:S01]  /*c5e30*/  STL.64 [R1+0x1b98], R22 ;  /* 0x001b981601007387 */ /* 0x0003e20000100a00 */
[----:B0-----:R-:W-:-:S03]  /*c5e40*/  IMAD.MOV.U32 R0, RZ, RZ, R61 ;  /* 0x000000ffff007224 */ /* 0x001fc600078e003d */
[----:B-1----:R-:W3:Y:S04]  /*c5e50*/  LDL.LU.64 R22, [R1+0x8c78] ;  /* 0x008c780001167983 */ /* 0x002ee80000300a00 */
[----:B------:R-:W3:Y:S04]  /*c5e60*/  LDL.LU.64 R20, [R1+0x8c70] ;  /* 0x008c700001147983 */ /* 0x000ee80000300a00 */
[----:B------:R-:W-:Y:S04]  /*c5e70*/  STL.64 [R1+0x1b80], R52 ;  /* 0x001b803401007387 */ /* 0x000fe80000100a00 */
[----:B------:R0:W-:Y:S04]  /*c5e80*/  STL.64 [R1+0x1b88], R54 ;  /* 0x001b883601007387 */ /* 0x0001e80000100a00 */
[----:B0-----:R-:W3:Y:S04]  /*c5e90*/  LDL.LU.64 R54, [R1+0x8c68] ;  /* 0x008c680001367983 */ /* 0x001ee80000300a00 */
[----:B------:R-:W3:Y:S04]  /*c5ea0*/  LDL.LU.64 R52, [R1+0x8c60] ;  /* 0x008c600001347983 */ /* 0x000ee80000300a00 */
[----:B------:R-:W3:Y:S04]  /*c5eb0*/  LDL.LU.64 R60, [R1+0x8c58] ;  /* 0x008c5800013c7983 */ /* 0x000ee80000300a00 */
[----:B------:R-:W-:Y:S04]  /*c5ec0*/  STL.64 [R1+0x1b70], R48 ;  /* 0x001b703001007387 */ /* 0x000fe80000100a00 */
[----:B------:R0:W-:Y:S04]  /*c5ed0*/  STL.64 [R1+0x1b78], R50 ;  /* 0x001b783201007387 */ /* 0x0001e80000100a00 */
[----:B0-----:R-:W3:Y:S04]  /*c5ee0*/  LDL.LU.64 R50, [R1+0x8c50] ;  /* 0x008c500001327983 */ /* 0x001ee80000300a00 */
[----:B------:R-:W3:Y:S01]  /*c5ef0*/  LDL.LU.64 R48, [R1+0x8c48] ;  /* 0x008c480001307983 */ /* 0x000ee20000300a00 */
[C---:B----4-:R-:W-:Y:S03]  /*c5f00*/  HMMA.16816.F32 R12, R28.reuse, R14, R56 ;  /* 0x0000000e1c0c723c */ /* 0x050fe60000001838 */
[----:B------:R-:W4:Y:S04]  /*c5f10*/  LDL.LU.64 R58, [R1+0x8c40] ;  /* 0x008c4000013a7983 */ /* 0x000f280000300a00 */
[----:B------:R-:W4:Y:S01]  /*c5f20*/  LDL.LU.64 R56, [R1+0x8c38] ;  /* 0x008c380001387983 */ /* 0x000f220000300a00 */
[C---:B------:R-:W-:Y:S11]  /*c5f30*/  HMMA.16816.F32 R16, R28.reuse, R4, R16 ;  /* 0x000000041c10723c */ /* 0x040ff60000001810 */
        /* <DEDUP_REMOVED lines=8> */
[C---:B--2---:R-:W-:Y:S08]  /*c5fc0*/  HMMA.16816.F32 R4, R28.reuse, R6, R8 ;  /* 0x000000061c04723c */ /* 0x044ff00000001808 */
[C---:B---3--:R-:W-:Y:S01]  /*c5fd0*/  HMMA.16816.F32 R40, R28.reuse, R32, R40 ;  /* 0x000000201c28723c */ /* 0x048fe20000001828 */
[----:B------:R-:W2:Y:S04]  /*c5fe0*/  LDL.LU.64 R10, [R1+0x8c10] ;  /* 0x008c1000010a7983 */ /* 0x000ea80000300a00 */
[----:B------:R-:W2:Y:S06]  /*c5ff0*/  LDL.LU.64 R8, [R1+0x8c08] ;  /* 0x008c080001087983 */ /* 0x000eac0000300a00 */
[----:B------:R-:W-:Y:S04]  /*c6000*/  STL.64 [R1+0x1b40], R4 ;  /* 0x001b400401007387 */ /* 0x000fe80000100a00 */
[----:B------:R0:W-:Y:S04]  /*c6010*/  STL.64 [R1+0x1b48], R6 ;  /* 0x001b480601007387 */ /* 0x0001e80000100a00 */
[----:B0-----:R-:W3:Y:S01]  /*c6020*/  LDL.LU.64 R6, [R1+0x8c00] ;  /* 0x008c000001067983 */ /* 0x001ee20000300a00 */
[C---:B------:R-:W-:Y:S03]  /*c6030*/  HMMA.16816.F32 R20, R28.reuse, R52, R20 ;  /* 0x000000341c14723c */ /* 0x040fe60000001814 */
[----:B------:R-:W3:Y:S04]  /*c6040*/  LDL.LU.64 R4, [R1+0x8bf8] ;  /* 0x008bf80001047983 */ /* 0x000ee80000300a00 */
[----:B------:R-:W-:Y:S04]  /*c6050*/  STL.64 [R1+0x1b30], R40 ;  /* 0x001b302801007387 */ /* 0x000fe80000100a00 */
[----:B------:R0:W-:Y:S04]  /*c6060*/  STL.64 [R1+0x1b38], R42 ;  /* 0x001b382a01007387 */ /* 0x0001e80000100a00 */
[----:B0-----:R-:W3:Y:S01]  /*c6070*/  LDL.LU.64 R42, [R1+0x8bf0] ;  /* 0x008bf000012a7983 */ /* 0x001ee20000300a00 */
[C---:B------:R-:W-:Y:S03]  /*c6080*/  HMMA.16816.F32 R52, R28.reuse, R54, R48 ;  /* 0x000000361c34723c */ /* 0x040fe60000001830 */
[----:B------:R-:W3:Y:S04]  /*c6090*/  LDL.LU.64 R40, [R1+0x8be8] ;  /* 0x008be80001287983 */ /* 0x000ee80000300a00 */
[----:B------:R-:W-:Y:S04]  /*c60a0*/  STL.64 [R1+0x1b20], R20 ;  /* 0x001b201401007387 */ /* 0x000fe80000100a00 */
[----:B------:R0:W-:Y:S01]  /*c60b0*/  STL.64 [R1+0x1b28], R22 ;  /* 0x001b281601007387 */ /* 0x0001e20000100a00 */
[C---:B----4-:R-:W-:Y:S03]  /*c60c0*/  HMMA.16816.F32 R32, R28.reuse, R34, R56 ;  /* 0x000000221c20723c */ /* 0x050fe60000001838 */
[----:B0-----:R-:W4:Y:S04]  /*c60d0*/  LDL.LU.64 R22, [R1+0x8be0] ;  /* 0x008be00001167983 */ /* 0x001f280000300a00 */
[----:B------:R-:W3:Y:S04]  /*c60e0*/  LDL.LU.64 R20, [R1+0x8bd8] ;  /* 0x008bd80001147983 */ /* 0x000ee80000300a00 */
[----:B------:R-:W3:Y:S04]  /*c60f0*/  LDL.LU.64 R50, [R1+0x8bd0] ;  /* 0x008bd00001327983 */ /* 0x000ee80000300a00 */
[----:B------:R-:W3:Y:S04]  /*c6100*/  LDL.LU.64 R48, [R1+0x8bc8] ;  /* 0x008bc80001307983 */ /* 0x000ee80000300a00 */
[----:B------:R-:W-:Y:S04]  /*c6110*/  STL.64 [R1+0x1b10], R52 ;  /* 0x001b103401007387 */ /* 0x000fe80000100a00 */
[----:B------:R0:W-:Y:S04]  /*c6120*/  STL.64 [R1+0x1b18], R54 ;  /* 0x001b183601007387 */ /* 0x0001e80000100a00 */
[----:B0-----:R-:W3:Y:S04]  /*c6130*/  LDL.LU.64 R54, [R1+0x8bc0] ;  /* 0x008bc00001367983 */ /* 0x001ee80000300a00 */
[----:B------:R-:W3:Y:S04]  /*c6140*/  LDL.LU.64 R52, [R1+0x8bb8] ;  /* 0x008bb80001347983 */ /* 0x000ee80000300a00 */
[----:B------:R-:W3:Y:S04]  /*c6150*/  LDL.LU.64 R58, [R1+0x8bb0] ;  /* 0x008bb000013a7983 */ /* 0x000ee80000300a00 */
[----:B------:R-:W4:Y:S01]  /*c6160*/  LDL.LU.64 R56, [R1+0x8ba8] ;  /* 0x008ba80001387983 */ /* 0x000f220000300a00 */
[C---:B------:R-:W-:Y:S08]  /*c6170*/  HMMA.16816.F32 R24, R28.reuse, R12, R24 ;  /* 0x0000000c1c18723c */ /* 0x040ff00000001818 */
[C---:B------:R-:W-:Y:S01]  /*c6180*/  HMMA.16816.F32 R16, R28.reuse, R14, R16 ;  /* 0x0000000e1c10723c */ /* 0x040fe20000001810 */
[----:B------:R-:W-:Y:S04]  /*c6190*/  STL.64 [R1+0x1b00], R32 ;  /* 0x001b002001007387 */ /* 0x000fe80000100a00 */
[----:B------:R-:W-:Y:S06]  /*c61a0*/  STL.64 [R1+0x1b08], R34 ;  /* 0x001b082201007387 */ /* 0x000fec0000100a00 */
[----:B------:R0:W-:Y:S04]  /*c61b0*/  STL.64 [R1+0x1af0], R24 ;  /* 0x001af01801007387 */ /* 0x0001e80000100a00 */
[----:B------:R-:W-:Y:S04]  /*c61c0*/  STL.64 [R1+0x1af8], R26 ;  /* 0x001af81a01007387 */ /* 0x000fe80000100a00 */
[----:B------:R-:W-:Y:S04]  /*c61d0*/  STL.64 [R1+0x1ae0], R16 ;  /* 0x001ae01001007387 */ /* 0x000fe80000100a00 */
[----:B------:R-:W-:Y:S01]  /*c61e0*/  STL.64 [R1+0x1ae8], R18 ;  /* 0x001ae81201007387 */ /* 0x000fe20000100a00 */
[----:B--2---:R-:W-:-:S15]  /*c61f0*/  HMMA.16816.F32 R12, R28, R60, R8 ;  /* 0x0000003c1c0c723c */ /* 0x004fde0000001808 */
[----:B------:R-:W-:-:S04]  /*c6200*/  NOP ;  /* 0x0000000000007918 */ /* 0x000fc80000000000 */
[----:B------:R-:W-:Y:S04]  /*c6210*/  STL.64 [R1+0x1ad0], R12 ;  /* 0x001ad00c01007387 */ /* 0x000fe80000100a00 */
[----:B------:R-:W-:Y:S01]  /*c6220*/  STL.64 [R1+0x1ad8], R14 ;  /* 0x001ad80e01007387 */ /* 0x000fe20000100a00 */
[C---:B---3--:R-:W-:Y:S08]  /*c6230*/  HMMA.16816.F32 R8, R28.reuse, R58, R4 ;  /* 0x0000003a1c08723c */ /* 0x048ff00000001804 */
[C---:B----4-:R-:W-:Y:S01]  /*c6240*/  HMMA.16816.F32 R4, R28.reuse, R56, R36 ;  /* 0x000000381c04723c */ /* 0x050fe20000001824 */
[----:B------:R-:W-:Y:S10]  /*c6250*/  STL.64 [R1+0x8890], R58 ;  /* 0x0088903a01007387 */ /* 0x000ff40000100a00 */
[----:B------:R-:W-:Y:S04]  /*c6260*/  STL.64 [R1+0x1ac0], R8 ;  /* 0x001ac00801007387 */ /* 0x000fe80000100a00 */
[----:B------:R1:W-:Y:S04]  /*c6270*/  STL.64 [R1+0x1ac8], R10 ;  /* 0x001ac80a01007387 */ /* 0x0003e80000100a00 */
[----:B------:R-:W-:Y:S04]  /*c6280*/  STL.64 [R1+0x8888], R56 ;  /* 0x0088883801007387 */ /* 0x000fe80000100a00 */
[----:B------:R-:W-:Y:S04]  /*c6290*/  STL.64 [R1+0x1ab0], R4 ;  /* 0x001ab00401007387 */ /* 0x000fe80000100a00 */
[----:B------:R2:W-:Y:S04]  /*c62a0*/  STL.64 [R1+0x1ab8], R6 ;  /* 0x001ab80601007387 */ /* 0x0005e80000100a00 */
[----:B0-----:R-:W3:Y:S01]  /*c62b0*/  LDL.LU R24, [R1+0x3360] ;  /* 0x0033600001187983 */ /* 0x001ee20000300800 */
[C---:B-1----:R-:W-:Y:S08]  /*c62c0*/  HMMA.16816.F32 R8, R28.reuse, R54, R40 ;  /* 0x000000361c08723c */ /* 0x042ff00000001828 */
[C---:B--2---:R-:W-:Y:S11]  /*c62d0*/  HMMA.16816.F32 R4, R28.reuse, R52, R44 ;  /* 0x000000341c04723c */ /* 0x044ff6000000182c */
[----:B------:R-:W-:Y:S04]  /*c62e0*/  STL.64 [R1+0x1aa0], R8 ;  /* 0x001aa00801007387 */ /* 0x000fe80000100a00 */
[----:B------:R-:W-:Y:S04]  /*c62f0*/  STL.64 [R1+0x1aa8], R10 ;  /* 0x001aa80a01007387 */ /* 0x000fe80000100a00 */
[----:B------:R0:W-:Y:S04]  /*c6300*/  STL.64 [R1+0x1a90], R4 ;  /* 0x001a900401007387 */ /* 0x0001e80000100a00 */
[----:B------:R1:W-:Y:S04]  /*c6310*/  STL.64 [R1+0x1a98], R6 ;  /* 0x001a980601007387 */ /* 0x0003e80000100a00 */
[----:B------:R-:W3:Y:S04]  /*c6320*/  LDL.LU R25, [R1+0x3364] ;  /* 0x0033640001197983 */ /* 0x000ee80000300800 */
[----:B------:R-:W3:Y:S04]  /*c6330*/  LDL.LU R26, [R1+0x3368] ;  /* 0x00336800011a7983 */ /* 0x000ee80000300800 */
[----:B------:R-:W3:Y:S04]  /*c6340*/  LDL.LU R27, [R1+0x336c] ;  /* 0x00336c00011b7983 */ /* 0x000ee80000300800 */
[----:B------:R-:W2:Y:S04]  /*c6350*/  LDL.LU R56, [R1+0x3370] ;  /* 0x0033700001387983 */ /* 0x000ea80000300800 */
[----:B------:R-:W2:Y:S04]  /*c6360*/  LDL.LU R57, [R1+0x3374] ;  /* 0x0033740001397983 */ /* 0x000ea80000300800 */
[----:B------:R-:W2:Y:S04]  /*c6370*/  LDL.LU R58, [R1+0x3378] ;  /* 0x00337800013a7983 */ /* 0x000ea80000300800 */
[----:B------:R-:W2:Y:S04]  /*c6380*/  LDL.LU R59, [R1+0x337c] ;  /* 0x00337c00013b7983 */ /* 0x000ea80000300800 */
[----:B0-----:R-:W4:Y:S04]  /*c6390*/  LDL.LU R4, [R1+0x3440] ;  /* 0x0034400001047983 */ /* 0x001f280000300800 */
[----:B------:R-:W4:Y:S04]  /*c63a0*/  LDL.LU R5, [R1+0x3444] ;  /* 0x0034440001057983 */ /* 0x000f280000300800 */
[----:B-1----:R-:W4:Y:S04]  /*c63b0*/  LDL.LU R6, [R1+0x3448] ;  /* 0x0034480001067983 */ /* 0x002f280000300800 */
[----:B------:R-:W4:Y:S04]  /*c63c0*/  LDL.LU R7, [R1+0x344c] ;  /* 0x00344c0001077983 */ /* 0x000f280000300800 */
        /* <DEDUP_REMOVED lines=40> */
[----:B----4-:R-:W-:-:S15]  /*c6650*/  HMMA.16816.F32 R4, R28, R48, R4 ;  /* 0x000000301c04723c */ /* 0x010fde0000001804 */
[----:B------:R-:W-:-:S04]  /*c6660*/  NOP ;  /* 0x0000000000007918 */ /* 0x000fc80000000000 */
[----:B------:R0:W-:Y:S04]  /*c6670*/  STL.64 [R1+0x1a70], R4 ;  /* 0x001a700401007387 */ /* 0x0001e80000100a00 */
[----:B------:R1:W-:Y:S04]  /*c6680*/  STL.64 [R1+0x1a78], R6 ;  /* 0x001a780601007387 */ /* 0x0003e80000100a00 */
[----:B0-----:R-:W4:Y:S04]  /*c6690*/  LDL.LU R4, [R1+0x33d0] ;  /* 0x0033d00001047983 */ /* 0x001f280000300800 */
[----:B------:R-:W4:Y:S04]  /*c66a0*/  LDL.LU R5, [R1+0x33d4] ;  /* 0x0033d40001057983 */ /* 0x000f280000300800 */
[----:B-1----:R-:W4:Y:S04]  /*c66b0*/  LDL.LU R6, [R1+0x33d8] ;  /* 0x0033d80001067983 */ /* 0x002f280000300800 */
        /* <DEDUP_REMOVED lines=39> */
[C---:B----4-:R-:W-:Y:S08]  /*c6930*/  HMMA.16816.F32 R4, R28.reuse, R34, R4 ;  /* 0x000000221c04723c */ /* 0x050ff00000001804 */
        /* <DEDUP_REMOVED lines=20> */
[----:B------:R-:W-:Y:S04]  /*c6a80*/  STL.64 [R1+0x8ad0], R34 ;  /* 0x008ad02201007387 */ /* 0x000fe80000100a00 */
[----:B------:R2:W-:Y:S02]  /*c6a90*/  STL.64 [R1+0x8ac8], R32 ;  /* 0x008ac82001007387 */ /* 0x0005e40000100a00 */
[C---:B--2---:R-:W-:Y:S08]  /*c6aa0*/  HMMA.16816.F32 R32, R28.reuse, R2, R36 ;  /* 0x000000021c20723c */ /* 0x044ff00000001824 */
[C---:B---3--:R-:W-:Y:S11]  /*c6ab0*/  HMMA.16816.F32 R36, R28.reuse, R4, R40 ;  /* 0x000000041c24723c */ /* 0x048ff60000001828 */
[----:B------:R-:W-:Y:S04]  /*c6ac0*/  STL.64 [R1+0x19f0], R32 ;  /* 0x0019f02001007387 */ /* 0x000fe80000100a00 */
[----:B------:R0:W-:Y:S02]  /*c6ad0*/  STL.64 [R1+0x19f8], R34 ;  /* 0x0019f82201007387 */ /* 0x0001e40000100a00 */
[C---:B0-----:R-:W-:Y:S02]  /*c6ae0*/  HMMA.16816.F32 R32, R28.reuse, R6, R44 ;  /* 0x000000061c20723c */ /* 0x041fe4000000182c */
[----:B------:R-:W-:Y:S04]  /*c6af0*/  STL.64 [R1+0x8838], R6 ;  /* 0x0088380601007387 */ /* 0x000fe80000100a00 */
[----:B------:R-:W-:Y:S04]  /*c6b00*/  STL.64 [R1+0x19e0], R36 ;  /* 0x0019e02401007387 */ /* 0x000fe80000100a00 */
[----:B------:R-:W-:Y:S04]  /*c6b10*/  STL.64 [R1+0x19e8], R38 ;  /* 0x0019e82601007387 */ /* 0x000fe80000100a00 */
[----:B------:R4:W-:Y:S05]  /*c6b20*/  STL.64 [R1+0x8830], R4 ;  /* 0x0088300401007387 */ /* 0x0009ea0000100a00 */
[----:B------:R-:W-:Y:S04]  /*c6b30*/  STL.64 [R1+0x19d0], R32 ;  /* 0x0019d02001007387 */ /* 0x000fe80000100a00 */
[----:B------:R0:W-:Y:S01]  /*c6b40*/  STL.64 [R1+0x19d8], R34 ;  /* 0x0019d82201007387 */ /* 0x0001e20000100a00 */
[C---:B----4-:R-:W-:Y:S08]  /*c6b50*/  HMMA.16816.F32 R4, R28.reuse, R10, R52 ;  /* 0x0000000a1c04723c */ /* 0x050ff00000001834 */
[----:B0-----:R-:W-:Y:S01]  /*c6b60*/  HMMA.16816.F32 R32, R28, R8, R48 ;  /* 0x000000081c20723c */ /* 0x001fe20000001830 */
[----:B------:R-:W-:-:S15]  /*c6b70*/  STL.64 [R1+0x8818], R10 ;  /* 0x0088180a01007387 */ /* 0x000fde0000100a00 */
[----:B------:R-:W-:-:S03]  /*c6b80*/  NOP ;  /* 0x0000000000007918 */ /* 0x000fc60000000000 */
[----:B------:R-:W-:Y:S04]  /*c6b90*/  STL.64 [R1+0x19c0], R32 ;  /* 0x0019c02001007387 */ /* 0x000fe80000100a00 */
[----:B------:R-:W-:Y:S04]  /*c6ba0*/  STL.64 [R1+0x19c8], R34 ;  /* 0x0019c82201007387 */ /* 0x000fe80000100a00 */
[----:B------:R0:W-:Y:S04]  /*c6bb0*/  STL.64 [R1+0x8810], R8 ;  /* 0x0088100801007387 */ /* 0x0001e80000100a00 */
[----:B------:R-:W-:Y:S04]  /*c6bc0*/  STL.64 [R1+0x19b0], R4 ;  /* 0x0019b00401007387 */ /* 0x000fe80000100a00 */
[----:B------:R1:W-:Y:S04]  /*c6bd0*/  STL.64 [R1+0x19b8], R6 ;  /* 0x0019b80601007387 */ /* 0x0003e80000100a00 */
[----:B------:R-:W2:Y:S01]  /*c6be0*/  LDL.LU R52, [R1+0x32b0] ;  /* 0x0032b00001347983 */ /* 0x000ea20000300800 */
[C---:B0-----:R-:W-:Y:S08]  /*c6bf0*/  HMMA.16816.F32 R8, R28.reuse, R12, R56 ;  /* 0x0000000c1c08723c */ /* 0x041ff00000001838 */
[----:B-1----:R-:W-:Y:S11]  /*c6c00*/  HMMA.16816.F32 R4, R28, R14, R24 ;  /* 0x0000000e1c04723c */ /* 0x002ff60000001818 */
[----:B------:R-:W-:Y:S04]  /*c6c10*/  STL.64 [R1+0x19a0], R8 ;  /* 0x0019a00801007387 */ /* 0x000fe80000100a00 */
[----:B------:R-:W-:Y:S04]  /*c6c20*/  STL.64 [R1+0x19a8], R10 ;  /* 0x0019a80a01007387 */ /* 0x000fe80000100a00 */
[----:B------:R-:W-:Y:S04]  /*c6c30*/  STL.64 [R1+0x1990], R4 ;  /* 0x0019900401007387 */ /* 0x000fe80000100a00 */
[----:B------:R-:W-:Y:S04]  /*c6c40*/  STL.64 [R1+0x1998], R6 ;  /* 0x0019980601007387 */ /* 0x000fe80000100a00 */
        /* <DEDUP_REMOVED lines=14> */
[----:B------:R-:W3:Y:S01]  /*c6d30*/  LDL.LU R39, [R1+0x32ec] ;  /* 0x0032ec0001277983 */ /* 0x000ee20000300800 */
[----:B------:R-:W-:-:S02]  /*c6d40*/  IMAD.MOV.U32 R45, RZ, RZ, R20 ;  /* 0x000000ffff2d7224 */ /* 0x000fc400078e0014 */
[----:B------:R-:W-:Y:S02]  /*c6d50*/  IMAD.MOV.U32 R44, RZ, RZ, R21 ;  /* 0x000000ffff2c7224 */ /* 0x000fe400078e0015 */
[----:B------:R-:W-:Y:S02]  /*c6d60*/  IMAD.MOV.U32 R57, RZ, RZ, R22 ;  /* 0x000000ffff397224 */ /* 0x000fe400078e0016 */
[----:B------:R-:W-:Y:S01]  /*c6d70*/  IMAD.MOV.U32 R56, RZ, RZ, R23 ;  /* 0x000000ffff387224 */ /* 0x000fe200078e0017 */
        /* <DEDUP_REMOVED lines=10> */
[----:B0-----:R-:W4:Y:S04]  /*c6e20*/  LDL.LU R36, [R1+0x3350] ;  /* 0x0033500001247983 */ /* 0x001f280000300800 */
        /* <DEDUP_REMOVED lines=28> */
[----:B------:R0:W-:Y:S04]  /*c6ff0*/  STL.64 [R1+0x8828], R14 ;  /* 0x0088280e01007387 */ /* 0x0001e80000100a00 */
[----:B0-----:R-:W2:Y:S04]  /*c7000*/  LDL.LU R14, [R1+0x6400] ;  /* 0x00640000010e7983 */ /* 0x001ea80000300800 */
[----:B------:R-:W2:Y:S04]  /*c7010*/  LDL.LU R15, [R1+0x6408] ;  /* 0x00640800010f7983 */ /* 0x000ea80000300800 */
[----:B------:R0:W-:Y:S04]  /*c7020*/  STL.64 [R1+0x8820], R12 ;  /* 0x0088200c01007387 */ /* 0x0001e80000100a00 */
[----:B0-----:R-:W2:Y:S04]  /*c7030*/  LDL.LU R13, [R1+0x63ec] ;  /* 0x0063ec00010d7983 */ /* 0x001ea80000300800 */
[----:B------:R-:W2:Y:S01]  /*c7040*/  LDL.LU R12, [R1+0x63f4] ;  /* 0x0063f400010c7983 */ /* 0x000ea20000300800 */
[C---:B---3--:R-:W-:Y:S08]  /*c7050*/  HMMA.16816.F32 R20, R28.reuse, R18, R20 ;  /* 0x000000121c14723c */ /* 0x048ff00000001814 */
[----:B----4-:R-:W-:-:S15]  /*c7060*/  HMMA.16816.F32 R36, R28, R16, R36 ;  /* 0x000000101c24723c */ /* 0x010fde0000001824 */
[----:B------:R-:W-:-:S04]  /*c7070*/  NOP ;  /* 0x0000000000007918 */ /* 0x000fc80000000000 */
[----:B------:R-:W-:Y:S04]  /*c7080*/  STL.64 [R1+0x1980], R36 ;  /* 0x0019802401007387 */ /* 0x000fe80000100a00 */
[----:B------:R0:W-:Y:S04]  /*c7090*/  STL.64 [R1+0x1988], R38 ;  /* 0x0019882601007387 */ /* 0x0001e80000100a00 */
[----:B0-----:R-:W3:Y:S04]  /*c70a0*/  LDL.LU.64 R38, [R1+0x8b20] ;  /* 0x008b200001267983 */ /* 0x001ee80000300a00 */
[----:B------:R-:W3:Y:S04]  /*c70b0*/  LDL.LU.64 R36, [R1+0x8b18] ;  /* 0x008b180001247983 */ /* 0x000ee80000300a00 */
[----:B------:R-:W-:Y:S04]  /*c70c0*/  STL.64 [R1+0x1970], R20 ;  /* 0x0019701401007387 */ /* 0x000fe80000100a00 */
[----:B------:R0:W-:Y:S04]  /*c70d0*/  STL.64 [R1+0x1978], R22 ;  /* 0x0019781601007387 */ /* 0x0001e80000100a00 */
[----:B0-----:R-:W4:Y:S04]  /*c70e0*/  LDL.LU.64 R22, [R1+0x8b10] ;  /* 0x008b100001167983 */ /* 0x001f280000300a00 */
        /* <DEDUP_REMOVED lines=16> */
[----:B------:R-:W2:Y:S04]  /*c71f0*/  LDL.LU.64 R24, [R1+0x8ae8] ;  /* 0x008ae80001187983 */ /* 0x000ea80000300a00 */
[----:B------:R0:W-:Y:S04]  /*c7200*/  STL [R1+0x8808], R22 ;  /* 0x0088081601007387 */ /* 0x0001e80000100800 */
[----:B0-----:R-:W3:Y:S04]  /*c7210*/  LDL.LU R22, [R1+0x63f8] ;  /* 0x0063f80001167983 */ /* 0x001ee80000300800 */
[----:B------:R0:W-:Y:S04]  /*c7220*/  STL [R1+0x8804], R23 ;  /* 0x0088041701007387 */ /* 0x0001e80000100800 */
[----:B0-----:R-:W3:Y:S01]  /*c7230*/  LDL.LU R23, [R1+0x63f0] ;  /* 0x0063f00001177983 */ /* 0x001ee20000300800 */
[C---:B--2---:R-:W-:Y:S08]  /*c7240*/  HMMA.16816.F32 R52, R28.reuse, R24, R52 ;  /* 0x000000181c34723c */ /* 0x044ff00000001834 */
[----:B----4-:R-:W-:Y:S11]  /*c7250*/  HMMA.16816.F32 R32, R28, R26, R32 ;  /* 0x0000001a1c20723c */ /* 0x010ff60000001820 */
[----:B------:R-:W-:Y:S04]  /*c7260*/  STL.64 [R1+0x1940], R52 ;  /* 0x0019403401007387 */ /* 0x000fe80000100a00 */
[----:B------:R0:W-:Y:S04]  /*c7270*/  STL.64 [R1+0x1948], R54 ;  /* 0x0019483601007387 */ /* 0x0001e80000100a00 */
[----:B0-----:R-:W2:Y:S04]  /*c7280*/  LDL.LU.64 R54, [R1+0x8ae0] ;  /* 0x008ae00001367983 */ /* 0x001ea80000300a00 */
[----:B------:R-:W2:Y:S04]  /*c7290*/  LDL.LU.64 R52, [R1+0x8ad8] ;  /* 0x008ad80001347983 */ /* 0x000ea80000300a00 */
[----:B------:R-:W-:Y:S04]  /*c72a0*/  STL.64 [R1+0x1930], R32 ;  /* 0x0019302001007387 */ /* 0x000fe80000100a00 */
[----:B------:R0:W-:Y:S04]  /*c72b0*/  STL.64 [R1+0x1938], R34 ;  /* 0x0019382201007387 */ /* 0x0001e80000100a00 */
[----:B0-----:R-:W4:Y:S04]  /*c72c0*/  LDL.LU.64 R34, [R1+0x8ad0] ;  /* 0x008ad00001227983 */ /* 0x001f280000300a00 */
[----:B------:R-:W2:Y:S01]  /*c72d0*/  LDL.LU.64 R32, [R1+0x8ac8] ;  /* 0x008ac80001207983 */ /* 0x000ea20000300a00 */
[----:B---3--:R-:W-:-:S02]  /*c72e0*/  IMAD R13, R13, 0x100, R23 ;  /* 0x000001000d0d7824 */ /* 0x008fc400078e0217 */
[----:B------:R-:W-:Y:S02]  /*c72f0*/  IMAD R12, R12, 0x100, R22 ;  /* 0x000001000c0c7824 */ /* 0x000fe400078e0216 */
[----:B------:R-:W-:Y:S02]  /*c7300*/  IMAD R5, R5, 0x100, R14 ;  /* 0x0000010005057824 */ /* 0x000fe400078e020e */
[----:B------:R-:W-:Y:S02]  /*c7310*/  IMAD R4, R4, 0x100, R15 ;  /* 0x0000010004047824 */ /* 0x000fe400078e020f */
[----:B------:R-:W-:Y:S01]  /*c7320*/  IMAD.MOV.U32 R22, RZ, RZ, R7 ;  /* 0x000000ffff167224 */ /* 0x000fe200078e0007 */
[----:B------:R-:W-:Y:S04]  /*c7330*/  STL.64 [R1+0x87f8], R26 ;  /* 0x0087f81a01007387 */ /* 0x000fe80000100a00 */
[----:B------:R0:W-:Y:S01]  /*c7340*/  STL.64 [R1+0x87f0], R24 ;  /* 0x0087f01801007387 */ /* 0x0001e20000100a00 */
[----:B------:R-:W-:-:S02]  /*c7350*/  IMAD.MOV.U32 R23, RZ, RZ, R58 ;  /* 0x000000ffff177224 */ /* 0x000fc400078e003a */
[----:B0-----:R-:W-:Y:S02]  /*c7360*/  IMAD.MOV.U32 R25, RZ, RZ, R46 ;  /* 0x000000ffff197224 */ /* 0x001fe400078e002e */
[----:B------:R-:W-:Y:S01]  /*c7370*/  IMAD.MOV.U32 R24, RZ, RZ, R47 ;  /* 0x000000ffff187224 */ /* 0x000fe200078e002f */
[----:B--2---:R-:W-:Y:S01]  /*c7380*/  HMMA.16816.F32 R16, R28, R32, R16 ;  /* 0x000000201c10723c */ /* 0x004fe20000001810 */
[----:B------:R-:W-:Y:S02]  /*c7390*/  F2FP.F16.E4M3.UNPACK_B R28, R13 ;  /* 0x0000000dff1c723e */ /* 0x000fe400020006ff */
[----:B------:R-:W-:Y:S02]  /*c73a0*/  F2FP.F16.E4M3.UNPACK_B R29, R12 ;  /* 0x0000000cff1d723e */ /* 0x000fe400020006ff */
[----:B------:R-:W-:Y:S02]  /*c73b0*/  F2FP.F16.E4M3.UNPACK_B R30, R5 ;  /* 0x00000005ff1e723e */ /* 0x000fe400020006ff */
[----:B------:R-:W-:-:S07]  /*c73c0*/  F2FP.F16.E4M3.UNPACK_B R31, R4 ;  /* 0x00000004ff1f723e */ /* 0x000fce00020006ff */
[C---:B------:R-:W-:Y:S08]  /*c73d0*/  HMMA.16816.F32 R12, R28.reuse, R6, R8 ;  /* 0x000000061c0c723c */ /* 0x040ff00000001808 */
[C---:B------:R-:W-:Y:S08]  /*c73e0*/  HMMA.16816.F32 R8, R28.reuse, R44, R36 ;  /* 0x0000002c1c08723c */ /* 0x040ff00000001824 */
[C---:B------:R-:W-:Y:S01]  /*c73f0*/  HMMA.16816.F32 R4, R28.reuse, R46, R40 ;  /* 0x0000002e1c04723c */ /* 0x040fe20000001828 */
[----:B------:R-:W-:Y:S04]  /*c7400*/  STL [R1+0x8800], R33 ;  /* 0x0088002101007387 */ /* 0x000fe80000100800 */
[----:B------:R-:W-:Y:S04]  /*c7410*/  STL.64 [R1+0x9c0], R16 ;  /* 0x0009c01001007387 */ /* 0x000fe80000100a00 */
[----:B------:R-:W-:Y:S04]  /*c7420*/  STL.64 [R1+0x9c8], R18 ;  /* 0x0009c81201007387 */ /* 0x000fe80000100a00 */
[----:B------:R-:W-:Y:S04]  /*c7430*/  STL.64 [R1+0x1920], R12 ;  /* 0x0019200c01007387 */ /* 0x000fe80000100a00 */
[----:B------:R-:W-:Y:S04]  /*c7440*/  STL.64 [R1+0x1928], R14 ;  /* 0x0019280e01007387 */ /* 0x000fe80000100a00 */
[----:B------:R-:W-:Y:S04]  /*c7450*/  STL.64 [R1+0x1910], R8 ;  /* 0x0019100801007387 */ /* 0x000fe80000100a00 */
[----:B------:R0:W-:Y:S04]  /*c7460*/  STL.64 [R1+0x1918], R10 ;  /* 0x0019180a01007387 */ /* 0x0001e80000100a00 */
[----:B------:R-:W-:Y:S04]  /*c7470*/  STL.64 [R1+0x1900], R4 ;  /* 0x0019000401007387 */ /* 0x000fe80000100a00 */
[----:B------:R1:W-:Y:S01]  /*c7480*/  STL.64 [R1+0x1908], R6 ;  /* 0x0019080601007387 */ /* 0x0003e20000100a00 */
[C---:B0-----:R-:W-:Y:S08]  /*c7490*/  HMMA.16816.F32 R8, R28.reuse, R56, R48 ;  /* 0x000000381c08723c */ /* 0x041ff00000001830 */
[----:B-1----:R-:W-:Y:S01]  /*c74a0*/  HMMA.16816.F32 R4, R28, R58, R52 ;  /* 0x0000003a1c04723c */ /* 0x002fe20000001834 */
[----:B------:R-:W-:Y:S01]  /*c74b0*/  STL.64 [R1+0x8850], R24 ;  /* 0x0088501801007387 */ /* 0x000fe20000100a00 */
[----:B------:R-:W-:-:S02]  /*c74c0*/  IMAD.MOV.U32 R33, RZ, RZ, R59 ;  /* 0x000000ffff217224 */ /* 0x000fc400078e003b */
[----:B------:R-:W-:-:S07]  /*c74d0*/  IMAD.MOV.U32 R59, RZ, RZ, R0 ;  /* 0x000000ffff3b7224 */ /* 0x000fce00078e0000 */
[----:B------:R-:W-:Y:S04]  /*c74e0*/  STL.64 [R1+0x18f0], R8 ;  /* 0x0018f00801007387 */ /* 0x000fe80000100a00 */
[----:B------:R-:W-:Y:S04]  /*c74f0*/  STL.64 [R1+0x18f8], R10 ;  /* 0x0018f80a01007387 */ /* 0x000fe80000100a00 */
[----:B------:R-:W-:Y:S04]  /*c7500*/  STL.64 [R1+0x18e0], R4 ;  /* 0x0018e00401007387 */ /* 0x000fe80000100a00 */
        /* <DEDUP_REMOVED lines=11> */
[----:B------:R-:W0:Y:S04]  /*c75c0*/  LDL.LU R0, [R1+0x8ac0] ;  /* 0x008ac00001007983 */ /* 0x000e280000300800 */
[----:B------:R-:W3:Y:S04]  /*c75d0*/  LDL.LU R40, [R1+0x3180] ;  /* 0x0031800001287983 */ /* 0x000ee80000300800 */
[----:B------:R-:W3:Y:S04]  /*c75e0*/  LDL.LU R41, [R1+0x3184] ;  /* 0x0031840001297983 */ /* 0x000ee80000300800 */
[----:B------:R-:W2:Y:S04]  /*c75f0*/  LDL.LU R42, [R1+0x3188] ;  /* 0x00318800012a7983 */ /* 0x000ea80000300800 */
[----:B------:R-:W2:Y:S04]  /*c7600*/  LDL.LU R43, [R1+0x318c] ;  /* 0x00318c00012b7983 */ /* 0x000ea80000300800 */
[----:B--2---:R2:W-:Y:S04]  /*c7610*/  STL.64 [R1+0x89a0], R42 ;  /* 0x0089a02a01007387 */ /* 0x0045e80000100a00 */
[----:B---3--:R-:W-:Y:S04]  /*c7620*/  STL.64 [R1+0x8998], R40 ;  /* 0x0089982801007387 */ /* 0x008fe80000100a00 */
[----:B------:R-:W3:Y:S04]  /*c7630*/  LDL.LU R36, [R1+0x3190] ;  /* 0x0031900001247983 */ /* 0x000ee80000300800 */
[----:B------:R-:W3:Y:S04]  /*c7640*/  LDL.LU R37, [R1+0x3194] ;  /* 0x0031940001257983 */ /* 0x000ee80000300800 */
[----:B------:R-:W2:Y:S04]  /*c7650*/  LDL.LU R38, [R1+0x3198] ;  /* 0x0031980001267983 */ /* 0x000ea80000300800 */
[----:B------:R-:W2:Y:S01]  /*c7660*/  LDL.LU R39, [R1+0x319c] ;  /* 0x00319c0001277983 */ /* 0x000ea20000300800 */
[----:B0-----:R-:W-:-:S03]  /*c7670*/  IMAD.MOV.U32 R7, RZ, RZ, R0 ;  /* 0x000000ffff077224 */ /* 0x001fc600078e0000 */
[----:B--2---:R-:W-:Y:S04]  /*c7680*/  STL.64 [R1+0x89b0], R38 ;  /* 0x0089b02601007387 */ /* 0x004fe80000100a00 */
[----:B---3--:R0:W-:Y:S04]  /*c7690*/  STL.64 [R1+0x89a8], R36 ;  /* 0x0089a82401007387 */ /* 0x0081e80000100a00 */
        /* <DEDUP_REMOVED lines=11> */
[----:B------:R-:W2:Y:S04]  /*c7750*/  LDL.64 R16, [R1+0x88] ;  /* 0x0000880001107983 */ /* 0x000ea80000100a00 */
[----:B---3--:R3:W-:Y:S04]  /*c7760*/  STL.64 [R1+0x89d0], R18 ;  /* 0x0089d01201007387 */ /* 0x0087e80000100a00 */
[----:B--2---:R2:W-:Y:S04]  /*c7770*/  STL.64 [R1+0x89c8], R16 ;  /* 0x0089c81001007387 */ /* 0x0045e80000100a00 */
        /* <DEDUP_REMOVED lines=32> */
[----:B------:R-:W2:Y:S04]  /*c7980*/  LDL R16, [R1+0xb0] ;  /* 0x0000b00001107983 */ /* 0x000ea80000100800 */
[----:B------:R-:W2:Y:S04]  /*c7990*/  LDL R17, [R1+0xb4] ;  /* 0x0000b40001117983 */ /* 0x000ea80000100800 */
[----:B---3--:R3:W-:Y:S04]  /*c79a0*/  STL.64 [R1+0x8a30], R18 ;  /* 0x008a301201007387 */ /* 0x0087e80000100a00 */
[----:B--2---:R2:W-:Y:S04]  /*c79b0*/  STL.64 [R1+0x8a28], R16 ;  /* 0x008a281001007387 */ /* 0x0045e80000100a00 */
[----:B-1----:R-:W2:Y:S04]  /*c79c0*/  LDL.LU R48, [R1+0x3220] ;  /* 0x0032200001307983 */ /* 0x002ea80000300800 */
[----:B------:R-:W2:Y:S04]  /*c79d0*/  LDL.LU R49, [R1+0x3224] ;  /* 0x0032240001317983 */ /* 0x000ea80000300800 */
[----:B------:R-:W2:Y:S04]  /*c79e0*/  LDL.LU R50, [R1+0x3228] ;  /* 0x0032280001327983 */ /* 0x000ea80000300800 */
[----:B------:R-:W2:Y:S04]  /*c79f0*/  LDL.LU R51, [R1+0x322c] ;  /* 0x00322c0001337983 */ /* 0x000ea80000300800 */
[----:B--2---:R-:W-:Y:S04]  /*c7a00*/  STL.64 [R1+0x8a40], R50 ;  /* 0x008a403201007387 */ /* 0x004fe80000100a00 */
[----:B------:R-:W-:Y:S04]  /*c7a10*/  STL.64 [R1+0x8a38], R48 ;  /* 0x008a383001007387 */ /* 0x000fe80000100a00 */
[----:B0-----:R-:W2:Y:S04]  /*c7a20*/  LDL R38, [R1+0xb8] ;  /* 0x0000b80001267983 */ /* 0x001ea80000100800 */
        /* <DEDUP_REMOVED lines=21> */
[----:B---3--:R-:W-:Y:S04]  /*c7b80*/  STL.64 [R1+0x8a80], R18 ;  /* 0x008a801201007387 */ /* 0x008fe80000100a00 */
[----:B--2---:R2:W-:Y:S04]  /*c7b90*/  STL.64 [R1+0x8a78], R16 ;  /* 0x008a781001007387 */ /* 0x0045e80000100a00 */
[----:B0-----:R-:W3:Y:S04]  /*c7ba0*/  LDL.LU R40, [R1+0x3260] ;  /* 0x0032600001287983 */ /* 0x001ee80000300800 */
[----:B------:R-:W3:Y:S04]  /*c7bb0*/  LDL.LU R41, [R1+0x3264] ;  /* 0x0032640001297983 */ /* 0x000ee80000300800 */
[----:B------:R-:W2:Y:S04]  /*c7bc0*/  LDL.LU R42, [R1+0x3268] ;  /* 0x00326800012a7983 */ /* 0x000ea80000300800 */
[----:B------:R-:W2:Y:S04]  /*c7bd0*/  LDL.LU R43, [R1+0x326c] ;  /* 0x00326c00012b7983 */ /* 0x000ea80000300800 */
[----:B--2---:R0:W-:Y:S04]  /*c7be0*/  STL.64 [R1+0x8a90], R42 ;  /* 0x008a902a01007387 */ /* 0x0041e80000100a00 */
[----:B---3--:R2:W-:Y:S04]  /*c7bf0*/  STL.64 [R1+0x8a88], R40 ;  /* 0x008a882801007387 */ /* 0x0085e80000100a00 */
        /* <DEDUP_REMOVED lines=10> */
[----:B---3--:R-:W-:Y:S04]  /*c7ca0*/  STL.64 [R1+0x8ab0], R38 ;  /* 0x008ab02601007387 */ /* 0x008fe80000100a00 */
[----:B--2---:R1:W-:Y:S04]  /*c7cb0*/  STL.64 [R1+0x8aa8], R36 ;  /* 0x008aa82401007387 */ /* 0x0043e80000100a00 */
[----:B------:R-:W2:Y:S04]  /*c7cc0*/  LDL.LU R16, [R1+0x3280] ;  /* 0x0032800001107983 */ /* 0x000ea80000300800 */
[----:B------:R-:W2:Y:S04]  /*c7cd0*/  LDL.LU R17, [R1+0x3284] ;  /* 0x0032840001117983 */ /* 0x000ea80000300800 */
[----:B------:R-:W2:Y:S04]  /*c7ce0*/  LDL.LU R18, [R1+0x3288] ;  /* 0x0032880001127983 */ /* 0x000ea80000300800 */
[----:B------:R-:W2:Y:S04]  /*c7cf0*/  LDL.LU R19, [R1+0x328c] ;  /* 0x00328c0001137983 */ /* 0x000ea80000300800 */
[----:B0-----:R-:W3:Y:S04]  /*c7d00*/  LDL R42, [R1+0xe8] ;  /* 0x0000e800012a7983 */ /* 0x001ee80000100800 */
[----:B------:R-:W3:Y:S04]  /*c7d10*/  LDL R43, [R1+0xec] ;  /* 0x0000ec00012b7983 */ /* 0x000ee80000100800 */
[----:B------:R-:W2:Y:S04]  /*c7d20*/  LDL R40, [R1+0xf0] ;  /* 0x0000f00001287983 */ /* 0x000ea80000100800 */
        /* <DEDUP_REMOVED lines=28> */
[----:B----4-:R-:W-:Y:S04]  /*c7ef0*/  STL.64 [R1+0x8880], R34 ;  /* 0x0088802201007387 */ /* 0x010fe80000100a00 */
[----:B------:R0:W-:Y:S04]  /*c7f00*/  STL.64 [R1+0x8878], R32 ;  /* 0x0088782001007387 */ /* 0x0001e80000100a00 */
[----:B0-----:R-:W4:Y:S04]  /*c7f10*/  LDL.LU R32, [R1+0x31d0] ;  /* 0x0031d00001207983 */ /* 0x001f280000300800 */
[----:B------:R-:W4:Y:S04]  /*c7f20*/  LDL.LU R33, [R1+0x31d4] ;  /* 0x0031d40001217983 */ /* 0x000f280000300800 */
[----:B------:R-:W4:Y:S04]  /*c7f30*/  LDL.LU R34, [R1+0x31d8] ;  /* 0x0031d80001227983 */ /* 0x000f280000300800 */
[----:B------:R-:W4:Y:S04]  /*c7f40*/  LDL.LU R35, [R1+0x31dc] ;  /* 0x0031dc0001237983 */ /* 0x000f280000300800 */
[----:B------:R0:W-:Y:S04]  /*c7f50*/  STL.64 [R1+0x8860], R22 ;  /* 0x0088601601007387 */ /* 0x0001e80000100a00 */
[----:B0-----:R-:W4:Y:S04]  /*c7f60*/  LDL R22, [R1+0x90] ;  /* 0x0000900001167983 */ /* 0x001f280000100800 */
[----:B------:R-:W-:Y:S01]  /*c7f70*/  STL.64 [R1+0x8858], R20 ;  /* 0x0088581401007387 */ /* 0x000fe20000100a00 */
        /* <DEDUP_REMOVED lines=32> */
[----:B------:R-:W-:Y:S03]  /*c8180*/  HMMA.16816.F32 R16, R28, R18, R48 ;  /* 0x000000121c10723c */ /* 0x000fe60000001830 */
[----:B------:R-:W4:Y:S04]  /*c8190*/  LDL.LU.64 R50, [R1+0x8a40] ;  /* 0x008a400001327983 */ /* 0x000f280000300a00 */
[----:B------:R-:W4:-:S12]  /*c81a0*/  LDL.LU.64 R48, [R1+0x8a38] ;  /* 0x008a380001307983 */ /* 0x000f180000300a00 */
        /* <DEDUP_REMOVED lines=10> */
[----:B--2---:R-:W-:Y:S03]  /*c8250*/  HMMA.16816.F32 R36, R28, R38, R40 ;  /* 0x000000261c24723c */ /* 0x004fe60000001828 */
[----:B------:R-:W2:Y:S04]  /*c8260*/  LDL.LU.64 R42, [R1+0x8a10] ;  /* 0x008a1000012a7983 */ /* 0x000ea80000300a00 */
[----:B------:R-:W3:-:S12]  /*c8270*/  LDL.LU.64 R40, [R1+0x8a08] ;  /* 0x008a080001287983 */ /* 0x000ed80000300a00 */
        /* <DEDUP_REMOVED lines=17> */
[----:B------:R-:W-:Y:S01]  /*c8390*/  IMAD.MOV.U32 R23, RZ, RZ, R0 ;  /* 0x000000ffff177224 */ /* 0x000fe200078e0000 */
        /* <DEDUP_REMOVED lines=8> */
[----:B------:R-:W2:-:S12]  /*c8420*/  LDL.LU.64 R36, [R1+0x89a8] ;  /* 0x0089a80001247983 */ /* 0x000e980000300a00 */
[----:B------:R-:W-:Y:S04]  /*c8430*/  STL.64 [R1+0x1820], R40 ;  /* 0x0018202801007387 */ /* 0x000fe80000100a00 */
[----:B------:R0:W-:Y:S04]  /*c8440*/  STL.64 [R1+0x1828], R42 ;  /* 0x0018282a01007387 */ /* 0x0001e80000100a00 */
[----:B0-----:R-:W2:Y:S04]  /*c8450*/  LDL.LU.64 R42, [R1+0x89a0] ;  /* 0x0089a000012a7983 */ /* 0x001ea80000300a00 */
[----:B------:R-:W2:Y:S01]  /*c8460*/  LDL.LU.64 R40, [R1+0x8998] ;  /* 0x0089980001287983 */ /* 0x000ea20000300a00 */
[C---:B----4-:R-:W-:Y:S03]  /*c8470*/  HMMA.16816.F32 R20, R28.reuse, R22, R48 ;  /* 0x000000161c14723c */ /* 0x050fe60000001830 */
[----:B------:R-:W4:Y:S04]  /*c8480*/  LDL.LU.64 R50, [R1+0x8990] ;  /* 0x0089900001327983 */ /* 0x000f280000300a00 */
[----:B------:R-:W4:Y:S01]  /*c8490*/  LDL.LU.64 R48, [R1+0x8988] ;  /* 0x0089880001307983 */ /* 0x000f220000300a00 */
[C---:B------:R-:W-:Y:S11]  /*c84a0*/  HMMA.16816.F32 R8, R28.reuse, R6, R8 ;  /* 0x000000061c08723c */ /* 0x040ff60000001808 */
[----:B------:R-:W-:Y:S04]  /*c84b0*/  STL.64 [R1+0x1810], R20 ;  /* 0x0018101401007387 */ /* 0x000fe80000100a00 */
[----:B------:R0:W-:Y:S01]  /*c84c0*/  STL.64 [R1+0x1818], R22 ;  /* 0x0018181601007387 */ /* 0x0001e20000100a00 */
[----:B------:R-:W-:Y:S01]  /*c84d0*/  IMAD.MOV.U32 R0, RZ, RZ, R17 ;  /* 0x000000ffff007224 */ /* 0x000fe200078e0011 */
[C---:B0-----:R-:W-:Y:S08]  /*c84e0*/  HMMA.16816.F32 R20, R28.reuse, R16, R32 ;  /* 0x000000101c14723c */ /* 0x041ff00000001820 */
[----:B------:R-:W-:Y:S01]  /*c84f0*/  HMMA.16816.F32 R16, R28, R18, R24 ;  /* 0x000000121c10723c */ /* 0x000fe20000001818 */
[----:B------:R0:W-:Y:S02]  /*c8500*/  STL [R1+0x87a0], R0 ;  /* 0x0087a00001007387 */ /* 0x0001e40000100800 */
[----:B0-----:R-:W-:-:S08]  /*c8510*/  IMAD.MOV.U32 R0, RZ, RZ, R5 ;  /* 0x000000ffff007224 */ /* 0x001fd000078e0005 */
[----:B------:R-:W-:Y:S04]  /*c8520*/  STL.64 [R1+0x1800], R20 ;  /* 0x0018001401007387 */ /* 0x000fe80000100a00 */
[----:B------:R-:W-:Y:S04]  /*c8530*/  STL.64 [R1+0x1808], R22 ;  /* 0x0018081601007387 */ /* 0x000fe80000100a00 */
[----:B------:R-:W-:Y:S04]  /*c8540*/  STL.64 [R1+0x17f0], R16 ;  /* 0x0017f01001007387 */ /* 0x000fe80000100a00 */
[----:B------:R-:W-:Y:S04]  /*c8550*/  STL.64 [R1+0x17f8], R18 ;  /* 0x0017f81201007387 */ /* 0x000fe80000100a00 */
[----:B------:R0:W-:Y:S02]  /*c8560*/  STL [R1+0x87a4], R0 ;  /* 0x0087a40001007387 */ /* 0x0001e40000100800 */
[----:B0-----:R-:W-:Y:S01]  /*c8570*/  IMAD.MOV.U32 R0, RZ, RZ, R45 ;  /* 0x000000ffff007224 */ /* 0x001fe200078e002d */
[C---:B---3--:R-:W-:Y:S08]  /*c8580*/  HMMA.16816.F32 R12, R28.reuse, R4, R12 ;  /* 0x000000041c0c723c */ /* 0x048ff0000000180c */
[C---:B--2---:R-:W-:Y:S11]  /*c8590*/  HMMA.16816.F32 R4, R28.reuse, R44, R36 ;  /* 0x0000002c1c04723c */ /* 0x044ff60000001824 */
[----:B------:R-:W-:Y:S04]  /*c85a0*/  STL.64 [R1+0x17e0], R12 ;  /* 0x0017e00c01007387 */ /* 0x000fe80000100a00 */
[----:B------:R-:W-:Y:S04]  /*c85b0*/  STL.64 [R1+0x17e8], R14 ;  /* 0x0017e80e01007387 */ /* 0x000fe80000100a00 */
[----:B------:R-:W-:Y:S04]  /*c85c0*/  STL.64 [R1+0x17d0], R8 ;  /* 0x0017d00801007387 */ /* 0x000fe80000100a00 */
[----:B------:R0:W-:Y:S02]  /*c85d0*/  STL.64 [R1+0x17d8], R10 ;  /* 0x0017d80a01007387 */ /* 0x0001e40000100a00 */
[C---:B0-----:R-:W-:Y:S02]  /*c85e0*/  HMMA.16816.F32 R8, R28.reuse, R46, R40 ;  /* 0x0000002e1c08723c */ /* 0x041fe40000001828 */
[----:B------:R-:W-:Y:S04]  /*c85f0*/  STL [R1+0x87a8], R0 ;  /* 0x0087a80001007387 */ /* 0x000fe80000100800 */
[----:B------:R-:W-:Y:S04]  /*c8600*/  STL.64 [R1+0x17c0], R4 ;  /* 0x0017c00401007387 */ /* 0x000fe80000100a00 */
[----:B------:R4:W-:Y:S02]  /*c8610*/  STL.64 [R1+0x17c8], R6 ;  /* 0x0017c80601007387 */ /* 0x0009e40000100a00 */
[C---:B----4-:R-:W-:Y:S07]  /*c8620*/  HMMA.16816.F32 R4, R28.reuse, R56, R48 ;  /* 0x000000381c04723c */ /* 0x050fee0000001830 */
[----:B------:R-:W-:Y:S04]  /*c8630*/  STL.64 [R1+0x17b0], R8 ;  /* 0x0017b00801007387 */ /* 0x000fe80000100a00 */
[----:B------:R0:W-:Y:S01]  /*c8640*/  STL.64 [R1+0x17b8], R10 ;  /* 0x0017b80a01007387 */ /* 0x0001e20000100a00 */
[----:B------:R-:W-:Y:S01]  /*c8650*/  IMAD.MOV.U32 R0, RZ, RZ, R57 ;  /* 0x000000ffff007224 */ /* 0x000fe200078e0039 */
[C---:B0-----:R-:W-:Y:S04]  /*c8660*/  HMMA.16816.F32 R8, R28.reuse, R58, R52 ;  /* 0x0000003a1c08723c */ /* 0x041fe80000001834 */
[----:B------:R-:W-:Y:S04]  /*c8670*/  STL [R1+0x87ac], R0 ;  /* 0x0087ac0001007387 */ /* 0x000fe80000100800 */
        /* <DEDUP_REMOVED lines=34> */
[----:B------:R-:W4:Y:S04]  /*c88a0*/  LDL R54, [R1] ;  /* 0x0000000001367983 */ /* 0x000f280000100800 */
[----:B------:R-:W4:Y:S04]  /*c88b0*/  LDL R55, [R1+0x4] ;  /* 0x0000040001377983 */ /* 0x000f280000100800 */
[----:B------:R-:W2:Y:S04]  /*c88c0*/  LDL R52, [R1+0x8] ;  /* 0x0000080001347983 */ /* 0x000ea80000100800 */
[----:B------:R-:W2:Y:S04]  /*c88d0*/  LDL R53, [R1+0xc] ;  /* 0x00000c0001357983 */ /* 0x000ea80000100800 */
[----:B----4-:R4:W-:Y:S04]  /*c88e0*/  STL.64 [R1+0x8930], R54 ;  /* 0x0089303601007387 */ /* 0x0109e80000100a00 */
        /* <DEDUP_REMOVED lines=19> */
[----:B-1----:R-:W2:Y:S04]  /*c8a20*/  LDL.LU R12, [R1+0x30f0] ;  /* 0x0030f000010c7983 */ /* 0x002ea80000300800 */
[----:B------:R-:W2:Y:S04]  /*c8a30*/  LDL.LU R13, [R1+0x30f4] ;  /* 0x0030f400010d7983 */ /* 0x000ea80000300800 */
[----:B------:R-:W2:Y:S04]  /*c8a40*/  LDL.LU R14, [R1+0x30f8] ;  /* 0x0030f800010e7983 */ /* 0x000ea80000300800 */
[----:B------:R-:W2:Y:S04]  /*c8a50*/  LDL.LU R15, [R1+0x30fc] ;  /* 0x0030fc00010f7983 */ /* 0x000ea80000300800 */
[----:B--2---:R-:W-:Y:S04]  /*c8a60*/  STL.64 [R1+0x8970], R14 ;  /* 0x0089700e01007387 */ /* 0x004fe80000100a00 */
[----:B------:R1:W-:Y:S04]  /*c8a70*/  STL.64 [R1+0x8968], R12 ;  /* 0x0089680c01007387 */ /* 0x0003e80000100a00 */
[----:B---3--:R-:W2:Y:S04]  /*c8a80*/  LDL R26, [R1+0x20] ;  /* 0x00002000011a7983 */ /* 0x008ea80000100800 */
[----:B------:R-:W2:Y:S04]  /*c8a90*/  LDL R27, [R1+0x24] ;  /* 0x00002400011b7983 */ /* 0x000ea80000100800 */
[----:B------:R-:W3:Y:S04]  /*c8aa0*/  LDL.LU R56, [R1+0x3110] ;  /* 0x0031100001387983 */ /* 0x000ee80000300800 */
[----:B------:R-:W3:Y:S04]  /*c8ab0*/  LDL.LU R57, [R1+0x3114] ;  /* 0x0031140001397983 */ /* 0x000ee80000300800 */
[----:B------:R-:W2:Y:S04]  /*c8ac0*/  LDL.LU R58, [R1+0x3118] ;  /* 0x00311800013a7983 */ /* 0x000ea80000300800 */
[----:B------:R-:W2:Y:S04]  /*c8ad0*/  LDL.LU R59, [R1+0x311c] ;  /* 0x00311c00013b7983 */ /* 0x000ea80000300800 */
[----:B--2---:R-:W-:Y:S04]  /*c8ae0*/  STL.64 [R1+0x8980], R58 ;  /* 0x0089803a01007387 */ /* 0x004fe80000100a00 */
[----:B---3--:R2:W-:Y:S04]  /*c8af0*/  STL.64 [R1+0x8978], R56 ;  /* 0x0089783801007387 */ /* 0x0085e80000100a00 */
[----:B----4-:R-:W3:Y:S04]  /*c8b00*/  LDL R54, [R1+0x30] ;  /* 0x0000300001367983 */ /* 0x010ee80000100800 */
[----:B------:R-:W3:Y:S04]  /*c8b10*/  LDL R55, [R1+0x34] ;  /* 0x0000340001377983 */ /* 0x000ee80000100800 */
[----:B0-----:R-:W4:Y:S04]  /*c8b20*/  LDL.LU R4, [R1+0x3130] ;  /* 0x0031300001047983 */ /* 0x001f280000300800 */
[----:B------:R-:W4:Y:S04]  /*c8b30*/  LDL.LU R5, [R1+0x3134] ;  /* 0x0031340001057983 */ /* 0x000f280000300800 */
[----:B------:R-:W4:Y:S04]  /*c8b40*/  LDL.LU R6, [R1+0x3138] ;  /* 0x0031380001067983 */ /* 0x000f280000300800 */
[----:B------:R-:W4:Y:S04]  /*c8b50*/  LDL.LU R7, [R1+0x313c] ;  /* 0x00313c0001077983 */ /* 0x000f280000300800 */
[----:B------:R-:W3:Y:S04]  /*c8b60*/  LDL R42, [R1+0x40] ;  /* 0x00004000012a7983 */ /* 0x000ee80000100800 */
[----:B------:R-:W3:Y:S04]  /*c8b70*/  LDL R43, [R1+0x44] ;  /* 0x00004400012b7983 */ /* 0x000ee80000100800 */
        /* <DEDUP_REMOVED lines=8> */
[----:B------:R-:W2:Y:S04]  /*c8c00*/  LDL.64 R40, [R1+0x48] ;  /* 0x0000480001287983 */ /* 0x000ea80000100a00 */
        /* <DEDUP_REMOVED lines=37> */
[C---:B---3--:R-:W-:Y:S08]  /*c8e60*/  HMMA.16816.F32 R40, R28.reuse, R42, R12 ;  /* 0x0000002a1c28723c */ /* 0x048ff0000000180c */
[----:B----4-:R-:W-:Y:S01]  /*c8e70*/  HMMA.16816.F32 R4, R28, R52, R4 ;  /* 0x000000341c04723c */ /* 0x010fe20000001804 */
[----:B------:R0:W-:Y:S04]  /*c8e80*/  STL [R1+0x87b0], R0 ;  /* 0x0087b00001007387 */ /* 0x0001e80000100800 */
[----:B------:R-:W3:Y:S04]  /*c8e90*/  LDL.LU.64 R14, [R1+0x8970] ;  /* 0x00897000010e7983 */ /* 0x000ee80000300a00 */
[----:B------:R-:W3:Y:S01]  /*c8ea0*/  LDL.LU.64 R12, [R1+0x8968] ;  /* 0x00896800010c7983 */ /* 0x000ee20000300a00 */
[----:B0-----:R-:W-:-:S02]  /*c8eb0*/  IMAD.MOV.U32 R0, RZ, RZ, R53 ;  /* 0x000000ffff007224 */ /* 0x001fc400078e0035 */
[C---:B------:R-:W-:Y:S01]  /*c8ec0*/  HMMA.16816.F32 R52, R28.reuse, R54, R44 ;  /* 0x000000361c34723c */ /* 0x040fe2000000182c */
[----:B------:R-:W-:Y:S04]  /*c8ed0*/  STL.64 [R1+0x1770], R40 ;  /* 0x0017702801007387 */ /* 0x000fe80000100a00 */
[----:B------:R0:W-:Y:S04]  /*c8ee0*/  STL.64 [R1+0x1778], R42 ;  /* 0x0017782a01007387 */ /* 0x0001e80000100a00 */
[----:B0-----:R-:W4:Y:S04]  /*c8ef0*/  LDL.LU.64 R42, [R1+0x8960] ;  /* 0x00896000012a7983 */ /* 0x001f280000300a00 */
        /* <DEDUP_REMOVED lines=20> */
[C---:B---3--:R-:W-:Y:S01]  /*c9040*/  HMMA.16816.F32 R12, R28.reuse, R40, R12 ;  /* 0x000000281c0c723c */ /* 0x048fe2000000180c */
[----:B------:R-:W3:Y:S04]  /*c9050*/  LDL.LU.64 R22, [R1+0x8910] ;  /* 0x0089100001167983 */ /* 0x000ee80000300a00 */
[----:B------:R-:W3:Y:S03]  /*c9060*/  LDL.LU.64 R20, [R1+0x8908] ;  /* 0x0089080001147983 */ /* 0x000ee60000300a00 */
[C---:B----4-:R-:W-:Y:S03]  /*c9070*/  HMMA.16816.F32 R40, R28.reuse, R42, R4 ;  /* 0x0000002a1c28723c */ /* 0x050fe60000001804 */
[----:B------:R-:W-:Y:S04]  /*c9080*/  STL.64 [R1+0x1730], R24 ;  /* 0x0017301801007387 */ /* 0x000fe80000100a00 */
[----:B------:R0:W-:Y:S04]  /*c9090*/  STL.64 [R1+0x1738], R26 ;  /* 0x0017381a01007387 */ /* 0x0001e80000100a00 */
[----:B0-----:R-:W4:Y:S01]  /*c90a0*/  LDL.LU.64 R26, [R1+0x8900] ;  /* 0x00890000011a7983 */ /* 0x001f220000300a00 */
[C---:B------:R-:W-:Y:S08]  /*c90b0*/  HMMA.16816.F32 R44, R28.reuse, R52, R44 ;  /* 0x000000341c2c723c */ /* 0x040ff0000000182c */
[C---:B------:R-:W-:Y:S01]  /*c90c0*/  HMMA.16816.F32 R52, R28.reuse, R54, R48 ;  /* 0x000000361c34723c */ /* 0x040fe20000001830 */
[----:B------:R-:W4:Y:S04]  /*c90d0*/  LDL.LU.64 R24, [R1+0x88f8] ;  /* 0x0088f80001187983 */ /* 0x000f280000300a00 */
        /* <DEDUP_REMOVED lines=25> */
[----:B------:R-:W2:Y:S04]  /*c9270*/  LDL.LU.64 R56, [R1+0x8888] ;  /* 0x0088880001387983 */ /* 0x000ea80000300a00 */
[----:B------:R-:W-:Y:S01]  /*c9280*/  STL.64 [R1+0x8690], R60 ;  /* 0x0086903c01007387 */ /* 0x000fe20000100a00 */
[C---:B---3--:R-:W-:Y:S08]  /*c9290*/  HMMA.16816.F32 R12, R28.reuse, R50, R12 ;  /* 0x000000321c0c723c */ /* 0x048ff0000000180c */
[C---:B----4-:R-:W-:Y:S08]  /*c92a0*/  HMMA.16816.F32 R8, R28.reuse, R48, R8 ;  /* 0x000000301c08723c */ /* 0x050ff00000001808 */
[C---:B------:R-:W-:Y:S08]  /*c92b0*/  HMMA.16816.F32 R16, R28.reuse, R52, R16 ;  /* 0x000000341c10723c */ /* 0x040ff00000001810 */
[----:B--2---:R-:W-:-:S15]  /*c92c0*/  HMMA.16816.F32 R20, R28, R58, R20 ;  /* 0x0000003a1c14723c */ /* 0x004fde0000001814 */
[----:B------:R-:W-:-:S04]  /*c92d0*/  NOP ;  /* 0x0000000000007918 */ /* 0x000fc80000000000 */
[----:B------:R-:W-:Y:S04]  /*c92e0*/  STL.64 [R1+0x16d0], R20 ;  /* 0x0016d01401007387 */ /* 0x000fe80000100a00 */
[----:B------:R0:W-:Y:S02]  /*c92f0*/  STL.64 [R1+0x16d8], R22 ;  /* 0x0016d81601007387 */ /* 0x0001e40000100a00 */
[----:B0-----:R-:W-:Y:S02]  /*c9300*/  HMMA.16816.F32 R20, R28, R56, R32 ;  /* 0x000000381c14723c */ /* 0x001fe40000001820 */
[----:B------:R-:W-:Y:S04]  /*c9310*/  STL.64 [R1+0x8688], R58 ;  /* 0x0086883a01007387 */ /* 0x000fe80000100a00 */
[----:B------:R-:W-:-:S13]  /*c9320*/  STL.64 [R1+0x8680], R56 ;  /* 0x0086803801007387 */ /* 0x000fda0000100a00 */
[----:B------:R-:W-:Y:S04]  /*c9330*/  STL.64 [R1+0x16c0], R20 ;  /* 0x0016c01401007387 */ /* 0x000fe80000100a00 */
[----:B------:R0:W-:Y:S02]  /*c9340*/  STL.64 [R1+0x16c8], R22 ;  /* 0x0016c81601007387 */ /* 0x0001e40000100a00 */
[----:B0-----:R-:W-:Y:S02]  /*c9350*/  HMMA.16816.F32 R20, R28, R54, R24 ;  /* 0x000000361c14723c */ /* 0x001fe40000001818 */
[----:B------:R-:W-:-:S15]  /*c9360*/  STL.64 [R1+0x8668], R54 ;  /* 0x0086683601007387 */ /* 0x000fde0000100a00 */
[----:B------:R-:W-:Y:S02]  /*c9370*/  NOP ;  /* 0x0000000000007918 */ /* 0x000fe40000000000 */
        /* <DEDUP_REMOVED lines=11> */
[----:B0-----:R-:W2:Y:S01]  /*c9430*/  LDL.LU R52, [R1+0x2f50] ;  /* 0x002f500001347983 */ /* 0x001ea20000300800 */
[C---:B-1----:R-:W-:Y:S08]  /*c9440*/  HMMA.16816.F32 R8, R28.reuse, R46, R4 ;  /* 0x0000002e1c08723c */ /* 0x042ff00000001804 */
[C---:B------:R-:W-:Y:S11]  /*c9450*/  HMMA.16816.F32 R4, R28.reuse, R44, R36 ;  /* 0x0000002c1c04723c */ /* 0x040ff60000001824 */
[----:B------:R0:W-:Y:S04]  /*c9460*/  STL.64 [R1+0x1670], R8 ;  /* 0x0016700801007387 */ /* 0x0001e80000100a00 */
[----:B------:R1:W-:Y:S04]  /*c9470*/  STL.64 [R1+0x1678], R10 ;  /* 0x0016780a01007387 */ /* 0x0003e80000100a00 */
[----:B------:R3:W-:Y:S04]  /*c9480*/  STL.64 [R1+0x1660], R4 ;  /* 0x0016600401007387 */ /* 0x0007e80000100a00 */
        /* <DEDUP_REMOVED lines=50> */
[C---:B--2---:R-:W-:Y:S08]  /*c97b0*/  HMMA.16816.F32 R36, R28.reuse, R40, R36 ;  /* 0x000000281c24723c */ /* 0x044ff00000001824 */
[----:B------:R-:W-:-:S15]  /*c97c0*/  HMMA.16816.F32 R32, R28, R42, R32 ;  /* 0x0000002a1c20723c */ /* 0x000fde0000001820 */
[----:B------:R-:W-:-:S04]  /*c97d0*/  NOP ;  /* 0x0000000000007918 */ /* 0x000fc80000000000 */
[----:B------:R-:W-:Y:S04]  /*c97e0*/  STL.64 [R1+0x1650], R32 ;  /* 0x0016502001007387 */ /* 0x000fe80000100a00 */
[----:B------:R0:W-:Y:S04]  /*c97f0*/  STL.64 [R1+0x1658], R34 ;  /* 0x0016582201007387 */ /* 0x0001e80000100a00 */
[----:B0-----:R-:W4:Y:S04]  /*c9800*/  LDL.LU.64 R34, [R1+0x8880] ;  /* 0x0088800001227983 */ /* 0x001f280000300a00 */
[----:B------:R-:W2:Y:S04]  /*c9810*/  LDL.LU.64 R32, [R1+0x8878] ;  /* 0x0088780001207983 */ /* 0x000ea80000300a00 */
[----:B------:R-:W-:Y:S04]  /*c9820*/  STL.64 [R1+0x1640], R36 ;  /* 0x0016402401007387 */ /* 0x000fe80000100a00 */
[----:B------:R0:W-:Y:S04]  /*c9830*/  STL.64 [R1+0x1648], R38 ;  /* 0x0016482601007387 */ /* 0x0001e80000100a00 */
[----:B0-----:R-:W2:Y:S04]  /*c9840*/  LDL.LU.64 R38, [R1+0x8870] ;  /* 0x0088700001267983 */ /* 0x001ea80000300a00 */
[----:B------:R-:W2:Y:S04]  /*c9850*/  LDL.LU.64 R36, [R1+0x8868] ;  /* 0x0088680001247983 */ /* 0x000ea80000300a00 */
[----:B------:R-:W-:Y:S04]  /*c9860*/  STL.64 [R1+0x86b0], R42 ;  /* 0x0086b02a01007387 */ /* 0x000fe80000100a00 */
[----:B------:R0:W-:Y:S01]  /*c9870*/  STL.64 [R1+0x86a8], R40 ;  /* 0x0086a82801007387 */ /* 0x0001e20000100a00 */
[C---:B---3--:R-:W-:Y:S03]  /*c9880*/  HMMA.16816.F32 R4, R28.reuse, R2, R4 ;  /* 0x000000021c04723c */ /* 0x048fe60000001804 */
[----:B0-----:R-:W3:Y:S04]  /*c9890*/  LDL.LU R40, [R1+0x2f80] ;  /* 0x002f800001287983 */ /* 0x001ee80000300800 */
[----:B------:R-:W3:Y:S04]  /*c98a0*/  LDL.LU R41, [R1+0x2f84] ;  /* 0x002f840001297983 */ /* 0x000ee80000300800 */
[----:B------:R-:W3:Y:S04]  /*c98b0*/  LDL.LU R42, [R1+0x2f88] ;  /* 0x002f8800012a7983 */ /* 0x000ee80000300800 */
[----:B------:R-:W3:Y:S01]  /*c98c0*/  LDL.LU R43, [R1+0x2f8c] ;  /* 0x002f8c00012b7983 */ /* 0x000ee20000300800 */
[C---:B----4-:R-:W-:Y:S08]  /*c98d0*/  HMMA.16816.F32 R16, R28.reuse, R34, R16 ;  /* 0x000000221c10723c */ /* 0x050ff00000001810 */
[C---:B--2---:R-:W-:Y:S08]  /*c98e0*/  HMMA.16816.F32 R20, R28.reuse, R38, R20 ;  /* 0x000000261c14723c */ /* 0x044ff00000001814 */
[C---:B------:R-:W-:Y:S11]  /*c98f0*/  HMMA.16816.F32 R24, R28.reuse, R36, R24 ;  /* 0x000000241c18723c */ /* 0x040ff60000001818 */
[----:B------:R-:W-:Y:S04]  /*c9900*/  STL.64 [R1+0x1630], R20 ;  /* 0x0016301401007387 */ /* 0x000fe80000100a00 */
[----:B------:R0:W-:Y:S04]  /*c9910*/  STL.64 [R1+0x1638], R22 ;  /* 0x0016381601007387 */ /* 0x0001e80000100a00 */
[----:B0-----:R-:W2:Y:S04]  /*c9920*/  LDL.LU.64 R22, [R1+0x8860] ;  /* 0x0088600001167983 */ /* 0x001ea80000300a00 */
[----:B------:R-:W4:Y:S04]  /*c9930*/  LDL.LU.64 R20, [R1+0x8858] ;  /* 0x0088580001147983 */ /* 0x000f280000300a00 */
[----:B------:R0:W-:Y:S04]  /*c9940*/  STL.64 [R1+0x1620], R24 ;  /* 0x0016201801007387 */ /* 0x0001e80000100a00 */
[----:B------:R-:W-:Y:S04]  /*c9950*/  STL.64 [R1+0x1628], R26 ;  /* 0x0016281a01007387 */ /* 0x000fe80000100a00 */
[----:B0-----:R-:W2:Y:S04]  /*c9960*/  LDL.LU.64 R24, [R1+0x8850] ;  /* 0x0088500001187983 */ /* 0x001ea80000300a00 */
        /* <DEDUP_REMOVED lines=32> */
[----:B------:R-:W-:Y:S01]  /*c9b70*/  IMAD.MOV.U32 R60, RZ, RZ, R23 ;  /* 0x000000ffff3c7224 */ /* 0x000fe200078e0017 */
        /* <DEDUP_REMOVED lines=24> */
[----:B------:R4:W-:Y:S04]  /*c9d00*/  STL.64 [R1+0x1588], R6 ;  /* 0x0015880601007387 */ /* 0x0009e80000100a00 */
[----:B------:R-:W2:Y:S01]  /*c9d10*/  LDL.LU R48, [R1+0x2ed0] ;  /* 0x002ed00001307983 */ /* 0x000ea20000300800 */
[----:B----4-:R-:W-:Y:S01]  /*c9d20*/  HMMA.16816.F32 R4, R28, R20, R56 ;  /* 0x000000141c04723c */ /* 0x010fe20000001838 */
[----:B------:R-:W-:-:S02]  /*c9d30*/  IMAD.MOV.U32 R53, RZ, RZ, R24 ;  /* 0x000000ffff357224 */ /* 0x000fc400078e0018 */
[----:B------:R-:W-:-:S15]  /*c9d40*/  IMAD.MOV.U32 R52, RZ, RZ, R25 ;  /* 0x000000ffff347224 */ /* 0x000fde00078e0019 */
[----:B------:R-:W-:Y:S01]  /*c9d50*/  NOP ;  /* 0x0000000000007918 */ /* 0x000fe20000000000 */
        /* <DEDUP_REMOVED lines=29> */
[----:B------:R-:W2:Y:S01]  /*c9f30*/  LDL R40, [R1+0x118] ;  /* 0x0001180001287983 */ /* 0x000ea20000100800 */
[----:B------:R-:W-:-:S03]  /*c9f40*/  IMAD.MOV.U32 R41, RZ, RZ, R22 ;  /* 0x000000ffff297224 */ /* 0x000fc600078e0016 */
        /* <DEDUP_REMOVED lines=11> */
[----:B------:R-:W2:Y:S01]  /*ca000*/  LDL.LU R23, [R1+0x8804] ;  /* 0x0088040001177983 */ /* 0x000ea20000300800 */
[----:B------:R-:W-:-:S03]  /*ca010*/  IMAD.MOV.U32 R61, RZ, RZ, R33 ;  /* 0x000000ffff3d7224 */ /* 0x000fc600078e0021 */
[----:B------:R-:W3:Y:S04]  /*ca020*/  LDL.LU R33, [R1+0x8800] ;  /* 0x0088000001217983 */ /* 0x000ee80000300800 */
[----:B------:R-:W3:Y:S04]  /*ca030*/  LDL.LU R56, [R1+0x2ec0] ;  /* 0x002ec00001387983 */ /* 0x000ee80000300800 */
[----:B------:R-:W3:Y:S04]  /*ca040*/  LDL.LU R57, [R1+0x2ec4] ;  /* 0x002ec40001397983 */ /* 0x000ee80000300800 */
[----:B------:R-:W3:Y:S04]  /*ca050*/  LDL.LU R58, [R1+0x2ec8] ;  /* 0x002ec800013a7983 */ /* 0x000ee80000300800 */
[----:B------:R-:W3:Y:S01]  /*ca060*/  LDL.LU R59, [R1+0x2ecc] ;  /* 0x002ecc00013b7983 */ /* 0x000ee20000300800 */
[----:B--2---:R-:W-:-:S15]  /*ca070*/  HMMA.16816.F32 R24, R28, R22, R24 ;  /* 0x000000161c18723c */ /* 0x004fde0000001818 */
[----:B------:R-:W-:-:S04]  /*ca080*/  NOP ;  /* 0x0000000000007918 */ /* 0x000fc80000000000 */
        /* <DEDUP_REMOVED lines=9> */
[----:B------:R-:W2:Y:S01]  /*ca120*/  LDL.LU R23, [R1+0x2f2c] ;  /* 0x002f2c0001177983 */ /* 0x000ea20000300800 */
[----:B------:R-:W-:-:S02]  /*ca130*/  IMAD R9, R9, 0x100, R8 ;  /* 0x0000010009097824 */ /* 0x000fc400078e0208 */
[----:B------:R-:W-:Y:S02]  /*ca140*/  IMAD R3, R3, 0x100, R2 ;  /* 0x0000010003037824 */ /* 0x000fe400078e0202 */
[----:B------:R-:W-:Y:S02]  /*ca150*/  IMAD R8, R11, 0x100, R10 ;  /* 0x000001000b087824 */ /* 0x000fe400078e020a */
[----:B------:R-:W-:Y:S01]  /*ca160*/  IMAD R2, R35, 0x100, R34 ;  /* 0x0000010023027824 */ /* 0x000fe200078e0222 */
[C---:B---3--:R-:W-:Y:S08]  /*ca170*/  HMMA.16816.F32 R12, R28.reuse, R32, R12 ;  /* 0x000000201c0c723c */ /* 0x048ff0000000180c */
[C---:B----4-:R-:W-:Y:S08]  /*ca180*/  HMMA.16816.F32 R16, R28.reuse, R26, R16 ;  /* 0x0000001a1c10723c */ /* 0x050ff00000001810 */
[----:B--2---:R-:W-:Y:S01]  /*ca190*/  HMMA.16816.F32 R20, R28, R24, R20 ;  /* 0x000000181c14723c */ /* 0x004fe20000001814 */
[----:B------:R-:W-:-:S02]  /*ca1a0*/  F2FP.F16.E4M3.UNPACK_B R28, R9 ;  /* 0x00000009ff1c723e */ /* 0x000fc400020006ff */
[----:B------:R-:W-:Y:S02]  /*ca1b0*/  F2FP.F16.E4M3.UNPACK_B R29, R8 ;  /* 0x00000008ff1d723e */ /* 0x000fe400020006ff */
[----:B------:R-:W-:Y:S02]  /*ca1c0*/  F2FP.F16.E4M3.UNPACK_B R30, R3 ;  /* 0x00000003ff1e723e */ /* 0x000fe400020006ff */
[----:B------:R-:W-:-:S07]  /*ca1d0*/  F2FP.F16.E4M3.UNPACK_B R31, R2 ;  /* 0x00000002ff1f723e */ /* 0x000fce00020006ff */
        /* <DEDUP_REMOVED lines=8> */
[----:B------:R-:W-:Y:S04]  /*ca260*/  STL [R1+0x8594], R32 ;  /* 0x0085942001007387 */ /* 0x000fe80000100800 */
[----:B------:R-:W-:Y:S04]  /*ca270*/  STL [R1+0x8590], R33 ;  /* 0x0085902101007387 */ /* 0x000fe80000100800 */
        /* <DEDUP_REMOVED lines=11> */
[----:B------:R0:W-:Y:S04]  /*ca330*/  STL [R1+0x85a0], R33 ;  /* 0x0085a02101007387 */ /* 0x0001e80000100800 */
[----:B------:R-:W-:Y:S04]  /*ca340*/  STL.64 [R1+0x1510], R8 ;  /* 0x0015100801007387 */ /* 0x000fe80000100a00 */
[----:B------:R-:W-:Y:S04]  /*ca350*/  STL.64 [R1+0x1518], R10 ;  /* 0x0015180a01007387 */ /* 0x000fe80000100a00 */
[----:B------:R-:W-:Y:S04]  /*ca360*/  STL.64 [R1+0x1500], R4 ;  /* 0x0015000401007387 */ /* 0x000fe80000100a00 */
[----:B------:R1:W-:Y:S01]  /*ca370*/  STL.64 [R1+0x1508], R6 ;  /* 0x0015080601007387 */ /* 0x0003e20000100a00 */
[----:B0-----:R-:W-:Y:S01]  /*ca380*/  IMAD.MOV.U32 R33, RZ, RZ, R55 ;  /* 0x000000ffff217224 */ /* 0x001fe200078e0037 */
[----:B-1----:R-:W-:Y:S01]  /*ca390*/  HMMA.16816.F32 R4, R28, R60, R56 ;  /* 0x0000003c1c04723c */ /* 0x002fe20000001838 */
[----:B------:R-:W-:-:S03]  /*ca3a0*/  IMAD.MOV.U32 R32, RZ, RZ, R54 ;  /* 0x000000ffff207224 */ /* 0x000fc600078e0036 */
[----:B------:R-:W-:Y:S04]  /*ca3b0*/  STL [R1+0x85ac], R33 ;  /* 0x0085ac2101007387 */ /* 0x000fe80000100800 */
[----:B------:R-:W-:Y:S04]  /*ca3c0*/  STL [R1+0x85a8], R32 ;  /* 0x0085a82001007387 */ /* 0x000fe80000100800 */
[----:B------:R-:W2:Y:S07]  /*ca3d0*/  LDL.LU R56, [R1+0x2e10] ;  /* 0x002e100001387983 */ /* 0x000eae0000300800 */
[----:B------:R0:W-:Y:S04]  /*ca3e0*/  STL.64 [R1+0x14f0], R4 ;  /* 0x0014f00401007387 */ /* 0x0001e80000100a00 */
[----:B------:R1:W-:Y:S04]  /*ca3f0*/  STL.64 [R1+0x14f8], R6 ;  /* 0x0014f80601007387 */ /* 0x0003e80000100a00 */
        /* <DEDUP_REMOVED lines=9> */
[----:B----4-:R-:W-:Y:S04]  /*ca490*/  STL.64 [R1+0x87d0], R46 ;  /* 0x0087d02e01007387 */ /* 0x010fe80000100a00 */
[----:B---3--:R-:W-:Y:S04]  /*ca4a0*/  STL.64 [R1+0x87c8], R44 ;  /* 0x0087c82c01007387 */ /* 0x008fe80000100a00 */
[----:B------:R-:W3:Y:S04]  /*ca4b0*/  LDL R42, [R1+0xb8] ;  /* 0x0000b800012a7983 */ /* 0x000ee80000100800 */
[----:B------:R-:W3:Y:S04]  /*ca4c0*/  LDL R43, [R1+0xbc] ;  /* 0x0000bc00012b7983 */ /* 0x000ee80000100800 */
[----:B0-----:R-:W4:Y:S04]  /*ca4d0*/  LDL.LU R4, [R1+0x2e50] ;  /* 0x002e500001047983 */ /* 0x001f280000300800 */
[----:B------:R-:W4:Y:S04]  /*ca4e0*/  LDL.LU R5, [R1+0x2e54] ;  /* 0x002e540001057983 */ /* 0x000f280000300800 */
[----:B-1----:R-:W2:Y:S04]  /*ca4f0*/  LDL.LU R6, [R1+0x2e58] ;  /* 0x002e580001067983 */ /* 0x002ea80000300800 */
[----:B------:R-:W2:Y:S04]  /*ca500*/  LDL.LU R7, [R1+0x2e5c] ;  /* 0x002e5c0001077983 */ /* 0x000ea80000300800 */
[----:B--2---:R-:W-:Y:S04]  /*ca510*/  STL.64 [R1+0x87e8], R6 ;  /* 0x0087e80601007387 */ /* 0x004fe80000100a00 */
[----:B----4-:R0:W-:Y:S04]  /*ca520*/  STL.64 [R1+0x87e0], R4 ;  /* 0x0087e00401007387 */ /* 0x0101e80000100a00 */
[----:B------:R-:W2:Y:S04]  /*ca530*/  LDL.LU R16, [R1+0x2e70] ;  /* 0x002e700001107983 */ /* 0x000ea80000300800 */
[----:B------:R-:W2:Y:S04]  /*ca540*/  LDL.LU R17, [R1+0x2e74] ;  /* 0x002e740001117983 */ /* 0x000ea80000300800 */
[----:B------:R-:W2:Y:S04]  /*ca550*/  LDL.LU R18, [R1+0x2e78] ;  /* 0x002e780001127983 */ /* 0x000ea80000300800 */
[----:B------:R-:W2:Y:S04]  /*ca560*/  LDL.LU R19, [R1+0x2e7c] ;  /* 0x002e7c0001137983 */ /* 0x000ea80000300800 */
[----:B------:R-:W4:Y:S04]  /*ca570*/  LDL R12, [R1+0xd8] ;  /* 0x0000d800010c7983 */ /* 0x000f280000100800 */
[----:B------:R-:W4:Y:S04]  /*ca580*/  LDL R13, [R1+0xdc] ;  /* 0x0000dc00010d7983 */ /* 0x000f280000100800 */
        /* <DEDUP_REMOVED lines=8> */
[----:B------:R-:W2:Y:S04]  /*ca610*/  LDL.64 R34, [R1+0xf0] ;  /* 0x0000f00001227983 */ /* 0x000ea80000100a00 */
[----:B------:R-:W3:Y:S04]  /*ca620*/  LDL R24, [R1+0xe8] ;  /* 0x0000e80001187983 */ /* 0x000ee80000100800 */
[----:B------:R-:W3:Y:S04]  /*ca630*/  LDL R25, [R1+0xec] ;  /* 0x0000ec0001197983 */ /* 0x000ee80000100800 */
[----:B------:R-:W3:Y:S04]  /*ca640*/  LDL.LU R44, [R1+0x2ea0] ;  /* 0x002ea000012c7983 */ /* 0x000ee80000300800 */
[----:B------:R-:W3:Y:S04]  /*ca650*/  LDL.LU R45, [R1+0x2ea4] ;  /* 0x002ea400012d7983 */ /* 0x000ee80000300800 */
[----:B------:R-:W3:Y:S04]  /*ca660*/  LDL.LU R46, [R1+0x2ea8] ;  /* 0x002ea800012e7983 */ /* 0x000ee80000300800 */
[----:B------:R-:W3:Y:S04]  /*ca670*/  LDL.LU R47, [R1+0x2eac] ;  /* 0x002eac00012f7983 */ /* 0x000ee80000300800 */
        /* <DEDUP_REMOVED lines=24> */
[----:B------:R-:W4:Y:S01]  /*ca800*/  LDL.64 R60, [R1+0xa0] ;  /* 0x0000a000013c7983 */ /* 0x000f220000100a00 */
[C---:B--2---:R-:W-:Y:S08]  /*ca810*/  HMMA.16816.F32 R4, R28.reuse, R34, R4 ;  /* 0x000000221c04723c */ /* 0x044ff00000001804 */
[----:B---3--:R-:W-:Y:S01]  /*ca820*/  HMMA.16816.F32 R44, R28, R24, R44 ;  /* 0x000000181c2c723c */ /* 0x008fe2000000182c */
[----:B------:R-:W-:-:S02]  /*ca830*/  IMAD.MOV.U32 R32, RZ, RZ, R35 ;  /* 0x000000ffff207224 */ /* 0x000fc400078e0023 */
[----:B------:R-:W-:-:S08]  /*ca840*/  IMAD.MOV.U32 R33, RZ, RZ, R34 ;  /* 0x000000ffff217224 */ /* 0x000fd000078e0022 */
[----:B------:R-:W-:Y:S04]  /*ca850*/  STL.64 [R1+0x14e0], R4 ;  /* 0x0014e00401007387 */ /* 0x000fe80000100a00 */
[----:B------:R0:W-:Y:S04]  /*ca860*/  STL.64 [R1+0x14e8], R6 ;  /* 0x0014e80601007387 */ /* 0x0001e80000100a00 */
[----:B0-----:R-:W2:Y:S04]  /*ca870*/  LDL.LU.64 R6, [R1+0x87e8] ;  /* 0x0087e80001067983 */ /* 0x001ea80000300a00 */
[----:B------:R-:W2:Y:S04]  /*ca880*/  LDL.LU.64 R4, [R1+0x87e0] ;  /* 0x0087e00001047983 */ /* 0x000ea80000300a00 */
[----:B------:R-:W3:Y:S04]  /*ca890*/  LDL.LU.64 R34, [R1+0x87d8] ;  /* 0x0087d80001227983 */ /* 0x000ee80000300a00 */
[----:B------:R-:W-:Y:S04]  /*ca8a0*/  STL [R1+0x85b4], R32 ;  /* 0x0085b42001007387 */ /* 0x000fe80000100800 */
[----:B------:R-:W-:Y:S04]  /*ca8b0*/  STL [R1+0x85b0], R33 ;  /* 0x0085b02101007387 */ /* 0x000fe80000100800 */
[----:B------:R-:W-:Y:S04]  /*ca8c0*/  STL.64 [R1+0x14d0], R44 ;  /* 0x0014d02c01007387 */ /* 0x000fe80000100a00 */
[----:B------:R0:W-:Y:S01]  /*ca8d0*/  STL.64 [R1+0x14d8], R46 ;  /* 0x0014d82e01007387 */ /* 0x0001e20000100a00 */
[----:B----4-:R-:W-:Y:S03]  /*ca8e0*/  HMMA.16816.F32 R56, R28, R26, R56 ;  /* 0x0000001a1c38723c */ /* 0x010fe60000001838 */
[----:B0-----:R-:W4:Y:S04]  /*ca8f0*/  LDL.LU.64 R46, [R1+0x87d0] ;  /* 0x0087d000012e7983 */ /* 0x001f280000300a00 */
[----:B------:R-:W4:-:S12]  /*ca900*/  LDL.LU.64 R44, [R1+0x87c8] ;  /* 0x0087c800012c7983 */ /* 0x000f180000300a00 */
[----:B------:R-:W-:Y:S04]  /*ca910*/  STL.64 [R1+0x14c0], R56 ;  /* 0x0014c03801007387 */ /* 0x000fe80000100a00 */
[----:B------:R0:W-:Y:S04]  /*ca920*/  STL.64 [R1+0x14c8], R58 ;  /* 0x0014c83a01007387 */ /* 0x0001e80000100a00 */
[----:B0-----:R-:W3:Y:S04]  /*ca930*/  LDL.LU.64 R58, [R1+0x87c0] ;  /* 0x0087c000013a7983 */ /* 0x001ee80000300a00 */
[----:B------:R-:W3:Y:S01]  /*ca940*/  LDL.LU.64 R56, [R1+0x87b8] ;  /* 0x0087b80001387983 */ /* 0x000ee20000300a00 */
[C---:B------:R-:W-:Y:S08]  /*ca950*/  HMMA.16816.F32 R20, R28.reuse, R12, R20 ;  /* 0x0000000c1c14723c */ /* 0x040ff00000001814 */
[C---:B------:R-:W-:Y:S08]  /*ca960*/  HMMA.16816.F32 R16, R28.reuse, R14, R16 ;  /* 0x0000000e1c10723c */ /* 0x040ff00000001810 */
[----:B------:R-:W-:Y:S01]  /*ca970*/  HMMA.16816.F32 R8, R28, R2, R8 ;  /* 0x000000021c08723c */ /* 0x000fe20000001808 */
[----:B------:R-:W-:-:S02]  /*ca980*/  IMAD.MOV.U32 R33, RZ, RZ, R27 ;  /* 0x000000ffff217224 */ /* 0x000fc400078e001b */
[----:B------:R-:W-:-:S03]  /*ca990*/  IMAD.MOV.U32 R32, RZ, RZ, R26 ;  /* 0x000000ffff207224 */ /* 0x000fc600078e001a */
[----:B------:R0:W-:Y:S04]  /*ca9a0*/  STL [R1+0x85bc], R33 ;  /* 0x0085bc2101007387 */ /* 0x0001e80000100800 */
[----:B------:R1:W-:Y:S01]  /*ca9b0*/  STL [R1+0x85b8], R32 ;  /* 0x0085b82001007387 */ /* 0x0003e20000100800 */
[----:B0-----:R-:W-:Y:S02]  /*ca9c0*/  IMAD.MOV.U32 R33, RZ, RZ, R14 ;  /* 0x000000ffff217224 */ /* 0x001fe400078e000e */
        /* <DEDUP_REMOVED lines=18> */
[----:B------:R-:W-:Y:S04]  /*caaf0*/  STL [R1+0x85c8], R32 ;  /* 0x0085c82001007387 */ /* 0x000fe80000100800 */
[----:B------:R-:W-:Y:S04]  /*cab00*/  STL.64 [R1+0x1470], R8 ;  /* 0x0014700801007387 */ /* 0x000fe80000100a00 */
[----:B------:R0:W-:Y:S02]  /*cab10*/  STL.64 [R1+0x1478], R10 ;  /* 0x0014780a01007387 */ /* 0x0001e40000100a00 */
[C---:B0-----:R-:W-:Y:S03]  /*cab20*/  HMMA.16816.F32 R8, R28.reuse, R54, R48 ;  /* 0x000000361c08723c */ /* 0x041fe60000001830 */
[----:B------:R-:W-:Y:S04]  /*cab30*/  STL.64 [R1+0x1460], R4 ;  /* 0x0014600401007387 */ /* 0x000fe80000100a00 */
[----:B------:R3:W-:Y:S01]  /*cab40*/  STL.64 [R1+0x1468], R6 ;  /* 0x0014680601007387 */ /* 0x0007e20000100a00 */
[----:B------:R-:W-:Y:S01]  /*cab50*/  IMAD.MOV.U32 R32, RZ, RZ, R53 ;  /* 0x000000ffff207224 */ /* 0x000fe200078e0035 */
[----:B---3--:R-:W-:Y:S01]  /*cab60*/  HMMA.16816.F32 R4, R28, R60, R56 ;  /* 0x0000003c1c04723c */ /* 0x008fe20000001838 */
[----:B------:R-:W-:-:S03]  /*cab70*/  IMAD.MOV.U32 R33, RZ, RZ, R52 ;  /* 0x000000ffff217224 */ /* 0x000fc600078e0034 */
[----:B------:R0:W-:Y:S04]  /*cab80*/  STL [R1+0x85d4], R32 ;  /* 0x0085d42001007387 */ /* 0x0001e80000100800 */
[----:B------:R1:W-:Y:S04]  /*cab90*/  STL [R1+0x85d0], R33 ;  /* 0x0085d02101007387 */ /* 0x0003e80000100800 */
[----:B------:R2:W-:Y:S04]  /*caba0*/  STL.64 [R1+0x1450], R8 ;  /* 0x0014500801007387 */ /* 0x0005e80000100a00 */
[----:B------:R-:W-:Y:S01]  /*cabb0*/  STL.64 [R1+0x1458], R10 ;  /* 0x0014580a01007387 */ /* 0x000fe20000100a00 */
[----:B0-----:R-:W-:-:S02]  /*cabc0*/  IMAD.MOV.U32 R32, RZ, RZ, R60 ;  /* 0x000000ffff207224 */ /* 0x001fc400078e003c */
[----:B-1----:R-:W-:Y:S02]  /*cabd0*/  IMAD.MOV.U32 R33, RZ, RZ, R61 ;  /* 0x000000ffff217224 */ /* 0x002fe400078e003d */
[----:B------:R-:W-:Y:S01]  /*cabe0*/  IMAD.MOV.U32 R61, RZ, RZ, R0 ;  /* 0x000000ffff3d7224 */ /* 0x000fe200078e0000 */
[----:B------:R-:W-:Y:S04]  /*cabf0*/  STL.64 [R1+0x1440], R4 ;  /* 0x0014400401007387 */ /* 0x000fe80000100a00 */
[----:B------:R-:W-:Y:S04]  /*cac00*/  STL.64 [R1+0x1448], R6 ;  /* 0x0014480601007387 */ /* 0x000fe80000100a00 */
[----:B------:R-:W3:Y:S04]  /*cac10*/  LDL R60, [R1+0x28] ;  /* 0x00002800013c7983 */ /* 0x000ee80000100800 */
        /* <DEDUP_REMOVED lines=43> */
[----:B0-----:R-:W3:Y:S04]  /*caed0*/  LDL.LU R48, [R1+0x2db0] ;  /* 0x002db00001307983 */ /* 0x001ee80000300800 */
[----:B------:R-:W3:Y:S04]  /*caee0*/  LDL.LU R49, [R1+0x2db4] ;  /* 0x002db40001317983 */ /* 0x000ee80000300800 */
[----:B------:R-:W2:Y:S04]  /*caef0*/  LDL.LU R50, [R1+0x2db8] ;  /* 0x002db80001327983 */ /* 0x000ea80000300800 */
[----:B------:R-:W2:Y:S01]  /*caf00*/  LDL.LU R51, [R1+0x2dbc] ;  /* 0x002dbc0001337983 */ /* 0x000ea20000300800 */
[----:B-1----:R-:W-:-:S03]  /*caf10*/  IMAD.MOV.U32 R47, RZ, RZ, R0 ;  /* 0x000000ffff2f7224 */ /* 0x002fc600078e0000 */
[----:B--2---:R-:W-:Y:S04]  /*caf20*/  STL.64 [R1+0x8768], R50 ;  /* 0x0087683201007387 */ /* 0x004fe80000100a00 */
[----:B---3--:R-:W-:Y:S04]  /*caf30*/  STL.64 [R1+0x8760], R48 ;  /* 0x0087603001007387 */ /* 0x008fe80000100a00 */
        /* <DEDUP_REMOVED lines=8> */
[----:B0-----:R-:W2:Y:S04]  /*cafc0*/  LDL.LU R36, [R1+0x2df0] ;  /* 0x002df00001247983 */ /* 0x001ea80000300800 */
[----:B------:R-:W2:Y:S04]  /*cafd0*/  LDL.LU R37, [R1+0x2df4] ;  /* 0x002df40001257983 */ /* 0x000ea80000300800 */
[----:B------:R-:W2:Y:S04]  /*cafe0*/  LDL.LU R38, [R1+0x2df8] ;  /* 0x002df80001267983 */ /* 0x000ea80000300800 */
[----:B------:R-:W2:Y:S04]  /*caff0*/  LDL.LU R39, [R1+0x2dfc] ;  /* 0x002dfc0001277983 */ /* 0x000ea80000300800 */
[----:B--2---:R0:W-:Y:S04]  /*cb000*/  STL.64 [R1+0x8788], R38 ;  /* 0x0087882601007387 */ /* 0x0041e80000100a00 */
[----:B0-----:R-:W2:Y:S04]  /*cb010*/  LDL R38, [R1+0x98] ;  /* 0x0000980001267983 */ /* 0x001ea80000100800 */
[----:B------:R-:W2:Y:S04]  /*cb020*/  LDL R39, [R1+0x9c] ;  /* 0x00009c0001277983 */ /* 0x000ea80000100800 */
[----:B------:R-:W-:Y:S04]  /*cb030*/  STL.64 [R1+0x8780], R36 ;  /* 0x0087802401007387 */ /* 0x000fe80000100a00 */
[----:B------:R-:W2:Y:S04]  /*cb040*/  LDL.64 R24, [R1+0x90] ;  /* 0x0000900001187983 */ /* 0x000ea80000100a00 */
        /* <DEDUP_REMOVED lines=10> */
[----:B------:R-:W3:Y:S04]  /*cb0f0*/  LDL R26, [R1+0x88] ;  /* 0x00008800011a7983 */ /* 0x000ee80000100800 */
[----:B------:R-:W3:Y:S04]  /*cb100*/  LDL.LU R48, [R1+0x2de0] ;  /* 0x002de00001307983 */ /* 0x000ee80000300800 */
[----:B------:R-:W3:Y:S04]  /*cb110*/  LDL.LU R49, [R1+0x2de4] ;  /* 0x002de40001317983 */ /* 0x000ee80000300800 */
[----:B------:R-:W3:Y:S04]  /*cb120*/  LDL.LU R50, [R1+0x2de8] ;  /* 0x002de80001327983 */ /* 0x000ee80000300800 */
[----:B------:R-:W3:Y:S04]  /*cb130*/  LDL.LU R51, [R1+0x2dec] ;  /* 0x002dec0001337983 */ /* 0x000ee80000300800 */
[----:B------:R-:W3:Y:S04]  /*cb140*/  LDL.64 R44, [R1+0x80] ;  /* 0x00008000012c7983 */ /* 0x000ee80000100a00 */
[----:B------:R-:W3:Y:S04]  /*cb150*/  LDL.64 R2, [R1+0x70] ;  /* 0x0000700001027983 */ /* 0x000ee80000100a00 */
[----:B------:R-:W3:Y:S04]  /*cb160*/  LDL.64 R22, [R1+0x60] ;  /* 0x0000600001167983 */ /* 0x000ee80000100a00 */
[----:B------:R-:W3:Y:S04]  /*cb170*/  LDL.LU R16, [R1+0x2d80] ;  /* 0x002d800001107983 */ /* 0x000ee80000300800 */
[----:B------:R-:W3:Y:S04]  /*cb180*/  LDL.LU R17, [R1+0x2d84] ;  /* 0x002d840001117983 */ /* 0x000ee80000300800 */
[----:B------:R-:W3:Y:S04]  /*cb190*/  LDL.LU R18, [R1+0x2d88] ;  /* 0x002d880001127983 */ /* 0x000ee80000300800 */
[----:B------:R-:W4:Y:S04]  /*cb1a0*/  LDL.LU R19, [R1+0x2d8c] ;  /* 0x002d8c0001137983 */ /* 0x000f280000300800 */
[----:B------:R-:W4:Y:S04]  /*cb1b0*/  LDL.64 R10, [R1+0x50] ;  /* 0x00005000010a7983 */ /* 0x000f280000100a00 */
[----:B------:R-:W4:Y:S04]  /*cb1c0*/  LDL.LU R4, [R1+0x2d60] ;  /* 0x002d600001047983 */ /* 0x000f280000300800 */
[----:B------:R-:W4:Y:S04]  /*cb1d0*/  LDL.LU R5, [R1+0x2d64] ;  /* 0x002d640001057983 */ /* 0x000f280000300800 */
[----:B------:R-:W4:Y:S04]  /*cb1e0*/  LDL.LU R6, [R1+0x2d68] ;  /* 0x002d680001067983 */ /* 0x000f280000300800 */
[----:B------:R-:W4:Y:S04]  /*cb1f0*/  LDL.LU R7, [R1+0x2d6c] ;  /* 0x002d6c0001077983 */ /* 0x000f280000300800 */
[----:B------:R-:W4:Y:S04]  /*cb200*/  LDL.64 R42, [R1+0x40] ;  /* 0x00004000012a7983 */ /* 0x000f280000100a00 */
[----:B------:R-:W4:Y:S04]  /*cb210*/  LDL.64 R54, [R1+0x30] ;  /* 0x0000300001367983 */ /* 0x000f280000100a00 */
[----:B------:R-:W4:Y:S04]  /*cb220*/  LDL.LU R56, [R1+0x2d20] ;  /* 0x002d200001387983 */ /* 0x000f280000300800 */
[----:B------:R-:W4:Y:S04]  /*cb230*/  LDL.LU R57, [R1+0x2d24] ;  /* 0x002d240001397983 */ /* 0x000f280000300800 */
[----:B------:R-:W4:Y:S04]  /*cb240*/  LDL.LU R58, [R1+0x2d28] ;  /* 0x002d2800013a7983 */ /* 0x000f280000300800 */
[----:B------:R-:W4:Y:S04]  /*cb250*/  LDL.LU R59, [R1+0x2d2c] ;  /* 0x002d2c00013b7983 */ /* 0x000f280000300800 */
[----:B------:R-:W-:Y:S04]  /*cb260*/  STL [R1+0x85dc], R33 ;  /* 0x0085dc2101007387 */ /* 0x000fe80000100800 */
[----:B------:R-:W-:Y:S01]  /*cb270*/  STL [R1+0x85d8], R32 ;  /* 0x0085d82001007387 */ /* 0x000fe20000100800 */
[----:B--2---:R-:W-:Y:S03]  /*cb280*/  HMMA.16816.F32 R36, R28, R38, R12 ;  /* 0x000000261c24723c */ /* 0x004fe6000000180c */
[----:B------:R-:W2:Y:S04]  /*cb290*/  LDL.LU.64 R14, [R1+0x8798] ;  /* 0x00879800010e7983 */ /* 0x000ea80000300a00 */
[----:B------:R-:W2:-:S12]  /*cb2a0*/  LDL.LU.64 R12, [R1+0x8790] ;  /* 0x00879000010c7983 */ /* 0x000e980000300a00 */
[----:B------:R-:W-:Y:S04]  /*cb2b0*/  STL.64 [R1+0x1430], R36 ;  /* 0x0014302401007387 */ /* 0x000fe80000100a00 */
[----:B------:R0:W-:Y:S04]  /*cb2c0*/  STL.64 [R1+0x1438], R38 ;  /* 0x0014382601007387 */ /* 0x0001e80000100a00 */
[----:B0-----:R-:W2:Y:S04]  /*cb2d0*/  LDL.LU.64 R38, [R1+0x8788] ;  /* 0x0087880001267983 */ /* 0x001ea80000300a00 */
[----:B------:R-:W2:Y:S01]  /*cb2e0*/  LDL.LU.64 R36, [R1+0x8780] ;  /* 0x0087800001247983 */ /* 0x000ea20000300a00 */
[----:B------:R-:W-:-:S02]  /*cb2f0*/  IMAD.MOV.U32 R33, RZ, RZ, R24 ;  /* 0x000000ffff217224 */ /* 0x000fc400078e0018 */
[----:B------:R-:W-:Y:S02]  /*cb300*/  IMAD.MOV.U32 R32, RZ, RZ, R25 ;  /* 0x000000ffff207224 */ /* 0x000fe400078e0019 */
[----:B---3--:R-:W-:Y:S01]  /*cb310*/  IMAD.MOV.U32 R27, RZ, RZ, R0 ;  /* 0x000000ffff1b7224 */ /* 0x008fe200078e0000 */
[----:B--2---:R-:W-:-:S15]  /*cb320*/  HMMA.16816.F32 R36, R28, R24, R36 ;  /* 0x000000181c24723c */ /* 0x004fde0000001824 */
[----:B------:R-:W-:-:S04]  /*cb330*/  NOP ;  /* 0x0000000000007918 */ /* 0x000fc80000000000 */
[----:B------:R-:W-:Y:S04]  /*cb340*/  STL.64 [R1+0x1420], R36 ;  /* 0x0014202401007387 */ /* 0x000fe80000100a00 */
[----:B------:R0:W-:Y:S04]  /*cb350*/  STL.64 [R1+0x1428], R38 ;  /* 0x0014282601007387 */ /* 0x0001e80000100a00 */
[----:B0-----:R-:W2:Y:S04]  /*cb360*/  LDL.LU.64 R38, [R1+0x8778] ;  /* 0x0087780001267983 */ /* 0x001ea80000300a00 */
[----:B------:R-:W2:Y:S04]  /*cb370*/  LDL.LU.64 R36, [R1+0x8770] ;  /* 0x0087700001247983 */ /* 0x000ea80000300a00 */
[----:B------:R-:W-:Y:S04]  /*cb380*/  STL.64 [R1+0x8648], R34 ;  /* 0x0086482201007387 */ /* 0x000fe80000100a00 */
[----:B------:R0:W-:Y:S01]  /*cb390*/  STL.64 [R1+0x8640], R32 ;  /* 0x0086402001007387 */ /* 0x0001e20000100a00 */
[C---:B------:R-:W-:Y:S03]  /*cb3a0*/  HMMA.16816.F32 R24, R28.reuse, R26, R48 ;  /* 0x0000001a1c18723c */ /* 0x040fe60000001830 */
[----:B0-----:R-:W3:Y:S04]  /*cb3b0*/  LDL.LU R32, [R1+0x2da0] ;  /* 0x002da00001207983 */ /* 0x001ee80000300800 */
[----:B------:R-:W3:Y:S04]  /*cb3c0*/  LDL.LU R33, [R1+0x2da4] ;  /* 0x002da40001217983 */ /* 0x000ee80000300800 */
[----:B------:R-:W3:Y:S04]  /*cb3d0*/  LDL.LU R34, [R1+0x2da8] ;  /* 0x002da80001227983 */ /* 0x000ee80000300800 */
[----:B------:R-:W3:Y:S04]  /*cb3e0*/  LDL.LU R35, [R1+0x2dac] ;  /* 0x002dac0001237983 */ /* 0x000ee80000300800 */
[----:B------:R-:W3:Y:S04]  /*cb3f0*/  LDL.LU.64 R50, [R1+0x8768] ;  /* 0x0087680001327983 */ /* 0x000ee80000300a00 */
[----:B------:R-:W3:Y:S01]  /*cb400*/  LDL.LU.64 R48, [R1+0x8760] ;  /* 0x0087600001307983 */ /* 0x000ee20000300a00 */
[----:B------:R-:W-:Y:S03]  /*cb410*/  HMMA.16816.F32 R12, R28, R44, R12 ;  /* 0x0000002c1c0c723c */ /* 0x000fe6000000180c */
[----:B------:R-:W-:Y:S04]  /*cb420*/  STL.64 [R1+0x1410], R24 ;  /* 0x0014101801007387 */ /* 0x000fe80000100a00 */
[----:B------:R0:W-:Y:S01]  /*cb430*/  STL.64 [R1+0x1418], R26 ;  /* 0x0014181a01007387 */ /* 0x0001e20000100a00 */
[----:B------:R-:W-:-:S03]  /*cb440*/  IMAD.MOV.U32 R0, RZ, RZ, R45 ;  /* 0x000000ffff007224 */ /* 0x000fc600078e002d */
[----:B0-----:R-:W4:Y:S04]  /*cb450*/  LDL.LU.64 R26, [R1+0x8758] ;  /* 0x00875800011a7983 */ /* 0x001f280000300a00 */
[----:B------:R-:W4:Y:S04]  /*cb460*/  LDL.LU.64 R24, [R1+0x8750] ;  /* 0x0087500001187983 */ /* 0x000f280000300a00 */
[----:B------:R-:W-:Y:S04]  /*cb470*/  STL.64 [R1+0x1400], R12 ;  /* 0x0014000c01007387 */ /* 0x000fe80000100a00 */
[----:B------:R0:W-:Y:S04]  /*cb480*/  STL.64 [R1+0x1408], R14 ;  /* 0x0014080e01007387 */ /* 0x0001e80000100a00 */
[----:B0-----:R-:W4:Y:S04]  /*cb490*/  LDL.LU.64 R14, [R1+0x8748] ;  /* 0x00874800010e7983 */ /* 0x001f280000300a00 */
[----:B------:R-:W4:Y:S04]  /*cb4a0*/  LDL.LU.64 R12, [R1+0x8740] ;  /* 0x00874000010c7983 */ /* 0x000f280000300a00 */
[----:B------:R-:W-:Y:S01]  /*cb4b0*/  STL [R1+0x8450], R0 ;  /* 0x0084500001007387 */ /* 0x000fe20000100800 */
[C---:B--2---:R-:W-:Y:S03]  /*cb4c0*/  HMMA.16816.F32 R44, R28.reuse, R46, R36 ;  /* 0x0000002e1c2c723c */ /* 0x044fe60000001824 */
[----:B------:R-:W2:Y:S04]  /*cb4d0*/  LDL.LU.64 R38, [R1+0x8738] ;  /* 0x0087380001267983 */ /* 0x000ea80000300a00 */
[----:B------:R-:W2:Y:S01]  /*cb4e0*/  LDL.LU.64 R36, [R1+0x8730] ;  /* 0x0087300001247983 */ /* 0x000ea20000300a00 */
[C---:B---3--:R-:W-:Y:S11]  /*cb4f0*/  HMMA.16816.F32 R48, R28.reuse, R2, R48 ;  /* 0x000000021c30723c */ /* 0x048ff60000001830 */
        /* <DEDUP_REMOVED lines=8> */
[----:B------:R-:W-:Y:S01]  /*cb580*/  HMMA.16816.F32 R32, R28, R20, R32 ;  /* 0x000000141c20723c */ /* 0x000fe20000001820 */
[----:B------:R-:W-:-:S02]  /*cb590*/  IMAD.MOV.U32 R0, RZ, RZ, R3 ;  /* 0x000000ffff007224 */ /* 0x000fc400078e0003 */
[----:B------:R-:W3:Y:S04]  /*cb5a0*/  LDL.LU.64 R2, [R1+0x8708] ;  /* 0x0087080001027983 */ /* 0x000ee80000300a00 */
[----:B------:R0:W-:Y:S01]  /*cb5b0*/  STL [R1+0x8454], R0 ;  /* 0x0084540001007387 */ /* 0x0001e20000100800 */
[C---:B----4-:R-:W-:Y:S08]  /*cb5c0*/  HMMA.16816.F32 R24, R28.reuse, R22, R24 ;  /* 0x000000161c18723c */ /* 0x050ff00000001818 */
[C---:B------:R-:W-:Y:S08]  /*cb5d0*/  HMMA.16816.F32 R16, R28.reuse, R8, R16 ;  /* 0x000000081c10723c */ /* 0x040ff00000001810 */
[----:B------:R-:W-:Y:S01]  /*cb5e0*/  HMMA.16816.F32 R12, R28, R10, R12 ;  /* 0x0000000a1c0c723c */ /* 0x000fe2000000180c */
[----:B0-----:R-:W-:Y:S01]  /*cb5f0*/  IMAD.MOV.U32 R0, RZ, RZ, R23 ;  /* 0x000000ffff007224 */ /* 0x001fe200078e0017 */
[----:B------:R-:W-:Y:S04]  /*cb600*/  STL.64 [R1+0x13d0], R32 ;  /* 0x0013d02001007387 */ /* 0x000fe80000100a00 */
[----:B------:R-:W-:Y:S04]  /*cb610*/  STL.64 [R1+0x13d8], R34 ;  /* 0x0013d82201007387 */ /* 0x000fe80000100a00 */
[----:B------:R0:W-:Y:S02]  /*cb620*/  STL [R1+0x8458], R0 ;  /* 0x0084580001007387 */ /* 0x0001e40000100800 */
[----:B0-----:R-:W-:-:S02]  /*cb630*/  IMAD.MOV.U32 R0, RZ, RZ, R11 ;  /* 0x000000ffff007224 */ /* 0x001fc400078e000b */
        /* <DEDUP_REMOVED lines=13> */
[C---:B--2---:R-:W-:Y:S08]  /*cb710*/  HMMA.16816.F32 R4, R28.reuse, R42, R36 ;  /* 0x0000002a1c04723c */ /* 0x044ff00000001824 */
[C---:B---3--:R-:W-:Y:S11]  /*cb720*/  HMMA.16816.F32 R8, R28.reuse, R52, R44 ;  /* 0x000000341c08723c */ /* 0x048ff6000000182c */
[----:B------:R-:W-:Y:S04]  /*cb730*/  STL.64 [R1+0x1380], R4 ;  /* 0x0013800401007387 */ /* 0x000fe80000100a00 */
[----:B------:R0:W-:Y:S02]  /*cb740*/  STL.64 [R1+0x1388], R6 ;  /* 0x0013880601007387 */ /* 0x0001e40000100a00 */
[C---:B0-----:R-:W-:Y:S02]  /*cb750*/  HMMA.16816.F32 R4, R28.reuse, R54, R48 ;  /* 0x000000361c04723c */ /* 0x041fe40000001830 */
[----:B------:R-:W-:Y:S04]  /*cb760*/  STL.64 [R1+0x1370], R8 ;  /* 0x0013700801007387 */ /* 0x000fe80000100a00 */
[----:B------:R0:W-:Y:S02]  /*cb770*/  STL.64 [R1+0x1378], R10 ;  /* 0x0013780a01007387 */ /* 0x0001e40000100a00 */
[C---:B0-----:R-:W-:Y:S02]  /*cb780*/  HMMA.16816.F32 R8, R28.reuse, R60, R56 ;  /* 0x0000003c1c08723c */ /* 0x041fe40000001838 */
[----:B------:R-:W-:Y:S09]  /*cb790*/  STL [R1+0x8464], R0 ;  /* 0x0084640001007387 */ /* 0x000ff20000100800 */
        /* <DEDUP_REMOVED lines=27> */
[----:B---3--:R3:W-:Y:S04]  /*cb950*/  STL.64 [R1+0x86f8], R52 ;  /* 0x0086f83401007387 */ /* 0x0087e80000100a00 */
[----:B------:R-:W4:Y:S04]  /*cb960*/  LDL.LU R44, [R1+0x2cd0] ;  /* 0x002cd000012c7983 */ /* 0x000f280000300800 */
[----:B------:R-:W4:Y:S04]  /*cb970*/  LDL.LU R45, [R1+0x2cd4] ;  /* 0x002cd400012d7983 */ /* 0x000f280000300800 */
[----:B------:R-:W4:Y:S04]  /*cb980*/  LDL.LU R46, [R1+0x2cd8] ;  /* 0x002cd800012e7983 */ /* 0x000f280000300800 */
[----:B------:R-:W4:Y:S04]  /*cb990*/  LDL.LU R47, [R1+0x2cdc] ;  /* 0x002cdc00012f7983 */ /* 0x000f280000300800 */
[----:B------:R-:W4:Y:S04]  /*cb9a0*/  LDL R42, [R1+0x8] ;  /* 0x00000800012a7983 */ /* 0x000f280000100800 */
        /* <DEDUP_REMOVED lines=11> */
[----:B---3--:R-:W2:Y:S04]  /*cba60*/  LDL.LU R52, [R1+0x2d10] ;  /* 0x002d100001347983 */ /* 0x008ea80000300800 */
[----:B------:R-:W2:Y:S04]  /*cba70*/  LDL.LU R53, [R1+0x2d14] ;  /* 0x002d140001357983 */ /* 0x000ea80000300800 */
[----:B------:R-:W2:Y:S04]  /*cba80*/  LDL.LU R54, [R1+0x2d18] ;  /* 0x002d180001367983 */ /* 0x000ea80000300800 */
[----:B------:R-:W2:Y:S04]  /*cba90*/  LDL.LU R55, [R1+0x2d1c] ;  /* 0x002d1c0001377983 */ /* 0x000ea80000300800 */
[----:B------:R-:W2:Y:S04]  /*cbaa0*/  LDL.64 R12, [R1+0x20] ;  /* 0x00002000010c7983 */ /* 0x000ea80000100a00 */
[----:B------:R-:W3:Y:S04]  /*cbab0*/  LDL.64 R40, [R1+0x10] ;  /* 0x0000100001287983 */ /* 0x000ee80000100a00 */
[----:B------:R-:W3:Y:S04]  /*cbac0*/  LDL.LU R36, [R1+0x2ce0] ;  /* 0x002ce00001247983 */ /* 0x000ee80000300800 */
[----:B------:R-:W3:Y:S04]  /*cbad0*/  LDL.LU R37, [R1+0x2ce4] ;  /* 0x002ce40001257983 */ /* 0x000ee80000300800 */
[----:B------:R-:W3:Y:S04]  /*cbae0*/  LDL.LU R38, [R1+0x2ce8] ;  /* 0x002ce80001267983 */ /* 0x000ee80000300800 */
[----:B------:R-:W3:Y:S04]  /*cbaf0*/  LDL.LU R39, [R1+0x2cec] ;  /* 0x002cec0001277983 */ /* 0x000ee80000300800 */
[----:B------:R-:W3:Y:S04]  /*cbb00*/  LDL.64 R60, [R1] ;  /* 0x00000000013c7983 */ /* 0x000ee80000100a00 */
        /* <DEDUP_REMOVED lines=24> */
[----:B--2---:R-:W-:Y:S01]  /*cbc90*/  HMMA.16816.F32 R52, R28, R12, R52 ;  /* 0x0000000c1c34723c */ /* 0x004fe20000001834 */
[----:B------:R-:W-:-:S07]  /*cbca0*/  IMAD.MOV.U32 R0, RZ, RZ, R13 ;  /* 0x000000ffff007224 */ /* 0x000fce00078e000d */
[C---:B----4-:R-:W-:Y:S08]  /*cbcb0*/  HMMA.16816.F32 R12, R28.reuse, R14, R20 ;  /* 0x0000000e1c0c723c */ /* 0x050ff00000001814 */
        /* <DEDUP_REMOVED lines=8> */
[----:B------:R-:W3:Y:S01]  /*cbd40*/  LDL.LU.64 R20, [R1+0x86e8] ;  /* 0x0086e80001147983 */ /* 0x000ee20000300a00 */
[----:B0-----:R-:W-:-:S02]  /*cbd50*/  IMAD.MOV.U32 R0, RZ, RZ, R41 ;  /* 0x000000ffff007224 */ /* 0x001fc400078e0029 */
[----:B------:R-:W-:Y:S01]  /*cbd60*/  HMMA.16816.F32 R40, R28, R42, R36 ;  /* 0x0000002a1c28723c */ /* 0x000fe20000001824 */
        /* <DEDUP_REMOVED lines=8> */
[----:B------:R0:W-:Y:S04]  /*cbdf0*/  STL [R1+0x846c], R0 ;  /* 0x00846c0001007387 */ /* 0x0001e80000100800 */
[----:B------:R-:W2:Y:S04]  /*cbe00*/  LDL.LU.64 R38, [R1+0x86c0] ;  /* 0x0086c00001267983 */ /* 0x000ea80000300a00 */
[----:B------:R-:W2:Y:S04]  /*cbe10*/  LDL.LU.64 R36, [R1+0x86b8] ;  /* 0x0086b80001247983 */ /* 0x000ea80000300a00 */
[----:B------:R-:W-:Y:S04]  /*cbe20*/  STL.64 [R1+0x1310], R40 ;  /* 0x0013102801007387 */ /* 0x000fe80000100a00 */
[----:B------:R1:W-:Y:S01]  /*cbe30*/  STL.64 [R1+0x1318], R42 ;  /* 0x0013182a01007387 */ /* 0x0003e20000100a00 */
[----:B0-----:R-:W-:-:S03]  /*cbe40*/  IMAD.MOV.U32 R0, RZ, RZ, R61 ;  /* 0x000000ffff007224 */ /* 0x001fc600078e003d */
[----:B-1----:R-:W2:Y:S04]  /*cbe50*/  LDL.LU.64 R42, [R1+0x86b0] ;  /* 0x0086b000012a7983 */ /* 0x002ea80000300a00 */
[----:B------:R-:W2:Y:S04]  /*cbe60*/  LDL.LU.64 R40, [R1+0x86a8] ;  /* 0x0086a80001287983 */ /* 0x000ea80000300a00 */
[----:B------:R-:W-:Y:S04]  /*cbe70*/  STL.64 [R1+0x1300], R44 ;  /* 0x0013002c01007387 */ /* 0x000fe80000100a00 */
[----:B------:R0:W-:Y:S04]  /*cbe80*/  STL.64 [R1+0x1308], R46 ;  /* 0x0013082e01007387 */ /* 0x0001e80000100a00 */
[----:B0-----:R-:W2:Y:S04]  /*cbe90*/  LDL.LU.64 R46, [R1+0x86a0] ;  /* 0x0086a000012e7983 */ /* 0x001ea80000300a00 */
[----:B------:R-:W4:Y:S04]  /*cbea0*/  LDL.LU.64 R44, [R1+0x8698] ;  /* 0x00869800012c7983 */ /* 0x000f280000300a00 */
[----:B------:R-:W2:Y:S04]  /*cbeb0*/  LDL.LU.64 R60, [R1+0x8690] ;  /* 0x00869000013c7983 */ /* 0x000ea80000300a00 */
[----:B------:R-:W-:Y:S01]  /*cbec0*/  STL [R1+0x8570], R0 ;  /* 0x0085700001007387 */ /* 0x000fe20000100800 */
[----:B--2---:R-:W-:-:S15]  /*cbed0*/  HMMA.16816.F32 R56, R28, R60, R56 ;  /* 0x0000003c1c38723c */ /* 0x004fde0000001838 */
[----:B------:R-:W-:-:S04]  /*cbee0*/  NOP ;  /* 0x0000000000007918 */ /* 0x000fc80000000000 */
        /* <DEDUP_REMOVED lines=23> */
[C---:B----4-:R-:W-:Y:S08]  /*cc060*/  HMMA.16816.F32 R12, R28.reuse, R44, R12 ;  /* 0x0000002c1c0c723c */ /* 0x050ff0000000180c */
[C---:B------:R-:W-:Y:S08]  /*cc070*/  HMMA.16816.F32 R8, R28.reuse, R42, R8 ;  /* 0x0000002a1c08723c */ /* 0x040ff00000001808 */
[C---:B------:R-:W-:Y:S08]  /*cc080*/  HMMA.16816.F32 R4, R28.reuse, R40, R4 ;  /* 0x000000281c04723c */ /* 0x040ff00000001804 */
[C---:B--2---:R-:W-:Y:S08]  /*cc090*/  HMMA.16816.F32 R24, R28.reuse, R50, R24 ;  /* 0x000000321c18723c */ /* 0x044ff00000001818 */
[C---:B---3--:R-:W-:Y:S08]  /*cc0a0*/  HMMA.16816.F32 R20, R28.reuse, R48, R20 ;  /* 0x000000301c14723c */ /* 0x048ff00000001814 */
[C---:B------:R-:W-:Y:S08]  /*cc0b0*/  HMMA.16816.F32 R32, R28.reuse, R52, R32 ;  /* 0x000000341c20723c */ /* 0x040ff00000001820 */
[----:B------:R-:W-:Y:S01]  /*cc0c0*/  HMMA.16816.F32 R56, R28, R54, R56 ;  /* 0x000000361c38723c */ /* 0x000fe20000001838 */
[----:B------:R-:W-:-:S15]  /*cc0d0*/  STL.64 [R1+0x8348], R54 ;  /* 0x0083483601007387 */ /* 0x000fde0000100a00 */
[----:B------:R-:W-:-:S03]  /*cc0e0*/  NOP ;  /* 0x0000000000007918 */ /* 0x000fc60000000000 */
        /* <DEDUP_REMOVED lines=17> */
[----:B0-----:R-:W4:Y:S04]  /*cc200*/  LDL.LU R56, [R1+0x2b20] ;  /* 0x002b200001387983 */ /* 0x001f280000300800 */
[----:B------:R0:W-:Y:S04]  /*cc210*/  STL.64 [R1+0x1260], R8 ;  /* 0x0012600801007387 */ /* 0x0001e80000100a00 */
[----:B------:R0:W-:Y:S04]  /*cc220*/  STL.64 [R1+0x1268], R10 ;  /* 0x0012680a01007387 */ /* 0x0001e80000100a00 */
[----:B------:R-:W-:Y:S04]  /*cc230*/  STL.64 [R1+0x1250], R4 ;  /* 0x0012500401007387 */ /* 0x000fe80000100a00 */
[----:B------:R-:W-:Y:S04]  /*cc240*/  STL.64 [R1+0x1258], R6 ;  /* 0x0012580601007387 */ /* 0x000fe80000100a00 */
        /* <DEDUP_REMOVED lines=9> */
[----:B---3--:R-:W3:Y:S04]  /*cc2e0*/  LDL.LU R44, [R1+0x2b50] ;  /* 0x002b5000012c7983 */ /* 0x008ee80000300800 */
        /* <DEDUP_REMOVED lines=11> */
[----:B-1----:R-:W3:Y:S04]  /*cc3a0*/  LDL.LU R56, [R1+0x2c10] ;  /* 0x002c100001387983 */ /* 0x002ee80000300800 */
        /* <DEDUP_REMOVED lines=34> */
[----:B---3--:R-:W-:-:S15]  /*cc5d0*/  HMMA.16816.F32 R56, R28, R38, R56 ;  /* 0x000000261c38723c */ /* 0x008fde0000001838 */
        /* <DEDUP_REMOVED lines=28> */
[----:B------:R-:W-:Y:S01]  /*cc7a0*/  STL [R1+0x857c], R3 ;  /* 0x00857c0301007387 */ /* 0x000fe20000100800 */
        /* <DEDUP_REMOVED lines=59> */
[----:B------:R-:W2:Y:S10]  /*ccb60*/  LDL R58, [R1+0x88] ;  /* 0x00008800013a7983 */ /* 0x000eb40000100800 */
[----:B------:R-:W-:Y:S04]  /*ccb70*/  STL.64 [R1+0x1160], R8 ;  /* 0x0011600801007387 */ /* 0x000fe80000100a00 */
[----:B------:R-:W-:Y:S04]  /*ccb80*/  STL.64 [R1+0x1168], R10 ;  /* 0x0011680a01007387 */ /* 0x000fe80000100a00 */
[----:B------:R-:W-:Y:S04]  /*ccb90*/  STL.64 [R1+0x1150], R4 ;  /* 0x0011500401007387 */ /* 0x000fe80000100a00 */
[----:B------:R0:W-:Y:S04]  /*ccba0*/  STL.64 [R1+0x1158], R6 ;  /* 0x0011580601007387 */ /* 0x0001e80000100a00 */
[----:B------:R-:W2:Y:S04]  /*ccbb0*/  LDL R59, [R1+0x8c] ;  /* 0x00008c00013b7983 */ /* 0x000ea80000100800 */
[----:B------:R-:W3:Y:S04]  /*ccbc0*/  LDL.LU R52, [R1+0x29f0] ;  /* 0x0029f00001347983 */ /* 0x000ee80000300800 */
[----:B------:R-:W3:Y:S04]  /*ccbd0*/  LDL.LU R53, [R1+0x29f4] ;  /* 0x0029f40001357983 */ /* 0x000ee80000300800 */
[----:B------:R-:W2:Y:S04]  /*ccbe0*/  LDL.LU R54, [R1+0x29f8] ;  /* 0x0029f80001367983 */ /* 0x000ea80000300800 */
[----:B------:R-:W2:Y:S01]  /*ccbf0*/  LDL.LU R55, [R1+0x29fc] ;  /* 0x0029fc0001377983 */ /* 0x000ea20000300800 */
[----:B----4-:R-:W-:-:S02]  /*ccc00*/  IMAD.MOV.U32 R56, RZ, RZ, R33 ;  /* 0x000000ffff387224 */ /* 0x010fc400078e0021 */
[----:B------:R-:W-:Y:S01]  /*ccc10*/  IMAD.MOV.U32 R57, RZ, RZ, R32 ;  /* 0x000000ffff397224 */ /* 0x000fe200078e0020 */
[----:B--2---:R-:W-:Y:S04]  /*ccc20*/  STL.64 [R1+0x8478], R54 ;  /* 0x0084783601007387 */ /* 0x004fe80000100a00 */
[----:B---3--:R1:W-:Y:S04]  /*ccc30*/  STL.64 [R1+0x8470], R52 ;  /* 0x0084703401007387 */ /* 0x0083e80000100a00 */
[----:B------:R-:W2:Y:S04]  /*ccc40*/  LDL.LU R33, [R1+0x85dc] ;  /* 0x0085dc0001217983 */ /* 0x000ea80000300800 */
[----:B------:R-:W3:Y:S04]  /*ccc50*/  LDL.LU R32, [R1+0x85d8] ;  /* 0x0085d80001207983 */ /* 0x000ee80000300800 */
[----:B------:R4:W-:Y:S04]  /*ccc60*/  STL.64 [R1+0x8488], R58 ;  /* 0x0084883a01007387 */ /* 0x0009e80000100a00 */
[----:B------:R-:W-:Y:S04]  /*ccc70*/  STL.64 [R1+0x8480], R56 ;  /* 0x0084803801007387 */ /* 0x000fe80000100a00 */
[----:B------:R-:W4:Y:S04]  /*ccc80*/  LDL R46, [R1+0x98] ;  /* 0x00009800012e7983 */ /* 0x000f280000100800 */
[----:B------:R-:W4:Y:S04]  /*ccc90*/  LDL R47, [R1+0x9c] ;  /* 0x00009c00012f7983 */ /* 0x000f280000100800 */
        /* <DEDUP_REMOVED lines=16> */
[----:B--2---:R2:W-:Y:S04]  /*ccda0*/  STL.64 [R1+0x84b8], R38 ;  /* 0x0084b82601007387 */ /* 0x0045e80000100a00 */
[----:B------:R1:W-:Y:S04]  /*ccdb0*/  STL.64 [R1+0x84b0], R36 ;  /* 0x0084b02401007387 */ /* 0x0003e80000100a00 */
[----:B0-----:R-:W2:Y:S04]  /*ccdc0*/  LDL R6, [R1+0xa8] ;  /* 0x0000a80001067983 */ /* 0x001ea80000100800 */
[----:B------:R-:W2:Y:S04]  /*ccdd0*/  LDL R7, [R1+0xac] ;  /* 0x0000ac0001077983 */ /* 0x000ea80000100800 */
        /* <DEDUP_REMOVED lines=9> */
[----:B------:R-:W3:Y:S04]  /*cce70*/  LDL.LU R32, [R1+0x85c8] ;  /* 0x0085c80001207983 */ /* 0x000ee80000300800 */
[----:B------:R-:W-:Y:S04]  /*cce80*/  STL.64 [R1+0x84d8], R6 ;  /* 0x0084d80601007387 */ /* 0x000fe80000100a00 */
[----:B------:R0:W-:Y:S04]  /*cce90*/  STL.64 [R1+0x84d0], R4 ;  /* 0x0084d00401007387 */ /* 0x0001e80000100a00 */
        /* <DEDUP_REMOVED lines=8> */
[----:B----4-:R2:W-:Y:S04]  /*ccf20*/  STL.64 [R1+0x84e8], R22 ;  /* 0x0084e81601007387 */ /* 0x0105e80000100a00 */
        /* <DEDUP_REMOVED lines=10> */
[----:B------:R2:W-:Y:S04]  /*ccfd0*/  STL.64 [R1+0x8500], R12 ;  /* 0x0085000c01007387 */ /* 0x0005e80000100a00 */
[----:B-1----:R-:W2:Y:S04]  /*ccfe0*/  LDL.LU R52, [R1+0x2a70] ;  /* 0x002a700001347983 */ /* 0x002ea80000300800 */
[----:B------:R-:W2:Y:S04]  /*ccff0*/  LDL.LU R53, [R1+0x2a74] ;  /* 0x002a740001357983 */ /* 0x000ea80000300800 */
[----:B------:R-:W2:Y:S04]  /*cd000*/  LDL.LU R54, [R1+0x2a78] ;  /* 0x002a780001367983 */ /* 0x000ea80000300800 */
[----:B------:R-:W2:Y:S01]  /*cd010*/  LDL.LU R55, [R1+0x2a7c] ;  /* 0x002a7c0001377983 */ /* 0x000ea20000300800 */
[----:B----4-:R-:W-:-:S02]  /*cd020*/  IMAD.MOV.U32 R58, RZ, RZ, R33 ;  /* 0x000000ffff3a7224 */ /* 0x010fc400078e0021 */
[----:B---3--:R-:W-:Y:S01]  /*cd030*/  IMAD.MOV.U32 R59, RZ, RZ, R32 ;  /* 0x000000ffff3b7224 */ /* 0x008fe200078e0020 */
[----:B--2---:R1:W-:Y:S04]  /*cd040*/  STL.64 [R1+0x8518], R54 ;  /* 0x0085183601007387 */ /* 0x0043e80000100a00 */
[----:B------:R2:W-:Y:S04]  /*cd050*/  STL.64 [R1+0x8510], R52 ;  /* 0x0085103401007387 */ /* 0x0005e80000100a00 */
[----:B------:R-:W3:Y:S04]  /*cd060*/  LDL.LU R33, [R1+0x85bc] ;  /* 0x0085bc0001217983 */ /* 0x000ee80000300800 */
[----:B------:R-:W4:Y:S04]  /*cd070*/  LDL.LU R32, [R1+0x85b8] ;  /* 0x0085b80001207983 */ /* 0x000f280000300800 */
        /* <DEDUP_REMOVED lines=20> */
[----:B------:R-:W4:Y:S04]  /*cd1c0*/  LDL R36, [R1+0xe8] ;  /* 0x0000e80001247983 */ /* 0x000f280000100800 */
[----:B------:R-:W4:Y:S04]  /*cd1d0*/  LDL R37, [R1+0xec] ;  /* 0x0000ec0001257983 */ /* 0x000f280000100800 */
[----:B------:R-:W-:Y:S04]  /*cd1e0*/  STL.64 [R1+0x8558], R38 ;  /* 0x0085582601007387 */ /* 0x000fe80000100a00 */
[----:B----4-:R-:W-:Y:S04]  /*cd1f0*/  STL.64 [R1+0x8550], R36 ;  /* 0x0085502401007387 */ /* 0x010fe80000100a00 */
[----:B0-----:R-:W4:Y:S04]  /*cd200*/  LDL.LU R4, [R1+0x2ab0] ;  /* 0x002ab00001047983 */ /* 0x001f280000300800 */
[----:B------:R-:W4:Y:S04]  /*cd210*/  LDL.LU R5, [R1+0x2ab4] ;  /* 0x002ab40001057983 */ /* 0x000f280000300800 */
[----:B------:R-:W4:Y:S04]  /*cd220*/  LDL.LU R6, [R1+0x2ab8] ;  /* 0x002ab80001067983 */ /* 0x000f280000300800 */
[----:B------:R-:W4:Y:S01]  /*cd230*/  LDL.LU R7, [R1+0x2abc] ;  /* 0x002abc0001077983 */ /* 0x000f220000300800 */
[----:B---3--:R-:W-:-:S02]  /*cd240*/  IMAD.MOV.U32 R22, RZ, RZ, R33 ;  /* 0x000000ffff167224 */ /* 0x008fc400078e0021 */
[----:B--2---:R-:W-:Y:S01]  /*cd250*/  IMAD.MOV.U32 R23, RZ, RZ, R32 ;  /* 0x000000ffff177224 */ /* 0x004fe200078e0020 */
[----:B----4-:R-:W-:Y:S04]  /*cd260*/  STL.64 [R1+0x8568], R6 ;  /* 0x0085680601007387 */ /* 0x010fe80000100a00 */
        /* <DEDUP_REMOVED lines=11> */
[----:B------:R-:W3:Y:S04]  /*cd320*/  LDL.LU R12, [R1+0x2ad0] ;  /* 0x002ad000010c7983 */ /* 0x000ee80000300800 */
[----:B------:R-:W3:Y:S04]  /*cd330*/  LDL.LU R13, [R1+0x2ad4] ;  /* 0x002ad400010d7983 */ /* 0x000ee80000300800 */
[----:B------:R-:W3:Y:S04]  /*cd340*/  LDL.LU R14, [R1+0x2ad8] ;  /* 0x002ad800010e7983 */ /* 0x000ee80000300800 */
[----:B------:R-:W3:Y:S01]  /*cd350*/  LDL.LU R15, [R1+0x2adc] ;  /* 0x002adc00010f7983 */ /* 0x000ee20000300800 */
[----:B-1----:R-:W-:-:S02]  /*cd360*/  IMAD.MOV.U32 R54, RZ, RZ, R32 ;  /* 0x000000ffff367224 */ /* 0x002fc400078e0020 */
[----:B--2---:R-:W-:Y:S01]  /*cd370*/  IMAD.MOV.U32 R55, RZ, RZ, R33 ;  /* 0x000000ffff377224 */ /* 0x004fe200078e0021 */
[----:B------:R-:W2:Y:S04]  /*cd380*/  LDL.LU R32, [R1+0x85a4] ;  /* 0x0085a40001207983 */ /* 0x000ea80000300800 */
[----:B------:R-:W4:Y:S04]  /*cd390*/  LDL.LU R33, [R1+0x85a0] ;  /* 0x0085a00001217983 */ /* 0x000f280000300800 */
[----:B------:R-:W3:Y:S04]  /*cd3a0*/  LDL R52, [R1+0x108] ;  /* 0x0001080001347983 */ /* 0x000ee80000100800 */
[----:B------:R-:W3:Y:S04]  /*cd3b0*/  LDL R53, [R1+0x10c] ;  /* 0x00010c0001357983 */ /* 0x000ee80000100800 */
        /* <DEDUP_REMOVED lines=8> */
[----:B------:R-:W3:Y:S04]  /*cd440*/  LDL.LU R34, [R1+0x6430] ;  /* 0x0064300001227983 */ /* 0x000ee80000300800 */
[----:B------:R-:W3:Y:S04]  /*cd450*/  LDL.LU R3, [R1+0x642c] ;  /* 0x00642c0001037983 */ /* 0x000ee80000300800 */
[----:B------:R-:W3:Y:S04]  /*cd460*/  LDL.LU R35, [R1+0x6438] ;  /* 0x0064380001237983 */ /* 0x000ee80000300800 */
[----:B------:R-:W3:Y:S01]  /*cd470*/  LDL.LU R60, [R1+0x6434] ;  /* 0x00643400013c7983 */ /* 0x000ee20000300800 */
[----:B--2---:R-:W-:-:S02]  /*cd480*/  IMAD.MOV.U32 R47, RZ, RZ, R32 ;  /* 0x000000ffff2f7224 */ /* 0x004fc400078e0020 */
[----:B----4-:R-:W-:Y:S01]  /*cd490*/  IMAD.MOV.U32 R46, RZ, RZ, R33 ;  /* 0x000000ffff2e7224 */ /* 0x010fe200078e0021 */
        /* <DEDUP_REMOVED lines=27> */
[----:B------:R0:W-:Y:S01]  /*cd650*/  STL.64 [R1+0x8280], R24 ;  /* 0x0082801801007387 */ /* 0x0001e20000100a00 */
[----:B---3--:R-:W-:-:S02]  /*cd660*/  IMAD R3, R3, 0x100, R34 ;  /* 0x0000010003037824 */ /* 0x008fc400078e0222 */
[----:B------:R-:W-:Y:S01]  /*cd670*/  IMAD R60, R60, 0x100, R35 ;  /* 0x000001003c3c7824 */ /* 0x000fe200078e0223 */
[----:B0-----:R-:W3:Y:S04]  /*cd680*/  LDL.LU R24, [R1+0x2a60] ;  /* 0x002a600001187983 */ /* 0x001ee80000300800 */
[----:B------:R-:W3:Y:S04]  /*cd690*/  LDL.LU R25, [R1+0x2a64] ;  /* 0x002a640001197983 */ /* 0x000ee80000300800 */
[----:B------:R-:W3:Y:S04]  /*cd6a0*/  LDL.LU R26, [R1+0x2a68] ;  /* 0x002a6800011a7983 */ /* 0x000ee80000300800 */
[----:B------:R-:W3:Y:S04]  /*cd6b0*/  LDL.LU R27, [R1+0x2a6c] ;  /* 0x002a6c00011b7983 */ /* 0x000ee80000300800 */
[----:B------:R-:W3:Y:S04]  /*cd6c0*/  LDL.LU R34, [R1+0x859c] ;  /* 0x00859c0001227983 */ /* 0x000ee80000300800 */
[----:B------:R-:W3:Y:S01]  /*cd6d0*/  LDL.LU R35, [R1+0x8598] ;  /* 0x0085980001237983 */ /* 0x000ee20000300800 */
[----:B--2---:R-:W-:-:S03]  /*cd6e0*/  IMAD R61, R61, 0x100, R32 ;  /* 0x000001003d3d7824 */ /* 0x004fc600078e0220 */
[----:B------:R-:W2:Y:S01]  /*cd6f0*/  LDL.LU R32, [R1+0x8594] ;  /* 0x0085940001207983 */ /* 0x000ea20000300800 */
[----:B----4-:R-:W-:-:S03]  /*cd700*/  IMAD R0, R0, 0x100, R33 ;  /* 0x0000010000007824 */ /* 0x010fc600078e0221 */
[----:B------:R-:W2:Y:S02]  /*cd710*/  LDL.LU R33, [R1+0x8590] ;  /* 0x0085900001217983 */ /* 0x000ea40000300800 */
[----:B--2---:R-:W-:Y:S02]  /*cd720*/  HMMA.16816.F32 R28, R28, R32, R16 ;  /* 0x000000201c1c723c */ /* 0x004fe40000001810 */
[----:B------:R-:W2:Y:S04]  /*cd730*/  LDL.LU.64 R18, [R1+0x8588] ;  /* 0x0085880001127983 */ /* 0x000ea80000300a00 */
[----:B------:R-:W2:Y:S04]  /*cd740*/  LDL.LU.64 R16, [R1+0x8580] ;  /* 0x0085800001107983 */ /* 0x000ea80000300a00 */
[----:B---3--:R0:W-:Y:S04]  /*cd750*/  STL.64 [R1+0x8328], R34 ;  /* 0x0083282201007387 */ /* 0x0081e80000100a00 */
[----:B0-----:R-:W3:Y:S05]  /*cd760*/  LDL R34, [R1+0xc8] ;  /* 0x0000c80001227983 */ /* 0x001eea0000100800 */
[----:B------:R0:W-:Y:S04]  /*cd770*/  STL.64 [R1+0x9a0], R28 ;  /* 0x0009a01c01007387 */ /* 0x0001e80000100a00 */
[----:B------:R1:W-:Y:S04]  /*cd780*/  STL.64 [R1+0x9a8], R30 ;  /* 0x0009a81e01007387 */ /* 0x0003e80000100a00 */
[----:B------:R-:W3:Y:S01]  /*cd790*/  LDL R35, [R1+0xcc] ;  /* 0x0000cc0001237983 */ /* 0x000ee20000100800 */
[----:B0-----:R-:W-:-:S02]  /*cd7a0*/  F2FP.F16.E4M3.UNPACK_B R28, R3 ;  /* 0x00000003ff1c723e */ /* 0x001fc400020006ff */
[----:B------:R-:W-:Y:S02]  /*cd7b0*/  F2FP.F16.E4M3.UNPACK_B R29, R60 ;  /* 0x0000003cff1d723e */ /* 0x000fe400020006ff */
[----:B-1----:R-:W-:Y:S02]  /*cd7c0*/  F2FP.F16.E4M3.UNPACK_B R30, R61 ;  /* 0x0000003dff1e723e */ /* 0x002fe400020006ff */
[----:B------:R-:W-:-:S07]  /*cd7d0*/  F2FP.F16.E4M3.UNPACK_B R31, R0 ;  /* 0x00000000ff1f723e */ /* 0x000fce00020006ff */
[C---:B------:R-:W-:Y:S08]  /*cd7e0*/  HMMA.16816.F32 R4, R28.reuse, R44, R4 ;  /* 0x0000002c1c04723c */ /* 0x040ff00000001804 */
[C---:B------:R-:W-:Y:S08]  /*cd7f0*/  HMMA.16816.F32 R44, R28.reuse, R46, R36 ;  /* 0x0000002e1c2c723c */ /* 0x040ff00000001824 */
[C---:B------:R-:W-:Y:S01]  /*cd800*/  HMMA.16816.F32 R56, R28.reuse, R52, R56 ;  /* 0x000000341c38723c */ /* 0x040fe20000001838 */
[----:B------:R-:W-:Y:S04]  /*cd810*/  STL.64 [R1+0x8320], R32 ;  /* 0x0083202001007387 */ /* 0x000fe80000100a00 */
[----:B------:R-:W4:Y:S04]  /*cd820*/  LDL.LU R3, [R1+0x857c] ;  /* 0x00857c0001037983 */ /* 0x000f280000300800 */
[----:B------:R-:W3:Y:S04]  /*cd830*/  LDL.LU R60, [R1+0x8578] ;  /* 0x00857800013c7983 */ /* 0x000ee80000300800 */
[----:B------:R-:W3:Y:S04]  /*cd840*/  LDL.LU R61, [R1+0x8574] ;  /* 0x00857400013d7983 */ /* 0x000ee80000300800 */
[----:B------:R-:W3:Y:S04]  /*cd850*/  LDL.LU R0, [R1+0x8570] ;  /* 0x0085700001007983 */ /* 0x000ee80000300800 */
        /* <DEDUP_REMOVED lines=21> */
[----:B------:R-:W-:-:S15]  /*cd9b0*/  HMMA.16816.F32 R12, R28, R20, R12 ;  /* 0x000000141c0c723c */ /* 0x000fde000000180c */
[----:B------:R-:W-:-:S04]  /*cd9c0*/  NOP ;  /* 0x0000000000007918 */ /* 0x000fc80000000000 */
        /* <DEDUP_REMOVED lines=11> */
[C---:B---3--:R-:W-:Y:S08]  /*cda80*/  HMMA.16816.F32 R4, R28.reuse, R36, R4 ;  /* 0x000000241c04723c */ /* 0x048ff00000001804 */
[C---:B------:R-:W-:Y:S11]  /*cda90*/  HMMA.16816.F32 R36, R28.reuse, R38, R8 ;  /* 0x000000261c24723c */ /* 0x040ff60000001808 */
[----:B------:R-:W-:Y:S04]  /*cdaa0*/  STL.64 [R1+0x10e0], R4 ;  /* 0x0010e00401007387 */ /* 0x000fe80000100a00 */
[----:B------:R0:W-:Y:S01]  /*cdab0*/  STL.64 [R1+0x10e8], R6 ;  /* 0x0010e80601007387 */ /* 0x0001e20000100a00 */
[C---:B----4-:R-:W-:Y:S03]  /*cdac0*/  HMMA.16816.F32 R44, R28.reuse, R56, R44 ;  /* 0x000000381c2c723c */ /* 0x050fe6000000182c */
[----:B0-----:R-:W3:Y:S04]  /*cdad0*/  LDL.LU.64 R6, [R1+0x84d8] ;  /* 0x0084d80001067983 */ /* 0x001ee80000300a00 */
[----:B------:R-:W4:Y:S04]  /*cdae0*/  LDL.LU.64 R4, [R1+0x84d0] ;  /* 0x0084d00001047983 */ /* 0x000f280000300a00 */
[----:B------:R-:W3:Y:S04]  /*cdaf0*/  LDL.LU.64 R10, [R1+0x84c8] ;  /* 0x0084c800010a7983 */ /* 0x000ee80000300a00 */
[----:B------:R-:W3:Y:S04]  /*cdb00*/  LDL.LU.64 R8, [R1+0x84c0] ;  /* 0x0084c00001087983 */ /* 0x000ee80000300a00 */
        /* <DEDUP_REMOVED lines=21> */
[C---:B------:R-:W-:Y:S11]  /*cdc60*/  HMMA.16816.F32 R16, R28.reuse, R18, R20 ;  /* 0x000000121c10723c */ /* 0x040ff60000001814 */
[----:B------:R-:W-:Y:S04]  /*cdc70*/  STL.64 [R1+0x1090], R24 ;  /* 0x0010901801007387 */ /* 0x000fe80000100a00 */
[----:B------:R-:W-:Y:S04]  /*cdc80*/  STL.64 [R1+0x1098], R26 ;  /* 0x0010981a01007387 */ /* 0x000fe80000100a00 */
[----:B------:R-:W-:Y:S04]  /*cdc90*/  STL.64 [R1+0x1080], R16 ;  /* 0x0010801001007387 */ /* 0x000fe80000100a00 */
[----:B------:R-:W-:Y:S01]  /*cdca0*/  STL.64 [R1+0x1088], R18 ;  /* 0x0010881201007387 */ /* 0x000fe20000100a00 */
[C---:B----4-:R-:W-:Y:S08]  /*cdcb0*/  HMMA.16816.F32 R12, R28.reuse, R4, R12 ;  /* 0x000000041c0c723c */ /* 0x050ff0000000180c */
[C---:B---3--:R-:W-:Y:S08]  /*cdcc0*/  HMMA.16816.F32 R8, R28.reuse, R6, R8 ;  /* 0x000000061c08723c */ /* 0x048ff00000001808 */
[C---:B------:R-:W-:Y:S03]  /*cdcd0*/  HMMA.16816.F32 R4, R28.reuse, R44, R36 ;  /* 0x0000002c1c04723c */ /* 0x040fe60000001824 */
[----:B------:R-:W-:Y:S04]  /*cdce0*/  STL.64 [R1+0x1070], R12 ;  /* 0x0010700c01007387 */ /* 0x000fe80000100a00 */
[----:B------:R0:W-:Y:S04]  /*cdcf0*/  STL.64 [R1+0x1078], R14 ;  /* 0x0010780e01007387 */ /* 0x0001e80000100a00 */
[----:B------:R-:W-:Y:S04]  /*cdd00*/  STL.64 [R1+0x1060], R8 ;  /* 0x0010600801007387 */ /* 0x000fe80000100a00 */
[----:B------:R1:W-:Y:S01]  /*cdd10*/  STL.64 [R1+0x1068], R10 ;  /* 0x0010680a01007387 */ /* 0x0003e20000100a00 */
[C---:B0-----:R-:W-:Y:S08]  /*cdd20*/  HMMA.16816.F32 R12, R28.reuse, R46, R40 ;  /* 0x0000002e1c0c723c */ /* 0x041ff00000001828 */
[C---:B-1----:R-:W-:Y:S01]  /*cdd30*/  HMMA.16816.F32 R8, R28.reuse, R56, R48 ;  /* 0x000000381c08723c */ /* 0x042fe20000001830 */
[----:B------:R-:W-:Y:S04]  /*cdd40*/  STL.64 [R1+0x1050], R4 ;  /* 0x0010500401007387 */ /* 0x000fe80000100a00 */
[----:B------:R0:W-:Y:S03]  /*cdd50*/  STL.64 [R1+0x1058], R6 ;  /* 0x0010580601007387 */ /* 0x0001e60000100a00 */
[----:B0-----:R-:W-:Y:S03]  /*cdd60*/  HMMA.16816.F32 R4, R28, R58, R52 ;  /* 0x0000003a1c04723c */ /* 0x001fe60000001834 */
        /* <DEDUP_REMOVED lines=16> */
[----:B------:R-:W-:-:S03]  /*cde70*/  IMAD.MOV.U32 R39, RZ, RZ, R0 ;  /* 0x000000ffff277224 */ /* 0x000fc600078e0000 */
[----:B---3--:R-:W-:Y:S04]  /*cde80*/  STL.64 [R1+0x8368], R42 ;  /* 0x0083682a01007387 */ /* 0x008fe80000100a00 */
[----:B--2---:R2:W-:Y:S04]  /*cde90*/  STL.64 [R1+0x8360], R40 ;  /* 0x0083602801007387 */ /* 0x0045e80000100a00 */
[----:B------:R-:W3:Y:S04]  /*cdea0*/  LDL R38, [R1] ;  /* 0x0000000001267983 */ /* 0x000ee80000100800 */
[----:B------:R-:W4:Y:S04]  /*cdeb0*/  LDL.LU R0, [R1+0x846c] ;  /* 0x00846c0001007983 */ /* 0x000f280000300800 */
[----:B0-----:R-:W2:Y:S04]  /*cdec0*/  LDL.LU R8, [R1+0x28f0] ;  /* 0x0028f00001087983 */ /* 0x001ea80000300800 */
[----:B------:R-:W2:Y:S04]  /*cded0*/  LDL.LU R9, [R1+0x28f4] ;  /* 0x0028f40001097983 */ /* 0x000ea80000300800 */
[----:B-1----:R-:W2:Y:S04]  /*cdee0*/  LDL.LU R10, [R1+0x28f8] ;  /* 0x0028f800010a7983 */ /* 0x002ea80000300800 */
[----:B------:R-:W2:Y:S01]  /*cdef0*/  LDL.LU R11, [R1+0x28fc] ;  /* 0x0028fc00010b7983 */ /* 0x000ea20000300800 */
[----:B----4-:R-:W-:-:S03]  /*cdf00*/  IMAD.MOV.U32 R15, RZ, RZ, R0 ;  /* 0x000000ffff0f7224 */ /* 0x010fc600078e0000 */
[----:B--2---:R0:W-:Y:S04]  /*cdf10*/  STL.64 [R1+0x8378], R10 ;  /* 0x0083780a01007387 */ /* 0x0041e80000100a00 */
[----:B------:R-:W-:Y:S04]  /*cdf20*/  STL.64 [R1+0x8370], R8 ;  /* 0x0083700801007387 */ /* 0x000fe80000100a00 */
[----:B------:R-:W2:Y:S04]  /*cdf30*/  LDL R14, [R1+0x10] ;  /* 0x00001000010e7983 */ /* 0x000ea80000100800 */
[----:B------:R-:W4:Y:S04]  /*cdf40*/  LDL.LU R0, [R1+0x8468] ;  /* 0x0084680001007983 */ /* 0x000f280000300800 */
        /* <DEDUP_REMOVED lines=23> */
[----:B------:R-:W0:Y:S04]  /*ce0c0*/  LDL.LU R0, [R1+0x8460] ;  /* 0x0084600001007983 */ /* 0x000e280000300800 */
[----:B------:R-:W2:Y:S04]  /*ce0d0*/  LDL.LU R40, [R1+0x2950] ;  /* 0x0029500001287983 */ /* 0x000ea80000300800 */
[----:B------:R-:W2:Y:S04]  /*ce0e0*/  LDL.LU R41, [R1+0x2954] ;  /* 0x0029540001297983 */ /* 0x000ea80000300800 */
[----:B------:R-:W2:Y:S04]  /*ce0f0*/  LDL.LU R42, [R1+0x2958] ;  /* 0x00295800012a7983 */ /* 0x000ea80000300800 */
[----:B------:R-:W2:Y:S01]  /*ce100*/  LDL.LU R43, [R1+0x295c] ;  /* 0x00295c00012b7983 */ /* 0x000ea20000300800 */
[----:B0-----:R-:W-:-:S03]  /*ce110*/  IMAD.MOV.U32 R11, RZ, RZ, R0 ;  /* 0x000000ffff0b7224 */ /* 0x001fc600078e0000 */
[----:B--2---:R-:W-:Y:S04]  /*ce120*/  STL.64 [R1+0x83b8], R42 ;  /* 0x0083b82a01007387 */ /* 0x004fe80000100a00 */
[----:B------:R0:W-:Y:S04]  /*ce130*/  STL.64 [R1+0x83b0], R40 ;  /* 0x0083b02801007387 */ /* 0x0001e80000100a00 */
[----:B------:R-:W2:Y:S04]  /*ce140*/  LDL R10, [R1+0x40] ;  /* 0x00004000010a7983 */ /* 0x000ea80000100800 */
[----:B------:R-:W2:Y:S04]  /*ce150*/  LDL.LU R0, [R1+0x845c] ;  /* 0x00845c0001007983 */ /* 0x000ea80000300800 */
[----:B-1----:R-:W3:Y:S04]  /*ce160*/  LDL.LU R20, [R1+0x2970] ;  /* 0x0029700001147983 */ /* 0x002ee80000300800 */
        /* <DEDUP_REMOVED lines=13> */
[----:B------:R0:W-:Y:S04]  /*ce240*/  STL.64 [R1+0x83d0], R40 ;  /* 0x0083d02801007387 */ /* 0x0001e80000100a00 */
        /* <DEDUP_REMOVED lines=9> */
[----:B0-----:R-:W3:Y:S04]  /*ce2e0*/  LDL R40, [R1+0x68] ;  /* 0x0000680001287983 */ /* 0x001ee80000100800 */
[----:B------:R-:W3:Y:S04]  /*ce2f0*/  LDL R41, [R1+0x6c] ;  /* 0x00006c0001297983 */ /* 0x000ee80000100800 */
[----:B--2---:R0:W-:Y:S04]  /*ce300*/  STL.64 [R1+0x83f0], R42 ;  /* 0x0083f02a01007387 */ /* 0x0041e80000100a00 */
[----:B---3--:R-:W-:Y:S04]  /*ce310*/  STL.64 [R1+0x8408], R40 ;  /* 0x0084082801007387 */ /* 0x008fe80000100a00 */
[----:B-1----:R-:W2:Y:S04]  /*ce320*/  LDL.LU R20, [R1+0x29a0] ;  /* 0x0029a00001147983 */ /* 0x002ea80000300800 */
[----:B------:R-:W2:Y:S04]  /*ce330*/  LDL.LU R21, [R1+0x29a4] ;  /* 0x0029a40001157983 */ /* 0x000ea80000300800 */
[----:B------:R-:W3:Y:S04]  /*ce340*/  LDL.LU R22, [R1+0x29a8] ;  /* 0x0029a80001167983 */ /* 0x000ee80000300800 */
[----:B------:R-:W3:Y:S04]  /*ce350*/  LDL.LU R23, [R1+0x29ac] ;  /* 0x0029ac0001177983 */ /* 0x000ee80000300800 */
[----:B0-----:R-:W2:Y:S01]  /*ce360*/  LDL R42, [R1+0x70] ;  /* 0x00007000012a7983 */ /* 0x001ea20000100800 */
[----:B------:R-:W-:-:S03]  /*ce370*/  IMAD.MOV.U32 R43, RZ, RZ, R0 ;  /* 0x000000ffff2b7224 */ /* 0x000fc600078e0000 */
[----:B------:R-:W3:Y:S04]  /*ce380*/  LDL.LU R0, [R1+0x8450] ;  /* 0x0084500001007983 */ /* 0x000ee80000300800 */
[----:B--2---:R-:W-:Y:S04]  /*ce390*/  STL.64 [R1+0x8420], R42 ;  /* 0x0084202a01007387 */ /* 0x004fe80000100a00 */
[----:B---3--:R-:W-:Y:S04]  /*ce3a0*/  STL.64 [R1+0x8400], R22 ;  /* 0x0084001601007387 */ /* 0x008fe80000100a00 */
[----:B------:R0:W-:Y:S04]  /*ce3b0*/  STL.64 [R1+0x83f8], R20 ;  /* 0x0083f81401007387 */ /* 0x0001e80000100a00 */
[----:B0-----:R-:W2:Y:S04]  /*ce3c0*/  LDL.LU R20, [R1+0x29b0] ;  /* 0x0029b00001147983 */ /* 0x001ea80000300800 */
[----:B------:R-:W2:Y:S04]  /*ce3d0*/  LDL.LU R21, [R1+0x29b4] ;  /* 0x0029b40001157983 */ /* 0x000ea80000300800 */
[----:B------:R-:W3:Y:S04]  /*ce3e0*/  LDL.LU R22, [R1+0x29b8] ;  /* 0x0029b80001167983 */ /* 0x000ee80000300800 */
[----:B------:R-:W3:Y:S04]  /*ce3f0*/  LDL.LU R23, [R1+0x29bc] ;  /* 0x0029bc0001177983 */ /* 0x000ee80000300800 */
[----:B------:R-:W2:Y:S04]  /*ce400*/  LDL R40, [R1+0x78] ;  /* 0x0000780001287983 */ /* 0x000ea80000100800 */
[----:B------:R-:W2:Y:S04]  /*ce410*/  LDL R41, [R1+0x7c] ;  /* 0x00007c0001297983 */ /* 0x000ea80000100800 */
        /* <DEDUP_REMOVED lines=8> */
[----:B---3--:R-:W-:Y:S04]  /*ce4a0*/  STL.64 [R1+0x8430], R22 ;  /* 0x0084301601007387 */ /* 0x008fe80000100a00 */
[----:B--2---:R0:W-:Y:S04]  /*ce4b0*/  STL.64 [R1+0x8428], R20 ;  /* 0x0084281401007387 */ /* 0x0041e80000100a00 */
[----:B0-----:R-:W2:Y:S04]  /*ce4c0*/  LDL.LU R20, [R1+0x29d0] ;  /* 0x0029d00001147983 */ /* 0x001ea80000300800 */
[----:B------:R-:W2:Y:S04]  /*ce4d0*/  LDL.LU R21, [R1+0x29d4] ;  /* 0x0029d40001157983 */ /* 0x000ea80000300800 */
[----:B------:R-:W3:Y:S04]  /*ce4e0*/  LDL.LU R22, [R1+0x29d8] ;  /* 0x0029d80001167983 */ /* 0x000ee80000300800 */
[----:B------:R-:W3:Y:S01]  /*ce4f0*/  LDL.LU R23, [R1+0x29dc] ;  /* 0x0029dc0001177983 */ /* 0x000ee20000300800 */
[----:B------:R-:W-:-:S03]  /*ce500*/  IMAD.MOV.U32 R43, RZ, RZ, R0 ;  /* 0x000000ffff2b7224 */ /* 0x000fc600078e0000 */
[----:B---3--:R-:W-:Y:S04]  /*ce510*/  STL.64 [R1+0x8448], R22 ;  /* 0x0084481601007387 */ /* 0x008fe80000100a00 */
[----:B--2---:R0:W-:Y:S04]  /*ce520*/  STL.64 [R1+0x8440], R20 ;  /* 0x0084401401007387 */ /* 0x0041e80000100a00 */
[----:B0-----:R-:W2:Y:S04]  /*ce530*/  LDL.LU R20, [R1+0x29e0] ;  /* 0x0029e00001147983 */ /* 0x001ea80000300800 */
[----:B------:R-:W2:Y:S04]  /*ce540*/  LDL.LU R21, [R1+0x29e4] ;  /* 0x0029e40001157983 */ /* 0x000ea80000300800 */
[----:B------:R-:W2:Y:S04]  /*ce550*/  LDL.LU R22, [R1+0x29e8] ;  /* 0x0029e80001167983 */ /* 0x000ea80000300800 */
[----:B------:R-:W2:Y:S04]  /*ce560*/  LDL.LU R23, [R1+0x29ec] ;  /* 0x0029ec0001177983 */ /* 0x000ea80000300800 */
[----:B------:R-:W3:Y:S04]  /*ce570*/  LDL.64 R56, [R1+0x58] ;  /* 0x0000580001387983 */ /* 0x000ee80000100a00 */
        /* <DEDUP_REMOVED lines=26> */
[----:B------:R-:W2:Y:S04]  /*ce720*/  LDL.LU.64 R22, [R1+0x8448] ;  /* 0x0084480001167983 */ /* 0x000ea80000300a00 */
[----:B------:R-:W2:-:S12]  /*ce730*/  LDL.LU.64 R20, [R1+0x8440] ;  /* 0x0084400001147983 */ /* 0x000e980000300a00 */
        /* <DEDUP_REMOVED lines=26> */
[----:B0-----:R-:W4:Y:S04]  /*ce8e0*/  LDL.LU.64 R42, [R1+0x83d8] ;  /* 0x0083d800012a7983 */ /* 0x001f280000300a00 */
[----:B------:R-:W4:Y:S01]  /*ce8f0*/  LDL.LU.64 R40, [R1+0x83d0] ;  /* 0x0083d00001287983 */ /* 0x000f220000300a00 */
[----:B---3--:R-:W-:Y:S01]  /*ce900*/  IMAD.MOV.U32 R0, RZ, RZ, R57 ;  /* 0x000000ffff007224 */ /* 0x008fe200078e0039 */
[----:B--2---:R-:W-:-:S15]  /*ce910*/  HMMA.16816.F32 R20, R28, R56, R20 ;  /* 0x000000381c14723c */ /* 0x004fde0000001814 */
[----:B------:R-:W-:-:S04]  /*ce920*/  NOP ;  /* 0x0000000000007918 */ /* 0x000fc80000000000 */
[----:B------:R-:W-:Y:S04]  /*ce930*/  STL.64 [R1+0xfc0], R20 ;  /* 0x000fc01401007387 */ /* 0x000fe80000100a00 */
[----:B------:R0:W-:Y:S04]  /*ce940*/  STL.64 [R1+0xfc8], R22 ;  /* 0x000fc81601007387 */ /* 0x0001e80000100a00 */
[----:B0-----:R-:W2:Y:S04]  /*ce950*/  LDL.LU.64 R22, [R1+0x83c8] ;  /* 0x0083c80001167983 */ /* 0x001ea80000300a00 */
[----:B------:R-:W2:Y:S01]  /*ce960*/  LDL.LU.64 R20, [R1+0x83c0] ;  /* 0x0083c00001147983 */ /* 0x000ea20000300a00 */
[C---:B----4-:R-:W-:Y:S03]  /*ce970*/  HMMA.16816.F32 R56, R28.reuse, R58, R40 ;  /* 0x0000003a1c38723c */ /* 0x050fe60000001828 */
[----:B------:R-:W-:Y:S04]  /*ce980*/  STL [R1+0x81dc], R0 ;  /* 0x0081dc0001007387 */ /* 0x000fe80000100800 */
[----:B------:R-:W3:Y:S04]  /*ce990*/  LDL.LU.64 R42, [R1+0x83b8] ;  /* 0x0083b800012a7983 */ /* 0x000ee80000300a00 */
[----:B------:R-:W3:Y:S08]  /*ce9a0*/  LDL.LU.64 R40, [R1+0x83b0] ;  /* 0x0083b00001287983 */ /* 0x000ef00000300a00 */
[----:B------:R-:W-:Y:S04]  /*ce9b0*/  STL.64 [R1+0xfb0], R56 ;  /* 0x000fb03801007387 */ /* 0x000fe80000100a00 */
[----:B------:R0:W-:Y:S04]  /*ce9c0*/  STL.64 [R1+0xfb8], R58 ;  /* 0x000fb83a01007387 */ /* 0x0001e80000100a00 */
[----:B0-----:R-:W4:Y:S04]  /*ce9d0*/  LDL.LU.64 R58, [R1+0x83a8] ;  /* 0x0083a800013a7983 */ /* 0x001f280000300a00 */
[----:B------:R-:W4:Y:S01]  /*ce9e0*/  LDL.LU.64 R56, [R1+0x83a0] ;  /* 0x0083a00001387983 */ /* 0x000f220000300a00 */
[----:B------:R-:W-:Y:S01]  /*ce9f0*/  IMAD.MOV.U32 R0, RZ, RZ, R9 ;  /* 0x000000ffff007224 */ /* 0x000fe200078e0009 */
[C---:B--2---:R-:W-:Y:S08]  /*cea00*/  HMMA.16816.F32 R20, R28.reuse, R8, R20 ;  /* 0x000000081c14723c */ /* 0x044ff00000001814 */
[C---:B------:R-:W-:Y:S08]  /*cea10*/  HMMA.16816.F32 R8, R28.reuse, R10, R16 ;  /* 0x0000000a1c08723c */ /* 0x040ff00000001810 */
[C---:B---3--:R-:W-:Y:S03]  /*cea20*/  HMMA.16816.F32 R40, R28.reuse, R52, R40 ;  /* 0x000000341c28723c */ /* 0x048fe60000001828 */
        /* <DEDUP_REMOVED lines=9> */
[----:B----4-:R-:W-:Y:S01]  /*ceac0*/  HMMA.16816.F32 R56, R28, R24, R56 ;  /* 0x000000181c38723c */ /* 0x010fe20000001838 */
[----:B0-----:R-:W-:-:S07]  /*cead0*/  IMAD.MOV.U32 R0, RZ, RZ, R53 ;  /* 0x000000ffff007224 */ /* 0x001fce00078e0035 */
[----:B------:R-:W-:Y:S01]  /*ceae0*/  HMMA.16816.F32 R52, R28, R54, R44 ;  /* 0x000000361c34723c */ /* 0x000fe2000000182c */
[----:B-1----:R-:W4:Y:S04]  /*ceaf0*/  LDL.LU.64 R10, [R1+0x8378] ;  /* 0x00837800010a7983 */ /* 0x002f280000300a00 */
        /* <DEDUP_REMOVED lines=16> */
[----:B------:R-:W-:-:S02]  /*cec00*/  IMAD.MOV.U32 R0, RZ, RZ, R25 ;  /* 0x000000ffff007224 */ /* 0x000fc400078e0019 */
[C---:B------:R-:W-:Y:S03]  /*cec10*/  HMMA.16816.F32 R24, R28.reuse, R26, R32 ;  /* 0x0000001a1c18723c */ /* 0x040fe60000001820 */
[----:B------:R0:W-:Y:S05]  /*cec20*/  STL [R1+0x81e8], R0 ;  /* 0x0081e80001007387 */ /* 0x0001ea0000100800 */
[----:B------:R-:W-:Y:S01]  /*cec30*/  HMMA.16816.F32 R4, R28, R38, R4 ;  /* 0x000000261c04723c */ /* 0x000fe20000001804 */
[----:B0-----:R-:W-:-:S10]  /*cec40*/  IMAD.MOV.U32 R0, RZ, RZ, R13 ;  /* 0x000000ffff007224 */ /* 0x001fd400078e000d */
[----:B------:R-:W-:Y:S04]  /*cec50*/  STL.64 [R1+0xf50], R24 ;  /* 0x000f501801007387 */ /* 0x000fe80000100a00 */
[----:B------:R-:W-:Y:S04]  /*cec60*/  STL.64 [R1+0xf58], R26 ;  /* 0x000f581a01007387 */ /* 0x000fe80000100a00 */
[----:B------:R-:W-:Y:S01]  /*cec70*/  STL [R1+0x81ec], R0 ;  /* 0x0081ec0001007387 */ /* 0x000fe20000100800 */
[C---:B--2---:R-:W-:Y:S08]  /*cec80*/  HMMA.16816.F32 R20, R28.reuse, R12, R20 ;  /* 0x0000000c1c14723c */ /* 0x044ff00000001814 */
[C---:B---3--:R-:W-:Y:S08]  /*cec90*/  HMMA.16816.F32 R12, R28.reuse, R14, R16 ;  /* 0x0000000e1c0c723c */ /* 0x048ff00000001810 */
[C---:B----4-:R-:W-:Y:S03]  /*ceca0*/  HMMA.16816.F32 R8, R28.reuse, R36, R8 ;  /* 0x000000241c08723c */ /* 0x050fe60000001808 */
        /* <DEDUP_REMOVED lines=52> */
[----:B------:R-:W3:Y:S01]  /*ceff0*/  LDL.LU R11, [R1+0x286c] ;  /* 0x00286c00010b7983 */ /* 0x000ee20000300800 */
[----:B------:R-:W-:-:S03]  /*cf000*/  IMAD.MOV.U32 R0, RZ, RZ, R37 ;  /* 0x000000ffff007224 */ /* 0x000fc600078e0025 */
        /* <DEDUP_REMOVED lines=14> */
[C---:B--2---:R-:W-:Y:S08]  /*cf0f0*/  HMMA.16816.F32 R48, R28.reuse, R52, R48 ;  /* 0x000000341c30723c */ /* 0x044ff00000001830 */
[----:B------:R-:W-:-:S15]  /*cf100*/  HMMA.16816.F32 R32, R28, R54, R32 ;  /* 0x000000361c20723c */ /* 0x000fde0000001820 */
        /* <DEDUP_REMOVED lines=58> */
[----:B------:R2:W-:Y:S01]  /*cf4b0*/  STL.64 [R1+0x80d8], R40 ;  /* 0x0080d82801007387 */ /* 0x0005e20000100a00 */
[C---:B---3--:R-:W-:Y:S08]  /*cf4c0*/  HMMA.16816.F32 R44, R28.reuse, R38, R44 ;  /* 0x000000261c2c723c */ /* 0x048ff0000000182c */
[C---:B--2---:R-:W-:Y:S01]  /*cf4d0*/  HMMA.16816.F32 R40, R28.reuse, R36, R48 ;  /* 0x000000241c28723c */ /* 0x044fe20000001830 */
[----:B------:R-:W-:Y:S07]  /*cf4e0*/  STL.64 [R1+0x8090], R38 ;  /* 0x0080902601007387 */ /* 0x000fee0000100a00 */
[C---:B----4-:R-:W-:Y:S03]  /*cf4f0*/  HMMA.16816.F32 R24, R28.reuse, R4, R24 ;  /* 0x000000041c18723c */ /* 0x050fe60000001818 */
[----:B------:R-:W-:Y:S04]  /*cf500*/  STL.64 [R1+0xe50], R44 ;  /* 0x000e502c01007387 */ /* 0x000fe80000100a00 */
[----:B------:R-:W-:Y:S04]  /*cf510*/  STL.64 [R1+0xe58], R46 ;  /* 0x000e582e01007387 */ /* 0x000fe80000100a00 */
[----:B------:R0:W-:Y:S04]  /*cf520*/  STL.64 [R1+0x8088], R36 ;  /* 0x0080882401007387 */ /* 0x0001e80000100a00 */
[----:B------:R-:W-:Y:S04]  /*cf530*/  STL.64 [R1+0xe40], R40 ;  /* 0x000e402801007387 */ /* 0x000fe80000100a00 */
[----:B------:R-:W-:Y:S04]  /*cf540*/  STL.64 [R1+0xe48], R42 ;  /* 0x000e482a01007387 */ /* 0x000fe80000100a00 */
[----:B------:R-:W-:Y:S04]  /*cf550*/  STL.64 [R1+0x82a8], R34 ;  /* 0x0082a82201007387 */ /* 0x000fe80000100a00 */
[----:B------:R1:W-:Y:S01]  /*cf560*/  STL.64 [R1+0x82a0], R32 ;  /* 0x0082a02001007387 */ /* 0x0003e20000100a00 */
[C---:B0-----:R-:W-:Y:S08]  /*cf570*/  HMMA.16816.F32 R36, R28.reuse, R34, R52 ;  /* 0x000000221c24723c */ /* 0x041ff00000001834 */
[C---:B-1----:R-:W-:Y:S08]  /*cf580*/  HMMA.16816.F32 R32, R28.reuse, R2, R56 ;  /* 0x000000021c20723c */ /* 0x042ff00000001838 */
[C---:B------:R-:W-:Y:S03]  /*cf590*/  HMMA.16816.F32 R20, R28.reuse, R6, R20 ;  /* 0x000000061c14723c */ /* 0x040fe60000001814 */
        /* <DEDUP_REMOVED lines=8> */
[C---:B0-----:R-:W-:Y:S02]  /*cf620*/  HMMA.16816.F32 R4, R28.reuse, R8, R16 ;  /* 0x000000081c04723c */ /* 0x041fe40000001810 */
[----:B------:R-:W-:Y:S04]  /*cf630*/  STL.64 [R1+0xe00], R20 ;  /* 0x000e001401007387 */ /* 0x000fe80000100a00 */
[----:B------:R-:W-:Y:S04]  /*cf640*/  STL.64 [R1+0xe08], R22 ;  /* 0x000e081601007387 */ /* 0x000fe80000100a00 */
[----:B------:R-:W2:Y:S09]  /*cf650*/  LDL.LU R36, [R1+0x2730] ;  /* 0x0027300001247983 */ /* 0x000eb20000300800 */
        /* <DEDUP_REMOVED lines=41> */
[C---:B---3--:R-:W-:Y:S08]  /*cf8f0*/  HMMA.16816.F32 R52, R28.reuse, R10, R52 ;  /* 0x0000000a1c34723c */ /* 0x048ff00000001834 */
[C---:B--2---:R-:W-:Y:S08]  /*cf900*/  HMMA.16816.F32 R16, R28.reuse, R14, R16 ;  /* 0x0000000e1c10723c */ /* 0x044ff00000001810 */
[C---:B----4-:R-:W-:Y:S03]  /*cf910*/  HMMA.16816.F32 R32, R28.reuse, R12, R32 ;  /* 0x0000000c1c20723c */ /* 0x050fe60000001820 */
[----:B------:R0:W-:Y:S04]  /*cf920*/  STL.64 [R1+0xde0], R52 ;  /* 0x000de03401007387 */ /* 0x0001e80000100a00 */
[----:B------:R1:W-:Y:S04]  /*cf930*/  STL.64 [R1+0xde8], R54 ;  /* 0x000de83601007387 */ /* 0x0003e80000100a00 */
[----:B0-----:R-:W2:Y:S04]  /*cf940*/  LDL.LU R52, [R1+0x2720] ;  /* 0x0027200001347983 */ /* 0x001ea80000300800 */
[----:B------:R-:W2:Y:S04]  /*cf950*/  LDL.LU R53, [R1+0x2724] ;  /* 0x0027240001357983 */ /* 0x000ea80000300800 */
[----:B-1----:R-:W2:Y:S04]  /*cf960*/  LDL.LU R54, [R1+0x2728] ;  /* 0x0027280001367983 */ /* 0x002ea80000300800 */
[----:B------:R-:W2:Y:S04]  /*cf970*/  LDL.LU R55, [R1+0x272c] ;  /* 0x00272c0001377983 */ /* 0x000ea80000300800 */
[----:B------:R-:W2:Y:S04]  /*cf980*/  LDL.64 R58, [R1+0x118] ;  /* 0x00011800013a7983 */ /* 0x000ea80000100a00 */
[----:B------:R-:W-:Y:S04]  /*cf990*/  STL.64 [R1+0x8030], R10 ;  /* 0x0080300a01007387 */ /* 0x000fe80000100a00 */
[----:B------:R0:W-:Y:S04]  /*cf9a0*/  STL.64 [R1+0x8028], R8 ;  /* 0x0080280801007387 */ /* 0x0001e80000100a00 */
[----:B0-----:R-:W3:Y:S04]  /*cf9b0*/  LDL.LU R8, [R1+0x2750] ;  /* 0x0027500001087983 */ /* 0x001ee80000300800 */
[----:B------:R-:W3:Y:S04]  /*cf9c0*/  LDL.LU R9, [R1+0x2754] ;  /* 0x0027540001097983 */ /* 0x000ee80000300800 */
[----:B------:R-:W3:Y:S04]  /*cf9d0*/  LDL.LU R10, [R1+0x2758] ;  /* 0x00275800010a7983 */ /* 0x000ee80000300800 */
[----:B------:R-:W3:Y:S04]  /*cf9e0*/  LDL.LU R11, [R1+0x275c] ;  /* 0x00275c00010b7983 */ /* 0x000ee80000300800 */
        /* <DEDUP_REMOVED lines=24> */
[----:B------:R-:W-:Y:S04]  /*cfb70*/  STL.64 [R1+0x8040], R18 ;  /* 0x0080401201007387 */ /* 0x000fe80000100a00 */
[----:B------:R-:W-:Y:S01]  /*cfb80*/  STL.64 [R1+0x8038], R16 ;  /* 0x0080381001007387 */ /* 0x000fe20000100a00 */
[C---:B--2---:R-:W-:Y:S08]  /*cfb90*/  HMMA.16816.F32 R4, R28.reuse, R24, R4 ;  /* 0x000000181c04723c */ /* 0x044ff00000001804 */
        /* <DEDUP_REMOVED lines=12> */
[C---:B0-----:R-:W-:Y:S02]  /*cfc60*/  HMMA.16816.F32 R4, R28.reuse, R26, R36 ;  /* 0x0000001a1c04723c */ /* 0x041fe40000001824 */
[----:B------:R-:W-:Y:S04]  /*cfc70*/  STL [R1+0x7fc4], R26 ;  /* 0x007fc41a01007387 */ /* 0x000fe80000100800 */
[----:B------:R-:W-:Y:S02]  /*cfc80*/  STL [R1+0x7fc0], R27 ;  /* 0x007fc01b01007387 */ /* 0x000fe40000100800 */
[----:B------:R-:W-:Y:S11]  /*cfc90*/  HMMA.16816.F32 R8, R28, R32, R48 ;  /* 0x000000201c08723c */ /* 0x000ff60000001830 */
[----:B------:R0:W-:Y:S04]  /*cfca0*/  STL.64 [R1+0xd60], R4 ;  /* 0x000d600401007387 */ /* 0x0001e80000100a00 */
[----:B------:R1:W-:Y:S01]  /*cfcb0*/  STL.64 [R1+0xd68], R6 ;  /* 0x000d680601007387 */ /* 0x0003e20000100a00 */
[----:B0-----:R-:W-:-:S02]  /*cfcc0*/  IMAD R5, R47, 0x100, R46 ;  /* 0x000001002f057824 */ /* 0x001fc400078e022e */
[----:B-1----:R-:W-:Y:S02]  /*cfcd0*/  IMAD R7, R43, 0x100, R42 ;  /* 0x000001002b077824 */ /* 0x002fe400078e022a */
[----:B------:R-:W-:Y:S02]  /*cfce0*/  IMAD R6, R45, 0x100, R44 ;  /* 0x000001002d067824 */ /* 0x000fe400078e022c */
[----:B------:R-:W-:Y:S01]  /*cfcf0*/  IMAD R4, R57, 0x100, R56 ;  /* 0x0000010039047824 */ /* 0x000fe200078e0238 */
[----:B------:R-:W-:Y:S02]  /*cfd00*/  F2FP.F16.E4M3.UNPACK_B R30, R5 ;  /* 0x00000005ff1e723e */ /* 0x000fe400020006ff */
[----:B------:R-:W-:Y:S02]  /*cfd10*/  F2FP.F16.E4M3.UNPACK_B R28, R7 ;  /* 0x00000007ff1c723e */ /* 0x000fe400020006ff */
[----:B------:R-:W-:Y:S02]  /*cfd20*/  F2FP.F16.E4M3.UNPACK_B R29, R6 ;  /* 0x00000006ff1d723e */ /* 0x000fe400020006ff */
[----:B------:R-:W-:-:S07]  /*cfd30*/  F2FP.F16.E4M3.UNPACK_B R31, R4 ;  /* 0x00000004ff1f723e */ /* 0x000fce00020006ff */
[----:B------:R-:W-:Y:S01]  /*cfd40*/  HMMA.16816.F32 R4, R28, R58, R52 ;  /* 0x0000003a1c04723c */ /* 0x000fe20000001834 */
[----:B------:R-:W-:Y:S04]  /*cfd50*/  STL [R1+0x7f8c], R32 ;  /* 0x007f8c2001007387 */ /* 0x000fe80000100800 */
[----:B------:R-:W-:Y:S04]  /*cfd60*/  STL [R1+0x7f88], R33 ;  /* 0x007f882101007387 */ /* 0x000fe80000100800 */
[----:B------:R-:W-:Y:S04]  /*cfd70*/  STL.64 [R1+0x990], R8 ;  /* 0x0009900801007387 */ /* 0x000fe80000100a00 */
[----:B------:R-:W-:Y:S06]  /*cfd80*/  STL.64 [R1+0x998], R10 ;  /* 0x0009980a01007387 */ /* 0x000fec0000100a00 */
[----:B------:R0:W-:Y:S04]  /*cfd90*/  STL.64 [R1+0xd50], R4 ;  /* 0x000d500401007387 */ /* 0x0001e80000100a00 */
[----:B------:R1:W-:Y:S04]  /*cfda0*/  STL.64 [R1+0xd58], R6 ;  /* 0x000d580601007387 */ /* 0x0003e80000100a00 */
[----:B------:R-:W2:Y:S04]  /*cfdb0*/  LDL.LU R40, [R1+0x26c0] ;  /* 0x0026c00001287983 */ /* 0x000ea80000300800 */
[----:B------:R-:W2:Y:S04]  /*cfdc0*/  LDL.LU R41, [R1+0x26c4] ;  /* 0x0026c40001297983 */ /* 0x000ea80000300800 */
[----:B------:R-:W2:Y:S04]  /*cfdd0*/  LDL.LU R42, [R1+0x26c8] ;  /* 0x0026c800012a7983 */ /* 0x000ea80000300800 */
[----:B------:R-:W2:Y:S04]  /*cfde0*/  LDL.LU R43, [R1+0x26cc] ;  /* 0x0026cc00012b7983 */ /* 0x000ea80000300800 */
[----:B------:R-:W3:Y:S04]  /*cfdf0*/  LDL R44, [R1+0xf0] ;  /* 0x0000f000012c7983 */ /* 0x000ee80000100800 */
[----:B------:R-:W3:Y:S04]  /*cfe00*/  LDL R45, [R1+0xf4] ;  /* 0x0000f400012d7983 */ /* 0x000ee80000100800 */
[----:B------:R-:W2:Y:S04]  /*cfe10*/  LDL.64 R16, [R1+0x110] ;  /* 0x0001100001107983 */ /* 0x000ea80000100a00 */
[----:B------:R-:W2:Y:S04]  /*cfe20*/  LDL.LU R20, [R1+0x2700] ;  /* 0x0027000001147983 */ /* 0x000ea80000300800 */
        /* <DEDUP_REMOVED lines=8> */
[----:B0-----:R-:W3:Y:S04]  /*cfeb0*/  LDL.64 R4, [R1+0x100] ;  /* 0x0001000001047983 */ /* 0x001ee80000100a00 */
[----:B------:R-:W4:Y:S04]  /*cfec0*/  LDL.LU R8, [R1+0x26e0] ;  /* 0x0026e00001087983 */ /* 0x000f280000300800 */
[----:B------:R-:W4:Y:S04]  /*cfed0*/  LDL.LU R9, [R1+0x26e4] ;  /* 0x0026e40001097983 */ /* 0x000f280000300800 */
[----:B------:R-:W4:Y:S04]  /*cfee0*/  LDL.LU R10, [R1+0x26e8] ;  /* 0x0026e800010a7983 */ /* 0x000f280000300800 */
[----:B------:R-:W4:Y:S04]  /*cfef0*/  LDL.LU R11, [R1+0x26ec] ;  /* 0x0026ec00010b7983 */ /* 0x000f280000300800 */
[----:B-1----:R-:W4:Y:S04]  /*cff00*/  LDL.64 R6, [R1+0xf8] ;  /* 0x0000f80001067983 */ /* 0x002f280000100a00 */
        /* <DEDUP_REMOVED lines=10> */
[----:B------:R-:W-:-:S03]  /*cffb0*/  IMAD.MOV.U32 R25, RZ, RZ, R59 ;  /* 0x000000ffff197224 */ /* 0x000fc600078e003b */
[----:B------:R-:W4:Y:S01]  /*cffc0*/  LDL.LU R52, [R1+0x26a0] ;  /* 0x0026a00001347983 */ /* 0x000f220000300800 */
[----:B------:R-:W-:-:S03]  /*cffd0*/  IMAD.MOV.U32 R24, RZ, RZ, R58 ;  /* 0x000000ffff187224 */ /* 0x000fc600078e003a */
[----:B------:R-:W4:Y:S04]  /*cffe0*/  LDL.LU R53, [R1+0x26a4] ;  /* 0x0026a40001357983 */ /* 0x000f280000300800 */
[----:B------:R-:W4:Y:S04]  /*cfff0*/  LDL.LU R54, [R1+0x26a8] ;  /* 0x0026a80001367983 */ /* 0x000f280000300800 */
[----:B------:R-:W4:Y:S04]  /*d0000*/  LDL.LU R55, [R1+0x26ac] ;  /* 0x0026ac0001377983 */ /* 0x000f280000300800 */
[----:B------:R-:W4:Y:S04]  /*d0010*/  LDL.64 R58, [R1+0xd8] ;  /* 0x0000d800013a7983 */ /* 0x000f280000100a00 */
[----:B------:R-:W-:Y:S04]  /*d0020*/  STL [R1+0x7fcc], R25 ;  /* 0x007fcc1901007387 */ /* 0x000fe80000100800 */
[----:B------:R0:W-:Y:S04]  /*d0030*/  STL [R1+0x7fc8], R24 ;  /* 0x007fc81801007387 */ /* 0x0001e80000100800 */
[----:B0-----:R-:W4:Y:S04]  /*d0040*/  LDL.LU R24, [R1+0x2710] ;  /* 0x0027100001187983 */ /* 0x001f280000300800 */
[----:B------:R-:W4:Y:S04]  /*d0050*/  LDL.LU R25, [R1+0x2714] ;  /* 0x0027140001197983 */ /* 0x000f280000300800 */
[----:B------:R-:W4:Y:S04]  /*d0060*/  LDL.LU R26, [R1+0x2718] ;  /* 0x00271800011a7983 */ /* 0x000f280000300800 */
[----:B------:R-:W4:Y:S01]  /*d0070*/  LDL.LU R27, [R1+0x271c] ;  /* 0x00271c00011b7983 */ /* 0x000f220000300800 */
[C---:B--2---:R-:W-:Y:S08]  /*d0080*/  HMMA.16816.F32 R20, R28.reuse, R18, R20 ;  /* 0x000000121c14723c */ /* 0x044ff00000001814 */
[----:B---3--:R-:W-:Y:S01]  /*d0090*/  HMMA.16816.F32 R12, R28, R4, R12 ;  /* 0x000000041c0c723c */ /* 0x008fe2000000180c */
[----:B------:R-:W-:-:S02]  /*d00a0*/  IMAD.MOV.U32 R32, RZ, RZ, R17 ;  /* 0x000000ffff207224 */ /* 0x000fc400078e0011 */
[----:B------:R-:W-:-:S05]  /*d00b0*/  IMAD.MOV.U32 R33, RZ, RZ, R16 ;  /* 0x000000ffff217224 */ /* 0x000fca00078e0010 */
[C---:B----4-:R-:W-:Y:S08]  /*d00c0*/  HMMA.16816.F32 R8, R28.reuse, R6, R8 ;  /* 0x000000061c08723c */ /* 0x050ff00000001808 */
[----:B------:R-:W-:-:S15]  /*d00d0*/  HMMA.16816.F32 R24, R28, R16, R24 ;  /* 0x000000101c18723c */ /* 0x000fde0000001818 */
[----:B------:R-:W-:-:S04]  /*d00e0*/  NOP ;  /* 0x0000000000007918 */ /* 0x000fc80000000000 */
[----:B------:R-:W-:Y:S04]  /*d00f0*/  STL.64 [R1+0xd40], R24 ;  /* 0x000d401801007387 */ /* 0x000fe80000100a00 */
[----:B------:R0:W-:Y:S04]  /*d0100*/  STL.64 [R1+0xd48], R26 ;  /* 0x000d481a01007387 */ /* 0x0001e80000100a00 */
[----:B------:R1:W-:Y:S04]  /*d0110*/  STL [R1+0x7fd4], R32 ;  /* 0x007fd42001007387 */ /* 0x0003e80000100800 */
[----:B------:R2:W-:Y:S04]  /*d0120*/  STL [R1+0x7fd0], R33 ;  /* 0x007fd02101007387 */ /* 0x0005e80000100800 */
[----:B------:R-:W-:Y:S04]  /*d0130*/  STL.64 [R1+0xd30], R20 ;  /* 0x000d301401007387 */ /* 0x000fe80000100a00 */
[----:B------:R-:W-:Y:S01]  /*d0140*/  STL.64 [R1+0xd38], R22 ;  /* 0x000d381601007387 */ /* 0x000fe20000100a00 */
[----:B0-----:R-:W-:-:S02]  /*d0150*/  IMAD.MOV.U32 R27, RZ, RZ, R19 ;  /* 0x000000ffff1b7224 */ /* 0x001fc400078e0013 */
[----:B------:R-:W-:Y:S02]  /*d0160*/  IMAD.MOV.U32 R26, RZ, RZ, R18 ;  /* 0x000000ffff1a7224 */ /* 0x000fe400078e0012 */
[----:B------:R-:W-:Y:S02]  /*d0170*/  IMAD.MOV.U32 R24, RZ, RZ, R5 ;  /* 0x000000ffff187224 */ /* 0x000fe400078e0005 */
[----:B------:R-:W-:Y:S01]  /*d0180*/  IMAD.MOV.U32 R25, RZ, RZ, R4 ;  /* 0x000000ffff197224 */ /* 0x000fe200078e0004 */
[----:B------:R-:W-:Y:S04]  /*d0190*/  STL [R1+0x7fdc], R27 ;  /* 0x007fdc1b01007387 */ /* 0x000fe80000100800 */
[----:B------:R-:W-:Y:S04]  /*d01a0*/  STL [R1+0x7fd8], R26 ;  /* 0x007fd81a01007387 */ /* 0x000fe80000100800 */
[----:B------:R-:W-:Y:S04]  /*d01b0*/  STL.64 [R1+0xd20], R12 ;  /* 0x000d200c01007387 */ /* 0x000fe80000100a00 */
[----:B------:R-:W-:Y:S04]  /*d01c0*/  STL.64 [R1+0xd28], R14 ;  /* 0x000d280e01007387 */ /* 0x000fe80000100a00 */
[----:B------:R-:W-:Y:S04]  /*d01d0*/  STL [R1+0x7fe4], R24 ;  /* 0x007fe41801007387 */ /* 0x000fe80000100800 */
[----:B------:R-:W-:Y:S04]  /*d01e0*/  STL [R1+0x7fe0], R25 ;  /* 0x007fe01901007387 */ /* 0x000fe80000100800 */
[----:B------:R-:W-:Y:S04]  /*d01f0*/  STL.64 [R1+0xd10], R8 ;  /* 0x000d100801007387 */ /* 0x000fe80000100a00 */
[----:B------:R0:W-:Y:S01]  /*d0200*/  STL.64 [R1+0xd18], R10 ;  /* 0x000d180a01007387 */ /* 0x0001e20000100a00 */
[----:B-1----:R-:W-:-:S02]  /*d0210*/  IMAD.MOV.U32 R32, RZ, RZ, R6 ;  /* 0x000000ffff207224 */ /* 0x002fc400078e0006 */
[----:B--2---:R-:W-:Y:S02]  /*d0220*/  IMAD.MOV.U32 R33, RZ, RZ, R7 ;  /* 0x000000ffff217224 */ /* 0x004fe400078e0007 */
[C---:B------:R-:W-:Y:S08]  /*d0230*/  HMMA.16816.F32 R4, R28.reuse, R46, R40 ;  /* 0x0000002e1c04723c */ /* 0x040ff00000001828 */
[----:B0-----:R-:W-:Y:S01]  /*d0240*/  HMMA.16816.F32 R8, R28, R44, R36 ;  /* 0x0000002c1c08723c */ /* 0x001fe20000001824 */
[----:B------:R-:W-:Y:S04]  /*d0250*/  STL [R1+0x7fec], R33 ;  /* 0x007fec2101007387 */ /* 0x000fe80000100800 */
[----:B------:R-:W-:Y:S01]  /*d0260*/  STL [R1+0x7fe8], R32 ;  /* 0x007fe82001007387 */ /* 0x000fe20000100800 */
[----:B------:R-:W-:-:S13]  /*d0270*/  IMAD.MOV.U32 R26, RZ, RZ, R47 ;  /* 0x000000ffff1a7224 */ /* 0x000fda00078e002f */
[----:B------:R-:W-:Y:S04]  /*d0280*/  STL.64 [R1+0xd00], R8 ;  /* 0x000d000801007387 */ /* 0x000fe80000100a00 */
[----:B------:R-:W-:Y:S04]  /*d0290*/  STL.64 [R1+0xd08], R10 ;  /* 0x000d080a01007387 */ /* 0x000fe80000100a00 */
[----:B------:R-:W-:Y:S04]  /*d02a0*/  STL.64 [R1+0xcf0], R4 ;  /* 0x000cf00401007387 */ /* 0x000fe80000100a00 */
[----:B------:R0:W-:Y:S02]  /*d02b0*/  STL.64 [R1+0xcf8], R6 ;  /* 0x000cf80601007387 */ /* 0x0001e40000100a00 */
[----:B0-----:R-:W-:Y:S01]  /*d02c0*/  HMMA.16816.F32 R4, R28, R56, R48 ;  /* 0x000000381c04723c */ /* 0x001fe20000001830 */
[----:B------:R-:W-:Y:S01]  /*d02d0*/  IMAD.MOV.U32 R27, RZ, RZ, R46 ;  /* 0x000000ffff1b7224 */ /* 0x000fe200078e002e */
[----:B------:R-:W-:Y:S04]  /*d02e0*/  STL [R1+0x7ff4], R26 ;  /* 0x007ff41a01007387 */ /* 0x000fe80000100800 */
[----:B------:R-:W-:-:S13]  /*d02f0*/  STL [R1+0x7ff0], R27 ;  /* 0x007ff01b01007387 */ /* 0x000fda0000100800 */
[----:B------:R-:W-:Y:S04]  /*d0300*/  STL.64 [R1+0xce0], R4 ;  /* 0x000ce00401007387 */ /* 0x000fe80000100a00 */
[----:B------:R0:W-:Y:S02]  /*d0310*/  STL.64 [R1+0xce8], R6 ;  /* 0x000ce80601007387 */ /* 0x0001e40000100a00 */
[----:B0-----:R-:W-:Y:S01]  /*d0320*/  HMMA.16816.F32 R4, R28, R58, R52 ;  /* 0x0000003a1c04723c */ /* 0x001fe20000001834 */
[----:B------:R-:W-:Y:S02]  /*d0330*/  IMAD.MOV.U32 R25, RZ, RZ, R57 ;  /* 0x000000ffff197224 */ /* 0x000fe400078e0039 */
[----:B------:R-:W-:Y:S02]  /*d0340*/  IMAD.MOV.U32 R24, RZ, RZ, R56 ;  /* 0x000000ffff187224 */ /* 0x000fe400078e0038 */
[----:B------:R-:W-:Y:S01]  /*d0350*/  IMAD.MOV.U32 R33, RZ, RZ, R58 ;  /* 0x000000ffff217224 */ /* 0x000fe200078e003a */
[----:B------:R-:W-:Y:S04]  /*d0360*/  STL [R1+0x7ffc], R25 ;  /* 0x007ffc1901007387 */ /* 0x000fe80000100800 */
[----:B------:R-:W-:Y:S01]  /*d0370*/  STL [R1+0x7ff8], R24 ;  /* 0x007ff81801007387 */ /* 0x000fe20000100800 */
[----:B------:R-:W-:-:S08]  /*d0380*/  IMAD.MOV.U32 R32, RZ, RZ, R59 ;  /* 0x000000ffff207224 */ /* 0x000fd000078e003b */
[----:B------:R-:W-:Y:S04]  /*d0390*/  STL.64 [R1+0xcd0], R4 ;  /* 0x000cd00401007387 */ /* 0x000fe80000100a00 */
[----:B------:R0:W-:Y:S04]  /*d03a0*/  STL.64 [R1+0xcd8], R6 ;  /* 0x000cd80601007387 */ /* 0x0001e80000100a00 */
[----:B------:R-:W2:Y:S04]  /*d03b0*/  LDL R58, [R1+0x60] ;  /* 0x00006000013a7983 */ /* 0x000ea80000100800 */
[----:B------:R-:W2:Y:S04]  /*d03c0*/  LDL R59, [R1+0x64] ;  /* 0x00006400013b7983 */ /* 0x000ea80000100800 */
        /* <DEDUP_REMOVED lines=8> */
[----:B--2---:R-:W-:Y:S04]  /*d0450*/  STL.64 [R1+0x8208], R58 ;  /* 0x0082083a01007387 */ /* 0x004fe80000100a00 */
[----:B---3--:R-:W-:Y:S04]  /*d0460*/  STL.64 [R1+0x8200], R56 ;  /* 0x0082003801007387 */ /* 0x008fe80000100a00 */
[----:B------:R-:W2:Y:S04]  /*d0470*/  LDL.LU R48, [R1+0x25c0] ;  /* 0x0025c00001307983 */ /* 0x000ea80000300800 */
[----:B------:R-:W2:Y:S04]  /*d0480*/  LDL.LU R49, [R1+0x25c4] ;  /* 0x0025c40001317983 */ /* 0x000ea80000300800 */
[----:B------:R-:W3:Y:S04]  /*d0490*/  LDL.LU R50, [R1+0x25c8] ;  /* 0x0025c80001327983 */ /* 0x000ee80000300800 */
[----:B------:R-:W3:Y:S04]  /*d04a0*/  LDL.LU R51, [R1+0x25cc] ;  /* 0x0025cc0001337983 */ /* 0x000ee80000300800 */
[----:B---3--:R-:W-:Y:S04]  /*d04b0*/  STL.64 [R1+0x8218], R50 ;  /* 0x0082183201007387 */ /* 0x008fe80000100a00 */
[----:B--2---:R-:W-:Y:S04]  /*d04c0*/  STL.64 [R1+0x8210], R48 ;  /* 0x0082103001007387 */ /* 0x004fe80000100a00 */
        /* <DEDUP_REMOVED lines=18> */
[----:B0-----:R-:W2:Y:S04]  /*d05f0*/  LDL R6, [R1+0x80] ;  /* 0x0000800001067983 */ /* 0x001ea80000100800 */
[----:B------:R-:W2:Y:S04]  /*d0600*/  LDL R7, [R1+0x84] ;  /* 0x0000840001077983 */ /* 0x000ea80000100800 */
        /* <DEDUP_REMOVED lines=17> */
[----:B------:R-:W3:Y:S04]  /*d0720*/  LDL R17, [R1+0x9c] ;  /* 0x00009c0001117983 */ /* 0x000ee80000100800 */
        /* <DEDUP_REMOVED lines=36> */
[----:B------:R-:W-:Y:S04]  /*d0970*/  STL [R1+0x8004], R32 ;  /* 0x0080042001007387 */ /* 0x000fe80000100800 */
[----:B------:R0:W-:Y:S04]  /*d0980*/  STL [R1+0x8000], R33 ;  /* 0x0080002101007387 */ /* 0x0001e80000100800 */
[----:B0-----:R-:W3:Y:S01]  /*d0990*/  LDL.64 R32, [R1+0xc8] ;  /* 0x0000c80001207983 */ /* 0x001ee20000100a00 */
[----:B--2---:R-:W-:Y:S01]  /*d09a0*/  HMMA.16816.F32 R12, R28, R24, R12 ;  /* 0x000000181c0c723c */ /* 0x004fe2000000180c */
[----:B------:R-:W-:-:S02]  /*d09b0*/  IMAD.MOV.U32 R27, RZ, RZ, R25 ;  /* 0x000000ffff1b7224 */ /* 0x000fc400078e0019 */
[----:B------:R-:W-:-:S15]  /*d09c0*/  IMAD.MOV.U32 R26, RZ, RZ, R24 ;  /* 0x000000ffff1a7224 */ /* 0x000fde00078e0018 */
[----:B------:R-:W-:Y:S01]  /*d09d0*/  NOP ;  /* 0x0000000000007918 */ /* 0x000fe20000000000 */
[----:B------:R-:W-:Y:S04]  /*d09e0*/  STL.64 [R1+0xcc0], R12 ;  /* 0x000cc00c01007387 */ /* 0x000fe80000100a00 */
[----:B------:R0:W-:Y:S04]  /*d09f0*/  STL.64 [R1+0xcc8], R14 ;  /* 0x000cc80e01007387 */ /* 0x0001e80000100a00 */
[----:B0-----:R-:W2:Y:S04]  /*d0a00*/  LDL.LU.64 R14, [R1+0x8268] ;  /* 0x00826800010e7983 */ /* 0x001ea80000300a00 */
[----:B------:R-:W2:Y:S01]  /*d0a10*/  LDL.LU.64 R12, [R1+0x8260] ;  /* 0x00826000010c7983 */ /* 0x000ea20000300a00 */
[----:B---3--:R-:W-:Y:S03]  /*d0a20*/  HMMA.16816.F32 R4, R28, R32, R4 ;  /* 0x000000201c04723c */ /* 0x008fe60000001804 */
[----:B------:R-:W-:Y:S04]  /*d0a30*/  STL [R1+0x800c], R27 ;  /* 0x00800c1b01007387 */ /* 0x000fe80000100800 */
[----:B------:R0:W-:Y:S01]  /*d0a40*/  STL [R1+0x8008], R26 ;  /* 0x0080081a01007387 */ /* 0x0001e20000100800 */
[----:B------:R-:W-:-:S02]  /*d0a50*/  IMAD.MOV.U32 R24, RZ, RZ, R33 ;  /* 0x000000ffff187224 */ /* 0x000fc400078e0021 */
[----:B------:R-:W-:Y:S01]  /*d0a60*/  IMAD.MOV.U32 R25, RZ, RZ, R32 ;  /* 0x000000ffff197224 */ /* 0x000fe200078e0020 */
[----:B0-----:R-:W3:Y:S08]  /*d0a70*/  LDL.64 R26, [R1+0xc0] ;  /* 0x0000c000011a7983 */ /* 0x001ef00000100a00 */
[----:B------:R-:W-:Y:S04]  /*d0a80*/  STL.64 [R1+0xcb0], R4 ;  /* 0x000cb00401007387 */ /* 0x000fe80000100a00 */
[----:B------:R0:W-:Y:S04]  /*d0a90*/  STL.64 [R1+0xcb8], R6 ;  /* 0x000cb80601007387 */ /* 0x0001e80000100a00 */
[----:B0-----:R-:W4:Y:S04]  /*d0aa0*/  LDL.LU.64 R6, [R1+0x8258] ;  /* 0x0082580001067983 */ /* 0x001f280000300a00 */
[----:B------:R-:W2:Y:S04]  /*d0ab0*/  LDL.LU.64 R4, [R1+0x8250] ;  /* 0x0082500001047983 */ /* 0x000ea80000300a00 */
[----:B------:R-:W-:Y:S04]  /*d0ac0*/  STL [R1+0x8014], R24 ;  /* 0x0080141801007387 */ /* 0x000fe80000100800 */
[----:B------:R0:W-:Y:S04]  /*d0ad0*/  STL [R1+0x8010], R25 ;  /* 0x0080101901007387 */ /* 0x0001e80000100800 */
[----:B0-----:R-:W2:Y:S01]  /*d0ae0*/  LDL.64 R24, [R1+0xb8] ;  /* 0x0000b80001187983 */ /* 0x001ea20000100a00 */
[C---:B------:R-:W-:Y:S08]  /*d0af0*/  HMMA.16816.F32 R40, R28.reuse, R56, R40 ;  /* 0x000000381c28723c */ /* 0x040ff00000001828 */
[----:B---3--:R-:W-:Y:S01]  /*d0b00*/  HMMA.16816.F32 R36, R28, R26, R36 ;  /* 0x0000001a1c24723c */ /* 0x008fe20000001824 */
[----:B------:R-:W-:-:S02]  /*d0b10*/  IMAD.MOV.U32 R32, RZ, RZ, R26 ;  /* 0x000000ffff207224 */ /* 0x000fc400078e001a */
[----:B------:R-:W-:-:S15]  /*d0b20*/  IMAD.MOV.U32 R33, RZ, RZ, R27 ;  /* 0x000000ffff217224 */ /* 0x000fde00078e001b */
[----:B------:R-:W-:Y:S01]  /*d0b30*/  NOP ;  /* 0x0000000000007918 */ /* 0x000fe20000000000 */
[----:B------:R-:W-:Y:S04]  /*d0b40*/  STL.64 [R1+0xca0], R36 ;  /* 0x000ca02401007387 */ /* 0x000fe80000100a00 */
[----:B------:R0:W-:Y:S04]  /*d0b50*/  STL.64 [R1+0xca8], R38 ;  /* 0x000ca82601007387 */ /* 0x0001e80000100a00 */
[----:B0-----:R-:W3:Y:S01]  /*d0b60*/  LDL.LU.64 R38, [R1+0x8248] ;  /* 0x0082480001267983 */ /* 0x001ee20000300a00 */
[----:B--2---:R-:W-:Y:S03]  /*d0b70*/  HMMA.16816.F32 R44, R28, R24, R44 ;  /* 0x000000181c2c723c */ /* 0x004fe6000000182c */
[----:B------:R-:W3:Y:S04]  /*d0b80*/  LDL.LU.64 R36, [R1+0x8240] ;  /* 0x0082400001247983 */ /* 0x000ee80000300a00 */
[----:B------:R-:W-:Y:S04]  /*d0b90*/  STL.64 [R1+0x8070], R34 ;  /* 0x0080702201007387 */ /* 0x000fe80000100a00 */
[----:B------:R0:W-:Y:S01]  /*d0ba0*/  STL.64 [R1+0x8068], R32 ;  /* 0x0080682001007387 */ /* 0x0001e20000100a00 */
[----:B------:R-:W-:-:S02]  /*d0bb0*/  IMAD.MOV.U32 R27, RZ, RZ, R24 ;  /* 0x000000ffff1b7224 */ /* 0x000fc400078e0018 */
[----:B------:R-:W-:Y:S01]  /*d0bc0*/  IMAD.MOV.U32 R26, RZ, RZ, R25 ;  /* 0x000000ffff1a7224 */ /* 0x000fe200078e0019 */
[----:B0-----:R-:W2:Y:S04]  /*d0bd0*/  LDL.LU R32, [R1+0x2620] ;  /* 0x0026200001207983 */ /* 0x001ea80000300800 */
[----:B------:R-:W2:Y:S04]  /*d0be0*/  LDL.LU R33, [R1+0x2624] ;  /* 0x0026240001217983 */ /* 0x000ea80000300800 */
[----:B------:R-:W2:Y:S04]  /*d0bf0*/  LDL.LU R34, [R1+0x2628] ;  /* 0x0026280001227983 */ /* 0x000ea80000300800 */
[----:B------:R-:W2:Y:S04]  /*d0c00*/  LDL.LU R35, [R1+0x262c] ;  /* 0x00262c0001237983 */ /* 0x000ea80000300800 */
        /* <DEDUP_REMOVED lines=8> */
[----:B------:R0:W-:Y:S04]  /*d0c90*/  STL.64 [R1+0x8080], R26 ;  /* 0x0080801a01007387 */ /* 0x0001e80000100a00 */
[----:B0-----:R-:W2:Y:S04]  /*d0ca0*/  LDL R26, [R1+0xa0] ;  /* 0x0000a000011a7983 */ /* 0x001ea80000100800 */
[----:B------:R-:W2:Y:S01]  /*d0cb0*/  LDL R27, [R1+0xa4] ;  /* 0x0000a400011b7983 */ /* 0x000ea20000100800 */
[----:B------:R-:W-:-:S02]  /*d0cc0*/  IMAD.MOV.U32 R24, RZ, RZ, R56 ;  /* 0x000000ffff187224 */ /* 0x000fc400078e0038 */
[----:B------:R-:W-:Y:S02]  /*d0cd0*/  IMAD.MOV.U32 R25, RZ, RZ, R57 ;  /* 0x000000ffff197224 */ /* 0x000fe400078e0039 */
[C---:B------:R-:W-:Y:S03]  /*d0ce0*/  HMMA.16816.F32 R56, R28.reuse, R58, R48 ;  /* 0x0000003a1c38723c */ /* 0x040fe60000001830 */
[----:B------:R-:W-:Y:S04]  /*d0cf0*/  STL.64 [R1+0x8078], R24 ;  /* 0x0080781801007387 */ /* 0x000fe80000100a00 */
[----:B------:R-:W3:Y:S04]  /*d0d00*/  LDL.LU.64 R50, [R1+0x8218] ;  /* 0x0082180001327983 */ /* 0x000ee80000300a00 */
[----:B------:R-:W3:Y:S08]  /*d0d10*/  LDL.LU.64 R48, [R1+0x8210] ;  /* 0x0082100001307983 */ /* 0x000ef00000300a00 */
[----:B------:R-:W-:Y:S04]  /*d0d20*/  STL.64 [R1+0xc70], R56 ;  /* 0x000c703801007387 */ /* 0x000fe80000100a00 */
[----:B------:R0:W-:Y:S04]  /*d0d30*/  STL.64 [R1+0xc78], R58 ;  /* 0x000c783a01007387 */ /* 0x0001e80000100a00 */
[----:B0-----:R-:W3:Y:S04]  /*d0d40*/  LDL.LU.64 R58, [R1+0x8208] ;  /* 0x00820800013a7983 */ /* 0x001ee80000300a00 */
[----:B------:R-:W3:Y:S01]  /*d0d50*/  LDL.LU.64 R56, [R1+0x8200] ;  /* 0x0082000001387983 */ /* 0x000ee20000300a00 */
[C---:B--2---:R-:W-:Y:S03]  /*d0d60*/  HMMA.16816.F32 R24, R28.reuse, R26, R52 ;  /* 0x0000001a1c18723c */ /* 0x044fe60000001834 */
[----:B------:R-:W2:Y:S04]  /*d0d70*/  LDL.LU.64 R54, [R1+0x81f8] ;  /* 0x0081f80001367983 */ /* 0x000ea80000300a00 */
[----:B------:R-:W2:Y:S01]  /*d0d80*/  LDL.LU.64 R52, [R1+0x81f0] ;  /* 0x0081f00001347983 */ /* 0x000ea20000300a00 */
[C---:B------:R-:W-:Y:S11]  /*d0d90*/  HMMA.16816.F32 R20, R28.reuse, R18, R20 ;  /* 0x000000121c14723c */ /* 0x040ff60000001814 */
[----:B------:R-:W-:Y:S04]  /*d0da0*/  STL.64 [R1+0xc60], R24 ;  /* 0x000c601801007387 */ /* 0x000fe80000100a00 */
[----:B------:R0:W-:Y:S02]  /*d0db0*/  STL.64 [R1+0xc68], R26 ;  /* 0x000c681a01007387 */ /* 0x0001e40000100a00 */
[C---:B0-----:R-:W-:Y:S08]  /*d0dc0*/  HMMA.16816.F32 R24, R28.reuse, R16, R32 ;  /* 0x000000101c18723c */ /* 0x041ff00000001820 */
[C---:B------:R-:W-:Y:S08]  /*d0dd0*/  HMMA.16816.F32 R16, R28.reuse, R4, R12 ;  /* 0x000000041c10723c */ /* 0x040ff0000000180c */
[C---:B----4-:R-:W-:Y:S08]  /*d0de0*/  HMMA.16816.F32 R12, R28.reuse, R6, R8 ;  /* 0x000000061c0c723c */ /* 0x050ff00000001808 */
[C---:B---3--:R-:W-:Y:S08]  /*d0df0*/  HMMA.16816.F32 R8, R28.reuse, R44, R36 ;  /* 0x0000002c1c08723c */ /* 0x048ff00000001824 */
        /* <DEDUP_REMOVED lines=10> */
[----:B------:R-:W-:Y:S01]  /*d0ea0*/  STL.64 [R1+0xc18], R10 ;  /* 0x000c180a01007387 */ /* 0x000fe20000100a00 */
[C---:B0-----:R-:W-:Y:S03]  /*d0eb0*/  HMMA.16816.F32 R12, R28.reuse, R56, R48 ;  /* 0x000000381c0c723c */ /* 0x041fe60000001830 */
[----:B------:R0:W-:Y:S04]  /*d0ec0*/  STL.64 [R1+0xc00], R4 ;  /* 0x000c000401007387 */ /* 0x0001e80000100a00 */
[----:B------:R1:W-:Y:S04]  /*d0ed0*/  STL.64 [R1+0xc08], R6 ;  /* 0x000c080601007387 */ /* 0x0003e80000100a00 */
[----:B0-----:R-:W3:Y:S08]  /*d0ee0*/  LDL.LU R4, [R1+0x2460] ;  /* 0x0024600001047983 */ /* 0x001ef00000300800 */
[----:B------:R0:W-:Y:S04]  /*d0ef0*/  STL.64 [R1+0xbf0], R12 ;  /* 0x000bf00c01007387 */ /* 0x0001e80000100a00 */
[----:B------:R4:W-:Y:S01]  /*d0f00*/  STL.64 [R1+0xbf8], R14 ;  /* 0x000bf80e01007387 */ /* 0x0009e20000100a00 */
[----:B--2---:R-:W-:-:S15]  /*d0f10*/  HMMA.16816.F32 R8, R28, R58, R52 ;  /* 0x0000003a1c08723c */ /* 0x004fde0000001834 */
[----:B------:R-:W-:-:S04]  /*d0f20*/  NOP ;  /* 0x0000000000007918 */ /* 0x000fc80000000000 */
[----:B------:R-:W-:Y:S04]  /*d0f30*/  STL.64 [R1+0xbe0], R8 ;  /* 0x000be00801007387 */ /* 0x000fe80000100a00 */
[----:B------:R-:W-:Y:S04]  /*d0f40*/  STL.64 [R1+0xbe8], R10 ;  /* 0x000be80a01007387 */ /* 0x000fe80000100a00 */
[----:B------:R-:W3:Y:S04]  /*d0f50*/  LDL.LU R5, [R1+0x2464] ;  /* 0x0024640001057983 */ /* 0x000ee80000300800 */
[----:B-1----:R-:W2:Y:S04]  /*d0f60*/  LDL.LU R6, [R1+0x2468] ;  /* 0x0024680001067983 */ /* 0x002ea80000300800 */
[----:B------:R-:W2:Y:S04]  /*d0f70*/  LDL.LU R7, [R1+0x246c] ;  /* 0x00246c0001077983 */ /* 0x000ea80000300800 */
[----:B--2---:R1:W-:Y:S04]  /*d0f80*/  STL.64 [R1+0x80f0], R6 ;  /* 0x0080f00601007387 */ /* 0x0043e80000100a00 */
[----:B---3--:R-:W-:Y:S04]  /*d0f90*/  STL.64 [R1+0x80e8], R4 ;  /* 0x0080e80401007387 */ /* 0x008fe80000100a00 */
[----:B0-----:R-:W2:Y:S04]  /*d0fa0*/  LDL.LU R12, [R1+0x2480] ;  /* 0x00248000010c7983 */ /* 0x001ea80000300800 */
[----:B------:R-:W2:Y:S04]  /*d0fb0*/  LDL.LU R13, [R1+0x2484] ;  /* 0x00248400010d7983 */ /* 0x000ea80000300800 */
[----:B----4-:R-:W3:Y:S04]  /*d0fc0*/  LDL.LU R14, [R1+0x2488] ;  /* 0x00248800010e7983 */ /* 0x010ee80000300800 */
        /* <DEDUP_REMOVED lines=34> */
[----:B-1----:R-:W2:Y:S04]  /*d11f0*/  LDL R6, [R1+0x10] ;  /* 0x0000100001067983 */ /* 0x002ea80000100800 */
[----:B------:R-:W2:Y:S04]  /*d1200*/  LDL R7, [R1+0x14] ;  /* 0x0000140001077983 */ /* 0x000ea80000100800 */
[----:B0-----:R-:W2:Y:S04]  /*d1210*/  LDL.LU R12, [R1+0x2510] ;  /* 0x00251000010c7983 */ /* 0x001ea80000300800 */
        /* <DEDUP_REMOVED lines=169> */
[----:B------:R-:W2:Y:S04]  /*d1cb0*/  LDL.LU.64 R46, [R1+0x80d0] ;  /* 0x0080d000012e7983 */ /* 0x000ea80000300a00 */
        /* <DEDUP_REMOVED lines=9> */
[----:B------:R-:W-:Y:S01]  /*d1d50*/  STL.64 [R1+0x7db8], R60 ;  /* 0x007db83c01007387 */ /* 0x000fe20000100a00 */
[----:B--2---:R-:W-:-:S15]  /*d1d60*/  HMMA.16816.F32 R52, R28, R58, R52 ;  /* 0x0000003a1c34723c */ /* 0x004fde0000001834 */
[----:B------:R-:W-:-:S04]  /*d1d70*/  NOP ;  /* 0x0000000000007918 */ /* 0x000fc80000000000 */
[----:B------:R-:W-:Y:S04]  /*d1d80*/  STL.64 [R1+0xb00], R52 ;  /* 0x000b003401007387 */ /* 0x000fe80000100a00 */
[----:B------:R0:W-:Y:S04]  /*d1d90*/  STL.64 [R1+0xb08], R54 ;  /* 0x000b083601007387 */ /* 0x0001e80000100a00 */
[----:B0-----:R-:W2:Y:S04]  /*d1da0*/  LDL.LU.64 R54, [R1+0x80a0] ;  /* 0x0080a00001367983 */ /* 0x001ea80000300a00 */
[----:B------:R-:W2:Y:S01]  /*d1db0*/  LDL.LU.64 R52, [R1+0x8098] ;  /* 0x0080980001347983 */ /* 0x000ea20000300a00 */
[C---:B---3--:R-:W-:Y:S03]  /*d1dc0*/  HMMA.16816.F32 R24, R28.reuse, R56, R24 ;  /* 0x000000381c18723c */ /* 0x048fe60000001818 */
[----:B------:R-:W-:Y:S04]  /*d1dd0*/  STL.64 [R1+0x7db0], R58 ;  /* 0x007db03a01007387 */ /* 0x000fe80000100a00 */
[----:B------:R-:W-:Y:S01]  /*d1de0*/  STL.64 [R1+0x7da8], R56 ;  /* 0x007da83801007387 */ /* 0x000fe20000100a00 */
[C---:B------:R-:W-:Y:S08]  /*d1df0*/  HMMA.16816.F32 R16, R28.reuse, R50, R16 ;  /* 0x000000321c10723c */ /* 0x040ff00000001810 */
[C---:B------:R-:W-:Y:S08]  /*d1e00*/  HMMA.16816.F32 R12, R28.reuse, R48, R12 ;  /* 0x000000301c0c723c */ /* 0x040ff0000000180c */
[C---:B------:R-:W-:Y:S01]  /*d1e10*/  HMMA.16816.F32 R8, R28.reuse, R46, R8 ;  /* 0x0000002e1c08723c */ /* 0x040fe20000001808 */
[----:B------:R-:W-:Y:S04]  /*d1e20*/  STL.64 [R1+0xaf0], R24 ;  /* 0x000af01801007387 */ /* 0x000fe80000100a00 */
[----:B------:R2:W-:Y:S03]  /*d1e30*/  STL.64 [R1+0xaf8], R26 ;  /* 0x000af81a01007387 */ /* 0x0005e60000100a00 */
[C---:B----4-:R-:W-:Y:S08]  /*d1e40*/  HMMA.16816.F32 R4, R28.reuse, R44, R4 ;  /* 0x0000002c1c04723c */ /* 0x050ff00000001804 */
[C---:B--2---:R-:W-:Y:S08]  /*d1e50*/  HMMA.16816.F32 R24, R28.reuse, R54, R32 ;  /* 0x000000361c18723c */ /* 0x044ff00000001820 */
        /* <DEDUP_REMOVED lines=20> */
[----:B-1----:R-:W-:-:S15]  /*d1fa0*/  HMMA.16816.F32 R4, R28, R42, R36 ;  /* 0x0000002a1c04723c */ /* 0x002fde0000001824 */
        /* <DEDUP_REMOVED lines=49> */
[----:B------:R-:W-:Y:S01]  /*d22c0*/  IMAD.MOV.U32 R59, RZ, RZ, R0 ;  /* 0x000000ffff3b7224 */ /* 0x000fe200078e0000 */
[----:B--2---:R-:W-:-:S15]  /*d22d0*/  HMMA.16816.F32 R36, R28, R40, R36 ;  /* 0x000000281c24723c */ /* 0x004fde0000001824 */
[----:B------:R-:W-:-:S04]  /*d22e0*/  NOP ;  /* 0x0000000000007918 */ /* 0x000fc80000000000 */
[----:B------:R-:W-:Y:S04]  /*d22f0*/  STL.64 [R1+0xa70], R36 ;  /* 0x000a702401007387 */ /* 0x000fe80000100a00 */
[----:B------:R0:W-:Y:S01]  /*d2300*/  STL [R1+0xa78], R38 ;  /* 0x000a782601007387 */ /* 0x0001e20000100800 */
[----:B------:R-:W-:-:S03]  /*d2310*/  IMAD.MOV.U32 R0, RZ, RZ, R39 ;  /* 0x000000ffff007224 */ /* 0x000fc600078e0027 */
[----:B0-----:R-:W3:Y:S04]  /*d2320*/  LDL.LU.64 R38, [R1+0x8090] ;  /* 0x0080900001267983 */ /* 0x001ee80000300a00 */
[----:B------:R-:W2:Y:S04]  /*d2330*/  LDL.LU.64 R36, [R1+0x8088] ;  /* 0x0080880001247983 */ /* 0x000ea80000300a00 */
[----:B------:R-:W-:Y:S04]  /*d2340*/  STL.64 [R1+0x7d80], R42 ;  /* 0x007d802a01007387 */ /* 0x000fe80000100a00 */
[----:B------:R0:W-:Y:S04]  /*d2350*/  STL.64 [R1+0x7d78], R40 ;  /* 0x007d782801007387 */ /* 0x0001e80000100a00 */
[----:B0-----:R-:W4:Y:S04]  /*d2360*/  LDL.LU R40, [R1+0x2180] ;  /* 0x0021800001287983 */ /* 0x001f280000300800 */
[----:B------:R-:W4:Y:S04]  /*d2370*/  LDL.LU R41, [R1+0x2184] ;  /* 0x0021840001297983 */ /* 0x000f280000300800 */
[----:B------:R-:W4:Y:S04]  /*d2380*/  LDL.LU R42, [R1+0x2188] ;  /* 0x00218800012a7983 */ /* 0x000f280000300800 */
[----:B------:R-:W4:Y:S04]  /*d2390*/  LDL.LU R43, [R1+0x218c] ;  /* 0x00218c00012b7983 */ /* 0x000f280000300800 */
[----:B------:R-:W-:Y:S01]  /*d23a0*/  STL [R1+0x6b40], R0 ;  /* 0x006b400001007387 */ /* 0x000fe20000100800 */
        /* <DEDUP_REMOVED lines=8> */
[----:B0-----:R-:W2:Y:S01]  /*d2430*/  LDL.LU.64 R34, [R1+0x8070] ;  /* 0x0080700001227983 */ /* 0x001ea20000300a00 */
[C---:B------:R-:W-:Y:S03]  /*d2440*/  HMMA.16816.F32 R4, R28.reuse, R2, R4 ;  /* 0x000000021c04723c */ /* 0x040fe60000001804 */
        /* <DEDUP_REMOVED lines=40> */
[----:B------:R-:W2:Y:S01]  /*d26d0*/  LDL.LU.64 R12, [R1+0x8018] ;  /* 0x00801800010c7983 */ /* 0x000ea20000300a00 */
[----:B---3--:R-:W-:Y:S03]  /*d26e0*/  HMMA.16816.F32 R4, R28, R10, R4 ;  /* 0x0000000a1c04723c */ /* 0x008fe60000001804 */
[----:B------:R-:W-:Y:S04]  /*d26f0*/  STL.64 [R1+0x7d30], R10 ;  /* 0x007d300a01007387 */ /* 0x000fe80000100a00 */
[----:B------:R2:W-:-:S12]  /*d2700*/  STL.64 [R1+0x7d28], R8 ;  /* 0x007d280801007387 */ /* 0x0005d80000100a00 */
[----:B------:R-:W-:Y:S04]  /*d2710*/  STL.64 [R1+0x21b0], R4 ;  /* 0x0021b00401007387 */ /* 0x000fe80000100a00 */
[----:B------:R4:W-:Y:S01]  /*d2720*/  STL.64 [R1+0x21b8], R6 ;  /* 0x0021b80601007387 */ /* 0x0009e20000100a00 */
[----:B------:R-:W-:Y:S02]  /*d2730*/  IMAD.MOV.U32 R60, RZ, RZ, R24 ;  /* 0x000000ffff3c7224 */ /* 0x000fe400078e0018 */
[----:B------:R-:W-:Y:S01]  /*d2740*/  IMAD.MOV.U32 R61, RZ, RZ, R25 ;  /* 0x000000ffff3d7224 */ /* 0x000fe200078e0019 */
[C---:B--2---:R-:W-:Y:S08]  /*d2750*/  HMMA.16816.F32 R8, R28.reuse, R12, R36 ;  /* 0x0000000c1c08723c */ /* 0x044ff00000001824 */
[C---:B----4-:R-:W-:Y:S01]  /*d2760*/  HMMA.16816.F32 R4, R28.reuse, R14, R40 ;  /* 0x0000000e1c04723c */ /* 0x050fe20000001828 */
        /* <DEDUP_REMOVED lines=16> */
[----:B------:R-:W-:-:S02]  /*d2870*/  IMAD.MOV.U32 R54, RZ, RZ, R27 ;  /* 0x000000ffff367224 */ /* 0x000fc400078e001b */
[----:B------:R-:W-:-:S08]  /*d2880*/  IMAD.MOV.U32 R55, RZ, RZ, R26 ;  /* 0x000000ffff377224 */ /* 0x000fd000078e001a */
[----:B------:R0:W-:Y:S04]  /*d2890*/  STL.64 [R1+0x2160], R8 ;  /* 0x0021600801007387 */ /* 0x0001e80000100a00 */
[----:B------:R1:W-:Y:S04]  /*d28a0*/  STL.64 [R1+0x2168], R10 ;  /* 0x0021680a01007387 */ /* 0x0003e80000100a00 */
[----:B------:R-:W2:Y:S04]  /*d28b0*/  LDL.LU R24, [R1+0x8014] ;  /* 0x0080140001187983 */ /* 0x000ea80000300800 */
        /* <DEDUP_REMOVED lines=10> */
[----:B------:R-:W-:Y:S01]  /*d2960*/  IMAD.MOV.U32 R53, RZ, RZ, R33 ;  /* 0x000000ffff357224 */ /* 0x000fe200078e0021 */
[----:B--2---:R2:W-:Y:S04]  /*d2970*/  STL.64 [R1+0x7f00], R50 ;  /* 0x007f003201007387 */ /* 0x0045e80000100a00 */
[----:B------:R-:W-:Y:S04]  /*d2980*/  STL.64 [R1+0x7ef8], R48 ;  /* 0x007ef83001007387 */ /* 0x000fe80000100a00 */
[----:B------:R-:W2:Y:S04]  /*d2990*/  LDL.LU R32, [R1+0x8004] ;  /* 0x0080040001207983 */ /* 0x000ea80000300800 */
[----:B------:R-:W2:Y:S04]  /*d29a0*/  LDL.LU R33, [R1+0x8000] ;  /* 0x0080000001217983 */ /* 0x000ea80000300800 */
[----:B------:R-:W-:Y:S04]  /*d29b0*/  STL.64 [R1+0x7f10], R54 ;  /* 0x007f103601007387 */ /* 0x000fe80000100a00 */
[----:B------:R0:W-:Y:S04]  /*d29c0*/  STL.64 [R1+0x7f08], R52 ;  /* 0x007f083401007387 */ /* 0x0001e80000100a00 */
[----:B------:R-:W2:Y:S04]  /*d29d0*/  LDL.LU R44, [R1+0x2060] ;  /* 0x00206000012c7983 */ /* 0x000ea80000300800 */
[----:B------:R-:W2:Y:S04]  /*d29e0*/  LDL.LU R45, [R1+0x2064] ;  /* 0x00206400012d7983 */ /* 0x000ea80000300800 */
[----:B------:R-:W2:Y:S04]  /*d29f0*/  LDL.LU R46, [R1+0x2068] ;  /* 0x00206800012e7983 */ /* 0x000ea80000300800 */
[----:B------:R-:W2:Y:S01]  /*d2a00*/  LDL.LU R47, [R1+0x206c] ;  /* 0x00206c00012f7983 */ /* 0x000ea20000300800 */
[----:B------:R-:W-:-:S02]  /*d2a10*/  IMAD.MOV.U32 R42, RZ, RZ, R25 ;  /* 0x000000ffff2a7224 */ /* 0x000fc400078e0019 */
[----:B------:R-:W-:Y:S01]  /*d2a20*/  IMAD.MOV.U32 R43, RZ, RZ, R24 ;  /* 0x000000ffff2b7224 */ /* 0x000fe200078e0018 */
[----:B--2---:R-:W-:Y:S04]  /*d2a30*/  STL.64 [R1+0x7f20], R46 ;  /* 0x007f202e01007387 */ /* 0x004fe80000100a00 */
[----:B------:R-:W-:Y:S04]  /*d2a40*/  STL.64 [R1+0x7f18], R44 ;  /* 0x007f182c01007387 */ /* 0x000fe80000100a00 */
[----:B------:R-:W2:Y:S04]  /*d2a50*/  LDL.LU R25, [R1+0x7ffc] ;  /* 0x007ffc0001197983 */ /* 0x000ea80000300800 */
[----:B------:R-:W2:Y:S04]  /*d2a60*/  LDL.LU R24, [R1+0x7ff8] ;  /* 0x007ff80001187983 */ /* 0x000ea80000300800 */
[----:B------:R-:W2:Y:S04]  /*d2a70*/  LDL.LU R36, [R1+0x2070] ;  /* 0x0020700001247983 */ /* 0x000ea80000300800 */
[----:B------:R-:W2:Y:S04]  /*d2a80*/  LDL.LU R37, [R1+0x2074] ;  /* 0x0020740001257983 */ /* 0x000ea80000300800 */
[----:B------:R-:W2:Y:S04]  /*d2a90*/  LDL.LU R38, [R1+0x2078] ;  /* 0x0020780001267983 */ /* 0x000ea80000300800 */
[----:B------:R-:W2:Y:S01]  /*d2aa0*/  LDL.LU R39, [R1+0x207c] ;  /* 0x00207c0001277983 */ /* 0x000ea20000300800 */
[----:B------:R-:W-:-:S02]  /*d2ab0*/  IMAD.MOV.U32 R40, RZ, RZ, R26 ;  /* 0x000000ffff287224 */ /* 0x000fc400078e001a */
[----:B------:R-:W-:Y:S02]  /*d2ac0*/  IMAD.MOV.U32 R41, RZ, RZ, R27 ;  /* 0x000000ffff297224 */ /* 0x000fe400078e001b */
[----:B------:R-:W-:Y:S02]  /*d2ad0*/  IMAD.MOV.U32 R2, RZ, RZ, R33 ;  /* 0x000000ffff027224 */ /* 0x000fe400078e0021 */
        /* <DEDUP_REMOVED lines=9> */
[----:B0-----:R-:W2:Y:S04]  /*d2b70*/  LDL.LU R8, [R1+0x2090] ;  /* 0x0020900001087983 */ /* 0x001ea80000300800 */
[----:B------:R-:W2:Y:S04]  /*d2b80*/  LDL.LU R9, [R1+0x2094] ;  /* 0x0020940001097983 */ /* 0x000ea80000300800 */
[----:B-1----:R-:W2:Y:S04]  /*d2b90*/  LDL.LU R10, [R1+0x2098] ;  /* 0x00209800010a7983 */ /* 0x002ea80000300800 */
        /* <DEDUP_REMOVED lines=17> */
[----:B------:R-:W-:Y:S04]  /*d2cb0*/  STL.64 [R1+0x7f70], R14 ;  /* 0x007f700e01007387 */ /* 0x000fe80000100a00 */
[----:B------:R-:W-:Y:S04]  /*d2cc0*/  STL.64 [R1+0x7f68], R12 ;  /* 0x007f680c01007387 */ /* 0x000fe80000100a00 */
[----:B---3--:R-:W3:Y:S04]  /*d2cd0*/  LDL.LU R4, [R1+0x2080] ;  /* 0x0020800001047983 */ /* 0x008ee80000300800 */
[----:B------:R-:W3:Y:S04]  /*d2ce0*/  LDL.LU R5, [R1+0x2084] ;  /* 0x0020840001057983 */ /* 0x000ee80000300800 */
[----:B----4-:R-:W4:Y:S04]  /*d2cf0*/  LDL.LU R6, [R1+0x2088] ;  /* 0x0020880001067983 */ /* 0x010f280000300800 */
[----:B------:R-:W4:Y:S04]  /*d2d00*/  LDL.LU R7, [R1+0x208c] ;  /* 0x00208c0001077983 */ /* 0x000f280000300800 */
[----:B----4-:R-:W-:Y:S04]  /*d2d10*/  STL.64 [R1+0x7f80], R6 ;  /* 0x007f800601007387 */ /* 0x010fe80000100a00 */
[----:B---3--:R-:W-:Y:S04]  /*d2d20*/  STL.64 [R1+0x7f78], R4 ;  /* 0x007f780401007387 */ /* 0x008fe80000100a00 */
[----:B------:R-:W3:Y:S04]  /*d2d30*/  LDL.LU R56, [R1+0x2040] ;  /* 0x0020400001387983 */ /* 0x000ee80000300800 */
[----:B------:R-:W3:Y:S04]  /*d2d40*/  LDL.LU R57, [R1+0x2044] ;  /* 0x0020440001397983 */ /* 0x000ee80000300800 */
[----:B------:R-:W4:Y:S04]  /*d2d50*/  LDL.LU R58, [R1+0x2048] ;  /* 0x00204800013a7983 */ /* 0x000f280000300800 */
[----:B------:R-:W4:Y:S01]  /*d2d60*/  LDL.LU R59, [R1+0x204c] ;  /* 0x00204c00013b7983 */ /* 0x000f220000300800 */
[----:B------:R-:W-:-:S02]  /*d2d70*/  IMAD.MOV.U32 R50, RZ, RZ, R32 ;  /* 0x000000ffff327224 */ /* 0x000fc400078e0020 */
[----:B------:R-:W-:Y:S01]  /*d2d80*/  IMAD.MOV.U32 R51, RZ, RZ, R33 ;  /* 0x000000ffff337224 */ /* 0x000fe200078e0021 */
[----:B----4-:R-:W-:Y:S04]  /*d2d90*/  STL.64 [R1+0x7fa0], R58 ;  /* 0x007fa03a01007387 */ /* 0x010fe80000100a00 */
[----:B---3--:R0:W-:Y:S04]  /*d2da0*/  STL.64 [R1+0x7f98], R56 ;  /* 0x007f983801007387 */ /* 0x0081e80000100a00 */
[----:B------:R-:W3:Y:S04]  /*d2db0*/  LDL.LU R32, [R1+0x7fd4] ;  /* 0x007fd40001207983 */ /* 0x000ee80000300800 */
[----:B------:R-:W4:Y:S04]  /*d2dc0*/  LDL.LU R33, [R1+0x7fd0] ;  /* 0x007fd00001217983 */ /* 0x000f280000300800 */
[----:B------:R-:W3:Y:S04]  /*d2dd0*/  LDL.LU R52, [R1+0x20d0] ;  /* 0x0020d00001347983 */ /* 0x000ee80000300800 */
[----:B------:R-:W3:Y:S04]  /*d2de0*/  LDL.LU R53, [R1+0x20d4] ;  /* 0x0020d40001357983 */ /* 0x000ee80000300800 */
[----:B------:R-:W3:Y:S04]  /*d2df0*/  LDL.LU R54, [R1+0x20d8] ;  /* 0x0020d80001367983 */ /* 0x000ee80000300800 */
[----:B------:R-:W3:Y:S01]  /*d2e00*/  LDL.LU R55, [R1+0x20dc] ;  /* 0x0020dc0001377983 */ /* 0x000ee20000300800 */
[----:B------:R-:W-:-:S02]  /*d2e10*/  IMAD.MOV.U32 R48, RZ, RZ, R25 ;  /* 0x000000ffff307224 */ /* 0x000fc400078e0019 */
[----:B------:R-:W-:Y:S02]  /*d2e20*/  IMAD.MOV.U32 R49, RZ, RZ, R24 ;  /* 0x000000ffff317224 */ /* 0x000fe400078e0018 */
[----:B--2---:R-:W-:Y:S02]  /*d2e30*/  IMAD.MOV.U32 R38, RZ, RZ, R26 ;  /* 0x000000ffff267224 */ /* 0x004fe400078e001a */
[----:B------:R-:W-:Y:S01]  /*d2e40*/  IMAD.MOV.U32 R39, RZ, RZ, R27 ;  /* 0x000000ffff277224 */ /* 0x000fe200078e001b */
[----:B---3--:R-:W-:Y:S04]  /*d2e50*/  STL.64 [R1+0x7fb0], R54 ;  /* 0x007fb03601007387 */ /* 0x008fe80000100a00 */
[----:B------:R1:W-:Y:S04]  /*d2e60*/  STL.64 [R1+0x7fa8], R52 ;  /* 0x007fa83401007387 */ /* 0x0003e80000100a00 */
        /* <DEDUP_REMOVED lines=12> */
[----:B-1----:R-:W3:Y:S04]  /*d2f30*/  LDL.LU R52, [R1+0x2130] ;  /* 0x0021300001347983 */ /* 0x002ee80000300800 */
[----:B------:R-:W3:Y:S04]  /*d2f40*/  LDL.LU R53, [R1+0x2134] ;  /* 0x0021340001357983 */ /* 0x000ee80000300800 */
[----:B------:R-:W3:Y:S04]  /*d2f50*/  LDL.LU R54, [R1+0x2138] ;  /* 0x0021380001367983 */ /* 0x000ee80000300800 */
[----:B------:R-:W3:Y:S01]  /*d2f60*/  LDL.LU R55, [R1+0x213c] ;  /* 0x00213c0001377983 */ /* 0x000ee20000300800 */
[----:B------:R-:W-:-:S03]  /*d2f70*/  IMAD.MOV.U32 R37, RZ, RZ, R32 ;  /* 0x000000ffff257224 */ /* 0x000fc600078e0020 */
[----:B------:R-:W3:Y:S04]  /*d2f80*/  LDL.LU R35, [R1+0x6470] ;  /* 0x0064700001237983 */ /* 0x000ee80000300800 */
[----:B------:R-:W3:Y:S01]  /*d2f90*/  LDL.LU R32, [R1+0x6478] ;  /* 0x0064780001207983 */ /* 0x000ee20000300800 */
[----:B----4-:R-:W-:-:S03]  /*d2fa0*/  IMAD.MOV.U32 R36, RZ, RZ, R33 ;  /* 0x000000ffff247224 */ /* 0x010fc600078e0021 */
        /* <DEDUP_REMOVED lines=12> */
[----:B--2---:R-:W-:-:S02]  /*d3070*/  IMAD.MOV.U32 R19, RZ, RZ, R25 ;  /* 0x000000ffff137224 */ /* 0x004fc400078e0019 */
[----:B---3--:R-:W-:Y:S02]  /*d3080*/  IMAD.MOV.U32 R18, RZ, RZ, R24 ;  /* 0x000000ffff127224 */ /* 0x008fe400078e0018 */
[----:B------:R-:W2:Y:S04]  /*d3090*/  LDL.LU R24, [R1+0x7fbc] ;  /* 0x007fbc0001187983 */ /* 0x000ea80000300800 */
[----:B------:R-:W2:Y:S04]  /*d30a0*/  LDL.LU R25, [R1+0x7fb8] ;  /* 0x007fb80001197983 */ /* 0x000ea80000300800 */
[----:B------:R-:W3:Y:S04]  /*d30b0*/  LDL.LU R12, [R1+0x2110] ;  /* 0x00211000010c7983 */ /* 0x000ee80000300800 */
[----:B------:R-:W3:Y:S04]  /*d30c0*/  LDL.LU R13, [R1+0x2114] ;  /* 0x00211400010d7983 */ /* 0x000ee80000300800 */
[----:B------:R-:W3:Y:S04]  /*d30d0*/  LDL.LU R14, [R1+0x2118] ;  /* 0x00211800010e7983 */ /* 0x000ee80000300800 */
[----:B------:R-:W3:Y:S04]  /*d30e0*/  LDL.LU R15, [R1+0x211c] ;  /* 0x00211c00010f7983 */ /* 0x000ee80000300800 */
[----:B------:R-:W3:Y:S04]  /*d30f0*/  LDL.LU R44, [R1+0x20e0] ;  /* 0x0020e000012c7983 */ /* 0x000ee80000300800 */
[----:B------:R-:W3:Y:S01]  /*d3100*/  LDL.LU R45, [R1+0x20e4] ;  /* 0x0020e400012d7983 */ /* 0x000ee20000300800 */
[C---:B------:R-:W-:Y:S03]  /*d3110*/  HMMA.16816.F32 R56, R28.reuse, R26, R56 ;  /* 0x0000001a1c38723c */ /* 0x040fe60000001838 */
        /* <DEDUP_REMOVED lines=18> */
[----:B------:R0:W-:Y:S04]  /*d3240*/  STL.64 [R1+0x7d20], R26 ;  /* 0x007d201a01007387 */ /* 0x0001e80000100a00 */
[----:B0-----:R-:W2:Y:S04]  /*d3250*/  LDL R26, [R1+0xf0] ;  /* 0x0000f000011a7983 */ /* 0x001ea80000100800 */
[----:B------:R-:W2:Y:S04]  /*d3260*/  LDL R27, [R1+0xf4] ;  /* 0x0000f400011b7983 */ /* 0x000ea80000100800 */
[----:B------:R0:W-:Y:S04]  /*d3270*/  STL.64 [R1+0x7d18], R24 ;  /* 0x007d181801007387 */ /* 0x0001e80000100a00 */
[----:B0-----:R-:W2:Y:S04]  /*d3280*/  LDL.LU R25, [R1+0x646c] ;  /* 0x00646c0001197983 */ /* 0x001ea80000300800 */
[----:B------:R-:W3:Y:S01]  /*d3290*/  LDL.LU R24, [R1+0x6488] ;  /* 0x0064880001187983 */ /* 0x000ee20000300800 */
[----:B----4-:R-:W-:-:S02]  /*d32a0*/  IMAD R17, R17, 0x100, R32 ;  /* 0x0000010011117824 */ /* 0x010fc400078e0220 */
[----:B------:R-:W-:Y:S02]  /*d32b0*/  IMAD R16, R16, 0x100, R33 ;  /* 0x0000010010107824 */ /* 0x000fe400078e0221 */
[----:B--2---:R-:W-:Y:S02]  /*d32c0*/  IMAD R25, R25, 0x100, R35 ;  /* 0x0000010019197824 */ /* 0x004fe400078e0223 */
[----:B------:R-:W2:Y:S04]  /*d32d0*/  LDL.LU R35, [R1+0x7f90] ;  /* 0x007f900001237983 */ /* 0x000ea80000300800 */
[----:B------:R-:W4:Y:S04]  /*d32e0*/  LDL.LU R32, [R1+0x7f8c] ;  /* 0x007f8c0001207983 */ /* 0x000f280000300800 */
[----:B------:R-:W4:Y:S01]  /*d32f0*/  LDL.LU R33, [R1+0x7f88] ;  /* 0x007f880001217983 */ /* 0x000f220000300800 */
[----:B---3--:R-:W-:Y:S01]  /*d3300*/  IMAD R0, R0, 0x100, R24 ;  /* 0x0000010000007824 */ /* 0x008fe200078e0218 */
[----:B----4-:R-:W-:Y:S02]  /*d3310*/  HMMA.16816.F32 R28, R28, R32, R4 ;  /* 0x000000201c1c723c */ /* 0x010fe40000001804 */
        /* <DEDUP_REMOVED lines=13> */
[----:B------:R-:W-:-:S07]  /*d33f0*/  F2FP.F16.E4M3.UNPACK_B R31, R0 ;  /* 0x00000000ff1f723e */ /* 0x000fce00020006ff */
[C---:B------:R-:W-:Y:S08]  /*d3400*/  HMMA.16816.F32 R16, R28.reuse, R18, R12 ;  /* 0x000000121c10723c */ /* 0x040ff0000000180c */
[C---:B------:R-:W-:Y:S08]  /*d3410*/  HMMA.16816.F32 R8, R28.reuse, R36, R8 ;  /* 0x000000241c08723c */ /* 0x040ff00000001808 */
[C---:B------:R-:W-:Y:S01]  /*d3420*/  HMMA.16816.F32 R36, R28.reuse, R38, R40 ;  /* 0x000000261c24723c */ /* 0x040fe20000001828 */
[----:B------:R-:W2:Y:S04]  /*d3430*/  LDL.LU.64 R14, [R1+0x7f70] ;  /* 0x007f7000010e7983 */ /* 0x000ea80000300a00 */
[----:B------:R-:W2:Y:S03]  /*d3440*/  LDL.LU.64 R12, [R1+0x7f68] ;  /* 0x007f6800010c7983 */ /* 0x000ea60000300a00 */
        /* <DEDUP_REMOVED lines=26> */
[C---:B----4-:R-:W-:Y:S08]  /*d35f0*/  HMMA.16816.F32 R24, R28.reuse, R26, R32 ;  /* 0x0000001a1c18723c */ /* 0x050ff00000001820 */
[C---:B--2---:R-:W-:Y:S11]  /*d3600*/  HMMA.16816.F32 R20, R28.reuse, R12, R20 ;  /* 0x0000000c1c14723c */ /* 0x044ff60000001814 */
[----:B------:R-:W-:Y:S04]  /*d3610*/  STL.64 [R1+0x20c0], R24 ;  /* 0x0020c01801007387 */ /* 0x000fe80000100a00 */
[----:B------:R-:W-:Y:S01]  /*d3620*/  STL.64 [R1+0x20c8], R26 ;  /* 0x0020c81a01007387 */ /* 0x000fe20000100a00 */
[C---:B---3--:R-:W-:Y:S08]  /*d3630*/  HMMA.16816.F32 R16, R28.reuse, R14, R16 ;  /* 0x0000000e1c10723c */ /* 0x048ff00000001810 */
[C---:B------:R-:W-:Y:S08]  /*d3640*/  HMMA.16816.F32 R12, R28.reuse, R2, R8 ;  /* 0x000000021c0c723c */ /* 0x040ff00000001808 */
[C---:B------:R-:W-:Y:S01]  /*d3650*/  HMMA.16816.F32 R8, R28.reuse, R40, R4 ;  /* 0x000000281c08723c */ /* 0x040fe20000001804 */
[----:B------:R-:W-:Y:S04]  /*d3660*/  STL.64 [R1+0x20b0], R20 ;  /* 0x0020b01401007387 */ /* 0x000fe80000100a00 */
[----:B------:R-:W-:Y:S04]  /*d3670*/  STL.64 [R1+0x20b8], R22 ;  /* 0x0020b81601007387 */ /* 0x000fe80000100a00 */
[----:B------:R-:W-:Y:S01]  /*d3680*/  STL.64 [R1+0x20a0], R16 ;  /* 0x0020a01001007387 */ /* 0x000fe20000100a00 */
[C---:B------:R-:W-:Y:S03]  /*d3690*/  HMMA.16816.F32 R4, R28.reuse, R42, R36 ;  /* 0x0000002a1c04723c */ /* 0x040fe60000001824 */
[----:B------:R-:W-:Y:S04]  /*d36a0*/  STL.64 [R1+0x20a8], R18 ;  /* 0x0020a81201007387 */ /* 0x000fe80000100a00 */
[----:B------:R-:W-:Y:S04]  /*d36b0*/  STL.64 [R1+0x2090], R12 ;  /* 0x0020900c01007387 */ /* 0x000fe80000100a00 */
[----:B------:R0:W-:Y:S04]  /*d36c0*/  STL.64 [R1+0x2098], R14 ;  /* 0x0020980e01007387 */ /* 0x0001e80000100a00 */
[----:B------:R-:W-:Y:S04]  /*d36d0*/  STL.64 [R1+0x2080], R8 ;  /* 0x0020800801007387 */ /* 0x000fe80000100a00 */
[----:B------:R1:W-:Y:S01]  /*d36e0*/  STL.64 [R1+0x2088], R10 ;  /* 0x0020880a01007387 */ /* 0x0003e20000100a00 */
[C---:B0-----:R-:W-:Y:S03]  /*d36f0*/  HMMA.16816.F32 R12, R28.reuse, R52, R44 ;  /* 0x000000341c0c723c */ /* 0x041fe6000000182c */
[----:B------:R-:W-:Y:S04]  /*d3700*/  STL.64 [R1+0x2070], R4 ;  /* 0x0020700401007387 */ /* 0x000fe80000100a00 */
[----:B------:R0:W-:Y:S01]  /*d3710*/  STL.64 [R1+0x2078], R6 ;  /* 0x0020780601007387 */ /* 0x0001e20000100a00 */
[C---:B-1----:R-:W-:Y:S08]  /*d3720*/  HMMA.16816.F32 R8, R28.reuse, R54, R48 ;  /* 0x000000361c08723c */ /* 0x042ff00000001830 */
[C---:B0-----:R-:W-:Y:S03]  /*d3730*/  HMMA.16816.F32 R4, R28.reuse, R60, R56 ;  /* 0x0000003c1c04723c */ /* 0x041fe60000001838 */
[----:B------:R0:W-:Y:S04]  /*d3740*/  STL.64 [R1+0x2060], R12 ;  /* 0x0020600c01007387 */ /* 0x0001e80000100a00 */
[----:B------:R1:W-:Y:S04]  /*d3750*/  STL.64 [R1+0x2068], R14 ;  /* 0x0020680e01007387 */ /* 0x0003e80000100a00 */
[----:B------:R-:W2:Y:S04]  /*d3760*/  LDL R60, [R1+0x8] ;  /* 0x00000800013c7983 */ /* 0x000ea80000100800 */
[----:B------:R3:W-:Y:S04]  /*d3770*/  STL.64 [R1+0x2050], R8 ;  /* 0x0020500801007387 */ /* 0x0007e80000100a00 */
[----:B------:R-:W-:Y:S04]  /*d3780*/  STL.64 [R1+0x2058], R10 ;  /* 0x0020580a01007387 */ /* 0x000fe80000100a00 */
[----:B------:R-:W-:Y:S04]  /*d3790*/  STL.64 [R1+0x2040], R4 ;  /* 0x0020400401007387 */ /* 0x000fe80000100a00 */
[----:B------:R-:W-:Y:S04]  /*d37a0*/  STL.64 [R1+0x2048], R6 ;  /* 0x0020480601007387 */ /* 0x000fe80000100a00 */
        /* <DEDUP_REMOVED lines=17> */
[----:B0-----:R-:W2:Y:S04]  /*d38c0*/  LDL.LU R12, [R1+0x1f40] ;  /* 0x001f4000010c7983 */ /* 0x001ea80000300800 */
[----:B------:R-:W2:Y:S04]  /*d38d0*/  LDL.LU R13, [R1+0x1f44] ;  /* 0x001f4400010d7983 */ /* 0x000ea80000300800 */
[----:B-1----:R-:W2:Y:S04]  /*d38e0*/  LDL.LU R14, [R1+0x1f48] ;  /* 0x001f4800010e7983 */ /* 0x002ea80000300800 */
        /* <DEDUP_REMOVED lines=10> */
[----:B---3--:R-:W-:Y:S04]  /*d3990*/  STL.64 [R1+0x7e08], R16 ;  /* 0x007e081001007387 */ /* 0x008fe80000100a00 */
        /* <DEDUP_REMOVED lines=8> */
[----:B------:R-:W3:Y:S04]  /*d3a20*/  LDL.LU R48, [R1+0x1f80] ;  /* 0x001f800001307983 */ /* 0x000ee80000300800 */
[----:B------:R-:W3:Y:S04]  /*d3a30*/  LDL.LU R49, [R1+0x1f84] ;  /* 0x001f840001317983 */ /* 0x000ee80000300800 */
[----:B------:R-:W2:Y:S04]  /*d3a40*/  LDL.LU R50, [R1+0x1f88] ;  /* 0x001f880001327983 */ /* 0x000ea80000300800 */
[----:B------:R-:W2:Y:S04]  /*d3a50*/  LDL.LU R51, [R1+0x1f8c] ;  /* 0x001f8c0001337983 */ /* 0x000ea80000300800 */
[----:B--2---:R-:W-:Y:S04]  /*d3a60*/  STL.64 [R1+0x7e30], R50 ;  /* 0x007e303201007387 */ /* 0x004fe80000100a00 */
[----:B---3--:R2:W-:Y:S04]  /*d3a70*/  STL.64 [R1+0x7e28], R48 ;  /* 0x007e283001007387 */ /* 0x0085e80000100a00 */
[----:B------:R-:W3:Y:S04]  /*d3a80*/  LDL R38, [R1+0x58] ;  /* 0x0000580001267983 */ /* 0x000ee80000100800 */
[----:B------:R-:W3:Y:S04]  /*d3a90*/  LDL R39, [R1+0x5c] ;  /* 0x00005c0001277983 */ /* 0x000ee80000100800 */
        /* <DEDUP_REMOVED lines=8> */
[----:B---3--:R3:W-:Y:S04]  /*d3b20*/  STL.64 [R1+0x7e50], R38 ;  /* 0x007e502601007387 */ /* 0x0087e80000100a00 */
[----:B--2---:R-:W-:Y:S04]  /*d3b30*/  STL.64 [R1+0x7e48], R36 ;  /* 0x007e482401007387 */ /* 0x004fe80000100a00 */
[----:B-1----:R-:W2:Y:S04]  /*d3b40*/  LDL R26, [R1+0x68] ;  /* 0x00006800011a7983 */ /* 0x002ea80000100800 */
        /* <DEDUP_REMOVED lines=11> */
[----:B0-----:R-:W2:Y:S04]  /*d3c00*/  LDL.LU R12, [R1+0x1fc0] ;  /* 0x001fc000010c7983 */ /* 0x001ea80000300800 */
[----:B------:R-:W2:Y:S04]  /*d3c10*/  LDL.LU R13, [R1+0x1fc4] ;  /* 0x001fc400010d7983 */ /* 0x000ea80000300800 */
[----:B------:R-:W2:Y:S04]  /*d3c20*/  LDL.LU R14, [R1+0x1fc8] ;  /* 0x001fc800010e7983 */ /* 0x000ea80000300800 */
[----:B------:R-:W2:Y:S04]  /*d3c30*/  LDL.LU R15, [R1+0x1fcc] ;  /* 0x001fcc00010f7983 */ /* 0x000ea80000300800 */
[----:B--2---:R0:W-:Y:S04]  /*d3c40*/  STL.64 [R1+0x7e80], R14 ;  /* 0x007e800e01007387 */ /* 0x0041e80000100a00 */
[----:B------:R-:W-:Y:S04]  /*d3c50*/  STL.64 [R1+0x7e78], R12 ;  /* 0x007e780c01007387 */ /* 0x000fe80000100a00 */
[----:B---3--:R-:W2:Y:S04]  /*d3c60*/  LDL R38, [R1+0x78] ;  /* 0x0000780001267983 */ /* 0x008ea80000100800 */
[----:B------:R-:W2:Y:S04]  /*d3c70*/  LDL R39, [R1+0x7c] ;  /* 0x00007c0001277983 */ /* 0x000ea80000100800 */
[----:B-1----:R-:W3:Y:S04]  /*d3c80*/  LDL.LU R48, [R1+0x1fd0] ;  /* 0x001fd00001307983 */ /* 0x002ee80000300800 */
[----:B------:R-:W3:Y:S04]  /*d3c90*/  LDL.LU R49, [R1+0x1fd4] ;  /* 0x001fd40001317983 */ /* 0x000ee80000300800 */
[----:B------:R-:W2:Y:S04]  /*d3ca0*/  LDL.LU R50, [R1+0x1fd8] ;  /* 0x001fd80001327983 */ /* 0x000ea80000300800 */
[----:B------:R-:W2:Y:S04]  /*d3cb0*/  LDL.LU R51, [R1+0x1fdc] ;  /* 0x001fdc0001337983 */ /* 0x000ea80000300800 */
[----:B--2---:R-:W-:Y:S04]  /*d3cc0*/  STL.64 [R1+0x7e90], R50 ;  /* 0x007e903201007387 */ /* 0x004fe80000100a00 */
[----:B---3--:R1:W-:Y:S04]  /*d3cd0*/  STL.64 [R1+0x7e88], R48 ;  /* 0x007e883001007387 */ /* 0x0083e80000100a00 */
[----:B------:R-:W2:Y:S04]  /*d3ce0*/  LDL R36, [R1+0x80] ;  /* 0x0000800001247983 */ /* 0x000ea80000100800 */
[----:B------:R-:W2:Y:S04]  /*d3cf0*/  LDL R37, [R1+0x84] ;  /* 0x0000840001257983 */ /* 0x000ea80000100800 */
[----:B------:R-:W-:Y:S04]  /*d3d00*/  STL.64 [R1+0x7ea0], R38 ;  /* 0x007ea02601007387 */ /* 0x000fe80000100a00 */
[----:B--2---:R2:W-:Y:S04]  /*d3d10*/  STL.64 [R1+0x7e98], R36 ;  /* 0x007e982401007387 */ /* 0x0045e80000100a00 */
[----:B0-----:R-:W3:Y:S04]  /*d3d20*/  LDL R14, [R1+0x88] ;  /* 0x00008800010e7983 */ /* 0x001ee80000100800 */
[----:B------:R-:W3:Y:S04]  /*d3d30*/  LDL R15, [R1+0x8c] ;  /* 0x00008c00010f7983 */ /* 0x000ee80000100800 */
[----:B-1----:R-:W2:Y:S04]  /*d3d40*/  LDL.LU R48, [R1+0x1ff0] ;  /* 0x001ff00001307983 */ /* 0x002ea80000300800 */
        /* <DEDUP_REMOVED lines=17> */
[----:B-1----:R-:W3:Y:S04]  /*d3e60*/  LDL.LU R12, [R1+0x2010] ;  /* 0x00201000010c7983 */ /* 0x002ee80000300800 */
[----:B------:R-:W3:Y:S04]  /*d3e70*/  LDL.LU R13, [R1+0x2014] ;  /* 0x00201400010d7983 */ /* 0x000ee80000300800 */
[----:B------:R-:W2:Y:S04]  /*d3e80*/  LDL.LU R14, [R1+0x2018] ;  /* 0x00201800010e7983 */ /* 0x000ea80000300800 */
[----:B------:R-:W2:Y:S04]  /*d3e90*/  LDL.LU R15, [R1+0x201c] ;  /* 0x00201c00010f7983 */ /* 0x000ea80000300800 */
[----:B--2---:R0:W-:Y:S04]  /*d3ea0*/  STL.64 [R1+0x7ee0], R14 ;  /* 0x007ee00e01007387 */ /* 0x0041e80000100a00 */
[----:B---3--:R-:W-:Y:S04]  /*d3eb0*/  STL.64 [R1+0x7ed8], R12 ;  /* 0x007ed80c01007387 */ /* 0x008fe80000100a00 */
[----:B------:R-:W2:Y:S04]  /*d3ec0*/  LDL R48, [R1+0xa0] ;  /* 0x0000a00001307983 */ /* 0x000ea80000100800 */
[----:B------:R-:W2:Y:S04]  /*d3ed0*/  LDL R49, [R1+0xa4] ;  /* 0x0000a40001317983 */ /* 0x000ea80000100800 */
[----:B------:R-:W-:Y:S04]  /*d3ee0*/  STL.64 [R1+0x7ef0], R50 ;  /* 0x007ef03201007387 */ /* 0x000fe80000100a00 */
[----:B--2---:R1:W-:Y:S04]  /*d3ef0*/  STL.64 [R1+0x7ee8], R48 ;  /* 0x007ee83001007387 */ /* 0x0043e80000100a00 */
[----:B0-----:R-:W2:Y:S04]  /*d3f00*/  LDL R14, [R1+0xa8] ;  /* 0x0000a800010e7983 */ /* 0x001ea80000100800 */
        /* <DEDUP_REMOVED lines=37> */
[----:B------:R-:W3:Y:S01]  /*d4160*/  LDL.LU R59, [R1+0x1efc] ;  /* 0x001efc00013b7983 */ /* 0x000ee20000300800 */
        /* <DEDUP_REMOVED lines=77> */
[----:B------:R-:W-:-:S07]  /*d4640*/  IMAD.MOV.U32 R0, RZ, RZ, R3 ;  /* 0x000000ffff007224 */ /* 0x000fce00078e0003 */
[C---:B----4-:R-:W-:Y:S01]  /*d4650*/  HMMA.16816.F32 R24, R28.reuse, R22, R24 ;  /* 0x000000161c18723c */ /* 0x050fe20000001818 */
[----:B------:R-:W4:Y:S04]  /*d4660*/  LDL.LU.64 R2, [R1+0x7dd0] ;  /* 0x007dd00001027983 */ /* 0x000f280000300a00 */
[----:B------:R0:W-:Y:S03]  /*d4670*/  STL [R1+0x7b30], R0 ;  /* 0x007b300001007387 */ /* 0x0001e60000100800 */
[----:B------:R-:W-:Y:S01]  /*d4680*/  HMMA.16816.F32 R16, R28, R8, R16 ;  /* 0x000000081c10723c */ /* 0x000fe20000001810 */
[----:B0-----:R-:W-:Y:S02]  /*d4690*/  IMAD.MOV.U32 R0, RZ, RZ, R23 ;  /* 0x000000ffff007224 */ /* 0x001fe400078e0017 */
[----:B------:R-:W-:Y:S04]  /*d46a0*/  STL.64 [R1+0x1f70], R32 ;  /* 0x001f702001007387 */ /* 0x000fe80000100a00 */
[----:B------:R-:W-:Y:S04]  /*d46b0*/  STL.64 [R1+0x1f78], R34 ;  /* 0x001f782201007387 */ /* 0x000fe80000100a00 */
[----:B------:R0:W-:Y:S02]  /*d46c0*/  STL [R1+0x7b34], R0 ;  /* 0x007b340001007387 */ /* 0x0001e40000100800 */
[----:B0-----:R-:W-:-:S02]  /*d46d0*/  IMAD.MOV.U32 R0, RZ, RZ, R11 ;  /* 0x000000ffff007224 */ /* 0x001fc400078e000b */
[----:B------:R-:W-:Y:S04]  /*d46e0*/  STL.64 [R1+0x1f60], R24 ;  /* 0x001f601801007387 */ /* 0x000fe80000100a00 */
[----:B------:R-:W-:Y:S04]  /*d46f0*/  STL.64 [R1+0x1f68], R26 ;  /* 0x001f681a01007387 */ /* 0x000fe80000100a00 */
[----:B------:R-:W-:Y:S04]  /*d4700*/  STL.64 [R1+0x1f50], R16 ;  /* 0x001f501001007387 */ /* 0x000fe80000100a00 */
[----:B------:R-:W-:Y:S04]  /*d4710*/  STL.64 [R1+0x1f58], R18 ;  /* 0x001f581201007387 */ /* 0x000fe80000100a00 */
[----:B------:R0:W-:Y:S02]  /*d4720*/  STL [R1+0x7b38], R0 ;  /* 0x007b380001007387 */ /* 0x0001e40000100800 */
[----:B0-----:R-:W-:Y:S01]  /*d4730*/  IMAD.MOV.U32 R0, RZ, RZ, R43 ;  /* 0x000000ffff007224 */ /* 0x001fe200078e002b */
[C---:B--2---:R-:W-:Y:S08]  /*d4740*/  HMMA.16816.F32 R12, R28.reuse, R10, R12 ;  /* 0x0000000a1c0c723c */ /* 0x044ff0000000180c */
[C---:B------:R-:W-:Y:S08]  /*d4750*/  HMMA.16816.F32 R8, R28.reuse, R40, R4 ;  /* 0x000000281c08723c */ /* 0x040ff00000001804 */
[C---:B---3--:R-:W-:Y:S03]  /*d4760*/  HMMA.16816.F32 R4, R28.reuse, R42, R36 ;  /* 0x0000002a1c04723c */ /* 0x048fe60000001824 */
[----:B------:R-:W-:Y:S04]  /*d4770*/  STL.64 [R1+0x1f40], R12 ;  /* 0x001f400c01007387 */ /* 0x000fe80000100a00 */
[----:B------:R-:W-:Y:S04]  /*d4780*/  STL.64 [R1+0x1f48], R14 ;  /* 0x001f480e01007387 */ /* 0x000fe80000100a00 */
[----:B------:R-:W-:Y:S04]  /*d4790*/  STL.64 [R1+0x1f30], R8 ;  /* 0x001f300801007387 */ /* 0x000fe80000100a00 */
[----:B------:R0:W-:Y:S04]  /*d47a0*/  STL.64 [R1+0x1f38], R10 ;  /* 0x001f380a01007387 */ /* 0x0001e80000100a00 */
[----:B------:R-:W-:Y:S01]  /*d47b0*/  STL [R1+0x7b3c], R0 ;  /* 0x007b3c0001007387 */ /* 0x000fe20000100800 */
[C---:B0-----:R-:W-:Y:S03]  /*d47c0*/  HMMA.16816.F32 R8, R28.reuse, R52, R44 ;  /* 0x000000341c08723c */ /* 0x041fe6000000182c */
[----:B------:R-:W-:Y:S04]  /*d47d0*/  STL.64 [R1+0x1f20], R4 ;  /* 0x001f200401007387 */ /* 0x000fe80000100a00 */
[----:B------:R0:W-:Y:S02]  /*d47e0*/  STL.64 [R1+0x1f28], R6 ;  /* 0x001f280601007387 */ /* 0x0001e40000100a00 */
[----:B0-----:R-:W-:Y:S01]  /*d47f0*/  HMMA.16816.F32 R4, R28, R54, R48 ;  /* 0x000000361c04723c */ /* 0x001fe20000001830 */
[----:B------:R-:W-:-:S09]  /*d4800*/  IMAD.MOV.U32 R0, RZ, RZ, R55 ;  /* 0x000000ffff007224 */ /* 0x000fd200078e0037 */
[----:B------:R0:W-:Y:S04]  /*d4810*/  STL.64 [R1+0x1f10], R8 ;  /* 0x001f100801007387 */ /* 0x0001e80000100a00 */
[----:B------:R-:W-:Y:S04]  /*d4820*/  STL.64 [R1+0x1f18], R10 ;  /* 0x001f180a01007387 */ /* 0x000fe80000100a00 */
[----:B------:R-:W-:Y:S04]  /*d4830*/  STL [R1+0x7b40], R0 ;  /* 0x007b400001007387 */ /* 0x000fe80000100800 */
        /* <DEDUP_REMOVED lines=26> */
[----:B------:R-:W2:Y:S04]  /*d49e0*/  LDL.64 R60, [R1] ;  /* 0x00000000013c7983 */ /* 0x000ea80000100a00 */
        /* <DEDUP_REMOVED lines=31> */
[----:B------:R-:W3:Y:S01]  /*d4be0*/  LDL.LU R7, [R1+0x1e0c] ;  /* 0x001e0c0001077983 */ /* 0x000ee20000300800 */
[----:B--2---:R-:W-:Y:S01]  /*d4bf0*/  HMMA.16816.F32 R32, R28, R60, R32 ;  /* 0x0000003c1c20723c */ /* 0x004fe20000001820 */
[----:B------:R-:W-:-:S15]  /*d4c00*/  IMAD.MOV.U32 R0, RZ, RZ, R61 ;  /* 0x000000ffff007224 */ /* 0x000fde00078e003d */
[----:B------:R-:W-:-:S03]  /*d4c10*/  NOP ;  /* 0x0000000000007918 */ /* 0x000fc60000000000 */
[----:B------:R-:W-:Y:S04]  /*d4c20*/  STL.64 [R1+0x1ee0], R32 ;  /* 0x001ee02001007387 */ /* 0x000fe80000100a00 */
[----:B------:R0:W-:Y:S04]  /*d4c30*/  STL.64 [R1+0x1ee8], R34 ;  /* 0x001ee82201007387 */ /* 0x0001e80000100a00 */
[----:B0-----:R-:W2:Y:S04]  /*d4c40*/  LDL.LU.64 R34, [R1+0x7dc8] ;  /* 0x007dc80001227983 */ /* 0x001ea80000300a00 */
[----:B------:R-:W2:Y:S04]  /*d4c50*/  LDL.LU.64 R32, [R1+0x7dc0] ;  /* 0x007dc00001207983 */ /* 0x000ea80000300a00 */
[----:B------:R-:W3:Y:S04]  /*d4c60*/  LDL.LU.64 R60, [R1+0x7db8] ;  /* 0x007db800013c7983 */ /* 0x000ee80000300a00 */
[----:B------:R-:W-:Y:S01]  /*d4c70*/  STL [R1+0x7cd8], R0 ;  /* 0x007cd80001007387 */ /* 0x000fe20000100800 */
[----:B---3--:R-:W-:-:S15]  /*d4c80*/  HMMA.16816.F32 R56, R28, R60, R56 ;  /* 0x0000003c1c38723c */ /* 0x008fde0000001838 */
[----:B------:R-:W-:-:S04]  /*d4c90*/  NOP ;  /* 0x0000000000007918 */ /* 0x000fc80000000000 */
[----:B------:R-:W-:Y:S04]  /*d4ca0*/  STL.64 [R1+0x1ed0], R56 ;  /* 0x001ed03801007387 */ /* 0x000fe80000100a00 */
[----:B------:R0:W-:Y:S04]  /*d4cb0*/  STL.64 [R1+0x1ed8], R58 ;  /* 0x001ed83a01007387 */ /* 0x0001e80000100a00 */
[----:B0-----:R-:W3:Y:S04]  /*d4cc0*/  LDL.LU.64 R58, [R1+0x7db0] ;  /* 0x007db000013a7983 */ /* 0x001ee80000300a00 */
[----:B------:R-:W2:Y:S04]  /*d4cd0*/  LDL.LU.64 R56, [R1+0x7da8] ;  /* 0x007da80001387983 */ /* 0x000ea80000300a00 */
[----:B------:R-:W-:Y:S04]  /*d4ce0*/  STL [R1+0x7ce0], R60 ;  /* 0x007ce03c01007387 */ /* 0x000fe80000100800 */
        /* <DEDUP_REMOVED lines=39> */
[C---:B---3--:R-:W-:Y:S03]  /*d4f60*/  HMMA.16816.F32 R52, R28.reuse, R48, R52 ;  /* 0x000000301c34723c */ /* 0x048fe60000001834 */
[----:B------:R-:W-:Y:S04]  /*d4f70*/  STL.64 [R1+0x7a38], R50 ;  /* 0x007a383201007387 */ /* 0x000fe80000100a00 */
[----:B------:R4:W-:Y:S01]  /*d4f80*/  STL.64 [R1+0x7a30], R48 ;  /* 0x007a303001007387 */ /* 0x0009e20000100a00 */
[C---:B------:R-:W-:Y:S08]  /*d4f90*/  HMMA.16816.F32 R20, R28.reuse, R42, R20 ;  /* 0x0000002a1c14723c */ /* 0x040ff00000001814 */
[C---:B------:R-:W-:Y:S08]  /*d4fa0*/  HMMA.16816.F32 R16, R28.reuse, R40, R16 ;  /* 0x000000281c10723c */ /* 0x040ff00000001810 */
[C---:B------:R-:W-:Y:S08]  /*d4fb0*/  HMMA.16816.F32 R12, R28.reuse, R38, R12 ;  /* 0x000000261c0c723c */ /* 0x040ff0000000180c */
[C---:B------:R-:W-:Y:S08]  /*d4fc0*/  HMMA.16816.F32 R8, R28.reuse, R36, R8 ;  /* 0x000000241c08723c */ /* 0x040ff00000001808 */
[C---:B------:R-:W-:Y:S01]  /*d4fd0*/  HMMA.16816.F32 R4, R28.reuse, R34, R4 ;  /* 0x000000221c04723c */ /* 0x040fe20000001804 */
[----:B------:R-:W-:Y:S04]  /*d4fe0*/  STL.64 [R1+0x1e70], R52 ;  /* 0x001e703401007387 */ /* 0x000fe80000100a00 */
[----:B------:R-:W-:Y:S03]  /*d4ff0*/  STL.64 [R1+0x1e78], R54 ;  /* 0x001e783601007387 */ /* 0x000fe60000100a00 */
[C---:B----4-:R-:W-:Y:S08]  /*d5000*/  HMMA.16816.F32 R48, R28.reuse, R46, R56 ;  /* 0x0000002e1c30723c */ /* 0x050ff00000001838 */
[C---:B--2---:R-:W-:Y:S01]  /*d5010*/  HMMA.16816.F32 R24, R28.reuse, R44, R24 ;  /* 0x0000002c1c18723c */ /* 0x044fe20000001818 */
        /* <DEDUP_REMOVED lines=16> */
[----:B------:R3:W-:Y:S04]  /*d5120*/  STL.64 [R1+0x1e10], R8 ;  /* 0x001e100801007387 */ /* 0x0007e80000100a00 */
[----:B------:R4:W-:Y:S04]  /*d5130*/  STL.64 [R1+0x1e18], R10 ;  /* 0x001e180a01007387 */ /* 0x0009e80000100a00 */
[----:B------:R-:W-:Y:S04]  /*d5140*/  STL.64 [R1+0x7d40], R34 ;  /* 0x007d402201007387 */ /* 0x000fe80000100a00 */
[----:B------:R-:W-:Y:S04]  /*d5150*/  STL.64 [R1+0x7d38], R32 ;  /* 0x007d382001007387 */ /* 0x000fe80000100a00 */
[----:B------:R1:W-:Y:S04]  /*d5160*/  STL.64 [R1+0x1e00], R4 ;  /* 0x001e000401007387 */ /* 0x0003e80000100a00 */
[----:B------:R1:W-:Y:S04]  /*d5170*/  STL.64 [R1+0x1e08], R6 ;  /* 0x001e080601007387 */ /* 0x0003e80000100a00 */
[----:B0-----:R-:W4:Y:S04]  /*d5180*/  LDL.LU R44, [R1+0x23d0] ;  /* 0x0023d000012c7983 */ /* 0x001f280000300800 */
[----:B------:R-:W4:Y:S04]  /*d5190*/  LDL.LU R45, [R1+0x23d4] ;  /* 0x0023d400012d7983 */ /* 0x000f280000300800 */
[----:B------:R-:W4:Y:S04]  /*d51a0*/  LDL.LU R46, [R1+0x23d8] ;  /* 0x0023d800012e7983 */ /* 0x000f280000300800 */
[----:B------:R-:W4:Y:S04]  /*d51b0*/  LDL.LU R47, [R1+0x23dc] ;  /* 0x0023dc00012f7983 */ /* 0x000f280000300800 */
[----:B-1----:R-:W4:Y:S04]  /*d51c0*/  LDL.LU R40, [R1+0x1d40] ;  /* 0x001d400001287983 */ /* 0x002f280000300800 */
[----:B------:R-:W4:Y:S04]  /*d51d0*/  LDL.LU R41, [R1+0x1d44] ;  /* 0x001d440001297983 */ /* 0x000f280000300800 */
[----:B------:R-:W4:Y:S04]  /*d51e0*/  LDL.LU R42, [R1+0x1d48] ;  /* 0x001d4800012a7983 */ /* 0x000f280000300800 */
[----:B------:R-:W4:Y:S04]  /*d51f0*/  LDL.LU R43, [R1+0x1d4c] ;  /* 0x001d4c00012b7983 */ /* 0x000f280000300800 */
[----:B--2---:R-:W2:Y:S04]  /*d5200*/  LDL.LU R36, [R1+0x1d50] ;  /* 0x001d500001247983 */ /* 0x004ea80000300800 */
        /* <DEDUP_REMOVED lines=43> */
[----:B----4-:R-:W-:-:S15]  /*d54c0*/  HMMA.16816.F32 R4, R28, R2, R4 ;  /* 0x000000021c04723c */ /* 0x010fde0000001804 */
[----:B------:R-:W-:-:S04]  /*d54d0*/  NOP ;  /* 0x0000000000007918 */ /* 0x000fc80000000000 */
[----:B------:R-:W-:Y:S04]  /*d54e0*/  STL.64 [R1+0x1df0], R4 ;  /* 0x001df00401007387 */ /* 0x000fe80000100a00 */
[----:B------:R0:W-:Y:S04]  /*d54f0*/  STL.64 [R1+0x1df8], R6 ;  /* 0x001df80601007387 */ /* 0x0001e80000100a00 */
[----:B0-----:R-:W3:Y:S04]  /*d5500*/  LDL.LU.64 R6, [R1+0x7d50] ;  /* 0x007d500001067983 */ /* 0x001ee80000300a00 */
[----:B------:R-:W2:Y:S04]  /*d5510*/  LDL.LU.64 R4, [R1+0x7d48] ;  /* 0x007d480001047983 */ /* 0x000ea80000300a00 */
        /* <DEDUP_REMOVED lines=70> */
[----:B------:R-:W-:Y:S04]  /*d5980*/  STL.64 [R1+0x1d48], R10 ;  /* 0x001d480a01007387 */ /* 0x000fe80000100a00 */
[----:B------:R-:W-:Y:S04]  /*d5990*/  STL.64 [R1+0x7990], R24 ;  /* 0x0079901801007387 */ /* 0x000fe80000100a00 */
[----:B------:R-:W-:Y:S04]  /*d59a0*/  STL.64 [R1+0x1d30], R4 ;  /* 0x001d300401007387 */ /* 0x000fe80000100a00 */
[----:B------:R0:W-:Y:S02]  /*d59b0*/  STL.64 [R1+0x1d38], R6 ;  /* 0x001d380601007387 */ /* 0x0001e40000100a00 */
[----:B0-----:R-:W-:Y:S02]  /*d59c0*/  HMMA.16816.F32 R4, R28, R32, R56 ;  /* 0x000000201c04723c */ /* 0x001fe40000001838 */
[----:B------:R-:W2:-:S15]  /*d59d0*/  LDL.LU R58, [R1+0x58] ;  /* 0x00005800013a7983 */ /* 0x000e9e0000300800 */
[----:B------:R-:W-:Y:S02]  /*d59e0*/  NOP ;  /* 0x0000000000007918 */ /* 0x000fe40000000000 */
[----:B------:R-:W-:Y:S04]  /*d59f0*/  STL.64 [R1+0x9f0], R4 ;  /* 0x0009f00401007387 */ /* 0x000fe80000100a00 */
[----:B------:R0:W-:Y:S04]  /*d5a00*/  STL.64 [R1+0x9f8], R6 ;  /* 0x0009f80601007387 */ /* 0x0001e80000100a00 */
[----:B------:R-:W2:Y:S04]  /*d5a10*/  LDL.LU R59, [R1+0x5c] ;  /* 0x00005c00013b7983 */ /* 0x000ea80000300800 */
[----:B------:R-:W3:Y:S04]  /*d5a20*/  LDL.LU R56, [R1+0x60] ;  /* 0x0000600001387983 */ /* 0x000ee80000300800 */
[----:B------:R-:W3:Y:S01]  /*d5a30*/  LDL.LU R57, [R1+0x64] ;  /* 0x0000640001397983 */ /* 0x000ee20000300800 */
[----:B------:R-:W-:-:S03]  /*d5a40*/  IMAD R3, R52, 0x100, R51 ;  /* 0x0000010034037824 */ /* 0x000fc600078e0233 */
        /* <DEDUP_REMOVED lines=26> */
[----:B0-----:R-:W4:Y:S04]  /*d5bf0*/  LDL.LU R6, [R1+0x78] ;  /* 0x0000780001067983 */ /* 0x001f280000300800 */
[----:B------:R-:W4:Y:S04]  /*d5c00*/  LDL.LU R7, [R1+0x7c] ;  /* 0x00007c0001077983 */ /* 0x000f280000300800 */
[----:B------:R-:W2:Y:S04]  /*d5c10*/  LDL.LU R4, [R1+0x80] ;  /* 0x0000800001047983 */ /* 0x000ea80000300800 */
[----:B------:R-:W2:Y:S04]  /*d5c20*/  LDL.LU R5, [R1+0x84] ;  /* 0x0000840001057983 */ /* 0x000ea80000300800 */
        /* <DEDUP_REMOVED lines=8> */
[----:B------:R-:W4:Y:S04]  /*d5cb0*/  LDL.LU R18, [R1+0x88] ;  /* 0x0000880001127983 */ /* 0x000f280000300800 */
        /* <DEDUP_REMOVED lines=23> */
[----:B---3--:R-:W2:Y:S04]  /*d5e30*/  LDL.LU R50, [R1+0xa0] ;  /* 0x0000a00001327983 */ /* 0x008ea80000300800 */
[----:B------:R-:W2:Y:S04]  /*d5e40*/  LDL.LU R51, [R1+0xa4] ;  /* 0x0000a40001337983 */ /* 0x000ea80000300800 */
        /* <DEDUP_REMOVED lines=8> */
[----:B--2---:R-:W-:Y:S04]  /*d5ed0*/  STL.64 [R1+0x7c10], R50 ;  /* 0x007c103201007387 */ /* 0x004fe80000100a00 */
[----:B----4-:R2:W-:Y:S04]  /*d5ee0*/  STL.64 [R1+0x7c08], R48 ;  /* 0x007c083001007387 */ /* 0x0105e80000100a00 */
[----:B------:R-:W4:Y:S04]  /*d5ef0*/  LDL.LU R38, [R1+0xb0] ;  /* 0x0000b00001267983 */ /* 0x000f280000300800 */
        /* <DEDUP_REMOVED lines=17> */
[----:B------:R-:W2:Y:S04]  /*d6010*/  LDL.LU R22, [R1+0xc0] ;  /* 0x0000c00001167983 */ /* 0x000ea80000300800 */
[----:B------:R-:W2:Y:S04]  /*d6020*/  LDL.LU R23, [R1+0xc4] ;  /* 0x0000c40001177983 */ /* 0x000ea80000300800 */
[----:B------:R-:W4:Y:S04]  /*d6030*/  LDL.LU R16, [R1+0x2290] ;  /* 0x0022900001107983 */ /* 0x000f280000300800 */
[----:B------:R-:W4:Y:S04]  /*d6040*/  LDL.LU R17, [R1+0x2294] ;  /* 0x0022940001117983 */ /* 0x000f280000300800 */
[----:B------:R-:W2:Y:S04]  /*d6050*/  LDL.LU R18, [R1+0x2298] ;  /* 0x0022980001127983 */ /* 0x000ea80000300800 */
[----:B------:R-:W2:Y:S04]  /*d6060*/  LDL.LU R19, [R1+0x229c] ;  /* 0x00229c0001137983 */ /* 0x000ea80000300800 */
[----:B--2---:R2:W-:Y:S04]  /*d6070*/  STL.64 [R1+0x7c50], R18 ;  /* 0x007c501201007387 */ /* 0x0045e80000100a00 */
[----:B----4-:R-:W-:Y:S04]  /*d6080*/  STL.64 [R1+0x7c48], R16 ;  /* 0x007c481001007387 */ /* 0x010fe80000100a00 */
[----:B------:R-:W4:Y:S04]  /*d6090*/  LDL.LU R20, [R1+0xc8] ;  /* 0x0000c80001147983 */ /* 0x000f280000300800 */
[----:B------:R-:W4:Y:S04]  /*d60a0*/  LDL.LU R21, [R1+0xcc] ;  /* 0x0000cc0001157983 */ /* 0x000f280000300800 */
[----:B------:R-:W-:Y:S04]  /*d60b0*/  STL.64 [R1+0x7c60], R22 ;  /* 0x007c601601007387 */ /* 0x000fe80000100a00 */
[----:B----4-:R4:W-:Y:S04]  /*d60c0*/  STL.64 [R1+0x7c58], R20 ;  /* 0x007c581401007387 */ /* 0x0109e80000100a00 */
[----:B-1----:R-:W2:Y:S04]  /*d60d0*/  LDL.LU R58, [R1+0xd0] ;  /* 0x0000d000013a7983 */ /* 0x002ea80000300800 */
[----:B------:R-:W2:Y:S04]  /*d60e0*/  LDL.LU R59, [R1+0xd4] ;  /* 0x0000d400013b7983 */ /* 0x000ea80000300800 */
[----:B---3--:R-:W3:Y:S04]  /*d60f0*/  LDL.LU R40, [R1+0x22b0] ;  /* 0x0022b00001287983 */ /* 0x008ee80000300800 */
[----:B------:R-:W3:Y:S04]  /*d6100*/  LDL.LU R41, [R1+0x22b4] ;  /* 0x0022b40001297983 */ /* 0x000ee80000300800 */
[----:B------:R-:W2:Y:S04]  /*d6110*/  LDL.LU R42, [R1+0x22b8] ;  /* 0x0022b800012a7983 */ /* 0x000ea80000300800 */
[----:B------:R-:W2:Y:S04]  /*d6120*/  LDL.LU R43, [R1+0x22bc] ;  /* 0x0022bc00012b7983 */ /* 0x000ea80000300800 */
[----:B--2---:R-:W-:Y:S04]  /*d6130*/  STL.64 [R1+0x7c70], R42 ;  /* 0x007c702a01007387 */ /* 0x004fe80000100a00 */
[----:B---3--:R1:W-:Y:S04]  /*d6140*/  STL.64 [R1+0x7c68], R40 ;  /* 0x007c682801007387 */ /* 0x0083e80000100a00 */
[----:B------:R-:W2:Y:S04]  /*d6150*/  LDL.LU R56, [R1+0xd8] ;  /* 0x0000d80001387983 */ /* 0x000ea80000300800 */
[----:B------:R-:W2:Y:S04]  /*d6160*/  LDL.LU R57, [R1+0xdc] ;  /* 0x0000dc0001397983 */ /* 0x000ea80000300800 */
        /* <DEDUP_REMOVED lines=18> */
[----:B------:R0:W-:Y:S04]  /*d6290*/  STL.64 [R1+0x7cb0], R6 ;  /* 0x007cb00601007387 */ /* 0x0001e80000100a00 */
[----:B--2---:R-:W-:Y:S04]  /*d62a0*/  STL.64 [R1+0x7ca8], R4 ;  /* 0x007ca80401007387 */ /* 0x004fe80000100a00 */
[----:B------:R-:W2:Y:S04]  /*d62b0*/  LDL.LU R18, [R1+0xf0] ;  /* 0x0000f00001127983 */ /* 0x000ea80000300800 */
[----:B------:R-:W2:Y:S04]  /*d62c0*/  LDL.LU R19, [R1+0xf4] ;  /* 0x0000f40001137983 */ /* 0x000ea80000300800 */
[----:B----4-:R-:W4:Y:S04]  /*d62d0*/  LDL.LU R20, [R1+0x2360] ;  /* 0x0023600001147983 */ /* 0x010f280000300800 */
        /* <DEDUP_REMOVED lines=8> */
[----:B----4-:R4:W-:Y:S04]  /*d6360*/  STL.64 [R1+0x7cc8], R16 ;  /* 0x007cc81001007387 */ /* 0x0109e80000100a00 */
[----:B-1----:R-:W4:Y:S04]  /*d6370*/  LDL.LU R40, [R1+0x2370] ;  /* 0x0023700001287983 */ /* 0x002f280000300800 */
[----:B------:R-:W4:Y:S04]  /*d6380*/  LDL.LU R41, [R1+0x2374] ;  /* 0x0023740001297983 */ /* 0x000f280000300800 */
[----:B------:R-:W4:Y:S04]  /*d6390*/  LDL.LU R42, [R1+0x2378] ;  /* 0x00237800012a7983 */ /* 0x000f280000300800 */
[----:B------:R-:W4:Y:S04]  /*d63a0*/  LDL.LU R43, [R1+0x237c] ;  /* 0x00237c00012b7983 */ /* 0x000f280000300800 */
[----:B---3--:R-:W3:Y:S04]  /*d63b0*/  LDL.LU R58, [R1+0x100] ;  /* 0x00010000013a7983 */ /* 0x008ee80000300800 */
        /* <DEDUP_REMOVED lines=9> */
[----:B--2---:R-:W3:Y:S04]  /*d6450*/  LDL.LU R20, [R1+0x23a0] ;  /* 0x0023a00001147983 */ /* 0x004ee80000300800 */
[----:B------:R-:W3:Y:S04]  /*d6460*/  LDL.LU R21, [R1+0x23a4] ;  /* 0x0023a40001157983 */ /* 0x000ee80000300800 */
[----:B------:R-:W3:Y:S04]  /*d6470*/  LDL.LU R22, [R1+0x23a8] ;  /* 0x0023a80001167983 */ /* 0x000ee80000300800 */
[----:B------:R-:W3:Y:S04]  /*d6480*/  LDL.LU R23, [R1+0x23ac] ;  /* 0x0023ac0001177983 */ /* 0x000ee80000300800 */
[----:B------:R-:W2:Y:S04]  /*d6490*/  LDL.LU R4, [R1+0x118] ;  /* 0x0001180001047983 */ /* 0x000ea80000300800 */
[----:B------:R-:W2:Y:S04]  /*d64a0*/  LDL.LU R5, [R1+0x11c] ;  /* 0x00011c0001057983 */ /* 0x000ea80000300800 */
[----:B----4-:R-:W2:Y:S04]  /*d64b0*/  LDL.LU R16, [R1+0x23b0] ;  /* 0x0023b00001107983 */ /* 0x010ea80000300800 */
[----:B------:R-:W2:Y:S04]  /*d64c0*/  LDL.LU R17, [R1+0x23b4] ;  /* 0x0023b40001117983 */ /* 0x000ea80000300800 */
[----:B------:R-:W2:Y:S04]  /*d64d0*/  LDL.LU R18, [R1+0x23b8] ;  /* 0x0023b80001127983 */ /* 0x000ea80000300800 */
[----:B------:R-:W2:Y:S04]  /*d64e0*/  LDL.LU R19, [R1+0x23bc] ;  /* 0x0023bc0001137983 */ /* 0x000ea80000300800 */
[----:B------:R-:W4:Y:S04]  /*d64f0*/  LDL.LU R36, [R1+0x2390] ;  /* 0x0023900001247983 */ /* 0x000f280000300800 */
[----:B------:R-:W4:Y:S04]  /*d6500*/  LDL.LU R37, [R1+0x2394] ;  /* 0x0023940001257983 */ /* 0x000f280000300800 */
[----:B------:R-:W4:Y:S04]  /*d6510*/  LDL.LU R38, [R1+0x2398] ;  /* 0x0023980001267983 */ /* 0x000f280000300800 */
[----:B------:R-:W4:Y:S01]  /*d6520*/  LDL.LU R39, [R1+0x239c] ;  /* 0x00239c0001277983 */ /* 0x000f220000300800 */
[----:B------:R-:W-:-:S02]  /*d6530*/  IMAD R60, R60, 0x100, R53 ;  /* 0x000001003c3c7824 */ /* 0x000fc400078e0235 */
[----:B------:R-:W-:Y:S02]  /*d6540*/  IMAD R61, R61, 0x100, R54 ;  /* 0x000001003d3d7824 */ /* 0x000fe400078e0236 */
[----:B------:R-:W-:Y:S01]  /*d6550*/  IMAD R0, R0, 0x100, R55 ;  /* 0x0000010000007824 */ /* 0x000fe200078e0237 */
[----:B------:R-:W3:Y:S04]  /*d6560*/  LDL.LU R12, [R1+0x2350] ;  /* 0x00235000010c7983 */ /* 0x000ee80000300800 */
[----:B------:R-:W3:Y:S04]  /*d6570*/  LDL.LU R13, [R1+0x2354] ;  /* 0x00235400010d7983 */ /* 0x000ee80000300800 */
[----:B------:R-:W3:Y:S01]  /*d6580*/  LDL.LU R14, [R1+0x2358] ;  /* 0x00235800010e7983 */ /* 0x000ee20000300800 */
[----:B------:R-:W-:-:S02]  /*d6590*/  F2FP.F16.E4M3.UNPACK_B R28, R3 ;  /* 0x00000003ff1c723e */ /* 0x000fc400020006ff */
[----:B------:R-:W-:Y:S02]  /*d65a0*/  F2FP.F16.E4M3.UNPACK_B R29, R60 ;  /* 0x0000003cff1d723e */ /* 0x000fe400020006ff */
[----:B------:R-:W-:Y:S02]  /*d65b0*/  F2FP.F16.E4M3.UNPACK_B R30, R61 ;  /* 0x0000003dff1e723e */ /* 0x000fe400020006ff */
[----:B------:R-:W-:Y:S01]  /*d65c0*/  F2FP.F16.E4M3.UNPACK_B R31, R0 ;  /* 0x00000000ff1f723e */ /* 0x000fe200020006ff */
        /* <DEDUP_REMOVED lines=18> */
[----:B0-----:R-:W4:Y:S04]  /*d66f0*/  LDL.LU R34, [R1+0x98] ;  /* 0x0000980001227983 */ /* 0x001f280000300800 */
[----:B------:R-:W4:Y:S04]  /*d6700*/  LDL.LU R35, [R1+0x9c] ;  /* 0x00009c0001237983 */ /* 0x000f280000300800 */
[----:B------:R-:W-:Y:S04]  /*d6710*/  STL.64 [R1+0x7a00], R32 ;  /* 0x007a002001007387 */ /* 0x000fe80000100a00 */
        /* <DEDUP_REMOVED lines=10> */
[C---:B---3--:R-:W-:Y:S08]  /*d67c0*/  HMMA.16816.F32 R4, R28.reuse, R6, R20 ;  /* 0x000000061c04723c */ /* 0x048ff00000001814 */
[C---:B----4-:R-:W-:Y:S08]  /*d67d0*/  HMMA.16816.F32 R36, R28.reuse, R56, R36 ;  /* 0x000000381c24723c */ /* 0x050ff00000001824 */
[C---:B------:R-:W-:Y:S01]  /*d67e0*/  HMMA.16816.F32 R56, R28.reuse, R58, R48 ;  /* 0x0000003a1c38723c */ /* 0x040fe20000001830 */
        /* <DEDUP_REMOVED lines=22> */
[C---:B---3--:R-:W-:Y:S08]  /*d6950*/  HMMA.16816.F32 R16, R28.reuse, R18, R20 ;  /* 0x000000121c10723c */ /* 0x048ff00000001814 */
[C---:B----4-:R-:W-:Y:S01]  /*d6960*/  HMMA.16816.F32 R12, R28.reuse, R4, R12 ;  /* 0x000000041c0c723c */ /* 0x050fe2000000180c */
[----:B------:R-:W3:Y:S04]  /*d6970*/  LDL.LU.64 R22, [R1+0x7c60] ;  /* 0x007c600001167983 */ /* 0x000ee80000300a00 */
[----:B------:R-:W4:Y:S03]  /*d6980*/  LDL.LU.64 R20, [R1+0x7c58] ;  /* 0x007c580001147983 */ /* 0x000f260000300a00 */
[C---:B------:R-:W-:Y:S03]  /*d6990*/  HMMA.16816.F32 R4, R28.reuse, R6, R36 ;  /* 0x000000061c04723c */ /* 0x040fe60000001824 */
        /* <DEDUP_REMOVED lines=31> */
[----:B0-----:R-:W3:Y:S01]  /*d6b90*/  LDL.LU.64 R26, [R1+0x7be0] ;  /* 0x007be000011a7983 */ /* 0x001ee20000300a00 */
[C---:B------:R-:W-:Y:S03]  /*d6ba0*/  HMMA.16816.F32 R36, R28.reuse, R38, R4 ;  /* 0x000000261c24723c */ /* 0x040fe60000001804 */
[----:B------:R-:W3:Y:S04]  /*d6bb0*/  LDL.LU.64 R24, [R1+0x7bd8] ;  /* 0x007bd80001187983 */ /* 0x000ee80000300a00 */
[----:B------:R-:W4:Y:S04]  /*d6bc0*/  LDL.LU.64 R18, [R1+0x7bd0] ;  /* 0x007bd00001127983 */ /* 0x000f280000300a00 */
[----:B------:R-:W3:Y:S04]  /*d6bd0*/  LDL.LU.64 R16, [R1+0x7bc8] ;  /* 0x007bc80001107983 */ /* 0x000ee80000300a00 */
        /* <DEDUP_REMOVED lines=24> */
[C---:B------:R-:W-:Y:S03]  /*d6d60*/  HMMA.16816.F32 R32, R28.reuse, R34, R56 ;  /* 0x000000221c20723c */ /* 0x040fe60000001838 */
[----:B0-----:R-:W2:Y:S04]  /*d6d70*/  LDL.LU.64 R50, [R1+0x7b60] ;  /* 0x007b600001327983 */ /* 0x001ea80000300a00 */
[----:B------:R-:W2:Y:S04]  /*d6d80*/  LDL.LU.64 R48, [R1+0x7b58] ;  /* 0x007b580001307983 */ /* 0x000ea80000300a00 */
[----:B------:R-:W2:Y:S04]  /*d6d90*/  LDL.LU.64 R58, [R1+0x7b50] ;  /* 0x007b5000013a7983 */ /* 0x000ea80000300a00 */
[----:B------:R-:W2:Y:S04]  /*d6da0*/  LDL.LU.64 R56, [R1+0x7b48] ;  /* 0x007b480001387983 */ /* 0x000ea80000300a00 */
[----:B------:R-:W-:Y:S01]  /*d6db0*/  STL.64 [R1+0x780], R32 ;  /* 0x0007802001007387 */ /* 0x000fe20000100a00 */
[C---:B---3--:R-:W-:Y:S08]  /*d6dc0*/  HMMA.16816.F32 R24, R28.reuse, R16, R24 ;  /* 0x000000101c18723c */ /* 0x048ff00000001818 */
[C---:B----4-:R-:W-:Y:S01]  /*d6dd0*/  HMMA.16816.F32 R16, R28.reuse, R18, R20 ;  /* 0x000000121c10723c */ /* 0x050fe20000001814 */
[----:B------:R-:W-:Y:S10]  /*d6de0*/  STL.64 [R1+0x788], R34 ;  /* 0x0007882201007387 */ /* 0x000ff40000100a00 */
[----:B------:R-:W-:Y:S01]  /*d6df0*/  STL.64 [R1+0x760], R24 ;  /* 0x0007601801007387 */ /* 0x000fe20000100a00 */
[C---:B------:R-:W-:Y:S08]  /*d6e00*/  HMMA.16816.F32 R12, R28.reuse, R4, R12 ;  /* 0x000000041c0c723c */ /* 0x040ff0000000180c */
[C---:B------:R-:W-:Y:S01]  /*d6e10*/  HMMA.16816.F32 R8, R28.reuse, R6, R8 ;  /* 0x000000061c08723c */ /* 0x040fe20000001808 */
[----:B------:R-:W-:Y:S04]  /*d6e20*/  STL.64 [R1+0x768], R26 ;  /* 0x0007681a01007387 */ /* 0x000fe80000100a00 */
[----:B------:R-:W-:Y:S04]  /*d6e30*/  STL.64 [R1+0x740], R16 ;  /* 0x0007401001007387 */ /* 0x000fe80000100a00 */
[----:B------:R-:W-:Y:S01]  /*d6e40*/  STL.64 [R1+0x748], R18 ;  /* 0x0007481201007387 */ /* 0x000fe20000100a00 */
[C---:B------:R-:W-:Y:S03]  /*d6e50*/  HMMA.16816.F32 R4, R28.reuse, R44, R36 ;  /* 0x0000002c1c04723c */ /* 0x040fe60000001824 */
[----:B------:R-:W-:Y:S04]  /*d6e60*/  STL.64 [R1+0x720], R12 ;  /* 0x0007200c01007387 */ /* 0x000fe80000100a00 */
[----:B------:R2:W-:Y:S04]  /*d6e70*/  STL.64 [R1+0x728], R14 ;  /* 0x0007280e01007387 */ /* 0x0005e80000100a00 */
[----:B------:R-:W-:Y:S04]  /*d6e80*/  STL.64 [R1+0x700], R8 ;  /* 0x0007000801007387 */ /* 0x000fe80000100a00 */
[----:B------:R0:W-:Y:S04]  /*d6e90*/  STL.64 [R1+0x708], R10 ;  /* 0x0007080a01007387 */ /* 0x0001e80000100a00 */
[----:B------:R-:W-:Y:S04]  /*d6ea0*/  STL.64 [R1+0x6e0], R4 ;  /* 0x0006e00401007387 */ /* 0x000fe80000100a00 */
[----:B------:R1:W-:Y:S01]  /*d6eb0*/  STL.64 [R1+0x6e8], R6 ;  /* 0x0006e80601007387 */ /* 0x0003e20000100a00 */
[C---:B--2---:R-:W-:Y:S08]  /*d6ec0*/  HMMA.16816.F32 R12, R28.reuse, R46, R40 ;  /* 0x0000002e1c0c723c */ /* 0x044ff00000001828 */
[C---:B0-----:R-:W-:Y:S08]  /*d6ed0*/  HMMA.16816.F32 R8, R28.reuse, R56, R48 ;  /* 0x000000381c08723c */ /* 0x041ff00000001830 */
[----:B-1----:R-:W-:Y:S03]  /*d6ee0*/  HMMA.16816.F32 R4, R28, R58, R52 ;  /* 0x0000003a1c04723c */ /* 0x002fe60000001834 */
[----:B------:R-:W-:Y:S04]  /*d6ef0*/  STL.64 [R1+0x6c0], R12 ;  /* 0x0006c00c01007387 */ /* 0x000fe80000100a00 */
[----:B------:R-:W-:Y:S04]  /*d6f00*/  STL.64 [R1+0x6c8], R14 ;  /* 0x0006c80e01007387 */ /* 0x000fe80000100a00 */
[----:B------:R-:W2:Y:S04]  /*d6f10*/  LDL.LU R20, [R1+0x3f0] ;  /* 0x0003f00001147983 */ /* 0x000ea80000300800 */
[----:B------:R-:W-:Y:S04]  /*d6f20*/  STL.64 [R1+0x6a0], R8 ;  /* 0x0006a00801007387 */ /* 0x000fe80000100a00 */
[----:B------:R-:W-:Y:S04]  /*d6f30*/  STL.64 [R1+0x6a8], R10 ;  /* 0x0006a80a01007387 */ /* 0x000fe80000100a00 */
        /* <DEDUP_REMOVED lines=10> */
[----:B------:R-:W4:Y:S01]  /*d6fe0*/  LDL.LU R27, [R1+0x43c] ;  /* 0x00043c00011b7983 */ /* 0x000f220000300800 */
[----:B0-----:R-:W-:-:S03]  /*d6ff0*/  IMAD.MOV.U32 R7, RZ, RZ, R0 ;  /* 0x000000ffff077224 */ /* 0x001fc600078e0000 */
[----:B----4-:R-:W-:Y:S04]  /*d7000*/  STL.64 [R1+0x7a98], R26 ;  /* 0x007a981a01007387 */ /* 0x010fe80000100a00 */
[----:B---3--:R-:W-:Y:S04]  /*d7010*/  STL.64 [R1+0x7a90], R24 ;  /* 0x007a901801007387 */ /* 0x008fe80000100a00 */
[----:B------:R-:W3:Y:S04]  /*d7020*/  LDL.LU R6, [R1] ;  /* 0x0000000001067983 */ /* 0x000ee80000300800 */
[----:B------:R-:W4:Y:S04]  /*d7030*/  LDL.LU R0, [R1+0x7b40] ;  /* 0x007b400001007983 */ /* 0x000f280000300800 */
[----:B------:R-:W2:Y:S04]  /*d7040*/  LDL.LU R4, [R1+0x8] ;  /* 0x0000080001047983 */ /* 0x000ea80000300800 */
[----:B------:R-:W2:Y:S04]  /*d7050*/  LDL.LU R5, [R1+0xc] ;  /* 0x00000c0001057983 */ /* 0x000ea80000300800 */
[----:B---3--:R-:W-:Y:S04]  /*d7060*/  STL.64 [R1+0x7aa8], R6 ;  /* 0x007aa80601007387 */ /* 0x008fe80000100a00 */
        /* <DEDUP_REMOVED lines=9> */
[----:B------:R-:W1:Y:S04]  /*d7100*/  LDL.LU R0, [R1+0x7b3c] ;  /* 0x007b3c0001007983 */ /* 0x000e680000300800 */
        /* <DEDUP_REMOVED lines=14> */
[----:B-1----:R-:W-:-:S03]  /*d71f0*/  IMAD.MOV.U32 R23, RZ, RZ, R0 ;  /* 0x000000ffff177224 */ /* 0x002fc600078e0000 */
[----:B--2---:R1:W-:Y:S04]  /*d7200*/  STL.64 [R1+0x7ae8], R38 ;  /* 0x007ae82601007387 */ /* 0x0043e80000100a00 */
[----:B----4-:R2:W-:Y:S04]  /*d7210*/  STL.64 [R1+0x7ae0], R36 ;  /* 0x007ae02401007387 */ /* 0x0105e80000100a00 */
[----:B------:R-:W4:Y:S04]  /*d7220*/  LDL.LU R22, [R1+0x20] ;  /* 0x0000200001167983 */ /* 0x000f280000300800 */
[----:B------:R-:W3:Y:S04]  /*d7230*/  LDL.LU R0, [R1+0x7b38] ;  /* 0x007b380001007983 */ /* 0x000ee80000300800 */
        /* <DEDUP_REMOVED lines=8> */
[----:B---3--:R-:W-:-:S03]  /*d72c0*/  IMAD.MOV.U32 R15, RZ, RZ, R0 ;  /* 0x000000ffff0f7224 */ /* 0x008fc600078e0000 */
[----:B----4-:R-:W-:Y:S04]  /*d72d0*/  STL.64 [R1+0x7b08], R6 ;  /* 0x007b080601007387 */ /* 0x010fe80000100a00 */
[----:B--2---:R0:W-:Y:S04]  /*d72e0*/  STL.64 [R1+0x7b00], R4 ;  /* 0x007b000401007387 */ /* 0x0041e80000100a00 */
[----:B------:R-:W2:Y:S04]  /*d72f0*/  LDL.LU R14, [R1+0x30] ;  /* 0x00003000010e7983 */ /* 0x000ea80000300800 */
[----:B------:R-:W1:Y:S04]  /*d7300*/  LDL.LU R0, [R1+0x7b34] ;  /* 0x007b340001007983 */ /* 0x000e680000300800 */
        /* <DEDUP_REMOVED lines=8> */
[----:B--2---:R-:W-:Y:S01]  /*d7390*/  STL.64 [R1+0x7b28], R14 ;  /* 0x007b280e01007387 */ /* 0x004fe20000100a00 */
[----:B-1----:R-:W-:-:S03]  /*d73a0*/  IMAD.MOV.U32 R39, RZ, RZ, R0 ;  /* 0x000000ffff277224 */ /* 0x002fc600078e0000 */
[----:B---3--:R1:W-:Y:S04]  /*d73b0*/  STL.64 [R1+0x7b20], R12 ;  /* 0x007b200c01007387 */ /* 0x0083e80000100a00 */
[----:B------:R-:W2:Y:S04]  /*d73c0*/  LDL.LU R44, [R1+0x5f0] ;  /* 0x0005f000012c7983 */ /* 0x000ea80000300800 */
[----:B------:R-:W2:Y:S04]  /*d73d0*/  LDL.LU R45, [R1+0x5f4] ;  /* 0x0005f400012d7983 */ /* 0x000ea80000300800 */
[----:B------:R-:W2:Y:S04]  /*d73e0*/  LDL.LU R46, [R1+0x5f8] ;  /* 0x0005f800012e7983 */ /* 0x000ea80000300800 */
[----:B------:R-:W2:Y:S04]  /*d73f0*/  LDL.LU R47, [R1+0x5fc] ;  /* 0x0005fc00012f7983 */ /* 0x000ea80000300800 */
[----:B------:R-:W3:Y:S04]  /*d7400*/  LDL.LU R38, [R1+0x40] ;  /* 0x0000400001267983 */ /* 0x000ee80000300800 */
[----:B------:R-:W2:Y:S04]  /*d7410*/  LDL.LU R0, [R1+0x7b30] ;  /* 0x007b300001007983 */ /* 0x000ea80000300800 */
[----:B------:R-:W3:Y:S04]  /*d7420*/  LDL.LU R36, [R1+0x48] ;  /* 0x0000480001247983 */ /* 0x000ee80000300800 */
[----:B------:R-:W3:Y:S04]  /*d7430*/  LDL.LU R37, [R1+0x4c] ;  /* 0x00004c0001257983 */ /* 0x000ee80000300800 */
[----:B0-----:R-:W3:Y:S04]  /*d7440*/  LDL.LU R4, [R1+0x640] ;  /* 0x0006400001047983 */ /* 0x001ee80000300800 */
[----:B------:R-:W3:Y:S04]  /*d7450*/  LDL.LU R5, [R1+0x644] ;  /* 0x0006440001057983 */ /* 0x000ee80000300800 */
[----:B------:R-:W3:Y:S04]  /*d7460*/  LDL.LU R6, [R1+0x648] ;  /* 0x0006480001067983 */ /* 0x000ee80000300800 */
[----:B------:R-:W3:Y:S04]  /*d7470*/  LDL.LU R7, [R1+0x64c] ;  /* 0x00064c0001077983 */ /* 0x000ee80000300800 */
[----:B----4-:R-:W4:Y:S04]  /*d7480*/  LDL.LU R42, [R1+0x50] ;  /* 0x00005000012a7983 */ /* 0x010f280000300800 */
        /* <DEDUP_REMOVED lines=36> */
[----:B--2---:R-:W-:Y:S01]  /*d76d0*/  IMAD.MOV.U32 R43, RZ, RZ, R0 ;  /* 0x000000ffff2b7224 */ /* 0x004fe200078e0000 */
[C---:B---3--:R-:W-:Y:S08]  /*d76e0*/  HMMA.16816.F32 R4, R28.reuse, R36, R4 ;  /* 0x000000241c04723c */ /* 0x048ff00000001804 */
[C---:B----4-:R-:W-:Y:S01]  /*d76f0*/  HMMA.16816.F32 R40, R28.reuse, R42, R12 ;  /* 0x0000002a1c28723c */ /* 0x050fe2000000180c */
[----:B------:R-:W2:Y:S04]  /*d7700*/  LDL.LU.64 R14, [R1+0x7b28] ;  /* 0x007b2800010e7983 */ /* 0x000ea80000300a00 */
[----:B------:R-:W3:Y:S03]  /*d7710*/  LDL.LU.64 R12, [R1+0x7b20] ;  /* 0x007b2000010c7983 */ /* 0x000ee60000300a00 */
[C---:B------:R-:W-:Y:S11]  /*d7720*/  HMMA.16816.F32 R36, R28.reuse, R38, R20 ;  /* 0x000000261c24723c */ /* 0x040ff60000001814 */
        /* <DEDUP_REMOVED lines=20> */
[----:B------:R-:W2:Y:S01]  /*d7870*/  LDL.LU.64 R42, [R1+0x7ac8] ;  /* 0x007ac800012a7983 */ /* 0x000ea20000300a00 */
[C---:B----4-:R-:W-:Y:S03]  /*d7880*/  HMMA.16816.F32 R4, R28.reuse, R20, R4 ;  /* 0x000000141c04723c */ /* 0x050fe60000001804 */
[----:B------:R-:W2:Y:S04]  /*d7890*/  LDL.LU.64 R40, [R1+0x7ac0] ;  /* 0x007ac00001287983 */ /* 0x000ea80000300a00 */
        /* <DEDUP_REMOVED lines=8> */
[C---:B------:R-:W-:Y:S03]  /*d7920*/  HMMA.16816.F32 R20, R28.reuse, R22, R24 ;  /* 0x000000161c14723c */ /* 0x040fe60000001818 */
[----:B------:R-:W4:Y:S04]  /*d7930*/  LDL.LU.64 R26, [R1+0x7a98] ;  /* 0x007a9800011a7983 */ /* 0x000f280000300a00 */
[----:B------:R-:W4:Y:S01]  /*d7940*/  LDL.LU.64 R24, [R1+0x7a90] ;  /* 0x007a900001187983 */ /* 0x000f220000300a00 */
[C---:B------:R-:W-:Y:S11]  /*d7950*/  HMMA.16816.F32 R56, R28.reuse, R60, R56 ;  /* 0x0000003c1c38723c */ /* 0x040ff60000001838 */
        /* <DEDUP_REMOVED lines=11> */
[C---:B----4-:R-:W-:Y:S08]  /*d7a10*/  HMMA.16816.F32 R12, R28.reuse, R4, R12 ;  /* 0x000000041c0c723c */ /* 0x050ff0000000180c */
[C---:B------:R-:W-:Y:S01]  /*d7a20*/  HMMA.16816.F32 R4, R28.reuse, R6, R8 ;  /* 0x000000061c04723c */ /* 0x040fe20000001808 */
[----:B------:R-:W4:Y:S04]  /*d7a30*/  LDL.LU.64 R40, [R1+0x7a60] ;  /* 0x007a600001287983 */ /* 0x000f280000300a00 */
[----:B------:R-:W-:Y:S04]  /*d7a40*/  STL.64 [R1+0x550], R44 ;  /* 0x0005502c01007387 */ /* 0x000fe80000100a00 */
[----:B------:R0:W-:Y:S04]  /*d7a50*/  STL.64 [R1+0x558], R46 ;  /* 0x0005582e01007387 */ /* 0x0001e80000100a00 */
[----:B0-----:R-:W2:Y:S04]  /*d7a60*/  LDL.LU.64 R46, [R1+0x7a58] ;  /* 0x007a5800012e7983 */ /* 0x001ea80000300a00 */
[----:B------:R-:W2:Y:S04]  /*d7a70*/  LDL.LU.64 R44, [R1+0x7a50] ;  /* 0x007a5000012c7983 */ /* 0x000ea80000300a00 */
[----:B------:R0:W-:Y:S04]  /*d7a80*/  STL.64 [R1+0x530], R12 ;  /* 0x0005300c01007387 */ /* 0x0001e80000100a00 */
[----:B------:R1:W-:Y:S04]  /*d7a90*/  STL.64 [R1+0x538], R14 ;  /* 0x0005380e01007387 */ /* 0x0003e80000100a00 */
[----:B0-----:R-:W2:Y:S04]  /*d7aa0*/  LDL.LU R12, [R1+0x3b0] ;  /* 0x0003b000010c7983 */ /* 0x001ea80000300800 */
[----:B------:R0:W-:Y:S04]  /*d7ab0*/  STL.64 [R1+0x510], R4 ;  /* 0x0005100401007387 */ /* 0x0001e80000100a00 */
[----:B------:R0:W-:Y:S04]  /*d7ac0*/  STL.64 [R1+0x518], R6 ;  /* 0x0005180601007387 */ /* 0x0001e80000100a00 */
[----:B------:R-:W2:Y:S04]  /*d7ad0*/  LDL.LU R13, [R1+0x3b4] ;  /* 0x0003b400010d7983 */ /* 0x000ea80000300800 */
[----:B-1----:R-:W2:Y:S04]  /*d7ae0*/  LDL.LU R14, [R1+0x3b8] ;  /* 0x0003b800010e7983 */ /* 0x002ea80000300800 */
[----:B------:R-:W2:Y:S04]  /*d7af0*/  LDL.LU R15, [R1+0x3bc] ;  /* 0x0003bc00010f7983 */ /* 0x000ea80000300800 */
[----:B------:R-:W2:Y:S04]  /*d7b00*/  LDL.LU R8, [R1+0x380] ;  /* 0x0003800001087983 */ /* 0x000ea80000300800 */
[----:B------:R-:W2:Y:S04]  /*d7b10*/  LDL.LU R9, [R1+0x384] ;  /* 0x0003840001097983 */ /* 0x000ea80000300800 */
[----:B------:R-:W2:Y:S04]  /*d7b20*/  LDL.LU R10, [R1+0x388] ;  /* 0x00038800010a7983 */ /* 0x000ea80000300800 */
[----:B------:R-:W2:Y:S04]  /*d7b30*/  LDL.LU R11, [R1+0x38c] ;  /* 0x00038c00010b7983 */ /* 0x000ea80000300800 */
[----:B0-----:R-:W4:Y:S04]  /*d7b40*/  LDL.LU R4, [R1+0x360] ;  /* 0x0003600001047983 */ /* 0x001f280000300800 */
[----:B------:R-:W4:Y:S04]  /*d7b50*/  LDL.LU R5, [R1+0x364] ;  /* 0x0003640001057983 */ /* 0x000f280000300800 */
[----:B------:R-:W4:Y:S04]  /*d7b60*/  LDL.LU R6, [R1+0x368] ;  /* 0x0003680001067983 */ /* 0x000f280000300800 */
[----:B------:R-:W4:Y:S04]  /*d7b70*/  LDL.LU R7, [R1+0x36c] ;  /* 0x00036c0001077983 */ /* 0x000f280000300800 */
        /* <DEDUP_REMOVED lines=10> */
[----:B------:R-:W3:Y:S04]  /*d7c20*/  LDL.LU.64 R54, [R1+0x7a28] ;  /* 0x007a280001367983 */ /* 0x000ee80000300a00 */
[----:B------:R-:W3:Y:S04]  /*d7c30*/  LDL.LU.64 R52, [R1+0x7a20] ;  /* 0x007a200001347983 */ /* 0x000ee80000300a00 */
[----:B------:R0:W-:Y:S04]  /*d7c40*/  STL.64 [R1+0x490], R56 ;  /* 0x0004903801007387 */ /* 0x0001e80000100a00 */
[----:B------:R1:W-:Y:S04]  /*d7c50*/  STL.64 [R1+0x498], R58 ;  /* 0x0004983a01007387 */ /* 0x0003e80000100a00 */
[----:B0-----:R-:W4:Y:S04]  /*d7c60*/  LDL.LU R56, [R1+0x470] ;  /* 0x0004700001387983 */ /* 0x001f280000300800 */
[----:B------:R-:W4:Y:S04]  /*d7c70*/  LDL.LU R57, [R1+0x474] ;  /* 0x0004740001397983 */ /* 0x000f280000300800 */
[----:B-1----:R-:W4:Y:S04]  /*d7c80*/  LDL.LU R58, [R1+0x478] ;  /* 0x00047800013a7983 */ /* 0x002f280000300800 */
[----:B------:R-:W4:Y:S01]  /*d7c90*/  LDL.LU R59, [R1+0x47c] ;  /* 0x00047c00013b7983 */ /* 0x000f220000300800 */
[C---:B------:R-:W-:Y:S08]  /*d7ca0*/  HMMA.16816.F32 R16, R28.reuse, R46, R16 ;  /* 0x0000002e1c10723c */ /* 0x040ff00000001810 */
[C---:B--2---:R-:W-:Y:S08]  /*d7cb0*/  HMMA.16816.F32 R24, R28.reuse, R50, R24 ;  /* 0x000000321c18723c */ /* 0x044ff00000001818 */
[C---:B---3--:R-:W-:Y:S08]  /*d7cc0*/  HMMA.16816.F32 R32, R28.reuse, R52, R32 ;  /* 0x000000341c20723c */ /* 0x048ff00000001820 */
[C---:B------:R-:W-:Y:S08]  /*d7cd0*/  HMMA.16816.F32 R20, R28.reuse, R48, R20 ;  /* 0x000000301c14723c */ /* 0x040ff00000001814 */
[----:B----4-:R-:W-:-:S15]  /*d7ce0*/  HMMA.16816.F32 R56, R28, R54, R56 ;  /* 0x000000361c38723c */ /* 0x010fde0000001838 */
[----:B------:R-:W-:-:S04]  /*d7cf0*/  NOP ;  /* 0x0000000000007918 */ /* 0x000fc80000000000 */
        /* <DEDUP_REMOVED lines=10> */
[----:B------:R-:W-:Y:S04]  /*d7da0*/  STL.64 [R1+0x3d0], R16 ;  /* 0x0003d01001007387 */ /* 0x000fe80000100a00 */
[----:B------:R-:W-:Y:S04]  /*d7db0*/  STL.64 [R1+0x3d8], R18 ;  /* 0x0003d81201007387 */ /* 0x000fe80000100a00 */
        /* <DEDUP_REMOVED lines=8> */
[----:B------:R-:W4:Y:S04]  /*d7e40*/  LDL.LU R54, [R1+0x128] ;  /* 0x0001280001367983 */ /* 0x000f280000300800 */
[----:B------:R-:W4:Y:S01]  /*d7e50*/  LDL.LU R55, [R1+0x12c] ;  /* 0x00012c0001377983 */ /* 0x000f220000300800 */
[C---:B------:R-:W-:Y:S08]  /*d7e60*/  HMMA.16816.F32 R12, R28.reuse, R44, R12 ;  /* 0x0000002c1c0c723c */ /* 0x040ff0000000180c */
[C---:B------:R-:W-:Y:S08]  /*d7e70*/  HMMA.16816.F32 R8, R28.reuse, R42, R8 ;  /* 0x0000002a1c08723c */ /* 0x040ff00000001808 */
[C---:B------:R-:W-:Y:S01]  /*d7e80*/  HMMA.16816.F32 R4, R28.reuse, R40, R4 ;  /* 0x000000281c04723c */ /* 0x040fe20000001804 */
[----:B----4-:R-:W-:Y:S04]  /*d7e90*/  STL.64 [R1+0x79d8], R54 ;  /* 0x0079d83601007387 */ /* 0x010fe80000100a00 */
[----:B---3--:R-:W-:Y:S04]  /*d7ea0*/  STL.64 [R1+0x79d0], R52 ;  /* 0x0079d03401007387 */ /* 0x008fe80000100a00 */
[----:B------:R-:W3:Y:S04]  /*d7eb0*/  LDL.LU R60, [R1+0x3708] ;  /* 0x00370800013c7983 */ /* 0x000ee80000300800 */
[----:B------:R-:W4:Y:S04]  /*d7ec0*/  LDL.LU R61, [R1+0x370c] ;  /* 0x00370c00013d7983 */ /* 0x000f280000300800 */
[----:B------:R-:W3:Y:S04]  /*d7ed0*/  LDL.LU R44, [R1+0x64b0] ;  /* 0x0064b000012c7983 */ /* 0x000ee80000300800 */
[----:B------:R-:W3:Y:S04]  /*d7ee0*/  LDL.LU R45, [R1+0x64ac] ;  /* 0x0064ac00012d7983 */ /* 0x000ee80000300800 */
[----:B------:R0:W-:Y:S04]  /*d7ef0*/  STL.64 [R1+0x3b0], R12 ;  /* 0x0003b00c01007387 */ /* 0x0001e80000100a00 */
[----:B------:R1:W-:Y:S04]  /*d7f00*/  STL.64 [R1+0x3b8], R14 ;  /* 0x0003b80e01007387 */ /* 0x0003e80000100a00 */
[----:B--2---:R-:W-:Y:S04]  /*d7f10*/  STL.64 [R1+0x79f8], R46 ;  /* 0x0079f82e01007387 */ /* 0x004fe80000100a00 */
[----:B---3--:R-:W-:Y:S04]  /*d7f20*/  STL.64 [R1+0x79f0], R44 ;  /* 0x0079f02c01007387 */ /* 0x008fe80000100a00 */
        /* <DEDUP_REMOVED lines=8> */
[----:B--2---:R-:W-:Y:S04]  /*d7fb0*/  STL.64 [R1+0x7a18], R42 ;  /* 0x007a182a01007387 */ /* 0x004fe80000100a00 */
[----:B------:R2:W-:Y:S04]  /*d7fc0*/  STL.64 [R1+0x7a10], R40 ;  /* 0x007a102801007387 */ /* 0x0005e80000100a00 */
        /* <DEDUP_REMOVED lines=8> */
[----:B---3--:R-:W3:Y:S04]  /*d8050*/  LDL.LU R4, [R1+0x2d0] ;  /* 0x0002d00001047983 */ /* 0x008ee80000300800 */
[----:B------:R-:W3:Y:S04]  /*d8060*/  LDL.LU R5, [R1+0x2d4] ;  /* 0x0002d40001057983 */ /* 0x000ee80000300800 */
[----:B------:R-:W3:Y:S04]  /*d8070*/  LDL.LU R6, [R1+0x2d8] ;  /* 0x0002d80001067983 */ /* 0x000ee80000300800 */
[----:B------:R-:W3:Y:S04]  /*d8080*/  LDL.LU R7, [R1+0x2dc] ;  /* 0x0002dc0001077983 */ /* 0x000ee80000300800 */
[----:B--2---:R-:W2:Y:S04]  /*d8090*/  LDL.LU R40, [R1+0x340] ;  /* 0x0003400001287983 */ /* 0x004ea80000300800 */
        /* <DEDUP_REMOVED lines=41> */
[----:B------:R-:W2:Y:S04]  /*d8330*/  LDL.LU.64 R40, [R1+0x7a10] ;  /* 0x007a100001287983 */ /* 0x000ea80000300a00 */
[----:B------:R-:W4:Y:S01]  /*d8340*/  LDL.LU.64 R34, [R1+0x7a08] ;  /* 0x007a080001227983 */ /* 0x000f220000300a00 */
[C---:B------:R-:W-:Y:S03]  /*d8350*/  HMMA.16816.F32 R4, R28.reuse, R2, R4 ;  /* 0x000000021c04723c */ /* 0x040fe60000001804 */
[----:B------:R-:W3:Y:S04]  /*d8360*/  LDL.LU.64 R32, [R1+0x7a00] ;  /* 0x007a000001207983 */ /* 0x000ee80000300a00 */
[----:B------:R0:W-:Y:S04]  /*d8370*/  STL.64 [R1+0x320], R36 ;  /* 0x0003202401007387 */ /* 0x0001e80000100a00 */
[----:B------:R1:W-:Y:S04]  /*d8380*/  STL.64 [R1+0x328], R38 ;  /* 0x0003282601007387 */ /* 0x0003e80000100a00 */
[----:B0-----:R-:W2:Y:S04]  /*d8390*/  LDL.LU R36, [R1+0x160] ;  /* 0x0001600001247983 */ /* 0x001ea80000300800 */
[----:B------:R-:W2:Y:S04]  /*d83a0*/  LDL.LU R37, [R1+0x164] ;  /* 0x0001640001257983 */ /* 0x000ea80000300800 */
[----:B-1----:R-:W2:Y:S04]  /*d83b0*/  LDL.LU R38, [R1+0x168] ;  /* 0x0001680001267983 */ /* 0x002ea80000300800 */
[----:B------:R-:W2:Y:S01]  /*d83c0*/  LDL.LU R39, [R1+0x16c] ;  /* 0x00016c0001277983 */ /* 0x000ea20000300800 */
[----:B----4-:R-:W-:-:S15]  /*d83d0*/  HMMA.16816.F32 R44, R28, R34, R44 ;  /* 0x000000221c2c723c */ /* 0x010fde000000182c */
        /* <DEDUP_REMOVED lines=13> */
[----:B0-----:R-:W3:Y:S04]  /*d84b0*/  LDL.LU.64 R54, [R1+0x79d8] ;  /* 0x0079d80001367983 */ /* 0x001ee80000300a00 */
[----:B------:R-:W3:Y:S04]  /*d84c0*/  LDL.LU.64 R52, [R1+0x79d0] ;  /* 0x0079d00001347983 */ /* 0x000ee80000300a00 */
        /* <DEDUP_REMOVED lines=46> */
[----:B------:R-:W-:Y:S02]  /*d87b0*/  F2FP.F16.E4M3.UNPACK_B R2, R60.H1 ;  /* 0x0000003cff02723e */ /* 0x000fe400030006ff */
[----:B------:R-:W-:Y:S01]  /*d87c0*/  F2FP.F16.E4M3.UNPACK_B R3, R61.H1 ;  /* 0x0000003dff03723e */ /* 0x000fe200030006ff */
[C---:B--2---:R-:W-:Y:S08]  /*d87d0*/  HMMA.16816.F32 R16, R28.reuse, R20, R8 ;  /* 0x000000141c10723c */ /* 0x044ff00000001808 */
[C---:B0-----:R-:W-:Y:S08]  /*d87e0*/  HMMA.16816.F32 R12, R28.reuse, R22, R4 ;  /* 0x000000161c0c723c */ /* 0x041ff00000001804 */
[C---:B------:R-:W-:Y:S08]  /*d87f0*/  HMMA.16816.F32 R8, R28.reuse, R24, R36 ;  /* 0x000000181c08723c */ /* 0x040ff00000001824 */
[----:B------:R-:W-:Y:S01]  /*d8800*/  HMMA.16816.F32 R4, R28, R26, R40 ;  /* 0x0000001a1c04723c */ /* 0x000fe20000001828 */
[----:B------:R-:W-:Y:S04]  /*d8810*/  STL.64 [R1+0x1b0], R16 ;  /* 0x0001b01001007387 */ /* 0x000fe80000100a00 */
[----:B------:R-:W-:Y:S04]  /*d8820*/  STL.64 [R1+0x1b8], R18 ;  /* 0x0001b81201007387 */ /* 0x000fe80000100a00 */
[----:B------:R-:W-:Y:S04]  /*d8830*/  STL.64 [R1+0x1a0], R12 ;  /* 0x0001a00c01007387 */ /* 0x000fe80000100a00 */
[----:B------:R-:W-:Y:S04]  /*d8840*/  STL.64 [R1+0x1a8], R14 ;  /* 0x0001a80e01007387 */ /* 0x000fe80000100a00 */
[----:B------:R-:W-:Y:S04]  /*d8850*/  STL.64 [R1+0x180], R8 ;  /* 0x0001800801007387 */ /* 0x000fe80000100a00 */
[----:B------:R-:W-:Y:S04]  /*d8860*/  STL.64 [R1+0x188], R10 ;  /* 0x0001880a01007387 */ /* 0x000fe80000100a00 */
[----:B------:R-:W-:Y:S04]  /*d8870*/  STL.64 [R1+0x170], R4 ;  /* 0x0001700401007387 */ /* 0x000fe80000100a00 */
[----:B------:R0:W-:Y:S01]  /*d8880*/  STL.64 [R1+0x178], R6 ;  /* 0x0001780601007387 */ /* 0x0001e20000100a00 */
[----:B------:R-:W-:-:S02]  /*d8890*/  IMAD R24, R45, 0x100, R44 ;  /* 0x000001002d187824 */ /* 0x000fc400078e022c */
[----:B----4-:R-:W-:Y:S02]  /*d88a0*/  IMAD R25, R47, 0x100, R46 ;  /* 0x000001002f197824 */ /* 0x010fe400078e022e */
[----:B------:R-:W-:Y:S01]  /*d88b0*/  IMAD R26, R49, 0x100, R48 ;  /* 0x00000100311a7824 */ /* 0x000fe200078e0230 */
[----:B0-----:R-:W-:Y:S01]  /*d88c0*/  HMMA.16816.F32 R4, R28, R32, R52 ;  /* 0x000000201c04723c */ /* 0x001fe20000001834 */
[----:B------:R-:W-:Y:S01]  /*d88d0*/  IMAD R27, R51, 0x100, R50 ;  /* 0x00000100331b7824 */ /* 0x000fe200078e0232 */
[----:B------:R-:W-:Y:S02]  /*d88e0*/  F2FP.F16.E4M3.UNPACK_B R24, R24 ;  /* 0x00000018ff18723e */ /* 0x000fe400020006ff */
[----:B------:R-:W-:Y:S02]  /*d88f0*/  F2FP.F16.E4M3.UNPACK_B R25, R25 ;  /* 0x00000019ff19723e */ /* 0x000fe400020006ff */
[----:B------:R-:W-:Y:S02]  /*d8900*/  F2FP.F16.E4M3.UNPACK_B R26, R26 ;  /* 0x0000001aff1a723e */ /* 0x000fe400020006ff */
[----:B------:R-:W-:-:S11]  /*d8910*/  F2FP.F16.E4M3.UNPACK_B R27, R27 ;  /* 0x0000001bff1b723e */ /* 0x000fd600020006ff */
[----:B------:R-:W-:Y:S04]  /*d8920*/  STL.64 [R1+0x160], R4 ;  /* 0x0001600401007387 */ /* 0x000fe80000100a00 */
[----:B------:R0:W-:Y:S02]  /*d8930*/  STL.64 [R1+0x168], R6 ;  /* 0x0001680601007387 */ /* 0x0001e40000100a00 */
[----:B0-----:R-:W-:Y:S02]  /*d8940*/  HMMA.16816.F32 R4, R24, R2, R56 ;  /* 0x000000021804723c */ /* 0x001fe40000001838 */
[----:B------:R-:W-:Y:S04]  /*d8950*/  STL [R1+0x138], R2 ;  /* 0x0001380201007387 */ /* 0x000fe80000100800 */
[----:B------:R-:W-:Y:S01]  /*d8960*/  STL [R1+0x13c], R3 ;  /* 0x00013c0301007387 */ /* 0x000fe20000100800 */
[----:B------:R-:W-:-:S03]  /*d8970*/  F2FP.F16.E4M3.UNPACK_B R32, R0.H1 ;  /* 0x00000000ff20723e */ /* 0x000fc600030006ff */
[----:B------:R-:W2:Y:S09]  /*d8980*/  LDL.LU R52, [R1+0x310] ;  /* 0x0003100001347983 */ /* 0x000eb20000300800 */
        /* <DEDUP_REMOVED lines=64> */
[----:B--2---:R-:W-:-:S07]  /*d8d90*/  F2FP.F16.E4M3.UNPACK_B R33, R33.H1 ;  /* 0x00000021ff21723e */ /* 0x004fce00030006ff */
[----:B------:R-:W-:Y:S01]  /*d8da0*/  HMMA.16816.F32 R52, R24, R32, R52 ;  /* 0x000000201834723c */ /* 0x000fe20000001834 */
[----:B------:R-:W-:-:S15]  /*d8db0*/  STL [R1+0x134], R33 ;  /* 0x0001342101007387 */ /* 0x000fde0000100800 */
[----:B------:R-:W-:-:S03]  /*d8dc0*/  NOP ;  /* 0x0000000000007918 */ /* 0x000fc60000000000 */
[----:B------:R-:W-:Y:S04]  /*d8dd0*/  STL.64 [R1+0x1c0], R52 ;  /* 0x0001c03401007387 */ /* 0x000fe80000100a00 */
[----:B------:R0:W-:Y:S04]  /*d8de0*/  STL.64 [R1+0x1c8], R54 ;  /* 0x0001c83601007387 */ /* 0x0001e80000100a00 */
[----:B0-----:R-:W2:Y:S04]  /*d8df0*/  LDL.LU.64 R54, [R1+0x7968] ;  /* 0x0079680001367983 */ /* 0x001ea80000300a00 */
[----:B------:R-:W2:Y:S01]  /*d8e00*/  LDL.LU.64 R52, [R1+0x7960] ;  /* 0x0079600001347983 */ /* 0x000ea20000300a00 */
[----:B---3--:R-:W-:-:S02]  /*d8e10*/  F2FP.F16.E4M3.UNPACK_B R6, R6.H1 ;  /* 0x00000006ff06723e */ /* 0x008fc400030006ff */
[----:B------:R-:W-:Y:S02]  /*d8e20*/  F2FP.F16.E4M3.UNPACK_B R7, R7.H1 ;  /* 0x00000007ff07723e */ /* 0x000fe400030006ff */
[----:B------:R-:W-:Y:S02]  /*d8e30*/  F2FP.F16.E4M3.UNPACK_B R4, R4.H1 ;  /* 0x00000004ff04723e */ /* 0x000fe400030006ff */
[----:B------:R-:W-:-:S03]  /*d8e40*/  F2FP.F16.E4M3.UNPACK_B R5, R5.H1 ;  /* 0x00000005ff05723e */ /* 0x000fc600030006ff */
[C---:B------:R-:W-:Y:S08]  /*d8e50*/  HMMA.16816.F32 R28, R24.reuse, R6, R28 ;  /* 0x00000006181c723c */ /* 0x040ff0000000181c */
[C---:B------:R-:W-:Y:S01]  /*d8e60*/  HMMA.16816.F32 R20, R24.reuse, R4, R20 ;  /* 0x000000041814723c */ /* 0x040fe20000001814 */
[----:B------:R-:W-:Y:S02]  /*d8e70*/  F2FP.F16.E4M3.UNPACK_B R2, R2.H1 ;  /* 0x00000002ff02723e */ /* 0x000fe400030006ff */
[----:B------:R-:W-:Y:S01]  /*d8e80*/  F2FP.F16.E4M3.UNPACK_B R3, R3.H1 ;  /* 0x00000003ff03723e */ /* 0x000fe200030006ff */
[----:B------:R-:W-:Y:S06]  /*d8e90*/  STL.64 [R1+0x128], R6 ;  /* 0x0001280601007387 */ /* 0x000fec0000100a00 */
[----:B------:R-:W-:Y:S01]  /*d8ea0*/  HMMA.16816.F32 R16, R24, R2, R16 ;  /* 0x000000021810723c */ /* 0x000fe20000001810 */
[----:B------:R-:W-:Y:S04]  /*d8eb0*/  STL.64 [R1+0x1e0], R28 ;  /* 0x0001e01c01007387 */ /* 0x000fe80000100a00 */
[----:B------:R-:W-:Y:S04]  /*d8ec0*/  STL.64 [R1+0x1e8], R30 ;  /* 0x0001e81e01007387 */ /* 0x000fe80000100a00 */
[----:B------:R0:W-:Y:S04]  /*d8ed0*/  STL.64 [R1+0x120], R4 ;  /* 0x0001200401007387 */ /* 0x0001e80000100a00 */
[----:B------:R-:W-:Y:S04]  /*d8ee0*/  STL.64 [R1+0x200], R20 ;  /* 0x0002001401007387 */ /* 0x000fe80000100a00 */
[----:B------:R-:W-:Y:S04]  /*d8ef0*/  STL.64 [R1+0x208], R22 ;  /* 0x0002081601007387 */ /* 0x000fe80000100a00 */
[----:B------:R1:W-:Y:S01]  /*d8f00*/  STL.64 [R1+0x118], R2 ;  /* 0x0001180201007387 */ /* 0x0003e20000100a00 */
[----:B0-----:R-:W-:-:S02]  /*d8f10*/  F2FP.F16.E4M3.UNPACK_B R4, R34.H1 ;  /* 0x00000022ff04723e */ /* 0x001fc400030006ff */
[----:B----4-:R-:W-:Y:S02]  /*d8f20*/  F2FP.F16.E4M3.UNPACK_B R5, R35.H1 ;  /* 0x00000023ff05723e */ /* 0x010fe400030006ff */
[----:B-1----:R-:W-:Y:S02]  /*d8f30*/  F2FP.F16.E4M3.UNPACK_B R2, R36.H1 ;  /* 0x00000024ff02723e */ /* 0x002fe400030006ff */
[----:B------:R-:W-:-:S03]  /*d8f40*/  F2FP.F16.E4M3.UNPACK_B R3, R37.H1 ;  /* 0x00000025ff03723e */ /* 0x000fc600030006ff */
[C---:B------:R-:W-:Y:S08]  /*d8f50*/  HMMA.16816.F32 R12, R24.reuse, R4, R12 ;  /* 0x00000004180c723c */ /* 0x040ff0000000180c */
[----:B------:R-:W-:Y:S01]  /*d8f60*/  HMMA.16816.F32 R8, R24, R2, R8 ;  /* 0x000000021808723c */ /* 0x000fe20000001808 */
[----:B------:R-:W-:Y:S04]  /*d8f70*/  STL.64 [R1+0x220], R16 ;  /* 0x0002201001007387 */ /* 0x000fe80000100a00 */
[----:B------:R-:W-:Y:S04]  /*d8f80*/  STL.64 [R1+0x228], R18 ;  /* 0x0002281201007387 */ /* 0x000fe80000100a00 */
[----:B------:R0:W-:Y:S02]  /*d8f90*/  STL.64 [R1+0x110], R4 ;  /* 0x0001100401007387 */ /* 0x0001e40000100a00 */
[----:B0-----:R-:W-:-:S02]  /*d8fa0*/  F2FP.F16.E4M3.UNPACK_B R4, R38.H1 ;  /* 0x00000026ff04723e */ /* 0x001fc400030006ff */
[----:B------:R-:W-:Y:S01]  /*d8fb0*/  F2FP.F16.E4M3.UNPACK_B R5, R39.H1 ;  /* 0x00000027ff05723e */ /* 0x000fe200030006ff */
[----:B------:R-:W-:Y:S04]  /*d8fc0*/  STL.64 [R1+0x230], R12 ;  /* 0x0002300c01007387 */ /* 0x000fe80000100a00 */
[----:B------:R-:W-:Y:S04]  /*d8fd0*/  STL.64 [R1+0x238], R14 ;  /* 0x0002380e01007387 */ /* 0x000fe80000100a00 */
[----:B------:R-:W-:Y:S04]  /*d8fe0*/  STL.64 [R1+0x108], R2 ;  /* 0x0001080201007387 */ /* 0x000fe80000100a00 */
[----:B------:R-:W-:Y:S04]  /*d8ff0*/  STL.64 [R1+0x240], R8 ;  /* 0x0002400801007387 */ /* 0x000fe80000100a00 */
[----:B------:R0:W-:Y:S02]  /*d9000*/  STL.64 [R1+0x248], R10 ;  /* 0x0002480a01007387 */ /* 0x0001e40000100a00 */
[----:B0-----:R-:W-:Y:S01]  /*d9010*/  HMMA.16816.F32 R8, R24, R4, R40 ;  /* 0x000000041808723c */ /* 0x001fe20000001828 */
[----:B------:R-:W-:-:S02]  /*d9020*/  F2FP.F16.E4M3.UNPACK_B R2, R48.H1 ;  /* 0x00000030ff02723e */ /* 0x000fc400030006ff */
[----:B------:R-:W-:Y:S01]  /*d9030*/  F2FP.F16.E4M3.UNPACK_B R3, R49.H1 ;  /* 0x00000031ff03723e */ /* 0x000fe200030006ff */
[----:B------:R-:W-:-:S15]  /*d9040*/  STL.64 [R1+0x100], R4 ;  /* 0x0001000401007387 */ /* 0x000fde0000100a00 */
[----:B------:R-:W-:Y:S04]  /*d9050*/  STL.64 [R1+0x270], R8 ;  /* 0x0002700801007387 */ /* 0x000fe80000100a00 */
[----:B------:R0:W-:Y:S02]  /*d9060*/  STL.64 [R1+0x278], R10 ;  /* 0x0002780a01007387 */ /* 0x0001e40000100a00 */
[----:B0-----:R-:W-:Y:S01]  /*d9070*/  HMMA.16816.F32 R8, R24, R2, R44 ;  /* 0x000000021808723c */ /* 0x001fe2000000182c */
[----:B------:R-:W-:Y:S02]  /*d9080*/  F2FP.F16.E4M3.UNPACK_B R4, R50.H1 ;  /* 0x00000032ff04723e */ /* 0x000fe400030006ff */
[----:B------:R-:W-:Y:S01]  /*d9090*/  F2FP.F16.E4M3.UNPACK_B R5, R51.H1 ;  /* 0x00000033ff05723e */ /* 0x000fe200030006ff */
[----:B------:R0:W-:-:S15]  /*d90a0*/  STL.64 [R1+0xf8], R2 ;  /* 0x0000f80201007387 */ /* 0x0001de0000100a00 */
[----:B------:R-:W-:Y:S04]  /*d90b0*/  STL.64 [R1+0x280], R8 ;  /* 0x0002800801007387 */ /* 0x000fe80000100a00 */
[----:B------:R2:W-:Y:S01]  /*d90c0*/  STL.64 [R1+0x288], R10 ;  /* 0x0002880a01007387 */ /* 0x0005e20000100a00 */
[----:B0-----:R-:W-:Y:S02]  /*d90d0*/  F2FP.F16.E4M3.UNPACK_B R2, R60.H1 ;  /* 0x0000003cff02723e */ /* 0x001fe400030006ff */
[----:B------:R-:W-:Y:S01]  /*d90e0*/  F2FP.F16.E4M3.UNPACK_B R3, R61.H1 ;  /* 0x0000003dff03723e */ /* 0x000fe200030006ff */
[----:B------:R-:W-:Y:S01]  /*d90f0*/  STL.64 [R1+0xf0], R4 ;  /* 0x0000f00401007387 */ /* 0x000fe20000100a00 */
[----:B------:R-:W-:Y:S01]  /*d9100*/  F2FP.F16.E4M3.UNPACK_B R6, R0.H1 ;  /* 0x00000000ff06723e */ /* 0x000fe200030006ff */
[----:B--2---:R-:W-:-:S15]  /*d9110*/  HMMA.16816.F32 R8, R24, R4, R52 ;  /* 0x000000041808723c */ /* 0x004fde0000001834 */
[----:B------:R-:W-:-:S04]  /*d9120*/  NOP ;  /* 0x0000000000007918 */ /* 0x000fc80000000000 */
[----:B------:R-:W-:Y:S04]  /*d9130*/  STL.64 [R1+0x2c0], R8 ;  /* 0x0002c00801007387 */ /* 0x000fe80000100a00 */
[----:B------:R0:W-:Y:S02]  /*d9140*/  STL.64 [R1+0x2c8], R10 ;  /* 0x0002c80a01007387 */ /* 0x0001e40000100a00 */
[----:B0-----:R-:W-:Y:S02]  /*d9150*/  HMMA.16816.F32 R8, R24, R2, R56 ;  /* 0x000000021808723c */ /* 0x001fe40000001838 */
[----:B------:R0:W-:Y:S04]  /*d9160*/  STL.64 [R1+0xe8], R2 ;  /* 0x0000e80201007387 */ /* 0x0001e80000100a00 */
[----:B------:R-:W2:-:S13]  /*d9170*/  LDL.LU R44, [R1+0x400] ;  /* 0x00040000012c7983 */ /* 0x000e9a0000300800 */
[----:B------:R1:W-:Y:S04]  /*d9180*/  STL.64 [R1+0x2e0], R8 ;  /* 0x0002e00801007387 */ /* 0x0003e80000100a00 */
[----:B------:R3:W-:Y:S04]  /*d9190*/  STL.64 [R1+0x2e8], R10 ;  /* 0x0002e80a01007387 */ /* 0x0007e80000100a00 */
[----:B------:R-:W2:Y:S04]  /*d91a0*/  LDL.LU R45, [R1+0x404] ;  /* 0x00040400012d7983 */ /* 0x000ea80000300800 */
[----:B------:R-:W-:Y:S04]  /*d91b0*/  STL [R1+0xe0], R6 ;  /* 0x0000e00601007387 */ /* 0x000fe80000100800 */
[----:B------:R-:W2:Y:S04]  /*d91c0*/  LDL.LU R46, [R1+0x408] ;  /* 0x00040800012e7983 */ /* 0x000ea80000300800 */
        /* <DEDUP_REMOVED lines=45> */
[----:B--2---:R-:W-:-:S03]  /*d94a0*/  F2FP.F16.E4M3.UNPACK_B R7, R61.H1 ;  /* 0x0000003dff07723e */ /* 0x004fc600030006ff */
[----:B------:R-:W2:Y:S04]  /*d94b0*/  LDL.LU R61, [R1+0x383c] ;  /* 0x00383c00013d7983 */ /* 0x000ea80000300800 */
[----:B------:R-:W2:Y:S04]  /*d94c0*/  LDL.LU R60, [R1+0x3848] ;  /* 0x00384800013c7983 */ /* 0x000ea80000300800 */
[----:B------:R-:W2:Y:S04]  /*d94d0*/  LDL.LU R56, [R1+0x440] ;  /* 0x0004400001387983 */ /* 0x000ea80000300800 */
[----:B------:R-:W-:Y:S04]  /*d94e0*/  STL [R1+0xe4], R7 ;  /* 0x0000e40701007387 */ /* 0x000fe80000100800 */
[----:B------:R-:W2:Y:S04]  /*d94f0*/  LDL.LU R57, [R1+0x444] ;  /* 0x0004440001397983 */ /* 0x000ea80000300800 */
[----:B------:R-:W2:Y:S04]  /*d9500*/  LDL.LU R58, [R1+0x448] ;  /* 0x00044800013a7983 */ /* 0x000ea80000300800 */
[----:B------:R-:W2:Y:S01]  /*d9510*/  LDL.LU R59, [R1+0x44c] ;  /* 0x00044c00013b7983 */ /* 0x000ea20000300800 */
[----:B----4-:R-:W-:-:S02]  /*d9520*/  F2FP.F16.E4M3.UNPACK_B R4, R4.H1 ;  /* 0x00000004ff04723e */ /* 0x010fc400030006ff */
[----:B------:R-:W-:Y:S01]  /*d9530*/  F2FP.F16.E4M3.UNPACK_B R5, R5.H1 ;  /* 0x00000005ff05723e */ /* 0x000fe200030006ff */
[C---:B------:R-:W-:Y:S08]  /*d9540*/  HMMA.16816.F32 R28, R24.reuse, R6, R28 ;  /* 0x00000006181c723c */ /* 0x040ff0000000181c */
[----:B------:R-:W-:Y:S01]  /*d9550*/  HMMA.16816.F32 R20, R24, R4, R20 ;  /* 0x000000041814723c */ /* 0x000fe20000001814 */
[----:B------:R-:W-:-:S02]  /*d9560*/  F2FP.F16.E4M3.UNPACK_B R2, R2.H1 ;  /* 0x00000002ff02723e */ /* 0x000fc400030006ff */
[----:B------:R-:W-:-:S07]  /*d9570*/  F2FP.F16.E4M3.UNPACK_B R3, R3.H1 ;  /* 0x00000003ff03723e */ /* 0x000fce00030006ff */
        /* <DEDUP_REMOVED lines=8> */
[----:B------:R-:W-:Y:S02]  /*d9600*/  F2FP.F16.E4M3.UNPACK_B R5, R35.H1 ;  /* 0x00000023ff05723e */ /* 0x000fe400030006ff */
[----:B-1----:R-:W-:Y:S02]  /*d9610*/  F2FP.F16.E4M3.UNPACK_B R2, R36.H1 ;  /* 0x00000024ff02723e */ /* 0x002fe400030006ff */
[----:B------:R-:W-:-:S03]  /*d9620*/  F2FP.F16.E4M3.UNPACK_B R3, R37.H1 ;  /* 0x00000025ff03723e */ /* 0x000fc600030006ff */
[C---:B------:R-:W-:Y:S08]  /*d9630*/  HMMA.16816.F32 R12, R24.reuse, R4, R12 ;  /* 0x00000004180c723c */ /* 0x040ff0000000180c */
[----:B---3--:R-:W-:Y:S01]  /*d9640*/  HMMA.16816.F32 R8, R24, R2, R8 ;  /* 0x000000021808723c */ /* 0x008fe20000001808 */
        /* <DEDUP_REMOVED lines=19> */
[----:B------:R-:W-:-:S15]  /*d9780*/  STL.64 [R1+0xb0], R2 ;  /* 0x0000b00201007387 */ /* 0x000fde0000100a00 */
[----:B------:R-:W-:Y:S04]  /*d9790*/  STL.64 [R1+0x3c0], R8 ;  /* 0x0003c00801007387 */ /* 0x000fe80000100a00 */
[----:B------:R0:W-:Y:S02]  /*d97a0*/  STL.64 [R1+0x3c8], R10 ;  /* 0x0003c80a01007387 */ /* 0x0001e40000100a00 */
[----:B0-----:R-:W-:Y:S01]  /*d97b0*/  HMMA.16816.F32 R8, R24, R4, R52 ;  /* 0x000000041808723c */ /* 0x001fe20000001834 */
[----:B------:R-:W-:Y:S01]  /*d97c0*/  F2FP.F16.E4M3.UNPACK_B R2, R0.H1 ;  /* 0x00000000ff02723e */ /* 0x000fe200030006ff */
[----:B------:R-:W-:Y:S01]  /*d97d0*/  IMAD.MOV.U32 R0, RZ, RZ, R5 ;  /* 0x000000ffff007224 */ /* 0x000fe200078e0005 */
[----:B------:R-:W-:Y:S04]  /*d97e0*/  STL.64 [R1+0xa8], R4 ;  /* 0x0000a80401007387 */ /* 0x000fe80000100a00 */
[----:B------:R-:W-:-:S12]  /*d97f0*/  STL [R1+0x7898], R0 ;  /* 0x0078980001007387 */ /* 0x000fd80000100800 */
[----:B------:R-:W-:Y:S04]  /*d9800*/  STL.64 [R1+0x3e0], R8 ;  /* 0x0003e00801007387 */ /* 0x000fe80000100a00 */
[----:B------:R0:W-:Y:S04]  /*d9810*/  STL.64 [R1+0x3e8], R10 ;  /* 0x0003e80a01007387 */ /* 0x0001e80000100a00 */
[----:B------:R-:W-:Y:S01]  /*d9820*/  STL [R1+0xa0], R2 ;  /* 0x0000a00201007387 */ /* 0x000fe20000100800 */
[----:B--2---:R-:W-:Y:S02]  /*d9830*/  F2FP.F16.E4M3.UNPACK_B R3, R61.H1 ;  /* 0x0000003dff03723e */ /* 0x004fe400030006ff */
[----:B------:R-:W-:Y:S01]  /*d9840*/  F2FP.F16.E4M3.UNPACK_B R6, R60.H1 ;  /* 0x0000003cff06723e */ /* 0x000fe200030006ff */
[----:B------:R-:W2:Y:S04]  /*d9850*/  LDL.LU R61, [R1+0x38bc] ;  /* 0x0038bc00013d7983 */ /* 0x000ea80000300800 */
[----:B0-----:R-:W-:Y:S01]  /*d9860*/  HMMA.16816.F32 R8, R24, R2, R56 ;  /* 0x000000021808723c */ /* 0x001fe20000001838 */
[----:B------:R-:W-:Y:S04]  /*d9870*/  STL [R1+0xa4], R3 ;  /* 0x0000a40301007387 */ /* 0x000fe80000100800 */
[----:B------:R-:W3:-:S14]  /*d9880*/  LDL.LU R44, [R1+0x4e0] ;  /* 0x0004e000012c7983 */ /* 0x000edc0000300800 */
[----:B------:R0:W-:Y:S04]  /*d9890*/  STL.64 [R1+0x400], R8 ;  /* 0x0004000801007387 */ /* 0x0001e80000100a00 */
[----:B------:R1:W-:Y:S04]  /*d98a0*/  STL.64 [R1+0x408], R10 ;  /* 0x0004080a01007387 */ /* 0x0003e80000100a00 */
[----:B------:R-:W3:Y:S04]  /*d98b0*/  LDL.LU R45, [R1+0x4e4] ;  /* 0x0004e400012d7983 */ /* 0x000ee80000300800 */
[----:B------:R-:W-:Y:S04]  /*d98c0*/  STL [R1+0x98], R6 ;  /* 0x0000980601007387 */ /* 0x000fe80000100800 */
[----:B------:R-:W3:Y:S04]  /*d98d0*/  LDL.LU R46, [R1+0x4e8] ;  /* 0x0004e800012e7983 */ /* 0x000ee80000300800 */
[----:B------:R-:W3:Y:S04]  /*d98e0*/  LDL.LU R47, [R1+0x4ec] ;  /* 0x0004ec00012f7983 */ /* 0x000ee80000300800 */
[----:B0-----:R-:W4:Y:S04]  /*d98f0*/  LDL.LU R8, [R1+0x4b0] ;  /* 0x0004b00001087983 */ /* 0x001f280000300800 */
[----:B------:R-:W4:Y:S04]  /*d9900*/  LDL.LU R9, [R1+0x4b4] ;  /* 0x0004b40001097983 */ /* 0x000f280000300800 */
[----:B-1----:R-:W4:Y:S04]  /*d9910*/  LDL.LU R10, [R1+0x4b8] ;  /* 0x0004b800010a7983 */ /* 0x002f280000300800 */
[----:B------:R-:W4:Y:S04]  /*d9920*/  LDL.LU R11, [R1+0x4bc] ;  /* 0x0004bc00010b7983 */ /* 0x000f280000300800 */
        /* <DEDUP_REMOVED lines=34> */
[----:B--2---:R-:W-:-:S02]  /*d9b50*/  F2FP.F16.E4M3.UNPACK_B R7, R5.H1 ;  /* 0x00000005ff07723e */ /* 0x004fc400030006ff */
[----:B---3--:R-:W-:Y:S02]  /*d9b60*/  F2FP.F16.E4M3.UNPACK_B R4, R2.H1 ;  /* 0x00000002ff04723e */ /* 0x008fe400030006ff */
[----:B----4-:R-:W-:-:S03]  /*d9b70*/  F2FP.F16.E4M3.UNPACK_B R5, R3.H1 ;  /* 0x00000003ff05723e */ /* 0x010fc600030006ff */
[----:B------:R-:W-:Y:S01]  /*d9b80*/  HMMA.16816.F32 R16, R24, R6, R16 ;  /* 0x000000061810723c */ /* 0x000fe20000001810 */
[----:B------:R-:W-:-:S07]  /*d9b90*/  F2FP.F16.E4M3.UNPACK_B R2, R34.H1 ;  /* 0x00000022ff02723e */ /* 0x000fce00030006ff */
[----:B------:R-:W-:Y:S01]  /*d9ba0*/  HMMA.16816.F32 R12, R24, R4, R12 ;  /* 0x00000004180c723c */ /* 0x000fe2000000180c */
[----:B------:R-:W-:Y:S01]  /*d9bb0*/  F2FP.F16.E4M3.UNPACK_B R3, R35.H1 ;  /* 0x00000023ff03723e */ /* 0x000fe200030006ff */
[----:B------:R-:W-:-:S06]  /*d9bc0*/  IMAD.MOV.U32 R0, RZ, RZ, R7 ;  /* 0x000000ffff007224 */ /* 0x000fcc00078e0007 */
[----:B------:R-:W-:Y:S01]  /*d9bd0*/  HMMA.16816.F32 R8, R24, R2, R8 ;  /* 0x000000021808723c */ /* 0x000fe20000001808 */
[----:B------:R-:W-:Y:S04]  /*d9be0*/  STL [R1+0x9c], R7 ;  /* 0x00009c0701007387 */ /* 0x000fe80000100800 */
[----:B------:R0:W-:Y:S04]  /*d9bf0*/  STL [R1+0x789c], R0 ;  /* 0x00789c0001007387 */ /* 0x0001e80000100800 */
[----:B------:R-:W-:Y:S04]  /*d9c00*/  STL.64 [R1+0x430], R16 ;  /* 0x0004301001007387 */ /* 0x000fe80000100a00 */
[----:B------:R-:W-:Y:S04]  /*d9c10*/  STL.64 [R1+0x438], R18 ;  /* 0x0004381201007387 */ /* 0x000fe80000100a00 */
[----:B------:R1:W-:Y:S01]  /*d9c20*/  STL [R1+0x90], R4 ;  /* 0x0000900401007387 */ /* 0x0003e20000100800 */
[----:B0-----:R-:W-:-:S03]  /*d9c30*/  IMAD.MOV.U32 R0, RZ, RZ, R5 ;  /* 0x000000ffff007224 */ /* 0x001fc600078e0005 */
[----:B------:R0:W-:Y:S04]  /*d9c40*/  STL [R1+0x94], R5 ;  /* 0x0000940501007387 */ /* 0x0001e80000100800 */
[----:B------:R-:W-:Y:S04]  /*d9c50*/  STL [R1+0x78a0], R0 ;  /* 0x0078a00001007387 */ /* 0x000fe80000100800 */
[----:B------:R-:W-:Y:S04]  /*d9c60*/  STL.64 [R1+0x460], R12 ;  /* 0x0004600c01007387 */ /* 0x000fe80000100a00 */
[----:B------:R-:W-:Y:S01]  /*d9c70*/  STL.64 [R1+0x468], R14 ;  /* 0x0004680e01007387 */ /* 0x000fe20000100a00 */
[----:B-1----:R-:W-:-:S02]  /*d9c80*/  F2FP.F16.E4M3.UNPACK_B R4, R40.H1 ;  /* 0x00000028ff04723e */ /* 0x002fc400030006ff */
[----:B0-----:R-:W-:Y:S01]  /*d9c90*/  F2FP.F16.E4M3.UNPACK_B R5, R41.H1 ;  /* 0x00000029ff05723e */ /* 0x001fe200030006ff */
[----:B------:R-:W-:Y:S04]  /*d9ca0*/  STL [R1+0x88], R2 ;  /* 0x0000880201007387 */ /* 0x000fe80000100800 */
[----:B------:R-:W-:Y:S04]  /*d9cb0*/  STL [R1+0x8c], R3 ;  /* 0x00008c0301007387 */ /* 0x000fe80000100800 */
[----:B------:R-:W-:Y:S04]  /*d9cc0*/  STL.64 [R1+0x480], R8 ;  /* 0x0004800801007387 */ /* 0x000fe80000100a00 */
[----:B------:R0:W-:Y:S02]  /*d9cd0*/  STL.64 [R1+0x488], R10 ;  /* 0x0004880a01007387 */ /* 0x0001e40000100a00 */
[----:B0-----:R-:W-:Y:S01]  /*d9ce0*/  HMMA.16816.F32 R8, R24, R4, R36 ;  /* 0x000000041808723c */ /* 0x001fe20000001824 */
[----:B------:R-:W-:Y:S01]  /*d9cf0*/  IMAD.MOV.U32 R0, RZ, RZ, R5 ;  /* 0x000000ffff007224 */ /* 0x000fe200078e0005 */
[----:B------:R-:W-:-:S02]  /*d9d00*/  F2FP.F16.E4M3.UNPACK_B R2, R42.H1 ;  /* 0x0000002aff02723e */ /* 0x000fc400030006ff */
[----:B------:R-:W-:Y:S01]  /*d9d10*/  F2FP.F16.E4M3.UNPACK_B R3, R43.H1 ;  /* 0x0000002bff03723e */ /* 0x000fe200030006ff */
[----:B------:R-:W-:Y:S04]  /*d9d20*/  STL.64 [R1+0x80], R4 ;  /* 0x0000800401007387 */ /* 0x000fe80000100a00 */
[----:B------:R-:W-:Y:S10]  /*d9d30*/  STL [R1+0x78a4], R0 ;  /* 0x0078a40001007387 */ /* 0x000ff40000100800 */
[----:B------:R-:W-:Y:S04]  /*d9d40*/  STL.64 [R1+0x4a0], R8 ;  /* 0x0004a00801007387 */ /* 0x000fe80000100a00 */
[----:B------:R0:W-:Y:S02]  /*d9d50*/  STL.64 [R1+0x4a8], R10 ;  /* 0x0004a80a01007387 */ /* 0x0001e40000100a00 */
[----:B0-----:R-:W-:Y:S01]  /*d9d60*/  HMMA.16816.F32 R8, R24, R2, R44 ;  /* 0x000000021808723c */ /* 0x001fe2000000182c */
[----:B------:R-:W-:-:S02]  /*d9d70*/  F2FP.F16.E4M3.UNPACK_B R4, R52.H1 ;  /* 0x00000034ff04723e */ /* 0x000fc400030006ff */
[----:B------:R-:W-:Y:S01]  /*d9d80*/  F2FP.F16.E4M3.UNPACK_B R5, R53.H1 ;  /* 0x00000035ff05723e */ /* 0x000fe200030006ff */
[----:B------:R0:W-:Y:S04]  /*d9d90*/  STL [R1+0x78], R2 ;  /* 0x0000780201007387 */ /* 0x0001e80000100800 */
[----:B------:R1:W-:Y:S01]  /*d9da0*/  STL [R1+0x7c], R3 ;  /* 0x00007c0301007387 */ /* 0x0003e20000100800 */
[----:B------:R-:W-:Y:S01]  /*d9db0*/  IMAD.MOV.U32 R0, RZ, RZ, R5 ;  /* 0x000000ffff007224 */ /* 0x000fe200078e0005 */
[----:B0-----:R-:W-:Y:S02]  /*d9dc0*/  F2FP.F16.E4M3.UNPACK_B R2, R54.H1 ;  /* 0x00000036ff02723e */ /* 0x001fe400030006ff */
[----:B-1----:R-:W-:-:S07]  /*d9dd0*/  F2FP.F16.E4M3.UNPACK_B R3, R55.H1 ;  /* 0x00000037ff03723e */ /* 0x002fce00030006ff */
[----:B------:R-:W-:Y:S04]  /*d9de0*/  STL.64 [R1+0x4d0], R8 ;  /* 0x0004d00801007387 */ /* 0x000fe80000100a00 */
[----:B------:R0:W-:Y:S04]  /*d9df0*/  STL.64 [R1+0x4d8], R10 ;  /* 0x0004d80a01007387 */ /* 0x0001e80000100a00 */
[----:B------:R1:W-:Y:S01]  /*d9e00*/  STL.64 [R1+0x70], R4 ;  /* 0x0000700401007387 */ /* 0x0003e20000100a00 */
[C---:B0-----:R-:W-:Y:S08]  /*d9e10*/  HMMA.16816.F32 R8, R24.reuse, R4, R48 ;  /* 0x000000041808723c */ /* 0x041ff00000001830 */
[----:B-1----:R-:W-:Y:S01]  /*d9e20*/  HMMA.16816.F32 R4, R24, R2, R56 ;  /* 0x000000021804723c */ /* 0x002fe20000001838 */
[----:B------:R-:W-:Y:S01]  /*d9e30*/  STL [R1+0x78a8], R0 ;  /* 0x0078a80001007387 */ /* 0x000fe20000100800 */
[----:B------:R-:W-:-:S02]  /*d9e40*/  F2FP.F16.E4M3.UNPACK_B R14, R60.H1 ;  /* 0x0000003cff0e723e */ /* 0x000fc400030006ff */
[----:B------:R-:W-:-:S07]  /*d9e50*/  F2FP.F16.E4M3.UNPACK_B R15, R61.H1 ;  /* 0x0000003dff0f723e */ /* 0x000fce00030006ff */
[----:B------:R-:W-:Y:S04]  /*d9e60*/  STL.64 [R1+0x4e0], R8 ;  /* 0x0004e00801007387 */ /* 0x000fe80000100a00 */
[----:B------:R-:W-:Y:S04]  /*d9e70*/  STL.64 [R1+0x4e8], R10 ;  /* 0x0004e80a01007387 */ /* 0x000fe80000100a00 */
[----:B------:R-:W-:Y:S04]  /*d9e80*/  STL [R1+0x68], R2 ;  /* 0x0000680201007387 */ /* 0x000fe80000100800 */
[----:B------:R-:W-:Y:S04]  /*d9e90*/  STL [R1+0x6c], R3 ;  /* 0x00006c0301007387 */ /* 0x000fe80000100800 */
[----:B------:R-:W2:Y:S04]  /*d9ea0*/  LDL.LU R48, [R1+0x600] ;  /* 0x0006000001307983 */ /* 0x000ea80000300800 */
[----:B------:R0:W-:Y:S04]  /*d9eb0*/  STL.64 [R1+0x520], R4 ;  /* 0x0005200401007387 */ /* 0x0001e80000100a00 */
[----:B------:R1:W-:Y:S04]  /*d9ec0*/  STL.64 [R1+0x528], R6 ;  /* 0x0005280601007387 */ /* 0x0003e80000100a00 */
[----:B------:R-:W-:Y:S04]  /*d9ed0*/  STL [R1+0x60], R14 ;  /* 0x0000600e01007387 */ /* 0x000fe80000100800 */
[----:B------:R-:W2:Y:S04]  /*d9ee0*/  LDL.LU R49, [R1+0x604] ;  /* 0x0006040001317983 */ /* 0x000ea80000300800 */
[----:B------:R-:W2:Y:S04]  /*d9ef0*/  LDL.LU R50, [R1+0x608] ;  /* 0x0006080001327983 */ /* 0x000ea80000300800 */
[----:B------:R-:W-:Y:S04]  /*d9f00*/  STL [R1+0x64], R15 ;  /* 0x0000640f01007387 */ /* 0x000fe80000100800 */
[----:B------:R-:W2:Y:S04]  /*d9f10*/  LDL.LU R51, [R1+0x60c] ;  /* 0x00060c0001337983 */ /* 0x000ea80000300800 */
[----:B------:R-:W3:Y:S04]  /*d9f20*/  LDL.LU R56, [R1+0x540] ;  /* 0x0005400001387983 */ /* 0x000ee80000300800 */
[----:B------:R-:W3:Y:S04]  /*d9f30*/  LDL.LU R57, [R1+0x544] ;  /* 0x0005440001397983 */ /* 0x000ee80000300800 */
[----:B------:R-:W3:Y:S04]  /*d9f40*/  LDL.LU R58, [R1+0x548] ;  /* 0x00054800013a7983 */ /* 0x000ee80000300800 */
[----:B------:R-:W3:Y:S04]  /*d9f50*/  LDL.LU R59, [R1+0x54c] ;  /* 0x00054c00013b7983 */ /* 0x000ee80000300800 */
[----:B------:R-:W4:Y:S04]  /*d9f60*/  LDL.LU R55, [R1+0x38c8] ;  /* 0x0038c80001377983 */ /* 0x000f280000300800 */
        /* <DEDUP_REMOVED lines=32> */
[----:B------:R-:W-:Y:S01]  /*da170*/  IMAD.MOV.U32 R0, RZ, RZ, R15 ;  /* 0x000000ffff007224 */ /* 0x000fe200078e000f */
[----:B---3--:R-:W-:Y:S01]  /*da180*/  HMMA.16816.F32 R20, R24, R14, R56 ;  /* 0x0000000e1814723c */ /* 0x008fe20000001838 */
[----:B----4-:R-:W-:-:S02]  /*da190*/  F2FP.F16.E4M3.UNPACK_B R12, R55.H1 ;  /* 0x00000037ff0c723e */ /* 0x010fc400030006ff */
[----:B--2---:R-:W-:-:S15]  /*da1a0*/  F2FP.F16.E4M3.UNPACK_B R13, R60.H1 ;  /* 0x0000003cff0d723e */ /* 0x004fde00030006ff */
[----:B------:R-:W-:Y:S01]  /*da1b0*/  NOP ;  /* 0x0000000000007918 */ /* 0x000fe20000000000 */
[----:B------:R-:W-:Y:S04]  /*da1c0*/  STL.64 [R1+0x540], R20 ;  /* 0x0005401401007387 */ /* 0x000fe80000100a00 */
[----:B------:R-:W-:Y:S04]  /*da1d0*/  STL.64 [R1+0x548], R22 ;  /* 0x0005481601007387 */ /* 0x000fe80000100a00 */
[----:B------:R-:W-:Y:S04]  /*da1e0*/  STL [R1+0x58], R12 ;  /* 0x0000580c01007387 */ /* 0x000fe80000100800 */
[----:B------:R-:W2:Y:S04]  /*da1f0*/  LDL.LU R55, [R1+0x392c] ;  /* 0x00392c0001377983 */ /* 0x000ea80000300800 */
[----:B------:R-:W3:Y:S04]  /*da200*/  LDL.LU R60, [R1+0x3938] ;  /* 0x00393800013c7983 */ /* 0x000ee80000300800 */
[----:B------:R-:W4:Y:S04]  /*da210*/  LDL.LU R56, [R1+0x630] ;  /* 0x0006300001387983 */ /* 0x000f280000300800 */
[----:B------:R0:W-:Y:S04]  /*da220*/  STL [R1+0x5c], R13 ;  /* 0x00005c0d01007387 */ /* 0x0001e80000100800 */
[----:B------:R-:W4:Y:S04]  /*da230*/  LDL.LU R57, [R1+0x634] ;  /* 0x0006340001397983 */ /* 0x000f280000300800 */
[----:B------:R-:W4:Y:S04]  /*da240*/  LDL.LU R58, [R1+0x638] ;  /* 0x00063800013a7983 */ /* 0x000f280000300800 */
[----:B------:R-:W4:Y:S01]  /*da250*/  LDL.LU R59, [R1+0x63c] ;  /* 0x00063c00013b7983 */ /* 0x000f220000300800 */
[----:B------:R-:W-:-:S02]  /*da260*/  F2FP.F16.E4M3.UNPACK_B R2, R3.H1 ;  /* 0x00000003ff02723e */ /* 0x000fc400030006ff */
[----:B------:R-:W-:Y:S01]  /*da270*/  F2FP.F16.E4M3.UNPACK_B R3, R34.H1 ;  /* 0x00000022ff03723e */ /* 0x000fe200030006ff */
[C---:B0-----:R-:W-:Y:S08]  /*da280*/  HMMA.16816.F32 R12, R24.reuse, R12, R16 ;  /* 0x0000000c180c723c */ /* 0x041ff00000001810 */
[----:B------:R-:W-:Y:S01]  /*da290*/  HMMA.16816.F32 R8, R24, R2, R8 ;  /* 0x000000021808723c */ /* 0x000fe20000001808 */
[----:B------:R-:W-:-:S02]  /*da2a0*/  F2FP.F16.E4M3.UNPACK_B R32, R35.H1 ;  /* 0x00000023ff20723e */ /* 0x000fc400030006ff */
[----:B------:R-:W-:-:S08]  /*da2b0*/  F2FP.F16.E4M3.UNPACK_B R33, R40.H1 ;  /* 0x00000028ff21723e */ /* 0x000fd000030006ff */
        /* <DEDUP_REMOVED lines=8> */
[----:B------:R-:W-:Y:S01]  /*da340*/  STL.64 [R1+0x48], R32 ;  /* 0x0000482001007387 */ /* 0x000fe20000100a00 */
[----:B------:R-:W-:-:S14]  /*da350*/  F2FP.F16.E4M3.UNPACK_B R4, R61.H1 ;  /* 0x0000003dff04723e */ /* 0x000fdc00030006ff */
[----:B------:R-:W-:Y:S04]  /*da360*/  STL.64 [R1+0x610], R8 ;  /* 0x0006100801007387 */ /* 0x000fe80000100a00 */
[----:B------:R0:W-:Y:S04]  /*da370*/  STL.64 [R1+0x618], R10 ;  /* 0x0006180a01007387 */ /* 0x0001e80000100a00 */
[----:B------:R-:W-:Y:S04]  /*da380*/  STL.64 [R1+0x40], R34 ;  /* 0x0000402201007387 */ /* 0x000fe80000100a00 */
[----:B------:R-:W3:Y:S01]  /*da390*/  LDL.LU R61, [R1+0x393c] ;  /* 0x00393c00013d7983 */ /* 0x000ee20000300800 */
[----:B0-----:R-:W-:Y:S01]  /*da3a0*/  HMMA.16816.F32 R8, R24, R34, R36 ;  /* 0x000000221808723c */ /* 0x001fe20000001824 */
[----:B------:R-:W-:-:S02]  /*da3b0*/  F2FP.F16.E4M3.UNPACK_B R5, R43.H1 ;  /* 0x0000002bff05723e */ /* 0x000fc400030006ff */
[----:B------:R-:W-:Y:S01]  /*da3c0*/  STL [R1+0x38], R4 ;  /* 0x0000380401007387 */ /* 0x000fe20000100800 */
[----:B------:R-:W-:-:S15]  /*da3d0*/  F2FP.F16.E4M3.UNPACK_B R2, R52.H1 ;  /* 0x00000034ff02723e */ /* 0x000fde00030006ff */
[----:B------:R-:W-:Y:S04]  /*da3e0*/  STL.64 [R1+0x21c0], R8 ;  /* 0x0021c00801007387 */ /* 0x000fe80000100a00 */
[----:B------:R0:W-:Y:S02]  /*da3f0*/  STL.64 [R1+0x21c8], R10 ;  /* 0x0021c80a01007387 */ /* 0x0001e40000100a00 */
[C---:B0-----:R-:W-:Y:S01]  /*da400*/  HMMA.16816.F32 R8, R24.reuse, R4, R44 ;  /* 0x000000041808723c */ /* 0x041fe2000000182c */
[----:B------:R-:W-:Y:S01]  /*da410*/  F2FP.F16.E4M3.UNPACK_B R3, R53.H1 ;  /* 0x00000035ff03723e */ /* 0x000fe200030006ff */
[----:B------:R-:W-:Y:S04]  /*da420*/  STL.64 [R1+0x77d0], R34 ;  /* 0x0077d02201007387 */ /* 0x000fe80000100a00 */
[----:B------:R-:W-:Y:S04]  /*da430*/  STL.64 [R1+0x77c8], R32 ;  /* 0x0077c82001007387 */ /* 0x000fe80000100a00 */
[----:B------:R-:W-:Y:S09]  /*da440*/  STL [R1+0x3c], R5 ;  /* 0x00003c0501007387 */ /* 0x000ff20000100800 */
[----:B------:R-:W-:Y:S04]  /*da450*/  STL.64 [R1+0x21d0], R8 ;  /* 0x0021d00801007387 */ /* 0x000fe80000100a00 */
[----:B------:R0:W-:Y:S02]  /*da460*/  STL.64 [R1+0x21d8], R10 ;  /* 0x0021d80a01007387 */ /* 0x0001e40000100a00 */
[----:B0-----:R-:W-:Y:S01]  /*da470*/  HMMA.16816.F32 R8, R24, R2, R48 ;  /* 0x000000021808723c */ /* 0x001fe20000001830 */
[----:B------:R-:W-:Y:S01]  /*da480*/  F2FP.F16.E4M3.UNPACK_B R4, R54.H1 ;  /* 0x00000036ff04723e */ /* 0x000fe200030006ff */
[----:B------:R-:W-:Y:S01]  /*da490*/  STL.64 [R1+0x30], R2 ;  /* 0x0000300201007387 */ /* 0x000fe20000100a00 */
[----:B------:R-:W-:-:S02]  /*da4a0*/  IMAD.MOV.U32 R32, RZ, RZ, R3 ;  /* 0x000000ffff207224 */ /* 0x000fc400078e0003 */
[----:B------:R-:W-:-:S14]  /*da4b0*/  IMAD.MOV.U32 R33, RZ, RZ, R2 ;  /* 0x000000ffff217224 */ /* 0x000fdc00078e0002 */
[----:B------:R-:W-:Y:S04]  /*da4c0*/  STL.64 [R1+0x21e0], R8 ;  /* 0x0021e00801007387 */ /* 0x000fe80000100a00 */
[----:B------:R4:W-:Y:S04]  /*da4d0*/  STL.64 [R1+0x21e8], R10 ;  /* 0x0021e80a01007387 */ /* 0x0009e80000100a00 */
[----:B------:R-:W-:Y:S04]  /*da4e0*/  STL [R1+0x28], R4 ;  /* 0x0000280401007387 */ /* 0x000fe80000100800 */
[----:B------:R-:W-:Y:S04]  /*da4f0*/  STL [R1+0x77ec], R32 ;  /* 0x0077ec2001007387 */ /* 0x000fe80000100800 */
[----:B------:R-:W-:Y:S01]  /*da500*/  STL [R1+0x77e8], R33 ;  /* 0x0077e82101007387 */ /* 0x000fe20000100800 */
[----:B------:R-:W-:Y:S01]  /*da510*/  IMAD.MOV.U32 R35, RZ, RZ, R4 ;  /* 0x000000ffff237224 */ /* 0x000fe200078e0004 */
[----:B--2---:R-:W-:-:S07]  /*da520*/  F2FP.F16.E4M3.UNPACK_B R5, R55.H1 ;  /* 0x00000037ff05723e */ /* 0x004fce00030006ff */
[----:B----4-:R-:W-:Y:S01]  /*da530*/  HMMA.16816.F32 R8, R24, R4, R56 ;  /* 0x000000041808723c */ /* 0x010fe20000001838 */
[----:B------:R-:W-:Y:S01]  /*da540*/  STL [R1+0x2c], R5 ;  /* 0x00002c0501007387 */ /* 0x000fe20000100800 */
[----:B---3--:R-:W-:-:S15]  /*da550*/  F2FP.F16.E4M3.UNPACK_B R2, R60.H1 ;  /* 0x0000003cff02723e */ /* 0x008fde00030006ff */
[----:B------:R-:W-:Y:S02]  /*da560*/  NOP ;  /* 0x0000000000007918 */ /* 0x000fe40000000000 */
[----:B------:R0:W-:Y:S04]  /*da570*/  STL.64 [R1+0x21f0], R8 ;  /* 0x0021f00801007387 */ /* 0x0001e80000100a00 */
[----:B------:R1:W-:Y:S04]  /*da580*/  STL.64 [R1+0x21f8], R10 ;  /* 0x0021f80a01007387 */ /* 0x0003e80000100a00 */
[----:B0-----:R-:W2:Y:S04]  /*da590*/  LDL.LU R8, [R1+0x650] ;  /* 0x0006500001087983 */ /* 0x001ea80000300800 */
[----:B------:R-:W2:Y:S04]  /*da5a0*/  LDL.LU R9, [R1+0x654] ;  /* 0x0006540001097983 */ /* 0x000ea80000300800 */
[----:B-1----:R-:W2:Y:S04]  /*da5b0*/  LDL.LU R10, [R1+0x658] ;  /* 0x00065800010a7983 */ /* 0x002ea80000300800 */
[----:B------:R-:W2:Y:S04]  /*da5c0*/  LDL.LU R11, [R1+0x65c] ;  /* 0x00065c00010b7983 */ /* 0x000ea80000300800 */
[----:B------:R-:W3:Y:S04]  /*da5d0*/  LDL.LU R40, [R1+0x3948] ;  /* 0x0039480001287983 */ /* 0x000ee80000300800 */
[----:B------:R-:W-:Y:S04]  /*da5e0*/  STL [R1+0x20], R2 ;  /* 0x0000200201007387 */ /* 0x000fe80000100800 */
[----:B------:R-:W4:Y:S04]  /*da5f0*/  LDL.LU R36, [R1+0x670] ;  /* 0x0006700001247983 */ /* 0x000f280000300800 */
[----:B------:R-:W4:Y:S04]  /*da600*/  LDL.LU R37, [R1+0x674] ;  /* 0x0006740001257983 */ /* 0x000f280000300800 */
[----:B------:R-:W4:Y:S04]  /*da610*/  LDL.LU R38, [R1+0x678] ;  /* 0x0006780001267983 */ /* 0x000f280000300800 */
[----:B------:R-:W4:Y:S04]  /*da620*/  LDL.LU R39, [R1+0x67c] ;  /* 0x00067c0001277983 */ /* 0x000f280000300800 */
[----:B------:R-:W4:Y:S01]  /*da630*/  LDL.LU R41, [R1+0x394c] ;  /* 0x00394c0001297983 */ /* 0x000f220000300800 */
[----:B------:R-:W-:-:S03]  /*da640*/  IMAD.MOV.U32 R34, RZ, RZ, R5 ;  /* 0x000000ffff227224 */ /* 0x000fc600078e0005 */
[----:B------:R-:W4:Y:S04]  /*da650*/  LDL.LU R42, [R1+0x3958] ;  /* 0x00395800012a7983 */ /* 0x000f280000300800 */
[----:B------:R-:W-:Y:S04]  /*da660*/  STL [R1+0x77f4], R34 ;  /* 0x0077f42201007387 */ /* 0x000fe80000100800 */
[----:B------:R-:W-:Y:S04]  /*da670*/  STL [R1+0x77f0], R35 ;  /* 0x0077f02301007387 */ /* 0x000fe80000100800 */
[----:B------:R-:W4:Y:S04]  /*da680*/  LDL.LU R43, [R1+0x395c] ;  /* 0x00395c00012b7983 */ /* 0x000f280000300800 */
[----:B------:R-:W4:Y:S04]  /*da690*/  LDL.LU R52, [R1+0x3968] ;  /* 0x0039680001347983 */ /* 0x000f280000300800 */
[----:B------:R-:W4:Y:S01]  /*da6a0*/  LDL.LU R44, [R1+0x690] ;  /* 0x00069000012c7983 */ /* 0x000f220000300800 */
[----:B------:R-:W-:-:S05]  /*da6b0*/  F2FP.F16.E4M3.UNPACK_B R3, R61.H1 ;  /* 0x0000003dff03723e */ /* 0x000fca00030006ff */
[----:B------:R-:W-:Y:S04]  /*da6c0*/  STL [R1+0x24], R3 ;  /* 0x0000240301007387 */ /* 0x000fe80000100800 */
        /* <DEDUP_REMOVED lines=16> */
[----:B------:R-:W-:-:S02]  /*da7d0*/  IMAD.MOV.U32 R33, RZ, RZ, R3 ;  /* 0x000000ffff217224 */ /* 0x000fc400078e0003 */
[----:B------:R-:W-:Y:S01]  /*da7e0*/  IMAD.MOV.U32 R32, RZ, RZ, R2 ;  /* 0x000000ffff207224 */ /* 0x000fe200078e0002 */
[----:B--2---:R-:W-:Y:S01]  /*da7f0*/  HMMA.16816.F32 R8, R24, R2, R8 ;  /* 0x000000021808723c */ /* 0x004fe20000001808 */
[----:B---3--:R-:W-:Y:S02]  /*da800*/  F2FP.F16.E4M3.UNPACK_B R4, R40.H1 ;  /* 0x00000028ff04723e */ /* 0x008fe400030006ff */
[----:B----4-:R-:W-:-:S15]  /*da810*/  F2FP.F16.E4M3.UNPACK_B R5, R41.H1 ;  /* 0x00000029ff05723e */ /* 0x010fde00030006ff */
[----:B------:R-:W-:Y:S01]  /*da820*/  NOP ;  /* 0x0000000000007918 */ /* 0x000fe20000000000 */
[----:B------:R-:W-:Y:S04]  /*da830*/  STL.64 [R1+0x2200], R8 ;  /* 0x0022000801007387 */ /* 0x000fe80000100a00 */
[----:B------:R0:W-:Y:S02]  /*da840*/  STL.64 [R1+0x2208], R10 ;  /* 0x0022080a01007387 */ /* 0x0001e40000100a00 */
[----:B0-----:R-:W-:Y:S01]  /*da850*/  HMMA.16816.F32 R8, R24, R4, R36 ;  /* 0x000000041808723c */ /* 0x001fe20000001824 */
[----:B------:R-:W-:Y:S02]  /*da860*/  F2FP.F16.E4M3.UNPACK_B R2, R42.H1 ;  /* 0x0000002aff02723e */ /* 0x000fe400030006ff */
[----:B------:R-:W-:Y:S01]  /*da870*/  F2FP.F16.E4M3.UNPACK_B R3, R43.H1 ;  /* 0x0000002bff03723e */ /* 0x000fe200030006ff */
[----:B------:R-:W-:Y:S04]  /*da880*/  STL [R1+0x18], R4 ;  /* 0x0000180401007387 */ /* 0x000fe80000100800 */
[----:B------:R-:W-:Y:S04]  /*da890*/  STL [R1+0x77fc], R33 ;  /* 0x0077fc2101007387 */ /* 0x000fe80000100800 */
[----:B------:R-:W-:Y:S04]  /*da8a0*/  STL [R1+0x77f8], R32 ;  /* 0x0077f82001007387 */ /* 0x000fe80000100800 */
[----:B------:R-:W-:Y:S01]  /*da8b0*/  STL [R1+0x1c], R5 ;  /* 0x00001c0501007387 */ /* 0x000fe20000100800 */
[----:B------:R-:W-:-:S03]  /*da8c0*/  IMAD.MOV.U32 R35, RZ, RZ, R5 ;  /* 0x000000ffff237224 */ /* 0x000fc600078e0005 */
[----:B------:R-:W-:Y:S04]  /*da8d0*/  STL.64 [R1+0x2210], R8 ;  /* 0x0022100801007387 */ /* 0x000fe80000100a00 */
[----:B------:R0:W-:Y:S01]  /*da8e0*/  STL.64 [R1+0x2218], R10 ;  /* 0x0022180a01007387 */ /* 0x0001e20000100a00 */
[----:B------:R-:W-:Y:S01]  /*da8f0*/  IMAD.MOV.U32 R34, RZ, RZ, R4 ;  /* 0x000000ffff227224 */ /* 0x000fe200078e0004 */
[----:B0-----:R-:W-:Y:S02]  /*da900*/  HMMA.16816.F32 R8, R24, R2, R44 ;  /* 0x000000021808723c */ /* 0x001fe4000000182c */
[----:B------:R0:W-:Y:S01]  /*da910*/  STL [R1+0x10], R2 ;  /* 0x0000100201007387 */ /* 0x0001e20000100800 */
[----:B------:R-:W-:Y:S02]  /*da920*/  F2FP.F16.E4M3.UNPACK_B R4, R52.H1 ;  /* 0x00000034ff04723e */ /* 0x000fe400030006ff */
[----:B------:R-:W-:Y:S01]  /*da930*/  F2FP.F16.E4M3.UNPACK_B R5, R53.H1 ;  /* 0x00000035ff05723e */ /* 0x000fe200030006ff */
[----:B------:R-:W-:Y:S04]  /*da940*/  STL [R1+0x7804], R35 ;  /* 0x0078042301007387 */ /* 0x000fe80000100800 */
[----:B------:R-:W-:Y:S04]  /*da950*/  STL [R1+0x7800], R34 ;  /* 0x0078002201007387 */ /* 0x000fe80000100800 */
[----:B------:R1:W-:Y:S01]  /*da960*/  STL [R1+0x14], R3 ;  /* 0x0000140301007387 */ /* 0x0003e20000100800 */
[----:B------:R-:W-:-:S02]  /*da970*/  IMAD.MOV.U32 R33, RZ, RZ, R2 ;  /* 0x000000ffff217224 */ /* 0x000fc400078e0002 */
[----:B------:R-:W-:Y:S01]  /*da980*/  IMAD.MOV.U32 R32, RZ, RZ, R3 ;  /* 0x000000ffff207224 */ /* 0x000fe200078e0003 */
[----:B0-----:R-:W-:Y:S02]  /*da990*/  F2FP.F16.E4M3.UNPACK_B R2, R54.H1 ;  /* 0x00000036ff02723e */ /* 0x001fe400030006ff */
[----:B-1----:R-:W-:Y:S01]  /*da9a0*/  F2FP.F16.E4M3.UNPACK_B R3, R55.H1 ;  /* 0x00000037ff03723e */ /* 0x002fe200030006ff */
[----:B------:R-:W-:Y:S04]  /*da9b0*/  STL.64 [R1+0x2220], R8 ;  /* 0x0022200801007387 */ /* 0x000fe80000100a00 */
[----:B------:R0:W-:Y:S04]  /*da9c0*/  STL.64 [R1+0x2228], R10 ;  /* 0x0022280a01007387 */ /* 0x0001e80000100a00 */
[----:B------:R-:W-:Y:S04]  /*da9d0*/  STL [R1+0x8], R4 ;  /* 0x0000080401007387 */ /* 0x000fe80000100800 */
[----:B------:R-:W-:Y:S04]  /*da9e0*/  STL [R1+0x780c], R32 ;  /* 0x00780c2001007387 */ /* 0x000fe80000100800 */
[----:B------:R-:W-:Y:S04]  /*da9f0*/  STL [R1+0x7808], R33 ;  /* 0x0078082101007387 */ /* 0x000fe80000100800 */
[----:B------:R1:W-:Y:S01]  /*daa00*/  STL [R1+0xc], R5 ;  /* 0x00000c0501007387 */ /* 0x0003e20000100800 */
[----:B------:R-:W-:-:S02]  /*daa10*/  IMAD.MOV.U32 R35, RZ, RZ, R4 ;  /* 0x000000ffff237224 */ /* 0x000fc400078e0004 */
[----:B------:R-:W-:Y:S01]  /*daa20*/  IMAD.MOV.U32 R34, RZ, RZ, R5 ;  /* 0x000000ffff227224 */ /* 0x000fe200078e0005 */
[C---:B0-----:R-:W-:Y:S08]  /*daa30*/  HMMA.16816.F32 R8, R24.reuse, R4, R48 ;  /* 0x000000041808723c */ /* 0x041ff00000001830 */
[----:B-1----:R-:W-:Y:S01]  /*daa40*/  HMMA.16816.F32 R4, R24, R2, R56 ;  /* 0x000000021804723c */ /* 0x002fe20000001838 */
[----:B------:R-:W-:-:S02]  /*daa50*/  IMAD.MOV.U32 R32, RZ, RZ, R2 ;  /* 0x000000ffff207224 */ /* 0x000fc400078e0002 */
[----:B------:R-:W-:-:S08]  /*daa60*/  IMAD.MOV.U32 R33, RZ, RZ, R3 ;  /* 0x000000ffff217224 */ /* 0x000fd000078e0003 */
[----:B------:R0:W-:Y:S04]  /*daa70*/  STL.64 [R1+0x2230], R8 ;  /* 0x0022300801007387 */ /* 0x0001e80000100a00 */
[----:B------:R1:W-:Y:S04]  /*daa80*/  STL.64 [R1+0x2238], R10 ;  /* 0x0022380a01007387 */ /* 0x0003e80000100a00 */
[----:B------:R-:W-:Y:S04]  /*daa90*/  STL [R1], R2 ;  /* 0x0000000201007387 */ /* 0x000fe80000100800 */
[----:B------:R-:W-:Y:S04]  /*daaa0*/  STL [R1+0x4], R3 ;  /* 0x0000040301007387 */ /* 0x000fe80000100800 */
[----:B------:R2:W-:Y:S04]  /*daab0*/  STL.64 [R1+0x2240], R4 ;  /* 0x0022400401007387 */ /* 0x0005e80000100a00 */
[----:B------:R3:W-:Y:S04]  /*daac0*/  STL.64 [R1+0x2248], R6 ;  /* 0x0022480601007387 */ /* 0x0007e80000100a00 */
[----:B------:R-:W-:Y:S04]  /*daad0*/  STL.64 [R1+0x7818], R34 ;  /* 0x0078182201007387 */ /* 0x000fe80000100a00 */
[----:B------:R-:W-:Y:S04]  /*daae0*/  STL.64 [R1+0x7810], R32 ;  /* 0x0078102001007387 */ /* 0x000fe80000100a00 */
        /* <DEDUP_REMOVED lines=35> */
[----:B--2---:R-:W2:Y:S04]  /*dad20*/  LDL.LU R4, [R1+0x790] ;  /* 0x0007900001047983 */ /* 0x004ea80000300800 */
[----:B------:R-:W2:Y:S04]  /*dad30*/  LDL.LU R5, [R1+0x794] ;  /* 0x0007940001057983 */ /* 0x000ea80000300800 */
[----:B---3--:R-:W2:Y:S04]  /*dad40*/  LDL.LU R6, [R1+0x798] ;  /* 0x0007980001067983 */ /* 0x008ea80000300800 */
        /* <DEDUP_REMOVED lines=9> */
[----:B------:R-:W-:-:S02]  /*dade0*/  F2FP.F16.E4M3.UNPACK_B R60, R60.H1 ;  /* 0x0000003cff3c723e */ /* 0x000fc400030006ff */
[----:B------:R-:W-:Y:S01]  /*dadf0*/  F2FP.F16.E4M3.UNPACK_B R61, R61.H1 ;  /* 0x0000003dff3d723e */ /* 0x000fe200030006ff */
[----:B------:R-:W3:Y:S04]  /*dae00*/  LDL.LU R45, [R1+0x3a0c] ;  /* 0x003a0c00012d7983 */ /* 0x000ee80000300800 */
[----:B------:R-:W-:Y:S01]  /*dae10*/  STL.64 [R1+0x7870], R60 ;  /* 0x0078703c01007387 */ /* 0x000fe20000100a00 */
[----:B----4-:R-:W-:Y:S02]  /*dae20*/  F2FP.F16.E4M3.UNPACK_B R58, R58.H1 ;  /* 0x0000003aff3a723e */ /* 0x010fe400030006ff */
[----:B------:R-:W-:Y:S02]  /*dae30*/  F2FP.F16.E4M3.UNPACK_B R59, R59.H1 ;  /* 0x0000003bff3b723e */ /* 0x000fe400030006ff */
[----:B------:R-:W-:Y:S01]  /*dae40*/  F2FP.F16.E4M3.UNPACK_B R56, R56.H1 ;  /* 0x00000038ff38723e */ /* 0x000fe200030006ff */
[C---:B------:R-:W-:Y:S08]  /*dae50*/  HMMA.16816.F32 R28, R24.reuse, R60, R28 ;  /* 0x0000003c181c723c */ /* 0x040ff0000000181c */
[----:B------:R-:W-:Y:S01]  /*dae60*/  HMMA.16816.F32 R20, R24, R58, R20 ;  /* 0x0000003a1814723c */ /* 0x000fe20000001814 */
[----:B------:R-:W-:-:S02]  /*dae70*/  F2FP.F16.E4M3.UNPACK_B R57, R57.H1 ;  /* 0x00000039ff39723e */ /* 0x000fc400030006ff */
[----:B------:R-:W-:Y:S02]  /*dae80*/  F2FP.F16.E4M3.UNPACK_B R54, R54.H1 ;  /* 0x00000036ff36723e */ /* 0x000fe400030006ff */
[----:B------:R-:W-:Y:S02]  /*dae90*/  F2FP.F16.E4M3.UNPACK_B R55, R55.H1 ;  /* 0x00000037ff37723e */ /* 0x000fe400030006ff */
[----:B------:R-:W-:Y:S01]  /*daea0*/  F2FP.F16.E4M3.UNPACK_B R52, R52.H1 ;  /* 0x00000034ff34723e */ /* 0x000fe200030006ff */
[----:B------:R-:W-:Y:S01]  /*daeb0*/  HMMA.16816.F32 R16, R24, R56, R16 ;  /* 0x000000381810723c */ /* 0x000fe20000001810 */
[----:B------:R-:W-:Y:S02]  /*daec0*/  F2FP.F16.E4M3.UNPACK_B R53, R53.H1 ;  /* 0x00000035ff35723e */ /* 0x000fe400030006ff */
[----:B------:R-:W-:Y:S02]  /*daed0*/  F2FP.F16.E4M3.UNPACK_B R50, R50.H1 ;  /* 0x00000032ff32723e */ /* 0x000fe400030006ff */
[----:B------:R-:W-:-:S03]  /*daee0*/  F2FP.F16.E4M3.UNPACK_B R51, R51.H1 ;  /* 0x00000033ff33723e */ /* 0x000fc600030006ff */
[C---:B------:R-:W-:Y:S08]  /*daef0*/  HMMA.16816.F32 R12, R24.reuse, R54, R12 ;  /* 0x00000036180c723c */ /* 0x040ff0000000180c */
[C---:B------:R-:W-:Y:S08]  /*daf00*/  HMMA.16816.F32 R8, R24.reuse, R52, R8 ;  /* 0x000000341808723c */ /* 0x040ff00000001808 */
[----:B--2---:R-:W-:Y:S01]  /*daf10*/  HMMA.16816.F32 R4, R24, R50, R4 ;  /* 0x000000321804723c */ /* 0x004fe20000001804 */
[----:B------:R-:W-:Y:S04]  /*daf20*/  STL.64 [R1+0x2250], R28 ;  /* 0x0022501c01007387 */ /* 0x000fe80000100a00 */
[----:B------:R-:W-:Y:S04]  /*daf30*/  STL.64 [R1+0x2258], R30 ;  /* 0x0022581e01007387 */ /* 0x000fe80000100a00 */
[----:B------:R-:W-:Y:S04]  /*daf40*/  STL.64 [R1+0x2260], R20 ;  /* 0x0022601401007387 */ /* 0x000fe80000100a00 */
[----:B------:R-:W-:Y:S04]  /*daf50*/  STL.64 [R1+0x2268], R22 ;  /* 0x0022681601007387 */ /* 0x000fe80000100a00 */
[----:B------:R-:W-:Y:S04]  /*daf60*/  STL.64 [R1+0x76f8], R58 ;  /* 0x0076f83a01007387 */ /* 0x000fe80000100a00 */
[----:B------:R-:W-:Y:S01]  /*daf70*/  STL.64 [R1+0x76f0], R56 ;  /* 0x0076f03801007387 */ /* 0x000fe20000100a00 */
[----:B------:R-:W-:-:S02]  /*daf80*/  F2FP.F16.E4M3.UNPACK_B R48, R48.H1 ;  /* 0x00000030ff30723e */ /* 0x000fc400030006ff */
[----:B---3--:R-:W-:Y:S01]  /*daf90*/  F2FP.F16.E4M3.UNPACK_B R49, R49.H1 ;  /* 0x00000031ff31723e */ /* 0x008fe200030006ff */
        /* <DEDUP_REMOVED lines=67> */
[----:B------:R-:W-:-:S02]  /*db3d0*/  F2FP.F16.E4M3.UNPACK_B R44, R44.H1 ;  /* 0x0000002cff2c723e */ /* 0x000fc400030006ff */
[----:B------:R-:W-:Y:S01]  /*db3e0*/  F2FP.F16.E4M3.UNPACK_B R45, R45.H1 ;  /* 0x0000002dff2d723e */ /* 0x000fe200030006ff */
        /* <DEDUP_REMOVED lines=15> */
[----:B---3--:R-:W-:-:S02]  /*db4e0*/  F2FP.F16.E4M3.UNPACK_B R42, R42.H1 ;  /* 0x0000002aff2a723e */ /* 0x008fc400030006ff */
[----:B------:R-:W-:Y:S01]  /*db4f0*/  F2FP.F16.E4M3.UNPACK_B R43, R43.H1 ;  /* 0x0000002bff2b723e */ /* 0x000fe200030006ff */
[----:B------:R-:W-:Y:S04]  /*db500*/  STL.64 [R1+0x7708], R46 ;  /* 0x0077082e01007387 */ /* 0x000fe80000100a00 */
[----:B------:R0:W-:Y:S02]  /*db510*/  STL.64 [R1+0x7700], R44 ;  /* 0x0077002c01007387 */ /* 0x0001e40000100a00 */
[----:B0-----:R-:W-:Y:S01]  /*db520*/  HMMA.16816.F32 R44, R24, R42, R48 ;  /* 0x0000002a182c723c */ /* 0x001fe20000001830 */
[----:B------:R-:W-:Y:S02]  /*db530*/  F2FP.F16.E4M3.UNPACK_B R2, R2.H1 ;  /* 0x00000002ff02723e */ /* 0x000fe400030006ff */
[----:B------:R-:W-:-:S02]  /*db540*/  F2FP.F16.E4M3.UNPACK_B R3, R3.H1 ;  /* 0x00000003ff03723e */ /* 0x000fc400030006ff */
[----:B------:R-:W-:-:S14]  /*db550*/  F2FP.F16.E4M3.UNPACK_B R4, R4.H1 ;  /* 0x00000004ff04723e */ /* 0x000fdc00030006ff */
[----:B------:R-:W-:Y:S04]  /*db560*/  STL.64 [R1+0x22f0], R44 ;  /* 0x0022f02c01007387 */ /* 0x000fe80000100a00 */
[----:B------:R4:W-:Y:S02]  /*db570*/  STL.64 [R1+0x22f8], R46 ;  /* 0x0022f82e01007387 */ /* 0x0009e40000100a00 */
[----:B----4-:R-:W-:Y:S01]  /*db580*/  HMMA.16816.F32 R44, R24, R2, R52 ;  /* 0x00000002182c723c */ /* 0x010fe20000001834 */
[----:B------:R-:W-:Y:S02]  /*db590*/  F2FP.F16.E4M3.UNPACK_B R5, R5.H1 ;  /* 0x00000005ff05723e */ /* 0x000fe400030006ff */
[----:B------:R-:W-:Y:S02]  /*db5a0*/  F2FP.F16.E4M3.UNPACK_B R6, R6.H1 ;  /* 0x00000006ff06723e */ /* 0x000fe400030006ff */
[----:B------:R-:W-:-:S14]  /*db5b0*/  F2FP.F16.E4M3.UNPACK_B R7, R7.H1 ;  /* 0x00000007ff07723e */ /* 0x000fdc00030006ff */
[----:B------:R-:W-:Y:S04]  /*db5c0*/  STL.64 [R1+0x2300], R44 ;  /* 0x0023002c01007387 */ /* 0x000fe80000100a00 */
[----:B------:R0:W-:Y:S02]  /*db5d0*/  STL.64 [R1+0x2308], R46 ;  /* 0x0023082e01007387 */ /* 0x0001e40000100a00 */
[----:B0-----:R-:W-:Y:S01]  /*db5e0*/  HMMA.16816.F32 R44, R24, R4, R56 ;  /* 0x00000004182c723c */ /* 0x001fe20000001838 */
[----:B------:R-:W-:Y:S02]  /*db5f0*/  F2FP.F16.E4M3.UNPACK_B R8, R8.H1 ;  /* 0x00000008ff08723e */ /* 0x000fe400030006ff */
[----:B------:R-:W-:-:S05]  /*db600*/  F2FP.F16.E4M3.UNPACK_B R9, R9.H1 ;  /* 0x00000009ff09723e */ /* 0x000fca00030006ff */
[C---:B------:R-:W-:Y:S11]  /*db610*/  HMMA.16816.F32 R32, R24.reuse, R6, R32 ;  /* 0x000000061820723c */ /* 0x040ff60000001820 */
        /* <DEDUP_REMOVED lines=20> */
[----:B------:R-:W-:-:S15]  /*db760*/  F2FP.F16.E4M3.UNPACK_B R15, R40.H1 ;  /* 0x00000028ff0f723e */ /* 0x000fde00030006ff */
[----:B------:R-:W-:Y:S01]  /*db770*/  NOP ;  /* 0x0000000000007918 */ /* 0x000fe20000000000 */
[----:B------:R-:W-:Y:S04]  /*db780*/  STL.64 [R1+0x2350], R4 ;  /* 0x0023500401007387 */ /* 0x000fe80000100a00 */
[----:B------:R2:W-:Y:S04]  /*db790*/  STL.64 [R1+0x2358], R6 ;  /* 0x0023580601007387 */ /* 0x0005e80000100a00 */
[----:B------:R-:W3:Y:S01]  /*db7a0*/  LDL.LU R32, [R1+0x9d0] ;  /* 0x0009d00001207983 */ /* 0x000ee20000300800 */
[----:B------:R-:W-:Y:S01]  /*db7b0*/  F2FP.F16.E4M3.UNPACK_B R16, R41.H1 ;  /* 0x00000029ff10723e */ /* 0x000fe200030006ff */
[----:B--2---:R-:W-:-:S15]  /*db7c0*/  HMMA.16816.F32 R4, R24, R14, R36 ;  /* 0x0000000e1804723c */ /* 0x004fde0000001824 */
[----:B------:R-:W-:-:S04]  /*db7d0*/  NOP ;  /* 0x0000000000007918 */ /* 0x000fc80000000000 */
        /* <DEDUP_REMOVED lines=52> */
[----:B--2---:R-:W-:-:S02]  /*dbb20*/  F2FP.F16.E4M3.UNPACK_B R17, R17.H1 ;  /* 0x00000011ff11723e */ /* 0x004fc400030006ff */
[----:B---3--:R-:W-:Y:S02]  /*dbb30*/  F2FP.F16.E4M3.UNPACK_B R18, R18.H1 ;  /* 0x00000012ff12723e */ /* 0x008fe400030006ff */
[----:B----4-:R-:W-:Y:S02]  /*dbb40*/  F2FP.F16.E4M3.UNPACK_B R19, R19.H1 ;  /* 0x00000013ff13723e */ /* 0x010fe400030006ff */
[----:B------:R-:W-:Y:S02]  /*dbb50*/  F2FP.F16.E4M3.UNPACK_B R20, R20.H1 ;  /* 0x00000014ff14723e */ /* 0x000fe400030006ff */
[----:B------:R-:W-:-:S03]  /*dbb60*/  F2FP.F16.E4M3.UNPACK_B R21, R21.H1 ;  /* 0x00000015ff15723e */ /* 0x000fc600030006ff */
[C---:B------:R-:W-:Y:S08]  /*dbb70*/  HMMA.16816.F32 R8, R24.reuse, R18, R8 ;  /* 0x000000121808723c */ /* 0x040ff00000001808 */
[----:B------:R-:W-:Y:S01]  /*dbb80*/  HMMA.16816.F32 R4, R24, R20, R4 ;  /* 0x000000141804723c */ /* 0x000fe20000001804 */
[----:B------:R-:W-:Y:S02]  /*dbb90*/  F2FP.F16.E4M3.UNPACK_B R22, R22.H1 ;  /* 0x00000016ff16723e */ /* 0x000fe400030006ff */
[----:B------:R-:W-:-:S05]  /*dbba0*/  F2FP.F16.E4M3.UNPACK_B R23, R23.H1 ;  /* 0x00000017ff17723e */ /* 0x000fca00030006ff */
        /* <DEDUP_REMOVED lines=57> */
[----:B---3--:R-:W-:Y:S04]  /*dbf40*/  STL.64 [R1+0x78e8], R14 ;  /* 0x0078e80e01007387 */ /* 0x008fe80000100a00 */
[----:B----4-:R-:W-:Y:S04]  /*dbf50*/  STL.64 [R1+0x78e0], R12 ;  /* 0x0078e00c01007387 */ /* 0x010fe80000100a00 */
[----:B------:R-:W3:Y:S04]  /*dbf60*/  LDL R38, [R1+0x100] ;  /* 0x0001000001267983 */ /* 0x000ee80000100800 */
[----:B------:R-:W3:Y:S04]  /*dbf70*/  LDL R39, [R1+0x104] ;  /* 0x0001040001277983 */ /* 0x000ee80000100800 */
[----:B------:R-:W4:Y:S04]  /*dbf80*/  LDL.LU R20, [R1+0x1c90] ;  /* 0x001c900001147983 */ /* 0x000f280000300800 */
[----:B------:R-:W4:Y:S04]  /*dbf90*/  LDL.LU R21, [R1+0x1c94] ;  /* 0x001c940001157983 */ /* 0x000f280000300800 */
[----:B------:R-:W2:Y:S04]  /*dbfa0*/  LDL.LU R22, [R1+0x1c98] ;  /* 0x001c980001167983 */ /* 0x000ea80000300800 */
[----:B------:R-:W2:Y:S04]  /*dbfb0*/  LDL.LU R23, [R1+0x1c9c] ;  /* 0x001c9c0001177983 */ /* 0x000ea80000300800 */
[----:B--2---:R2:W-:Y:S04]  /*dbfc0*/  STL.64 [R1+0x78f8], R22 ;  /* 0x0078f81601007387 */ /* 0x0045e80000100a00 */
[----:B----4-:R-:W-:Y:S04]  /*dbfd0*/  STL.64 [R1+0x78f0], R20 ;  /* 0x0078f01401007387 */ /* 0x010fe80000100a00 */
[----:B------:R-:W4:Y:S04]  /*dbfe0*/  LDL R36, [R1+0x108] ;  /* 0x0001080001247983 */ /* 0x000f280000100800 */
[----:B------:R-:W4:Y:S04]  /*dbff0*/  LDL R37, [R1+0x10c] ;  /* 0x00010c0001257983 */ /* 0x000f280000100800 */
[----:B---3--:R-:W-:Y:S04]  /*dc000*/  STL.64 [R1+0x7908], R38 ;  /* 0x0079082601007387 */ /* 0x008fe80000100a00 */
[----:B----4-:R3:W-:Y:S04]  /*dc010*/  STL.64 [R1+0x7900], R36 ;  /* 0x0079002401007387 */ /* 0x0107e80000100a00 */
        /* <DEDUP_REMOVED lines=8> */
[----:B------:R-:W4:Y:S04]  /*dc0a0*/  LDL.LU R16, [R1+0x1cc0] ;  /* 0x001cc00001107983 */ /* 0x000f280000300800 */
[----:B------:R-:W4:Y:S04]  /*dc0b0*/  LDL.LU R17, [R1+0x1cc4] ;  /* 0x001cc40001117983 */ /* 0x000f280000300800 */
[----:B------:R-:W2:Y:S04]  /*dc0c0*/  LDL.LU R18, [R1+0x1cc8] ;  /* 0x001cc80001127983 */ /* 0x000ea80000300800 */
[----:B------:R-:W2:Y:S04]  /*dc0d0*/  LDL.LU R19, [R1+0x1ccc] ;  /* 0x001ccc0001137983 */ /* 0x000ea80000300800 */
[----:B--2---:R1:W-:Y:S04]  /*dc0e0*/  STL.64 [R1+0x7928], R18 ;  /* 0x0079281201007387 */ /* 0x0043e80000100a00 */
[----:B----4-:R-:W-:Y:S04]  /*dc0f0*/  STL.64 [R1+0x7920], R16 ;  /* 0x0079201001007387 */ /* 0x010fe80000100a00 */
[----:B------:R-:W2:Y:S04]  /*dc100*/  LDL R8, [R1+0x118] ;  /* 0x0001180001087983 */ /* 0x000ea80000100800 */
[----:B------:R-:W2:Y:S04]  /*dc110*/  LDL R9, [R1+0x11c] ;  /* 0x00011c0001097983 */ /* 0x000ea80000100800 */
[----:B------:R-:W-:Y:S04]  /*dc120*/  STL.64 [R1+0x7938], R10 ;  /* 0x0079380a01007387 */ /* 0x000fe80000100a00 */
[----:B--2---:R2:W-:Y:S04]  /*dc130*/  STL.64 [R1+0x7930], R8 ;  /* 0x0079300801007387 */ /* 0x0045e80000100a00 */
[----:B------:R-:W4:Y:S04]  /*dc140*/  LDL R22, [R1+0x120] ;  /* 0x0001200001167983 */ /* 0x000f280000100800 */
[----:B------:R-:W4:Y:S04]  /*dc150*/  LDL R23, [R1+0x124] ;  /* 0x0001240001177983 */ /* 0x000f280000100800 */
[----:B---3--:R-:W3:Y:S04]  /*dc160*/  LDL.LU R36, [R1+0x1ce0] ;  /* 0x001ce00001247983 */ /* 0x008ee80000300800 */
[----:B------:R-:W3:Y:S04]  /*dc170*/  LDL.LU R37, [R1+0x1ce4] ;  /* 0x001ce40001257983 */ /* 0x000ee80000300800 */
[----:B------:R-:W2:Y:S04]  /*dc180*/  LDL.LU R38, [R1+0x1ce8] ;  /* 0x001ce80001267983 */ /* 0x000ea80000300800 */
[----:B------:R-:W2:Y:S04]  /*dc190*/  LDL.LU R39, [R1+0x1cec] ;  /* 0x001cec0001277983 */ /* 0x000ea80000300800 */
[----:B--2---:R-:W-:Y:S04]  /*dc1a0*/  STL.64 [R1+0x7948], R38 ;  /* 0x0079482601007387 */ /* 0x004fe80000100a00 */
[----:B---3--:R2:W-:Y:S04]  /*dc1b0*/  STL.64 [R1+0x7940], R36 ;  /* 0x0079402401007387 */ /* 0x0085e80000100a00 */
[----:B------:R-:W3:Y:S04]  /*dc1c0*/  LDL R20, [R1+0x128] ;  /* 0x0001280001147983 */ /* 0x000ee80000100800 */
[----:B------:R-:W3:Y:S04]  /*dc1d0*/  LDL R21, [R1+0x12c] ;  /* 0x00012c0001157983 */ /* 0x000ee80000100800 */
        /* <DEDUP_REMOVED lines=15> */
[----:B------:R-:W3:Y:S01]  /*dc2d0*/  LDL.LU R39, [R1+0x1d1c] ;  /* 0x001d1c0001277983 */ /* 0x000ee20000300800 */
[----:B------:R-:W-:-:S02]  /*dc2e0*/  IMAD R28, R28, 0x100, R58 ;  /* 0x000001001c1c7824 */ /* 0x000fc400078e023a */
[----:B------:R-:W-:Y:S02]  /*dc2f0*/  IMAD R29, R29, 0x100, R59 ;  /* 0x000001001d1d7824 */ /* 0x000fe400078e023b */
[----:B------:R-:W-:Y:S02]  /*dc300*/  IMAD R30, R30, 0x100, R60 ;  /* 0x000001001e1e7824 */ /* 0x000fe400078e023c */
[----:B------:R-:W-:Y:S01]  /*dc310*/  IMAD R31, R31, 0x100, R61 ;  /* 0x000001001f1f7824 */ /* 0x000fe200078e023d */
[----:B------:R-:W2:Y:S01]  /*dc320*/  LDL.LU R12, [R1+0x1cd0] ;  /* 0x001cd000010c7983 */ /* 0x000ea20000300800 */
[----:B------:R-:W-:Y:S02]  /*dc330*/  F2FP.F16.E4M3.UNPACK_B R24, R28 ;  /* 0x0000001cff18723e */ /* 0x000fe400020006ff */
[----:B------:R-:W-:Y:S02]  /*dc340*/  F2FP.F16.E4M3.UNPACK_B R25, R29 ;  /* 0x0000001dff19723e */ /* 0x000fe400020006ff */
[----:B------:R-:W-:-:S02]  /*dc350*/  F2FP.F16.E4M3.UNPACK_B R26, R30 ;  /* 0x0000001eff1a723e */ /* 0x000fc400020006ff */
[----:B------:R-:W-:Y:S01]  /*dc360*/  F2FP.F16.E4M3.UNPACK_B R27, R31 ;  /* 0x0000001fff1b723e */ /* 0x000fe200020006ff */
        /* <DEDUP_REMOVED lines=19> */
[----:B------:R-:W-:Y:S04]  /*dc4a0*/  STL [R1+0x762c], R40 ;  /* 0x00762c2801007387 */ /* 0x000fe80000100800 */
[----:B------:R-:W-:Y:S04]  /*dc4b0*/  STL [R1+0x7628], R41 ;  /* 0x0076282901007387 */ /* 0x000fe80000100800 */
        /* <DEDUP_REMOVED lines=8> */
[----:B0-----:R-:W4:Y:S04]  /*dc540*/  LDL.LU.64 R38, [R1+0x7948] ;  /* 0x0079480001267983 */ /* 0x001f280000300a00 */
[----:B------:R-:W4:Y:S01]  /*dc550*/  LDL.LU.64 R36, [R1+0x7940] ;  /* 0x0079400001247983 */ /* 0x000f220000300a00 */
[C---:B------:R-:W-:Y:S03]  /*dc560*/  HMMA.16816.F32 R16, R24.reuse, R18, R8 ;  /* 0x000000121810723c */ /* 0x040fe60000001808 */
[----:B------:R-:W3:Y:S04]  /*dc570*/  LDL.LU.64 R10, [R1+0x7938] ;  /* 0x00793800010a7983 */ /* 0x000ee80000300a00 */
[----:B------:R-:W2:Y:S01]  /*dc580*/  LDL.LU.64 R8, [R1+0x7930] ;  /* 0x0079300001087983 */ /* 0x000ea20000300a00 */
[C---:B------:R-:W-:Y:S11]  /*dc590*/  HMMA.16816.F32 R48, R24.reuse, R20, R48 ;  /* 0x000000141830723c */ /* 0x040ff60000001830 */
        /* <DEDUP_REMOVED lines=11> */
[C---:B--2---:R-:W-:Y:S11]  /*dc650*/  HMMA.16816.F32 R12, R24.reuse, R8, R12 ;  /* 0x00000008180c723c */ /* 0x044ff6000000180c */
[----:B------:R-:W-:Y:S04]  /*dc660*/  STL.64 [R1+0x2970], R20 ;  /* 0x0029701401007387 */ /* 0x000fe80000100a00 */
[----:B------:R0:W-:Y:S04]  /*dc670*/  STL.64 [R1+0x2978], R22 ;  /* 0x0029781601007387 */ /* 0x0001e80000100a00 */
[----:B0-----:R-:W2:Y:S04]  /*dc680*/  LDL.LU.64 R22, [R1+0x78f8] ;  /* 0x0078f80001167983 */ /* 0x001ea80000300a00 */
[----:B------:R-:W2:Y:S01]  /*dc690*/  LDL.LU.64 R20, [R1+0x78f0] ;  /* 0x0078f00001147983 */ /* 0x000ea20000300a00 */
[C---:B---3--:R-:W-:Y:S03]  /*dc6a0*/  HMMA.16816.F32 R8, R24.reuse, R10, R16 ;  /* 0x0000000a1808723c */ /* 0x048fe60000001810 */
[----:B------:R-:W-:Y:S04]  /*dc6b0*/  STL.64 [R1+0x2960], R12 ;  /* 0x0029600c01007387 */ /* 0x000fe80000100a00 */
[----:B------:R0:W-:Y:S04]  /*dc6c0*/  STL.64 [R1+0x2968], R14 ;  /* 0x0029680e01007387 */ /* 0x0001e80000100a00 */
[----:B0-----:R-:W3:Y:S04]  /*dc6d0*/  LDL.LU.64 R14, [R1+0x78e8] ;  /* 0x0078e800010e7983 */ /* 0x001ee80000300a00 */
[----:B------:R-:W2:Y:S04]  /*dc6e0*/  LDL.LU.64 R12, [R1+0x78e0] ;  /* 0x0078e000010c7983 */ /* 0x000ea80000300a00 */
        /* <DEDUP_REMOVED lines=12> */
[C---:B------:R-:W-:Y:S08]  /*dc7b0*/  HMMA.16816.F32 R28, R24.reuse, R38, R28 ;  /* 0x00000026181c723c */ /* 0x040ff0000000181c */
[C---:B--2---:R-:W-:Y:S08]  /*dc7c0*/  HMMA.16816.F32 R20, R24.reuse, R12, R20 ;  /* 0x0000000c1814723c */ /* 0x044ff00000001814 */
        /* <DEDUP_REMOVED lines=18> */
[----:B------:R-:W-:Y:S02]  /*dc8f0*/  IMAD.MOV.U32 R41, RZ, RZ, R60 ;  /* 0x000000ffff297224 */ /* 0x000fe400078e003c */
[----:B------:R-:W-:Y:S01]  /*dc900*/  IMAD.MOV.U32 R31, RZ, RZ, R33 ;  /* 0x000000ffff1f7224 */ /* 0x000fe200078e0021 */
[----:B----4-:R-:W-:-:S15]  /*dc910*/  HMMA.16816.F32 R4, R24, R60, R48 ;  /* 0x0000003c1804723c */ /* 0x010fde0000001830 */
[----:B------:R-:W-:-:S04]  /*dc920*/  NOP ;  /* 0x0000000000007918 */ /* 0x000fc80000000000 */
[----:B------:R-:W-:Y:S04]  /*dc930*/  STL.64 [R1+0x28e0], R4 ;  /* 0x0028e00401007387 */ /* 0x000fe80000100a00 */
[----:B------:R0:W-:Y:S02]  /*dc940*/  STL.64 [R1+0x28e8], R6 ;  /* 0x0028e80601007387 */ /* 0x0001e40000100a00 */
[C---:B0-----:R-:W-:Y:S02]  /*dc950*/  HMMA.16816.F32 R4, R24.reuse, R32, R52 ;  /* 0x000000201804723c */ /* 0x041fe40000001834 */
[----:B------:R-:W-:Y:S04]  /*dc960*/  STL [R1+0x763c], R40 ;  /* 0x00763c2801007387 */ /* 0x000fe80000100800 */
[----:B------:R-:W-:Y:S04]  /*dc970*/  STL [R1+0x7638], R41 ;  /* 0x0076382901007387 */ /* 0x000fe80000100800 */
[----:B------:R-:W-:Y:S09]  /*dc980*/  STL [R1+0x7640], R31 ;  /* 0x0076401f01007387 */ /* 0x000ff20000100800 */
[----:B------:R-:W-:Y:S04]  /*dc990*/  STL.64 [R1+0x28d0], R4 ;  /* 0x0028d00401007387 */ /* 0x000fe80000100a00 */
[----:B------:R0:W-:Y:S02]  /*dc9a0*/  STL.64 [R1+0x28d8], R6 ;  /* 0x0028d80601007387 */ /* 0x0001e40000100a00 */
[----:B0-----:R-:W-:-:S15]  /*dc9b0*/  HMMA.16816.F32 R4, R24, R34, R56 ;  /* 0x000000221804723c */ /* 0x001fde0000001838 */
[----:B------:R-:W-:-:S04]  /*dc9c0*/  NOP ;  /* 0x0000000000007918 */ /* 0x000fc80000000000 */
        /* <DEDUP_REMOVED lines=8> */
[----:B--2---:R-:W-:Y:S04]  /*dca50*/  STL.64 [R1+0x7820], R52 ;  /* 0x0078203401007387 */ /* 0x004fe80000100a00 */
[----:B------:R-:W2:Y:S04]  /*dca60*/  LDL R56, [R1+0x60] ;  /* 0x0000600001387983 */ /* 0x000ea80000100800 */
[----:B------:R-:W3:Y:S04]  /*dca70*/  LDL.LU R0, [R1+0x78a8] ;  /* 0x0078a80001007983 */ /* 0x000ee80000300800 */
[----:B0-----:R-:W4:Y:S04]  /*dca80*/  LDL.LU R4, [R1+0x1b70] ;  /* 0x001b700001047983 */ /* 0x001f280000300800 */
[----:B------:R-:W4:Y:S04]  /*dca90*/  LDL.LU R5, [R1+0x1b74] ;  /* 0x001b740001057983 */ /* 0x000f280000300800 */
[----:B-1----:R-:W2:Y:S04]  /*dcaa0*/  LDL.LU R6, [R1+0x1b78] ;  /* 0x001b780001067983 */ /* 0x002ea80000300800 */
[----:B------:R-:W2:Y:S01]  /*dcab0*/  LDL.LU R7, [R1+0x1b7c] ;  /* 0x001b7c0001077983 */ /* 0x000ea20000300800 */
[----:B---3--:R-:W-:-:S03]  /*dcac0*/  IMAD.MOV.U32 R45, RZ, RZ, R0 ;  /* 0x000000ffff2d7224 */ /* 0x008fc600078e0000 */
[----:B--2---:R-:W-:Y:S04]  /*dcad0*/  STL.64 [R1+0x7838], R6 ;  /* 0x0078380601007387 */ /* 0x004fe80000100a00 */
[----:B----4-:R-:W-:Y:S04]  /*dcae0*/  STL.64 [R1+0x7830], R4 ;  /* 0x0078300401007387 */ /* 0x010fe80000100a00 */
        /* <DEDUP_REMOVED lines=20> */
[----:B------:R-:W4:Y:S04]  /*dcc30*/  LDL.64 R38, [R1+0x88] ;  /* 0x0000880001267983 */ /* 0x000f280000100a00 */
[----:B----4-:R-:W-:Y:S04]  /*dcc40*/  STL.64 [R1+0x7868], R38 ;  /* 0x0078682601007387 */ /* 0x010fe80000100a00 */
[----:B--2---:R-:W-:Y:S04]  /*dcc50*/  STL.64 [R1+0x7860], R36 ;  /* 0x0078602401007387 */ /* 0x004fe80000100a00 */
[----:B------:R-:W2:Y:S04]  /*dcc60*/  LDL.64 R14, [R1+0x78] ;  /* 0x00007800010e7983 */ /* 0x000ea80000100a00 */
[----:B--2---:R-:W-:Y:S04]  /*dcc70*/  STL.64 [R1+0x7880], R14 ;  /* 0x0078800e01007387 */ /* 0x004fe80000100a00 */
[----:B------:R-:W-:Y:S04]  /*dcc80*/  STL.64 [R1+0x7878], R12 ;  /* 0x0078780c01007387 */ /* 0x000fe80000100a00 */
[----:B------:R-:W2:Y:S04]  /*dcc90*/  LDL.LU R8, [R1+0x1b80] ;  /* 0x001b800001087983 */ /* 0x000ea80000300800 */
[----:B------:R-:W2:Y:S04]  /*dcca0*/  LDL.LU R9, [R1+0x1b84] ;  /* 0x001b840001097983 */ /* 0x000ea80000300800 */
[----:B------:R-:W4:Y:S04]  /*dccb0*/  LDL.LU R10, [R1+0x1b88] ;  /* 0x001b8800010a7983 */ /* 0x000f280000300800 */
[----:B------:R-:W4:Y:S01]  /*dccc0*/  LDL.LU R11, [R1+0x1b8c] ;  /* 0x001b8c00010b7983 */ /* 0x000f220000300800 */
[----:B------:R-:W-:-:S02]  /*dccd0*/  IMAD.MOV.U32 R40, RZ, RZ, R34 ;  /* 0x000000ffff287224 */ /* 0x000fc400078e0022 */
[----:B------:R-:W-:Y:S02]  /*dcce0*/  IMAD.MOV.U32 R41, RZ, RZ, R35 ;  /* 0x000000ffff297224 */ /* 0x000fe400078e0023 */
[----:B---3--:R-:W-:Y:S01]  /*dccf0*/  IMAD.MOV.U32 R35, RZ, RZ, R0 ;  /* 0x000000ffff237224 */ /* 0x008fe200078e0000 */
[----:B----4-:R-:W-:Y:S04]  /*dcd00*/  STL.64 [R1+0x7890], R10 ;  /* 0x0078900a01007387 */ /* 0x010fe80000100a00 */
[----:B--2---:R0:W-:Y:S04]  /*dcd10*/  STL.64 [R1+0x7888], R8 ;  /* 0x0078880801007387 */ /* 0x0041e80000100a00 */
[----:B------:R-:W2:Y:S04]  /*dcd20*/  LDL R34, [R1+0x98] ;  /* 0x0000980001227983 */ /* 0x000ea80000100800 */
[----:B------:R-:W3:Y:S04]  /*dcd30*/  LDL.LU R0, [R1+0x7898] ;  /* 0x0078980001007983 */ /* 0x000ee80000300800 */
[----:B0-----:R-:W4:Y:S04]  /*dcd40*/  LDL.LU R8, [R1+0x1c20] ;  /* 0x001c200001087983 */ /* 0x001f280000300800 */
[----:B------:R-:W4:Y:S04]  /*dcd50*/  LDL.LU R9, [R1+0x1c24] ;  /* 0x001c240001097983 */ /* 0x000f280000300800 */
[----:B------:R-:W4:Y:S04]  /*dcd60*/  LDL.LU R10, [R1+0x1c28] ;  /* 0x001c2800010a7983 */ /* 0x000f280000300800 */
[----:B------:R-:W4:Y:S04]  /*dcd70*/  LDL.LU R11, [R1+0x1c2c] ;  /* 0x001c2c00010b7983 */ /* 0x000f280000300800 */
[----:B------:R-:W4:Y:S04]  /*dcd80*/  LDL.64 R28, [R1+0xc0] ;  /* 0x0000c000011c7983 */ /* 0x000f280000100a00 */
        /* <DEDUP_REMOVED lines=9> */
[----:B------:R-:W3:Y:S04]  /*dce20*/  LDL R18, [R1+0xa8] ;  /* 0x0000a80001127983 */ /* 0x000ee80000100800 */
        /* <DEDUP_REMOVED lines=20> */
[----:B------:R0:W-:Y:S04]  /*dcf70*/  STL [R1+0x7648], R41 ;  /* 0x0076482901007387 */ /* 0x0001e80000100800 */
[----:B------:R1:W-:Y:S01]  /*dcf80*/  STL [R1+0x7644], R40 ;  /* 0x0076442801007387 */ /* 0x0003e20000100800 */
[C---:B----4-:R-:W-:Y:S08]  /*dcf90*/  HMMA.16816.F32 R8, R24.reuse, R28, R8 ;  /* 0x0000001c1808723c */ /* 0x050ff00000001808 */
[----:B--2---:R-:W-:Y:S01]  /*dcfa0*/  HMMA.16816.F32 R12, R24, R60, R12 ;  /* 0x0000003c180c723c */ /* 0x004fe2000000180c */
[----:B------:R-:W-:-:S07]  /*dcfb0*/  IMAD.MOV.U32 R31, RZ, RZ, R29 ;  /* 0x000000ffff1f7224 */ /* 0x000fce00078e001d */
[----:B---3--:R-:W-:Y:S01]  /*dcfc0*/  HMMA.16816.F32 R36, R24, R16, R36 ;  /* 0x000000101824723c */ /* 0x008fe20000001824 */
[----:B------:R-:W-:Y:S02]  /*dcfd0*/  IMAD.MOV.U32 R19, RZ, RZ, R0 ;  /* 0x000000ffff137224 */ /* 0x000fe400078e0000 */
[----:B------:R-:W-:Y:S04]  /*dcfe0*/  STL.64 [R1+0x28b0], R8 ;  /* 0x0028b00801007387 */ /* 0x000fe80000100a00 */
[----:B------:R2:W-:Y:S01]  /*dcff0*/  STL.64 [R1+0x28b8], R10 ;  /* 0x0028b80a01007387 */ /* 0x0005e20000100a00 */
[----:B0-----:R-:W-:Y:S02]  /*dd000*/  IMAD.MOV.U32 R41, RZ, RZ, R60 ;  /* 0x000000ffff297224 */ /* 0x001fe400078e003c */
[----:B-1----:R-:W-:-:S02]  /*dd010*/  IMAD.MOV.U32 R40, RZ, RZ, R61 ;  /* 0x000000ffff287224 */ /* 0x002fc400078e003d */
[----:B------:R-:W-:Y:S01]  /*dd020*/  IMAD.MOV.U32 R0, RZ, RZ, R17 ;  /* 0x000000ffff007224 */ /* 0x000fe200078e0011 */
[----:B--2---:R-:W2:Y:S04]  /*dd030*/  LDL.LU.64 R10, [R1+0x7890] ;  /* 0x00789000010a7983 */ /* 0x004ea80000300a00 */
[----:B------:R-:W2:Y:S04]  /*dd040*/  LDL.LU.64 R8, [R1+0x7888] ;  /* 0x0078880001087983 */ /* 0x000ea80000300a00 */
[----:B------:R0:W-:Y:S04]  /*dd050*/  STL [R1+0x7710], R31 ;  /* 0x0077101f01007387 */ /* 0x0001e80000100800 */
[----:B------:R-:W3:Y:S04]  /*dd060*/  LDL.LU R28, [R1+0x1bb0] ;  /* 0x001bb000011c7983 */ /* 0x000ee80000300800 */
[----:B------:R-:W3:Y:S04]  /*dd070*/  LDL.LU R29, [R1+0x1bb4] ;  /* 0x001bb400011d7983 */ /* 0x000ee80000300800 */
[----:B------:R-:W3:Y:S01]  /*dd080*/  LDL.LU R30, [R1+0x1bb8] ;  /* 0x001bb800011e7983 */ /* 0x000ee20000300800 */
[C---:B------:R-:W-:Y:S03]  /*dd090*/  HMMA.16816.F32 R16, R24.reuse, R18, R20 ;  /* 0x000000121810723c */ /* 0x040fe60000001814 */
[----:B0-----:R-:W3:Y:S04]  /*dd0a0*/  LDL.LU R31, [R1+0x1bbc] ;  /* 0x001bbc00011f7983 */ /* 0x001ee80000300800 */
[----:B------:R-:W-:Y:S04]  /*dd0b0*/  STL.64 [R1+0x28a0], R12 ;  /* 0x0028a00c01007387 */ /* 0x000fe80000100a00 */
[----:B------:R0:W-:Y:S01]  /*dd0c0*/  STL.64 [R1+0x28a8], R14 ;  /* 0x0028a80e01007387 */ /* 0x0001e20000100a00 */
[----:B------:R-:W-:Y:S03]  /*dd0d0*/  HMMA.16816.F32 R4, R24, R32, R4 ;  /* 0x000000201804723c */ /* 0x000fe60000001804 */
[----:B0-----:R-:W4:Y:S04]  /*dd0e0*/  LDL.LU.64 R14, [R1+0x7880] ;  /* 0x00788000010e7983 */ /* 0x001f280000300a00 */
[----:B------:R-:W3:Y:S04]  /*dd0f0*/  LDL.LU.64 R12, [R1+0x7878] ;  /* 0x00787800010c7983 */ /* 0x000ee80000300a00 */
[----:B------:R-:W3:Y:S04]  /*dd100*/  LDL.LU.64 R60, [R1+0x7870] ;  /* 0x00787000013c7983 */ /* 0x000ee80000300a00 */
        /* <DEDUP_REMOVED lines=8> */
[----:B0-----:R-:W3:Y:S04]  /*dd190*/  LDL.LU.64 R38, [R1+0x7868] ;  /* 0x0078680001267983 */ /* 0x001ee80000300a00 */
[----:B------:R-:W3:Y:S04]  /*dd1a0*/  LDL.LU.64 R36, [R1+0x7860] ;  /* 0x0078600001247983 */ /* 0x000ee80000300a00 */
        /* <DEDUP_REMOVED lines=13> */
[----:B------:R-:W-:Y:S04]  /*dd280*/  STL [R1+0x754c], R0 ;  /* 0x00754c0001007387 */ /* 0x000fe80000100800 */
[----:B------:R-:W4:Y:S04]  /*dd290*/  LDL.LU.64 R54, [R1+0x7828] ;  /* 0x0078280001367983 */ /* 0x000f280000300a00 */
[----:B------:R-:W4:Y:S08]  /*dd2a0*/  LDL.LU.64 R52, [R1+0x7820] ;  /* 0x0078200001347983 */ /* 0x000f300000300a00 */
[----:B------:R-:W-:Y:S04]  /*dd2b0*/  STL.64 [R1+0x2860], R32 ;  /* 0x0028602001007387 */ /* 0x000fe80000100a00 */
[----:B------:R0:W-:Y:S04]  /*dd2c0*/  STL.64 [R1+0x2868], R34 ;  /* 0x0028682201007387 */ /* 0x0001e80000100a00 */
[----:B0-----:R-:W4:Y:S04]  /*dd2d0*/  LDL.LU.64 R34, [R1+0x7818] ;  /* 0x0078180001227983 */ /* 0x001f280000300a00 */
[----:B------:R-:W4:Y:S01]  /*dd2e0*/  LDL.LU.64 R32, [R1+0x7810] ;  /* 0x0078100001207983 */ /* 0x000f220000300a00 */
[C---:B--2---:R-:W-:Y:S08]  /*dd2f0*/  HMMA.16816.F32 R8, R24.reuse, R44, R8 ;  /* 0x0000002c1808723c */ /* 0x044ff00000001808 */
[C---:B---3--:R-:W-:Y:S08]  /*dd300*/  HMMA.16816.F32 R40, R24.reuse, R36, R40 ;  /* 0x000000241828723c */ /* 0x048ff00000001828 */
[C---:B------:R-:W-:Y:S08]  /*dd310*/  HMMA.16816.F32 R28, R24.reuse, R38, R28 ;  /* 0x00000026181c723c */ /* 0x040ff0000000181c */
[----:B----4-:R-:W-:Y:S01]  /*dd320*/  HMMA.16816.F32 R20, R24, R12, R20 ;  /* 0x0000000c1814723c */ /* 0x010fe20000001814 */
[----:B------:R-:W-:-:S07]  /*dd330*/  IMAD.MOV.U32 R0, RZ, RZ, R39 ;  /* 0x000000ffff007224 */ /* 0x000fce00078e0027 */
[C---:B------:R-:W-:Y:S01]  /*dd340*/  HMMA.16816.F32 R16, R24.reuse, R14, R16 ;  /* 0x0000000e1810723c */ /* 0x040fe20000001810 */
[----:B------:R-:W-:Y:S04]  /*dd350*/  STL.64 [R1+0x2850], R40 ;  /* 0x0028502801007387 */ /* 0x000fe80000100a00 */
[----:B------:R-:W-:Y:S04]  /*dd360*/  STL.64 [R1+0x2858], R42 ;  /* 0x0028582a01007387 */ /* 0x000fe80000100a00 */
[----:B------:R0:W-:Y:S04]  /*dd370*/  STL [R1+0x7550], R0 ;  /* 0x0075500001007387 */ /* 0x0001e80000100800 */
[----:B------:R-:W-:Y:S04]  /*dd380*/  STL.64 [R1+0x2840], R28 ;  /* 0x0028401c01007387 */ /* 0x000fe80000100a00 */
[----:B------:R-:W-:Y:S01]  /*dd390*/  STL.64 [R1+0x2848], R30 ;  /* 0x0028481e01007387 */ /* 0x000fe20000100a00 */
[----:B------:R-:W-:Y:S01]  /*dd3a0*/  HMMA.16816.F32 R4, R24, R46, R4 ;  /* 0x0000002e1804723c */ /* 0x000fe20000001804 */
[----:B0-----:R-:W-:-:S02]  /*dd3b0*/  IMAD.MOV.U32 R0, RZ, RZ, R15 ;  /* 0x000000ffff007224 */ /* 0x001fc400078e000f */
        /* <DEDUP_REMOVED lines=8> */
[----:B------:R-:W-:Y:S01]  /*dd440*/  STL [R1+0x7558], R0 ;  /* 0x0075580001007387 */ /* 0x000fe20000100800 */
[C---:B-1----:R-:W-:Y:S03]  /*dd450*/  HMMA.16816.F32 R8, R24.reuse, R56, R48 ;  /* 0x000000381808723c */ /* 0x042fe60000001830 */
[----:B------:R-:W-:Y:S04]  /*dd460*/  STL.64 [R1+0x2800], R4 ;  /* 0x0028000401007387 */ /* 0x000fe80000100a00 */
[----:B------:R0:W-:Y:S02]  /*dd470*/  STL.64 [R1+0x2808], R6 ;  /* 0x0028080601007387 */ /* 0x0001e40000100a00 */
[----:B0-----:R-:W-:Y:S10]  /*dd480*/  HMMA.16816.F32 R4, R24, R58, R52 ;  /* 0x0000003a1804723c */ /* 0x001ff40000001834 */
        /* <DEDUP_REMOVED lines=27> */
[----:B----4-:R4:W-:Y:S04]  /*dd640*/  STL.64 [R1+0x7760], R50 ;  /* 0x0077603201007387 */ /* 0x0109e80000100a00 */
[----:B---3--:R3:W-:Y:S04]  /*dd650*/  STL.64 [R1+0x7758], R48 ;  /* 0x0077583001007387 */ /* 0x0087e80000100a00 */
        /* <DEDUP_REMOVED lines=8> */
[----:B--2---:R-:W-:Y:S04]  /*dd6e0*/  STL.64 [R1+0x7770], R58 ;  /* 0x0077703a01007387 */ /* 0x004fe80000100a00 */
[----:B------:R-:W-:Y:S04]  /*dd6f0*/  STL.64 [R1+0x7768], R56 ;  /* 0x0077683801007387 */ /* 0x000fe80000100a00 */
[----:B------:R-:W0:Y:S04]  /*dd700*/  LDL.LU R32, [R1+0x780c] ;  /* 0x00780c0001207983 */ /* 0x000e280000300800 */
[----:B------:R-:W2:Y:S04]  /*dd710*/  LDL.LU R33, [R1+0x7808] ;  /* 0x0078080001217983 */ /* 0x000ea80000300800 */
[----:B------:R-:W3:Y:S04]  /*dd720*/  LDL.LU R35, [R1+0x7804] ;  /* 0x0078040001237983 */ /* 0x000ee80000300800 */
[----:B------:R-:W3:Y:S04]  /*dd730*/  LDL.LU R34, [R1+0x7800] ;  /* 0x0078000001227983 */ /* 0x000ee80000300800 */
[----:B------:R-:W-:Y:S04]  /*dd740*/  STL.64 [R1+0x7780], R46 ;  /* 0x0077802e01007387 */ /* 0x000fe80000100a00 */
[----:B------:R0:W-:Y:S04]  /*dd750*/  STL.64 [R1+0x7778], R44 ;  /* 0x0077782c01007387 */ /* 0x0001e80000100a00 */
[----:B------:R-:W3:Y:S04]  /*dd760*/  LDL.LU R40, [R1+0x1ab0] ;  /* 0x001ab00001287983 */ /* 0x000ee80000300800 */
[----:B------:R-:W3:Y:S04]  /*dd770*/  LDL.LU R41, [R1+0x1ab4] ;  /* 0x001ab40001297983 */ /* 0x000ee80000300800 */
[----:B------:R-:W3:Y:S04]  /*dd780*/  LDL.LU R42, [R1+0x1ab8] ;  /* 0x001ab800012a7983 */ /* 0x000ee80000300800 */
[----:B------:R-:W3:Y:S01]  /*dd790*/  LDL.LU R43, [R1+0x1abc] ;  /* 0x001abc00012b7983 */ /* 0x000ee20000300800 */
[----:B0-----:R-:W-:-:S02]  /*dd7a0*/  IMAD.MOV.U32 R11, RZ, RZ, R32 ;  /* 0x000000ffff0b7224 */ /* 0x001fc400078e0020 */
[----:B--2---:R-:W-:Y:S01]  /*dd7b0*/  IMAD.MOV.U32 R10, RZ, RZ, R33 ;  /* 0x000000ffff0a7224 */ /* 0x004fe200078e0021 */
[----:B---3--:R-:W-:Y:S04]  /*dd7c0*/  STL.64 [R1+0x7790], R42 ;  /* 0x0077902a01007387 */ /* 0x008fe80000100a00 */
[----:B------:R-:W-:Y:S04]  /*dd7d0*/  STL.64 [R1+0x7788], R40 ;  /* 0x0077882801007387 */ /* 0x000fe80000100a00 */
[----:B------:R-:W2:Y:S04]  /*dd7e0*/  LDL.LU R33, [R1+0x77fc] ;  /* 0x0077fc0001217983 */ /* 0x000ea80000300800 */
[----:B------:R-:W4:Y:S04]  /*dd7f0*/  LDL.LU R32, [R1+0x77f8] ;  /* 0x0077f80001207983 */ /* 0x000f280000300800 */
[----:B-1----:R-:W3:Y:S04]  /*dd800*/  LDL.LU R16, [R1+0x1ac0] ;  /* 0x001ac00001107983 */ /* 0x002ee80000300800 */
[----:B------:R-:W3:Y:S04]  /*dd810*/  LDL.LU R17, [R1+0x1ac4] ;  /* 0x001ac40001117983 */ /* 0x000ee80000300800 */
[----:B------:R-:W2:Y:S04]  /*dd820*/  LDL.LU R18, [R1+0x1ac8] ;  /* 0x001ac80001127983 */ /* 0x000ea80000300800 */
[----:B------:R-:W2:Y:S01]  /*dd830*/  LDL.LU R19, [R1+0x1acc] ;  /* 0x001acc0001137983 */ /* 0x000ea20000300800 */
[----:B------:R-:W-:-:S02]  /*dd840*/  IMAD.MOV.U32 R8, RZ, RZ, R34 ;  /* 0x000000ffff087224 */ /* 0x000fc400078e0022 */
[----:B------:R-:W-:Y:S01]  /*dd850*/  IMAD.MOV.U32 R9, RZ, RZ, R35 ;  /* 0x000000ffff097224 */ /* 0x000fe200078e0023 */
[----:B--2---:R-:W-:Y:S04]  /*dd860*/  STL.64 [R1+0x77a0], R18 ;  /* 0x0077a01201007387 */ /* 0x004fe80000100a00 */
[----:B---3--:R-:W-:Y:S04]  /*dd870*/  STL.64 [R1+0x7798], R16 ;  /* 0x0077981001007387 */ /* 0x008fe80000100a00 */
[----:B------:R-:W2:Y:S04]  /*dd880*/  LDL.LU R34, [R1+0x77f4] ;  /* 0x0077f40001227983 */ /* 0x000ea80000300800 */
[----:B------:R-:W3:Y:S04]  /*dd890*/  LDL.LU R35, [R1+0x77f0] ;  /* 0x0077f00001237983 */ /* 0x000ee80000300800 */
[----:B------:R-:W-:Y:S04]  /*dd8a0*/  STL.64 [R1+0x77b0], R10 ;  /* 0x0077b00a01007387 */ /* 0x000fe80000100a00 */
[----:B------:R0:W-:Y:S04]  /*dd8b0*/  STL.64 [R1+0x77a8], R8 ;  /* 0x0077a80801007387 */ /* 0x0001e80000100a00 */
[----:B------:R-:W3:Y:S04]  /*dd8c0*/  LDL.LU R36, [R1+0x1ad0] ;  /* 0x001ad00001247983 */ /* 0x000ee80000300800 */
[----:B------:R-:W3:Y:S04]  /*dd8d0*/  LDL.LU R37, [R1+0x1ad4] ;  /* 0x001ad40001257983 */ /* 0x000ee80000300800 */
[----:B------:R-:W3:Y:S04]  /*dd8e0*/  LDL.LU R38, [R1+0x1ad8] ;  /* 0x001ad80001267983 */ /* 0x000ee80000300800 */
[----:B------:R-:W3:Y:S01]  /*dd8f0*/  LDL.LU R39, [R1+0x1adc] ;  /* 0x001adc0001277983 */ /* 0x000ee20000300800 */
[----:B----4-:R-:W-:-:S02]  /*dd900*/  IMAD.MOV.U32 R50, RZ, RZ, R32 ;  /* 0x000000ffff327224 */ /* 0x010fc400078e0020 */
[----:B------:R-:W-:Y:S02]  /*dd910*/  IMAD.MOV.U32 R51, RZ, RZ, R33 ;  /* 0x000000ffff337224 */ /* 0x000fe400078e0021 */
[----:B--2---:R-:W-:Y:S02]  /*dd920*/  IMAD.MOV.U32 R49, RZ, RZ, R34 ;  /* 0x000000ffff317224 */ /* 0x004fe400078e0022 */
[----:B---3--:R-:W-:Y:S01]  /*dd930*/  IMAD.MOV.U32 R48, RZ, RZ, R35 ;  /* 0x000000ffff307224 */ /* 0x008fe200078e0023 */
[----:B------:R-:W-:Y:S04]  /*dd940*/  STL.64 [R1+0x77c0], R38 ;  /* 0x0077c02601007387 */ /* 0x000fe80000100a00 */
[----:B------:R-:W-:Y:S04]  /*dd950*/  STL.64 [R1+0x77b8], R36 ;  /* 0x0077b82401007387 */ /* 0x000fe80000100a00 */
[----:B------:R-:W2:Y:S04]  /*dd960*/  LDL.LU R32, [R1+0x77ec] ;  /* 0x0077ec0001207983 */ /* 0x000ea80000300800 */
[----:B------:R-:W3:Y:S04]  /*dd970*/  LDL.LU R33, [R1+0x77e8] ;  /* 0x0077e80001217983 */ /* 0x000ee80000300800 */
[----:B------:R-:W-:Y:S04]  /*dd980*/  STL.64 [R1+0x77e0], R50 ;  /* 0x0077e03201007387 */ /* 0x000fe80000100a00 */
[----:B------:R1:W-:Y:S04]  /*dd990*/  STL.64 [R1+0x77d8], R48 ;  /* 0x0077d83001007387 */ /* 0x0003e80000100a00 */
        /* <DEDUP_REMOVED lines=8> */
[----:B------:R-:W4:Y:S04]  /*dda20*/  LDL R34, [R1+0x50] ;  /* 0x0000500001227983 */ /* 0x000f280000100800 */
[----:B------:R-:W4:Y:S04]  /*dda30*/  LDL R35, [R1+0x54] ;  /* 0x0000540001237983 */ /* 0x000f280000100800 */
        /* <DEDUP_REMOVED lines=39> */
[----:B----4-:R-:W-:Y:S01]  /*ddcb0*/  HMMA.16816.F32 R32, R24, R34, R48 ;  /* 0x000000221820723c */ /* 0x010fe20000001830 */
[----:B------:R-:W2:Y:S04]  /*ddcc0*/  LDL.LU.64 R50, [R1+0x77e0] ;  /* 0x0077e00001327983 */ /* 0x000ea80000300a00 */
[----:B------:R-:W3:-:S14]  /*ddcd0*/  LDL.LU.64 R48, [R1+0x77d8] ;  /* 0x0077d80001307983 */ /* 0x000edc0000300a00 */
[----:B------:R-:W-:Y:S04]  /*ddce0*/  STL.64 [R1+0x27d0], R32 ;  /* 0x0027d02001007387 */ /* 0x000fe80000100a00 */
[----:B------:R0:W-:Y:S04]  /*ddcf0*/  STL.64 [R1+0x27d8], R34 ;  /* 0x0027d82201007387 */ /* 0x0001e80000100a00 */
[----:B0-----:R-:W4:Y:S04]  /*ddd00*/  LDL.LU.64 R34, [R1+0x77d0] ;  /* 0x0077d00001227983 */ /* 0x001f280000300a00 */
[----:B------:R-:W2:Y:S02]  /*ddd10*/  LDL.LU.64 R32, [R1+0x77c8] ;  /* 0x0077c80001207983 */ /* 0x000ea40000300a00 */
        /* <DEDUP_REMOVED lines=17> */
[C---:B------:R-:W-:Y:S08]  /*dde30*/  HMMA.16816.F32 R48, R24.reuse, R50, R56 ;  /* 0x000000321830723c */ /* 0x040ff00000001838 */
[----:B--2---:R-:W-:-:S15]  /*dde40*/  HMMA.16816.F32 R32, R24, R40, R32 ;  /* 0x000000281820723c */ /* 0x004fde0000001820 */
[----:B------:R-:W-:-:S04]  /*dde50*/  NOP ;  /* 0x0000000000007918 */ /* 0x000fc80000000000 */
[----:B------:R0:W-:Y:S02]  /*dde60*/  STL.64 [R1+0x27a0], R32 ;  /* 0x0027a02001007387 */ /* 0x0001e40000100a00 */
[----:B0-----:R-:W-:Y:S02]  /*dde70*/  IMAD.MOV.U32 R33, RZ, RZ, R40 ;  /* 0x000000ffff217224 */ /* 0x001fe400078e0028 */
[----:B------:R-:W-:Y:S02]  /*dde80*/  IMAD.MOV.U32 R32, RZ, RZ, R41 ;  /* 0x000000ffff207224 */ /* 0x000fe400078e0029 */
[C---:B------:R-:W-:Y:S01]  /*dde90*/  HMMA.16816.F32 R40, R24.reuse, R42, R16 ;  /* 0x0000002a1828723c */ /* 0x040fe20000001810 */
[----:B------:R-:W-:Y:S04]  /*ddea0*/  STL.64 [R1+0x27a8], R34 ;  /* 0x0027a82201007387 */ /* 0x000fe80000100a00 */
[----:B------:R-:W4:Y:S04]  /*ddeb0*/  LDL.LU.64 R18, [R1+0x77a0] ;  /* 0x0077a00001127983 */ /* 0x000f280000300a00 */
[----:B------:R-:W4:Y:S10]  /*ddec0*/  LDL.LU.64 R16, [R1+0x7798] ;  /* 0x0077980001107983 */ /* 0x000f340000300a00 */
        /* <DEDUP_REMOVED lines=8> */
[----:B------:R-:W3:Y:S04]  /*ddf50*/  LDL.LU.64 R58, [R1+0x7770] ;  /* 0x00777000013a7983 */ /* 0x000ee80000300a00 */
[----:B------:R-:W3:Y:S01]  /*ddf60*/  LDL.LU.64 R56, [R1+0x7768] ;  /* 0x0077680001387983 */ /* 0x000ee20000300a00 */
[C---:B------:R-:W-:Y:S03]  /*ddf70*/  HMMA.16816.F32 R36, R24.reuse, R8, R36 ;  /* 0x000000081824723c */ /* 0x040fe60000001824 */
        /* <DEDUP_REMOVED lines=8> */
[----:B----4-:R-:W-:Y:S03]  /*de000*/  HMMA.16816.F32 R8, R24, R10, R16 ;  /* 0x0000000a1808723c */ /* 0x010fe60000001810 */
[----:B------:R-:W4:Y:S04]  /*de010*/  LDL.LU.64 R18, [R1+0x7740] ;  /* 0x0077400001127983 */ /* 0x000f280000300a00 */
[----:B------:R-:W4:-:S12]  /*de020*/  LDL.LU.64 R16, [R1+0x7738] ;  /* 0x0077380001107983 */ /* 0x000f180000300a00 */
[----:B------:R-:W-:Y:S04]  /*de030*/  STL.64 [R1+0x2750], R8 ;  /* 0x0027500801007387 */ /* 0x000fe80000100a00 */
[----:B------:R0:W-:Y:S04]  /*de040*/  STL.64 [R1+0x2758], R10 ;  /* 0x0027580a01007387 */ /* 0x0001e80000100a00 */
[----:B0-----:R-:W4:Y:S04]  /*de050*/  LDL.LU.64 R10, [R1+0x7730] ;  /* 0x00773000010a7983 */ /* 0x001f280000300a00 */
[----:B------:R-:W4:Y:S01]  /*de060*/  LDL.LU.64 R8, [R1+0x7728] ;  /* 0x0077280001087983 */ /* 0x000f220000300a00 */
[C---:B--2---:R-:W-:Y:S08]  /*de070*/  HMMA.16816.F32 R40, R24.reuse, R44, R40 ;  /* 0x0000002c1828723c */ /* 0x044ff00000001828 */
[C---:B---3--:R-:W-:Y:S08]  /*de080*/  HMMA.16816.F32 R44, R24.reuse, R46, R28 ;  /* 0x0000002e182c723c */ /* 0x048ff0000000181c */
[C---:B------:R-:W-:Y:S03]  /*de090*/  HMMA.16816.F32 R56, R24.reuse, R60, R56 ;  /* 0x0000003c1838723c */ /* 0x040fe60000001838 */
[----:B------:R-:W-:Y:S04]  /*de0a0*/  STL.64 [R1+0x2740], R40 ;  /* 0x0027402801007387 */ /* 0x000fe80000100a00 */
[----:B------:R0:W-:Y:S04]  /*de0b0*/  STL.64 [R1+0x2748], R42 ;  /* 0x0027482a01007387 */ /* 0x0001e80000100a00 */
[----:B0-----:R-:W2:Y:S04]  /*de0c0*/  LDL.LU.64 R42, [R1+0x7720] ;  /* 0x00772000012a7983 */ /* 0x001ea80000300a00 */
[----:B------:R-:W3:Y:S04]  /*de0d0*/  LDL.LU.64 R40, [R1+0x7718] ;  /* 0x0077180001287983 */ /* 0x000ee80000300a00 */
[----:B------:R-:W2:Y:S04]  /*de0e0*/  LDL.LU R31, [R1+0x7710] ;  /* 0x00771000011f7983 */ /* 0x000ea80000300800 */
[----:B------:R-:W-:Y:S04]  /*de0f0*/  STL.64 [R1+0x2730], R44 ;  /* 0x0027302c01007387 */ /* 0x000fe80000100a00 */
[----:B------:R0:W-:Y:S04]  /*de100*/  STL.64 [R1+0x2738], R46 ;  /* 0x0027382e01007387 */ /* 0x0001e80000100a00 */
[----:B0-----:R-:W4:Y:S04]  /*de110*/  LDL.LU.64 R46, [R1+0x7708] ;  /* 0x00770800012e7983 */ /* 0x001f280000300a00 */
        /* <DEDUP_REMOVED lines=15> */
[----:B------:R-:W3:Y:S01]  /*de210*/  LDL.LU.64 R52, [R1+0x76d0] ;  /* 0x0076d00001347983 */ /* 0x000ee20000300a00 */
[C---:B----4-:R-:W-:Y:S08]  /*de220*/  HMMA.16816.F32 R8, R24.reuse, R46, R8 ;  /* 0x0000002e1808723c */ /* 0x050ff00000001808 */
[C---:B------:R-:W-:Y:S01]  /*de230*/  HMMA.16816.F32 R4, R24.reuse, R44, R4 ;  /* 0x0000002c1804723c */ /* 0x040fe20000001804 */
[----:B------:R-:W-:Y:S04]  /*de240*/  STL.64 [R1+0x7438], R58 ;  /* 0x0074383a01007387 */ /* 0x000fe80000100a00 */
[----:B------:R0:W-:Y:S03]  /*de250*/  STL.64 [R1+0x7430], R56 ;  /* 0x0074303801007387 */ /* 0x0001e60000100a00 */
[C---:B--2---:R-:W-:Y:S08]  /*de260*/  HMMA.16816.F32 R16, R24.reuse, R50, R16 ;  /* 0x000000321810723c */ /* 0x044ff00000001810 */
[C---:B---3--:R-:W-:Y:S08]  /*de270*/  HMMA.16816.F32 R12, R24.reuse, R48, R12 ;  /* 0x00000030180c723c */ /* 0x048ff0000000180c */
[C---:B------:R-:W-:Y:S08]  /*de280*/  HMMA.16816.F32 R36, R24.reuse, R54, R36 ;  /* 0x000000361824723c */ /* 0x040ff00000001824 */
        /* <DEDUP_REMOVED lines=33> */
[----:B0-----:R-:W2:Y:S04]  /*de4a0*/  LDL.LU R8, [R1+0x19d0] ;  /* 0x0019d00001087983 */ /* 0x001ea80000300800 */
[----:B------:R-:W2:Y:S04]  /*de4b0*/  LDL.LU R9, [R1+0x19d4] ;  /* 0x0019d40001097983 */ /* 0x000ea80000300800 */
[----:B---3--:R-:W2:Y:S04]  /*de4c0*/  LDL.LU R10, [R1+0x19d8] ;  /* 0x0019d800010a7983 */ /* 0x008ea80000300800 */
[----:B------:R-:W2:Y:S04]  /*de4d0*/  LDL.LU R11, [R1+0x19dc] ;  /* 0x0019dc00010b7983 */ /* 0x000ea80000300800 */
[----:B----4-:R-:W3:Y:S04]  /*de4e0*/  LDL.LU R4, [R1+0x19f0] ;  /* 0x0019f00001047983 */ /* 0x010ee80000300800 */
[----:B------:R-:W3:Y:S04]  /*de4f0*/  LDL.LU R5, [R1+0x19f4] ;  /* 0x0019f40001057983 */ /* 0x000ee80000300800 */
[----:B------:R-:W3:Y:S04]  /*de500*/  LDL.LU R6, [R1+0x19f8] ;  /* 0x0019f80001067983 */ /* 0x000ee80000300800 */
[----:B------:R-:W3:Y:S04]  /*de510*/  LDL.LU R7, [R1+0x19fc] ;  /* 0x0019fc0001077983 */ /* 0x000ee80000300800 */
[----:B-1----:R-:W4:Y:S04]  /*de520*/  LDL.LU R48, [R1+0x1a00] ;  /* 0x001a000001307983 */ /* 0x002f280000300800 */
        /* <DEDUP_REMOVED lines=89> */
[----:B------:R-:W-:Y:S01]  /*deac0*/  STL.64 [R1+0x73c0], R12 ;  /* 0x0073c00c01007387 */ /* 0x000fe20000100a00 */
[----:B------:R-:W-:-:S02]  /*dead0*/  IMAD R29, R29, 0x100, R34 ;  /* 0x000001001d1d7824 */ /* 0x000fc400078e0222 */
[----:B------:R-:W-:Y:S02]  /*deae0*/  IMAD R30, R30, 0x100, R35 ;  /* 0x000001001e1e7824 */ /* 0x000fe400078e0223 */
[----:B------:R-:W-:Y:S02]  /*deaf0*/  IMAD.MOV.U32 R34, RZ, RZ, R41 ;  /* 0x000000ffff227224 */ /* 0x000fe400078e0029 */
[----:B------:R-:W-:Y:S01]  /*deb00*/  IMAD.MOV.U32 R35, RZ, RZ, R40 ;  /* 0x000000ffff237224 */ /* 0x000fe200078e0028 */
[C---:B---3--:R-:W-:Y:S08]  /*deb10*/  HMMA.16816.F32 R8, R24.reuse, R16, R8 ;  /* 0x000000101808723c */ /* 0x048ff00000001808 */
[C---:B--2---:R-:W-:Y:S01]  /*deb20*/  HMMA.16816.F32 R4, R24.reuse, R18, R4 ;  /* 0x000000121804723c */ /* 0x044fe20000001804 */
        /* <DEDUP_REMOVED lines=13> */
[----:B------:R4:W-:Y:S02]  /*dec00*/  STL.64 [R1+0x25e8], R6 ;  /* 0x0025e80601007387 */ /* 0x0009e40000100a00 */
[----:B----4-:R-:W-:Y:S02]  /*dec10*/  HMMA.16816.F32 R4, R24, R36, R52 ;  /* 0x000000241804723c */ /* 0x010fe40000001834 */
[----:B------:R-:W-:Y:S04]  /*dec20*/  STL [R1+0x73a4], R36 ;  /* 0x0073a42401007387 */ /* 0x000fe80000100800 */
[----:B------:R-:W-:-:S13]  /*dec30*/  STL [R1+0x73a0], R37 ;  /* 0x0073a02501007387 */ /* 0x000fda0000100800 */
[----:B------:R-:W-:Y:S04]  /*dec40*/  STL.64 [R1+0x25d0], R4 ;  /* 0x0025d00401007387 */ /* 0x000fe80000100a00 */
[----:B------:R0:W-:Y:S02]  /*dec50*/  STL.64 [R1+0x25d8], R6 ;  /* 0x0025d80601007387 */ /* 0x0001e40000100a00 */
[----:B0-----:R-:W-:Y:S02]  /*dec60*/  HMMA.16816.F32 R4, R24, R38, R56 ;  /* 0x000000261804723c */ /* 0x001fe40000001838 */
[----:B------:R-:W-:Y:S04]  /*dec70*/  STL [R1+0x73ac], R38 ;  /* 0x0073ac2601007387 */ /* 0x000fe80000100800 */
[----:B------:R-:W-:Y:S01]  /*dec80*/  STL [R1+0x73a8], R39 ;  /* 0x0073a82701007387 */ /* 0x000fe20000100800 */
[----:B------:R-:W-:-:S12]  /*dec90*/  IMAD.MOV.U32 R55, RZ, RZ, R31 ;  /* 0x000000ffff377224 */ /* 0x000fd800078e001f */
[----:B------:R-:W-:Y:S04]  /*deca0*/  STL.64 [R1+0x25c0], R4 ;  /* 0x0025c00401007387 */ /* 0x000fe80000100a00 */
[----:B------:R0:W-:Y:S04]  /*decb0*/  STL.64 [R1+0x25c8], R6 ;  /* 0x0025c80601007387 */ /* 0x0001e80000100a00 */
[----:B------:R-:W2:Y:S04]  /*decc0*/  LDL.LU R41, [R1+0x7648] ;  /* 0x0076480001297983 */ /* 0x000ea80000300800 */
[----:B------:R-:W3:Y:S04]  /*decd0*/  LDL.LU R40, [R1+0x7644] ;  /* 0x0076440001287983 */ /* 0x000ee80000300800 */
[----:B------:R-:W-:Y:S04]  /*dece0*/  STL.64 [R1+0x7568], R34 ;  /* 0x0075682201007387 */ /* 0x000fe80000100a00 */
[----:B------:R-:W-:Y:S04]  /*decf0*/  STL.64 [R1+0x7560], R32 ;  /* 0x0075602001007387 */ /* 0x000fe80000100a00 */
[----:B------:R-:W4:Y:S04]  /*ded00*/  LDL R54, [R1+0xc0] ;  /* 0x0000c00001367983 */ /* 0x000f280000100800 */
        /* <DEDUP_REMOVED lines=10> */
[----:B------:R-:W3:Y:S04]  /*dedb0*/  LDL.LU R41, [R1+0x7638] ;  /* 0x0076380001297983 */ /* 0x000ee80000300800 */
[----:B------:R-:W-:Y:S04]  /*dedc0*/  STL.64 [R1+0x7588], R54 ;  /* 0x0075883601007387 */ /* 0x000fe80000100a00 */
[----:B------:R-:W-:Y:S04]  /*dedd0*/  STL.64 [R1+0x7580], R52 ;  /* 0x0075803401007387 */ /* 0x000fe80000100a00 */
[----:B------:R-:W4:Y:S04]  /*dede0*/  LDL.LU R44, [R1+0x1840] ;  /* 0x00184000012c7983 */ /* 0x000f280000300800 */
[----:B------:R-:W4:Y:S04]  /*dedf0*/  LDL.LU R45, [R1+0x1844] ;  /* 0x00184400012d7983 */ /* 0x000f280000300800 */
[----:B------:R-:W2:Y:S04]  /*dee00*/  LDL.LU R46, [R1+0x1848] ;  /* 0x00184800012e7983 */ /* 0x000ea80000300800 */
[----:B------:R-:W2:Y:S04]  /*dee10*/  LDL.LU R47, [R1+0x184c] ;  /* 0x00184c00012f7983 */ /* 0x000ea80000300800 */
[----:B--2---:R-:W-:Y:S04]  /*dee20*/  STL.64 [R1+0x7598], R46 ;  /* 0x0075982e01007387 */ /* 0x004fe80000100a00 */
[----:B----4-:R-:W-:Y:S04]  /*dee30*/  STL.64 [R1+0x7590], R44 ;  /* 0x0075902c01007387 */ /* 0x010fe80000100a00 */
[----:B0-----:R-:W2:Y:S04]  /*dee40*/  LDL R6, [R1+0xd0] ;  /* 0x0000d00001067983 */ /* 0x001ea80000100800 */
[----:B------:R-:W4:Y:S04]  /*dee50*/  LDL.LU R8, [R1+0x1850] ;  /* 0x0018500001087983 */ /* 0x000f280000300800 */
[----:B------:R-:W4:Y:S04]  /*dee60*/  LDL.LU R9, [R1+0x1854] ;  /* 0x0018540001097983 */ /* 0x000f280000300800 */
[----:B------:R-:W2:Y:S04]  /*dee70*/  LDL.LU R10, [R1+0x1858] ;  /* 0x00185800010a7983 */ /* 0x000ea80000300800 */
[----:B------:R-:W2:Y:S04]  /*dee80*/  LDL.LU R11, [R1+0x185c] ;  /* 0x00185c00010b7983 */ /* 0x000ea80000300800 */
[----:B------:R-:W4:Y:S04]  /*dee90*/  LDL.LU R36, [R1+0x9c0] ;  /* 0x0009c00001247983 */ /* 0x000f280000300800 */
[----:B------:R-:W4:Y:S04]  /*deea0*/  LDL.LU R37, [R1+0x9c4] ;  /* 0x0009c40001257983 */ /* 0x000f280000300800 */
[----:B------:R-:W4:Y:S01]  /*deeb0*/  LDL.LU R38, [R1+0x9c8] ;  /* 0x0009c80001267983 */ /* 0x000f220000300800 */
[----:B------:R-:W-:-:S03]  /*deec0*/  IMAD R28, R28, 0x100, R61 ;  /* 0x000001001c1c7824 */ /* 0x000fc600078e023d */
[----:B------:R-:W4:Y:S01]  /*deed0*/  LDL.LU R39, [R1+0x9cc] ;  /* 0x0009cc0001277983 */ /* 0x000f220000300800 */
[----:B------:R-:W-:-:S03]  /*deee0*/  IMAD.MOV.U32 R7, RZ, RZ, R31 ;  /* 0x000000ffff077224 */ /* 0x000fc600078e001f */
[----:B------:R-:W4:Y:S04]  /*deef0*/  LDL.LU R61, [R1+0x6508] ;  /* 0x00650800013d7983 */ /* 0x000f280000300800 */
[----:B------:R-:W4:Y:S01]  /*def00*/  LDL.LU R31, [R1+0x6504] ;  /* 0x00650400011f7983 */ /* 0x000f220000300800 */
[----:B---3--:R-:W-:Y:S02]  /*def10*/  IMAD.MOV.U32 R4, RZ, RZ, R41 ;  /* 0x000000ffff047224 */ /* 0x008fe400078e0029 */
[----:B------:R-:W-:Y:S01]  /*def20*/  IMAD.MOV.U32 R5, RZ, RZ, R40 ;  /* 0x000000ffff057224 */ /* 0x000fe200078e0028 */
[----:B--2---:R-:W-:Y:S04]  /*def30*/  STL.64 [R1+0x75a8], R10 ;  /* 0x0075a80a01007387 */ /* 0x004fe80000100a00 */
[----:B----4-:R-:W-:Y:S04]  /*def40*/  STL.64 [R1+0x75a0], R8 ;  /* 0x0075a00801007387 */ /* 0x010fe80000100a00 */
        /* <DEDUP_REMOVED lines=14> */
[----:B------:R-:W0:Y:S04]  /*df030*/  LDL.LU R40, [R1+0x762c] ;  /* 0x00762c0001287983 */ /* 0x000e280000300800 */
[----:B------:R-:W0:Y:S04]  /*df040*/  LDL.LU R41, [R1+0x7628] ;  /* 0x0076280001297983 */ /* 0x000e280000300800 */
[----:B------:R-:W-:Y:S04]  /*df050*/  STL.64 [R1+0x75d8], R18 ;  /* 0x0075d81201007387 */ /* 0x000fe80000100a00 */
[----:B------:R-:W-:Y:S04]  /*df060*/  STL.64 [R1+0x75d0], R16 ;  /* 0x0075d01001007387 */ /* 0x000fe80000100a00 */
        /* <DEDUP_REMOVED lines=10> */
[----:B0-----:R-:W-:Y:S03]  /*df110*/  HMMA.16816.F32 R4, R24, R40, R36 ;  /* 0x000000281804723c */ /* 0x001fe60000001824 */
[----:B----4-:R-:W-:Y:S04]  /*df120*/  STL.64 [R1+0x7600], R58 ;  /* 0x0076003a01007387 */ /* 0x010fe80000100a00 */
[----:B---3--:R0:W-:Y:S04]  /*df130*/  STL.64 [R1+0x75f8], R56 ;  /* 0x0075f83801007387 */ /* 0x0081e80000100a00 */
[----:B------:R-:W3:Y:S08]  /*df140*/  LDL R34, [R1+0xf8] ;  /* 0x0000f80001227983 */ /* 0x000ef00000100800 */
[----:B------:R-:W-:Y:S04]  /*df150*/  STL.64 [R1+0x1930], R4 ;  /* 0x0019300401007387 */ /* 0x000fe80000100a00 */
[----:B------:R-:W-:Y:S04]  /*df160*/  STL.64 [R1+0x1938], R6 ;  /* 0x0019380601007387 */ /* 0x000fe80000100a00 */
[----:B------:R-:W3:Y:S04]  /*df170*/  LDL R35, [R1+0xfc] ;  /* 0x0000fc0001237983 */ /* 0x000ee80000100800 */
[----:B------:R-:W4:Y:S04]  /*df180*/  LDL R32, [R1+0x100] ;  /* 0x0001000001207983 */ /* 0x000f280000100800 */
[----:B------:R-:W4:Y:S04]  /*df190*/  LDL R33, [R1+0x104] ;  /* 0x0001040001217983 */ /* 0x000f280000100800 */
[----:B---3--:R3:W-:Y:S04]  /*df1a0*/  STL.64 [R1+0x7610], R34 ;  /* 0x0076102201007387 */ /* 0x0087e80000100a00 */
[----:B----4-:R-:W-:Y:S04]  /*df1b0*/  STL.64 [R1+0x7608], R32 ;  /* 0x0076082001007387 */ /* 0x010fe80000100a00 */
[----:B------:R-:W4:Y:S04]  /*df1c0*/  LDL.LU R52, [R1+0x18b0] ;  /* 0x0018b00001347983 */ /* 0x000f280000300800 */
[----:B------:R-:W4:Y:S04]  /*df1d0*/  LDL.LU R53, [R1+0x18b4] ;  /* 0x0018b40001357983 */ /* 0x000f280000300800 */
[----:B------:R-:W2:Y:S04]  /*df1e0*/  LDL.LU R54, [R1+0x18b8] ;  /* 0x0018b80001367983 */ /* 0x000ea80000300800 */
[----:B------:R-:W2:Y:S01]  /*df1f0*/  LDL.LU R55, [R1+0x18bc] ;  /* 0x0018bc0001377983 */ /* 0x000ea20000300800 */
[----:B------:R-:W-:-:S03]  /*df200*/  IMAD R31, R31, 0x100, R61 ;  /* 0x000001001f1f7824 */ /* 0x000fc600078e023d */
[----:B--2---:R-:W-:Y:S04]  /*df210*/  STL.64 [R1+0x7620], R54 ;  /* 0x0076203601007387 */ /* 0x004fe80000100a00 */
[----:B----4-:R2:W-:Y:S04]  /*df220*/  STL.64 [R1+0x7618], R52 ;  /* 0x0076183401007387 */ /* 0x0105e80000100a00 */
[----:B------:R-:W4:Y:S04]  /*df230*/  LDL R46, [R1+0x108] ;  /* 0x00010800012e7983 */ /* 0x000f280000100800 */
[----:B------:R-:W4:Y:S04]  /*df240*/  LDL R47, [R1+0x10c] ;  /* 0x00010c00012f7983 */ /* 0x000f280000100800 */
[----:B-1----:R-:W4:Y:S04]  /*df250*/  LDL.LU R20, [R1+0x18e0] ;  /* 0x0018e00001147983 */ /* 0x002f280000300800 */
        /* <DEDUP_REMOVED lines=15> */
[----:B---3--:R-:W3:Y:S04]  /*df350*/  LDL R34, [R1+0x138] ;  /* 0x0001380001227983 */ /* 0x008ee80000100800 */
[----:B------:R-:W3:Y:S04]  /*df360*/  LDL R35, [R1+0x13c] ;  /* 0x00013c0001237983 */ /* 0x000ee80000100800 */
[----:B--2---:R-:W3:Y:S04]  /*df370*/  LDL.LU R52, [R1+0x1920] ;  /* 0x0019200001347983 */ /* 0x004ee80000300800 */
[----:B------:R-:W3:Y:S04]  /*df380*/  LDL.LU R53, [R1+0x1924] ;  /* 0x0019240001357983 */ /* 0x000ee80000300800 */
[----:B------:R-:W3:Y:S04]  /*df390*/  LDL.LU R54, [R1+0x1928] ;  /* 0x0019280001367983 */ /* 0x000ee80000300800 */
[----:B------:R-:W3:Y:S04]  /*df3a0*/  LDL.LU R55, [R1+0x192c] ;  /* 0x00192c0001377983 */ /* 0x000ee80000300800 */
        /* <DEDUP_REMOVED lines=20> */
[----:B------:R0:W-:Y:S01]  /*df4f0*/  STL.64 [R1+0x7400], R40 ;  /* 0x0074002801007387 */ /* 0x0001e20000100a00 */
[----:B------:R-:W-:-:S02]  /*df500*/  F2FP.F16.E4M3.UNPACK_B R26, R30 ;  /* 0x0000001eff1a723e */ /* 0x000fc400020006ff */
[----:B------:R-:W-:Y:S02]  /*df510*/  F2FP.F16.E4M3.UNPACK_B R27, R31 ;  /* 0x0000001fff1b723e */ /* 0x000fe400020006ff */
[----:B------:R-:W-:Y:S02]  /*df520*/  F2FP.F16.E4M3.UNPACK_B R24, R28 ;  /* 0x0000001cff18723e */ /* 0x000fe400020006ff */
[----:B------:R-:W-:Y:S01]  /*df530*/  F2FP.F16.E4M3.UNPACK_B R25, R29 ;  /* 0x0000001dff19723e */ /* 0x000fe200020006ff */
[----:B0-----:R-:W2:Y:S04]  /*df540*/  LDL.LU R40, [R1+0x1880] ;  /* 0x0018800001287983 */ /* 0x001ea80000300800 */
[----:B------:R-:W2:Y:S04]  /*df550*/  LDL.LU R41, [R1+0x1884] ;  /* 0x0018840001297983 */ /* 0x000ea80000300800 */
[----:B------:R-:W2:Y:S04]  /*df560*/  LDL.LU R42, [R1+0x1888] ;  /* 0x00188800012a7983 */ /* 0x000ea80000300800 */
[----:B------:R-:W2:Y:S04]  /*df570*/  LDL.LU R43, [R1+0x188c] ;  /* 0x00188c00012b7983 */ /* 0x000ea80000300800 */
[----:B------:R-:W2:Y:S04]  /*df580*/  LDL.64 R30, [R1+0x118] ;  /* 0x00011800011e7983 */ /* 0x000ea80000100a00 */
[----:B------:R-:W2:Y:S04]  /*df590*/  LDL R28, [R1+0xf0] ;  /* 0x0000f000011c7983 */ /* 0x000ea80000100800 */
[----:B------:R-:W2:Y:S01]  /*df5a0*/  LDL R29, [R1+0xf4] ;  /* 0x0000f400011d7983 */ /* 0x000ea20000100800 */
[----:B---3--:R-:W-:Y:S03]  /*df5b0*/  HMMA.16816.F32 R32, R24, R34, R52 ;  /* 0x000000221820723c */ /* 0x008fe60000001834 */
[----:B------:R-:W3:Y:S04]  /*df5c0*/  LDL.LU.64 R54, [R1+0x7620] ;  /* 0x0076200001367983 */ /* 0x000ee80000300a00 */
[----:B------:R-:W3:-:S12]  /*df5d0*/  LDL.LU.64 R52, [R1+0x7618] ;  /* 0x0076180001347983 */ /* 0x000ed80000300a00 */
[----:B------:R-:W-:Y:S04]  /*df5e0*/  STL.64 [R1+0x25b0], R32 ;  /* 0x0025b02001007387 */ /* 0x000fe80000100a00 */
[----:B------:R0:W-:Y:S04]  /*df5f0*/  STL.64 [R1+0x25b8], R34 ;  /* 0x0025b82201007387 */ /* 0x0001e80000100a00 */
[----:B0-----:R-:W3:Y:S04]  /*df600*/  LDL.LU.64 R34, [R1+0x7610] ;  /* 0x0076100001227983 */ /* 0x001ee80000300a00 */
[----:B------:R-:W3:Y:S01]  /*df610*/  LDL.LU.64 R32, [R1+0x7608] ;  /* 0x0076080001207983 */ /* 0x000ee20000300a00 */
[C---:B----4-:R-:W-:Y:S08]  /*df620*/  HMMA.16816.F32 R56, R24.reuse, R38, R56 ;  /* 0x000000261838723c */ /* 0x050ff00000001838 */
[C---:B--2---:R-:W-:Y:S08]  /*df630*/  HMMA.16816.F32 R12, R24.reuse, R60, R12 ;  /* 0x0000003c180c723c */ /* 0x044ff0000000180c */
[C---:B------:R-:W-:Y:S08]  /*df640*/  HMMA.16816.F32 R16, R24.reuse, R36, R16 ;  /* 0x000000241810723c */ /* 0x040ff00000001810 */
[C---:B------:R-:W-:Y:S08]  /*df650*/  HMMA.16816.F32 R20, R24.reuse, R30, R20 ;  /* 0x0000001e1814723c */ /* 0x040ff00000001814 */
[----:B------:R-:W-:Y:S01]  /*df660*/  HMMA.16816.F32 R4, R24, R44, R4 ;  /* 0x0000002c1804723c */ /* 0x000fe20000001804 */
[----:B------:R-:W-:-:S02]  /*df670*/  IMAD.MOV.U32 R38, RZ, RZ, R60 ;  /* 0x000000ffff267224 */ /* 0x000fc400078e003c */
[----:B------:R-:W-:Y:S01]  /*df680*/  IMAD.MOV.U32 R39, RZ, RZ, R61 ;  /* 0x000000ffff277224 */ /* 0x000fe200078e003d */
[----:B------:R-:W-:Y:S04]  /*df690*/  STL.64 [R1+0x25a0], R56 ;  /* 0x0025a03801007387 */ /* 0x000fe80000100a00 */
[----:B------:R0:W-:Y:S01]  /*df6a0*/  STL.64 [R1+0x25a8], R58 ;  /* 0x0025a83a01007387 */ /* 0x0001e20000100a00 */
[----:B------:R-:W-:-:S03]  /*df6b0*/  IMAD.MOV.U32 R36, RZ, RZ, R30 ;  /* 0x000000ffff247224 */ /* 0x000fc600078e001e */
[----:B0-----:R-:W2:Y:S04]  /*df6c0*/  LDL.LU.64 R58, [R1+0x7600] ;  /* 0x00760000013a7983 */ /* 0x001ea80000300a00 */
[----:B------:R-:W2:Y:S04]  /*df6d0*/  LDL.LU.64 R56, [R1+0x75f8] ;  /* 0x0075f80001387983 */ /* 0x000ea80000300a00 */
[----:B------:R-:W-:Y:S04]  /*df6e0*/  STL.64 [R1+0x2590], R12 ;  /* 0x0025900c01007387 */ /* 0x000fe80000100a00 */
[----:B------:R0:W-:Y:S01]  /*df6f0*/  STL.64 [R1+0x2598], R14 ;  /* 0x0025980e01007387 */ /* 0x0001e20000100a00 */
[----:B------:R-:W-:-:S03]  /*df700*/  IMAD.MOV.U32 R37, RZ, RZ, R31 ;  /* 0x000000ffff257224 */ /* 0x000fc600078e001f */
[----:B0-----:R-:W4:Y:S04]  /*df710*/  LDL.LU.64 R14, [R1+0x75f0] ;  /* 0x0075f000010e7983 */ /* 0x001f280000300a00 */
[----:B------:R-:W4:Y:S04]  /*df720*/  LDL.LU.64 R12, [R1+0x75e8] ;  /* 0x0075e800010c7983 */ /* 0x000f280000300a00 */
[----:B------:R-:W2:Y:S04]  /*df730*/  LDL.LU.64 R60, [R1+0x75e0] ;  /* 0x0075e000013c7983 */ /* 0x000ea80000300a00 */
        /* <DEDUP_REMOVED lines=26> */
[C---:B------:R-:W-:Y:S11]  /*df8e0*/  HMMA.16816.F32 R32, R24.reuse, R34, R48 ;  /* 0x000000221820723c */ /* 0x040ff60000001830 */
        /* <DEDUP_REMOVED lines=13> */
[C---:B----4-:R-:W-:Y:S08]  /*df9c0*/  HMMA.16816.F32 R12, R24.reuse, R4, R12 ;  /* 0x00000004180c723c */ /* 0x050ff0000000180c */
        /* <DEDUP_REMOVED lines=11> */
[C---:B---3--:R-:W-:Y:S08]  /*dfa80*/  HMMA.16816.F32 R4, R24.reuse, R52, R44 ;  /* 0x000000341804723c */ /* 0x048ff0000000182c */
[C---:B0-----:R-:W-:Y:S08]  /*dfa90*/  HMMA.16816.F32 R12, R24.reuse, R54, R48 ;  /* 0x00000036180c723c */ /* 0x041ff00000001830 */
[----:B-1----:R-:W-:Y:S03]  /*dfaa0*/  HMMA.16816.F32 R8, R24, R34, R56 ;  /* 0x000000221808723c */ /* 0x002fe60000001838 */
[----:B------:R0:W-:Y:S04]  /*dfab0*/  STL.64 [R1+0x24d0], R4 ;  /* 0x0024d00401007387 */ /* 0x0001e80000100a00 */
[----:B------:R1:W-:Y:S04]  /*dfac0*/  STL.64 [R1+0x24d8], R6 ;  /* 0x0024d80601007387 */ /* 0x0003e80000100a00 */
[----:B0-----:R-:W2:Y:S04]  /*dfad0*/  LDL.LU R4, [R1+0x1710] ;  /* 0x0017100001047983 */ /* 0x001ea80000300800 */
[----:B------:R-:W-:Y:S04]  /*dfae0*/  STL.64 [R1+0x24c0], R12 ;  /* 0x0024c00c01007387 */ /* 0x000fe80000100a00 */
[----:B------:R-:W-:Y:S04]  /*dfaf0*/  STL.64 [R1+0x24c8], R14 ;  /* 0x0024c80e01007387 */ /* 0x000fe80000100a00 */
[----:B------:R-:W-:Y:S04]  /*dfb00*/  STL.64 [R1+0x24b0], R8 ;  /* 0x0024b00801007387 */ /* 0x000fe80000100a00 */
[----:B------:R0:W-:Y:S04]  /*dfb10*/  STL.64 [R1+0x24b8], R10 ;  /* 0x0024b80a01007387 */ /* 0x0001e80000100a00 */
        /* <DEDUP_REMOVED lines=8> */
[----:B------:R-:W3:Y:S01]  /*dfba0*/  LDL.LU R19, [R1+0x173c] ;  /* 0x00173c0001137983 */ /* 0x000ee20000300800 */
[----:B0-----:R-:W-:-:S02]  /*dfbb0*/  IMAD.MOV.U32 R10, RZ, RZ, R33 ;  /* 0x000000ffff0a7224 */ /* 0x001fc400078e0021 */
[----:B------:R-:W-:Y:S01]  /*dfbc0*/  IMAD.MOV.U32 R11, RZ, RZ, R32 ;  /* 0x000000ffff0b7224 */ /* 0x000fe200078e0020 */
[----:B---3--:R0:W-:Y:S04]  /*dfbd0*/  STL.64 [R1+0x7488], R18 ;  /* 0x0074881201007387 */ /* 0x0081e80000100a00 */
[----:B--2---:R-:W-:Y:S04]  /*dfbe0*/  STL.64 [R1+0x7480], R16 ;  /* 0x0074801001007387 */ /* 0x004fe80000100a00 */
[----:B------:R-:W2:Y:S04]  /*dfbf0*/  LDL R8, [R1+0x50] ;  /* 0x0000500001087983 */ /* 0x000ea80000100800 */
[----:B------:R-:W2:Y:S04]  /*dfc00*/  LDL R9, [R1+0x54] ;  /* 0x0000540001097983 */ /* 0x000ea80000100800 */
[----:B------:R-:W-:Y:S04]  /*dfc10*/  STL.64 [R1+0x7498], R10 ;  /* 0x0074980a01007387 */ /* 0x000fe80000100a00 */
        /* <DEDUP_REMOVED lines=22> */
[----:B------:R-:W-:Y:S04]  /*dfd80*/  STL.64 [R1+0x74c0], R32 ;  /* 0x0074c02001007387 */ /* 0x000fe80000100a00 */
[----:B------:R-:W2:Y:S04]  /*dfd90*/  LDL R54, [R1+0x68] ;  /* 0x0000680001367983 */ /* 0x000ea80000100800 */
[----:B------:R-:W0:Y:S04]  /*dfda0*/  LDL.LU R0, [R1+0x7554] ;  /* 0x0075540001007983 */ /* 0x000e280000300800 */
[----:B-1----:R-:W4:Y:S04]  /*dfdb0*/  LDL.LU R4, [R1+0x1790] ;  /* 0x0017900001047983 */ /* 0x002f280000300800 */
[----:B------:R-:W4:Y:S04]  /*dfdc0*/  LDL.LU R5, [R1+0x1794] ;  /* 0x0017940001057983 */ /* 0x000f280000300800 */
[----:B------:R-:W2:Y:S04]  /*dfdd0*/  LDL.LU R6, [R1+0x1798] ;  /* 0x0017980001067983 */ /* 0x000ea80000300800 */
[----:B------:R-:W2:Y:S01]  /*dfde0*/  LDL.LU R7, [R1+0x179c] ;  /* 0x00179c0001077983 */ /* 0x000ea20000300800 */
[----:B0-----:R-:W-:-:S03]  /*dfdf0*/  IMAD.MOV.U32 R19, RZ, RZ, R0 ;  /* 0x000000ffff137224 */ /* 0x001fc600078e0000 */
[----:B--2---:R-:W-:Y:S04]  /*dfe00*/  STL.64 [R1+0x74d8], R6 ;  /* 0x0074d80601007387 */ /* 0x004fe80000100a00 */
[----:B----4-:R0:W-:Y:S04]  /*dfe10*/  STL.64 [R1+0x74d0], R4 ;  /* 0x0074d00401007387 */ /* 0x0101e80000100a00 */
        /* <DEDUP_REMOVED lines=9> */
[----:B------:R-:W2:Y:S04]  /*dfeb0*/  LDL R38, [R1+0x88] ;  /* 0x0000880001267983 */ /* 0x000ea80000100800 */
[----:B------:R-:W4:Y:S04]  /*dfec0*/  LDL.LU R0, [R1+0x754c] ;  /* 0x00754c0001007983 */ /* 0x000f280000300800 */
[----:B0-----:R-:W2:Y:S04]  /*dfed0*/  LDL.LU R4, [R1+0x17d0] ;  /* 0x0017d00001047983 */ /* 0x001ea80000300800 */
[----:B------:R-:W2:Y:S04]  /*dfee0*/  LDL.LU R5, [R1+0x17d4] ;  /* 0x0017d40001057983 */ /* 0x000ea80000300800 */
[----:B------:R-:W2:Y:S04]  /*dfef0*/  LDL.LU R6, [R1+0x17d8] ;  /* 0x0017d80001067983 */ /* 0x000ea80000300800 */
[----:B------:R-:W2:Y:S04]  /*dff00*/  LDL.LU R7, [R1+0x17dc] ;  /* 0x0017dc0001077983 */ /* 0x000ea80000300800 */
[----:B--2---:R-:W-:Y:S04]  /*dff10*/  STL.64 [R1+0x74f8], R6 ;  /* 0x0074f80601007387 */ /* 0x004fe80000100a00 */
[----:B------:R0:W-:Y:S04]  /*dff20*/  STL.64 [R1+0x74f0], R4 ;  /* 0x0074f00401007387 */ /* 0x0001e80000100a00 */
[----:B-1----:R-:W2:Y:S04]  /*dff30*/  LDL R42, [R1+0x98] ;  /* 0x00009800012a7983 */ /* 0x002ea80000100800 */
[----:B------:R-:W2:Y:S04]  /*dff40*/  LDL R43, [R1+0x9c] ;  /* 0x00009c00012b7983 */ /* 0x000ea80000100800 */
[----:B--2---:R-:W-:Y:S04]  /*dff50*/  STL.64 [R1+0x7500], R42 ;  /* 0x0075002a01007387 */ /* 0x004fe80000100a00 */
        /* <DEDUP_REMOVED lines=27> */
[----:B0-----:R-:W2:Y:S04]  /*e0110*/  LDL.LU R4, [R1+0x1810] ;  /* 0x0018100001047983 */ /* 0x001ea80000300800 */
        /* <DEDUP_REMOVED lines=56> */
[----:B0-----:R-:W3:Y:S04]  /*e04a0*/  LDL.LU.64 R42, [R1+0x74e8] ;  /* 0x0074e800012a7983 */ /* 0x001ee80000300a00 */
[----:B------:R-:W3:Y:S01]  /*e04b0*/  LDL.LU.64 R40, [R1+0x74e0] ;  /* 0x0074e00001287983 */ /* 0x000ee20000300a00 */
[----:B----4-:R-:W-:Y:S01]  /*e04c0*/  IMAD.MOV.U32 R0, RZ, RZ, R37 ;  /* 0x000000ffff007224 */ /* 0x010fe200078e0025 */
[C---:B--2---:R-:W-:Y:S08]  /*e04d0*/  HMMA.16816.F32 R4, R24.reuse, R36, R4 ;  /* 0x000000241804723c */ /* 0x044ff00000001804 */
[C---:B---3--:R-:W-:Y:S11]  /*e04e0*/  HMMA.16816.F32 R36, R24.reuse, R38, R32 ;  /* 0x000000261824723c */ /* 0x048ff60000001820 */
[----:B------:R-:W-:Y:S04]  /*e04f0*/  STL.64 [R1+0x2460], R4 ;  /* 0x0024600401007387 */ /* 0x000fe80000100a00 */
[----:B------:R0:W-:Y:S04]  /*e0500*/  STL.64 [R1+0x2468], R6 ;  /* 0x0024680601007387 */ /* 0x0001e80000100a00 */
[----:B0-----:R-:W2:Y:S04]  /*e0510*/  LDL.LU.64 R6, [R1+0x74d8] ;  /* 0x0074d80001067983 */ /* 0x001ea80000300a00 */
[----:B------:R-:W2:Y:S04]  /*e0520*/  LDL.LU.64 R4, [R1+0x74d0] ;  /* 0x0074d00001047983 */ /* 0x000ea80000300a00 */
[----:B------:R0:W-:Y:S04]  /*e0530*/  STL [R1+0x7340], R0 ;  /* 0x0073400001007387 */ /* 0x0001e80000100800 */
[----:B------:R-:W3:Y:S04]  /*e0540*/  LDL.LU.64 R34, [R1+0x74c8] ;  /* 0x0074c80001227983 */ /* 0x000ee80000300a00 */
[----:B------:R-:W3:Y:S01]  /*e0550*/  LDL.LU.64 R32, [R1+0x74c0] ;  /* 0x0074c00001207983 */ /* 0x000ee20000300a00 */
[----:B------:R-:W-:Y:S03]  /*e0560*/  HMMA.16816.F32 R40, R24, R16, R40 ;  /* 0x000000101828723c */ /* 0x000fe60000001828 */
[----:B------:R-:W-:Y:S04]  /*e0570*/  STL.64 [R1+0x2450], R36 ;  /* 0x0024502401007387 */ /* 0x000fe80000100a00 */
[----:B------:R1:W-:Y:S01]  /*e0580*/  STL.64 [R1+0x2458], R38 ;  /* 0x0024582601007387 */ /* 0x0003e20000100a00 */
[----:B0-----:R-:W-:-:S02]  /*e0590*/  IMAD.MOV.U32 R0, RZ, RZ, R17 ;  /* 0x000000ffff007224 */ /* 0x001fc400078e0011 */
[----:B------:R-:W-:Y:S01]  /*e05a0*/  HMMA.16816.F32 R16, R24, R18, R8 ;  /* 0x000000121810723c */ /* 0x000fe20000001808 */
[----:B-1----:R-:W4:Y:S04]  /*e05b0*/  LDL.LU.64 R38, [R1+0x74b8] ;  /* 0x0074b80001267983 */ /* 0x002f280000300a00 */
[----:B------:R-:W4:Y:S04]  /*e05c0*/  LDL.LU.64 R36, [R1+0x74b0] ;  /* 0x0074b00001247983 */ /* 0x000f280000300a00 */
[----:B------:R-:W-:Y:S04]  /*e05d0*/  STL.64 [R1+0x2440], R40 ;  /* 0x0024402801007387 */ /* 0x000fe80000100a00 */
[----:B------:R0:W-:Y:S04]  /*e05e0*/  STL.64 [R1+0x2448], R42 ;  /* 0x0024482a01007387 */ /* 0x0001e80000100a00 */
[----:B0-----:R-:W4:Y:S04]  /*e05f0*/  LDL.LU.64 R42, [R1+0x74a8] ;  /* 0x0074a800012a7983 */ /* 0x001f280000300a00 */
[----:B------:R-:W4:Y:S04]  /*e0600*/  LDL.LU.64 R40, [R1+0x74a0] ;  /* 0x0074a00001287983 */ /* 0x000f280000300a00 */
[----:B------:R0:W-:Y:S04]  /*e0610*/  STL [R1+0x7344], R0 ;  /* 0x0073440001007387 */ /* 0x0001e80000100800 */
[----:B------:R-:W4:Y:S04]  /*e0620*/  LDL.LU.64 R10, [R1+0x7498] ;  /* 0x00749800010a7983 */ /* 0x000f280000300a00 */
[----:B------:R-:W4:Y:S01]  /*e0630*/  LDL.LU.64 R8, [R1+0x7490] ;  /* 0x0074900001087983 */ /* 0x000f220000300a00 */
[----:B0-----:R-:W-:-:S03]  /*e0640*/  IMAD.MOV.U32 R0, RZ, RZ, R53 ;  /* 0x000000ffff007224 */ /* 0x001fc600078e0035 */
[----:B------:R-:W-:Y:S04]  /*e0650*/  STL.64 [R1+0x2430], R16 ;  /* 0x0024301001007387 */ /* 0x000fe80000100a00 */
[----:B------:R0:W-:Y:S04]  /*e0660*/  STL.64 [R1+0x2438], R18 ;  /* 0x0024381201007387 */ /* 0x0001e80000100a00 */
[----:B0-----:R-:W4:Y:S04]  /*e0670*/  LDL.LU.64 R18, [R1+0x7488] ;  /* 0x0074880001127983 */ /* 0x001f280000300a00 */
[----:B------:R-:W4:Y:S01]  /*e0680*/  LDL.LU.64 R16, [R1+0x7480] ;  /* 0x0074800001107983 */ /* 0x000f220000300a00 */
[C---:B--2---:R-:W-:Y:S08]  /*e0690*/  HMMA.16816.F32 R4, R24.reuse, R52, R4 ;  /* 0x000000341804723c */ /* 0x044ff00000001804 */
[C---:B------:R-:W-:Y:S08]  /*e06a0*/  HMMA.16816.F32 R52, R24.reuse, R54, R48 ;  /* 0x000000361834723c */ /* 0x040ff00000001830 */
[C---:B---3--:R-:W-:Y:S03]  /*e06b0*/  HMMA.16816.F32 R32, R24.reuse, R30, R32 ;  /* 0x0000001e1820723c */ /* 0x048fe60000001820 */
        /* <DEDUP_REMOVED lines=15> */
[----:B----4-:R-:W-:Y:S01]  /*e07b0*/  HMMA.16816.F32 R36, R24, R28, R36 ;  /* 0x0000001c1824723c */ /* 0x010fe20000001824 */
[----:B------:R-:W-:-:S07]  /*e07c0*/  IMAD.MOV.U32 R0, RZ, RZ, R31 ;  /* 0x000000ffff007224 */ /* 0x000fce00078e001f */
[C---:B------:R-:W-:Y:S08]  /*e07d0*/  HMMA.16816.F32 R28, R24.reuse, R8, R40 ;  /* 0x00000008181c723c */ /* 0x040ff00000001828 */
[C---:B------:R-:W-:Y:S03]  /*e07e0*/  HMMA.16816.F32 R8, R24.reuse, R10, R12 ;  /* 0x0000000a1808723c */ /* 0x040fe6000000180c */
[----:B------:R-:W-:Y:S04]  /*e07f0*/  STL.64 [R1+0x1d10], R36 ;  /* 0x001d102401007387 */ /* 0x000fe80000100a00 */
[----:B------:R-:W-:Y:S04]  /*e0800*/  STL.64 [R1+0x1d18], R38 ;  /* 0x001d182601007387 */ /* 0x000fe80000100a00 */
        /* <DEDUP_REMOVED lines=19> */
[----:B------:R-:W-:Y:S01]  /*e0940*/  STL [R1+0x72a0], R33 ;  /* 0x0072a02101007387 */ /* 0x000fe20000100800 */
[----:B------:R-:W-:Y:S02]  /*e0950*/  IMAD.MOV.U32 R35, RZ, RZ, R58 ;  /* 0x000000ffff237224 */ /* 0x000fe400078e003a */
[----:B------:R-:W-:-:S06]  /*e0960*/  IMAD.MOV.U32 R34, RZ, RZ, R59 ;  /* 0x000000ffff227224 */ /* 0x000fcc00078e003b */
[----:B------:R0:W-:Y:S04]  /*e0970*/  STL.64 [R1+0x1cb0], R4 ;  /* 0x001cb00401007387 */ /* 0x0001e80000100a00 */
[----:B------:R1:W-:Y:S04]  /*e0980*/  STL.64 [R1+0x1cb8], R6 ;  /* 0x001cb80601007387 */ /* 0x0003e80000100a00 */
        /* <DEDUP_REMOVED lines=23> */
[----:B------:R-:W2:Y:S04]  /*e0b00*/  LDL.64 R22, [R1] ;  /* 0x0000000001167983 */ /* 0x000ea80000100a00 */
        /* <DEDUP_REMOVED lines=12> */
[----:B------:R-:W-:Y:S04]  /*e0bd0*/  STL [R1+0x72ac], R34 ;  /* 0x0072ac2201007387 */ /* 0x000fe80000100800 */
[----:B------:R0:W-:Y:S04]  /*e0be0*/  STL [R1+0x72a8], R35 ;  /* 0x0072a82301007387 */ /* 0x0001e80000100800 */
[----:B0-----:R-:W3:Y:S02]  /*e0bf0*/  LDL.64 R34, [R1+0x20] ;  /* 0x0000200001227983 */ /* 0x001ee40000100a00 */
[----:B---3--:R-:W-:Y:S01]  /*e0c00*/  HMMA.16816.F32 R56, R24, R34, R56 ;  /* 0x000000221838723c */ /* 0x008fe20000001838 */
[----:B------:R-:W-:-:S02]  /*e0c10*/  IMAD.MOV.U32 R33, RZ, RZ, R35 ;  /* 0x000000ffff217224 */ /* 0x000fc400078e0023 */
[----:B------:R-:W-:-:S15]  /*e0c20*/  IMAD.MOV.U32 R32, RZ, RZ, R34 ;  /* 0x000000ffff207224 */ /* 0x000fde00078e0022 */
[----:B------:R-:W-:Y:S01]  /*e0c30*/  NOP ;  /* 0x0000000000007918 */ /* 0x000fe20000000000 */
[----:B------:R-:W-:Y:S04]  /*e0c40*/  STL.64 [R1+0x1ca0], R56 ;  /* 0x001ca03801007387 */ /* 0x000fe80000100a00 */
[----:B------:R0:W-:Y:S04]  /*e0c50*/  STL.64 [R1+0x1ca8], R58 ;  /* 0x001ca83a01007387 */ /* 0x0001e80000100a00 */
[----:B0-----:R-:W3:Y:S04]  /*e0c60*/  LDL.LU.64 R58, [R1+0x7438] ;  /* 0x00743800013a7983 */ /* 0x001ee80000300a00 */
[----:B------:R-:W4:Y:S04]  /*e0c70*/  LDL.LU.64 R56, [R1+0x7430] ;  /* 0x0074300001387983 */ /* 0x000f280000300a00 */
[----:B------:R-:W-:Y:S04]  /*e0c80*/  STL [R1+0x72b4], R33 ;  /* 0x0072b42101007387 */ /* 0x000fe80000100800 */
[----:B------:R0:W-:Y:S04]  /*e0c90*/  STL [R1+0x72b0], R32 ;  /* 0x0072b02001007387 */ /* 0x0001e80000100800 */
        /* <DEDUP_REMOVED lines=8> */
[----:B0-----:R-:W-:Y:S02]  /*e0d20*/  IMAD.MOV.U32 R35, RZ, RZ, R37 ;  /* 0x000000ffff237224 */ /* 0x001fe400078e0025 */
[----:B------:R-:W-:-:S03]  /*e0d30*/  IMAD.MOV.U32 R34, RZ, RZ, R36 ;  /* 0x000000ffff227224 */ /* 0x000fc600078e0024 */
[----:B------:R-:W-:Y:S04]  /*e0d40*/  STL [R1+0x72bc], R35 ;  /* 0x0072bc2301007387 */ /* 0x000fe80000100800 */
[----:B------:R0:W-:Y:S04]  /*e0d50*/  STL [R1+0x72b8], R34 ;  /* 0x0072b82201007387 */ /* 0x0001e80000100800 */
[----:B------:R-:W2:Y:S04]  /*e0d60*/  LDL.LU R32, [R1+0x16d0] ;  /* 0x0016d00001207983 */ /* 0x000ea80000300800 */
[----:B------:R-:W2:Y:S04]  /*e0d70*/  LDL.LU R33, [R1+0x16d4] ;  /* 0x0016d40001217983 */ /* 0x000ea80000300800 */
[----:B0-----:R-:W2:Y:S04]  /*e0d80*/  LDL.LU R34, [R1+0x16d8] ;  /* 0x0016d80001227983 */ /* 0x001ea80000300800 */
[----:B------:R-:W2:Y:S01]  /*e0d90*/  LDL.LU R35, [R1+0x16dc] ;  /* 0x0016dc0001237983 */ /* 0x000ea20000300800 */
[C---:B------:R-:W-:Y:S08]  /*e0da0*/  HMMA.16816.F32 R28, R24.reuse, R20, R28 ;  /* 0x00000014181c723c */ /* 0x040ff0000000181c */
[C---:B------:R-:W-:Y:S08]  /*e0db0*/  HMMA.16816.F32 R16, R24.reuse, R60, R16 ;  /* 0x0000003c1810723c */ /* 0x040ff00000001810 */
[C---:B---3--:R-:W-:Y:S08]  /*e0dc0*/  HMMA.16816.F32 R12, R24.reuse, R58, R12 ;  /* 0x0000003a180c723c */ /* 0x048ff0000000180c */
[C---:B----4-:R-:W-:Y:S08]  /*e0dd0*/  HMMA.16816.F32 R8, R24.reuse, R56, R8 ;  /* 0x000000381808723c */ /* 0x050ff00000001808 */
[----:B--2---:R-:W-:-:S15]  /*e0de0*/  HMMA.16816.F32 R32, R24, R38, R32 ;  /* 0x000000261820723c */ /* 0x004fde0000001820 */
[----:B------:R-:W-:-:S04]  /*e0df0*/  NOP ;  /* 0x0000000000007918 */ /* 0x000fc80000000000 */
[----:B------:R0:W-:Y:S04]  /*e0e00*/  STL.64 [R1+0x1c80], R32 ;  /* 0x001c802001007387 */ /* 0x0001e80000100a00 */
[----:B------:R-:W-:Y:S01]  /*e0e10*/  STL.64 [R1+0x1c88], R34 ;  /* 0x001c882201007387 */ /* 0x000fe20000100a00 */
[----:B0-----:R-:W-:Y:S02]  /*e0e20*/  IMAD.MOV.U32 R32, RZ, RZ, R39 ;  /* 0x000000ffff207224 */ /* 0x001fe400078e0027 */
[----:B------:R-:W-:-:S03]  /*e0e30*/  IMAD.MOV.U32 R33, RZ, RZ, R38 ;  /* 0x000000ffff217224 */ /* 0x000fc600078e0026 */
[----:B------:R-:W-:Y:S04]  /*e0e40*/  STL [R1+0x72c4], R32 ;  /* 0x0072c42001007387 */ /* 0x000fe80000100800 */
[----:B------:R-:W-:Y:S04]  /*e0e50*/  STL [R1+0x72c0], R33 ;  /* 0x0072c02101007387 */ /* 0x000fe80000100800 */
[----:B------:R-:W-:Y:S04]  /*e0e60*/  STL.64 [R1+0x1c70], R28 ;  /* 0x001c701c01007387 */ /* 0x000fe80000100a00 */
[----:B------:R0:W-:Y:S02]  /*e0e70*/  STL.64 [R1+0x1c78], R30 ;  /* 0x001c781e01007387 */ /* 0x0001e40000100a00 */
[----:B0-----:R-:W-:Y:S01]  /*e0e80*/  HMMA.16816.F32 R28, R24, R22, R40 ;  /* 0x00000016181c723c */ /* 0x001fe20000001828 */
[----:B------:R-:W-:-:S02]  /*e0e90*/  IMAD.MOV.U32 R35, RZ, RZ, R20 ;  /* 0x000000ffff237224 */ /* 0x000fc400078e0014 */
[----:B------:R-:W-:Y:S02]  /*e0ea0*/  IMAD.MOV.U32 R34, RZ, RZ, R21 ;  /* 0x000000ffff227224 */ /* 0x000fe400078e0015 */
[----:B------:R-:W-:Y:S02]  /*e0eb0*/  IMAD.MOV.U32 R32, RZ, RZ, R22 ;  /* 0x000000ffff207224 */ /* 0x000fe400078e0016 */
[----:B------:R-:W-:-:S12]  /*e0ec0*/  IMAD.MOV.U32 R33, RZ, RZ, R23 ;  /* 0x000000ffff217224 */ /* 0x000fd800078e0017 */
        /* <DEDUP_REMOVED lines=118> */
[----:B0-----:R-:W2:Y:S04]  /*e1630*/  LDL.LU.64 R6, [R1+0x73d8] ;  /* 0x0073d80001067983 */ /* 0x001ea80000300a00 */
[----:B------:R-:W2:Y:S02]  /*e1640*/  LDL.LU.64 R4, [R1+0x73d0] ;  /* 0x0073d00001047983 */ /* 0x000ea40000300a00 */
[C---:B--2---:R-:W-:Y:S08]  /*e1650*/  HMMA.16816.F32 R12, R24.reuse, R4, R12 ;  /* 0x00000004180c723c */ /* 0x044ff0000000180c */
[----:B------:R-:W-:Y:S11]  /*e1660*/  HMMA.16816.F32 R8, R24, R6, R8 ;  /* 0x000000061808723c */ /* 0x000ff60000001808 */
        /* <DEDUP_REMOVED lines=14> */
[----:B------:R-:W-:-:S02]  /*e1750*/  IMAD.MOV.U32 R60, RZ, RZ, R38 ;  /* 0x000000ffff3c7224 */ /* 0x000fc400078e0026 */
[----:B------:R-:W-:Y:S01]  /*e1760*/  IMAD.MOV.U32 R61, RZ, RZ, R39 ;  /* 0x000000ffff3d7224 */ /* 0x000fe200078e0027 */
[----:B--2---:R-:W-:-:S15]  /*e1770*/  HMMA.16816.F32 R4, R24, R8, R4 ;  /* 0x000000081804723c */ /* 0x004fde0000001804 */
[----:B------:R-:W-:-:S04]  /*e1780*/  NOP ;  /* 0x0000000000007918 */ /* 0x000fc80000000000 */
[----:B------:R-:W-:Y:S04]  /*e1790*/  STL.64 [R1+0x1b80], R4 ;  /* 0x001b800401007387 */ /* 0x000fe80000100a00 */
[----:B------:R4:W-:Y:S02]  /*e17a0*/  STL.64 [R1+0x1b88], R6 ;  /* 0x001b880601007387 */ /* 0x0009e40000100a00 */
[C---:B----4-:R-:W-:Y:S02]  /*e17b0*/  HMMA.16816.F32 R4, R24.reuse, R10, R40 ;  /* 0x0000000a1804723c */ /* 0x050fe40000001828 */
        /* <DEDUP_REMOVED lines=16> */
[----:B------:R0:W-:Y:S04]  /*e18c0*/  STL.64 [R1+0x1b48], R10 ;  /* 0x001b480a01007387 */ /* 0x0001e80000100a00 */
[----:B------:R-:W-:Y:S01]  /*e18d0*/  STL.64 [R1+0x7100], R16 ;  /* 0x0071001001007387 */ /* 0x000fe20000100a00 */
[C---:B0-----:R-:W-:Y:S03]  /*e18e0*/  HMMA.16816.F32 R8, R24.reuse, R20, R32 ;  /* 0x000000141808723c */ /* 0x041fe60000001820 */
[----:B------:R-:W-:Y:S04]  /*e18f0*/  STL.64 [R1+0x1b30], R4 ;  /* 0x001b300401007387 */ /* 0x000fe80000100a00 */
[----:B------:R0:W-:Y:S04]  /*e1900*/  STL.64 [R1+0x1b38], R6 ;  /* 0x001b380601007387 */ /* 0x0001e80000100a00 */
[----:B------:R-:W2:Y:S01]  /*e1910*/  LDL.LU R52, [R1+0x1500] ;  /* 0x0015000001347983 */ /* 0x000ea20000300800 */
[----:B0-----:R-:W-:Y:S07]  /*e1920*/  HMMA.16816.F32 R4, R24, R22, R28 ;  /* 0x000000161804723c */ /* 0x001fee000000181c */
[----:B------:R-:W-:Y:S04]  /*e1930*/  STL.64 [R1+0x1b20], R8 ;  /* 0x001b200801007387 */ /* 0x000fe80000100a00 */
[----:B------:R-:W-:Y:S08]  /*e1940*/  STL.64 [R1+0x1b28], R10 ;  /* 0x001b280a01007387 */ /* 0x000ff00000100a00 */
        /* <DEDUP_REMOVED lines=31> */
[----:B------:R-:W3:Y:S04]  /*e1b40*/  LDL.64 R46, [R1+0x130] ;  /* 0x00013000012e7983 */ /* 0x000ee80000100a00 */
[----:B------:R-:W2:Y:S04]  /*e1b50*/  LDL.LU R38, [R1+0x73ac] ;  /* 0x0073ac0001267983 */ /* 0x000ea80000300800 */
[----:B------:R-:W2:Y:S04]  /*e1b60*/  LDL.LU R39, [R1+0x73a8] ;  /* 0x0073a80001277983 */ /* 0x000ea80000300800 */
[----:B------:R-:W2:Y:S04]  /*e1b70*/  LDL.LU R48, [R1+0x1510] ;  /* 0x0015100001307983 */ /* 0x000ea80000300800 */
[----:B------:R-:W2:Y:S04]  /*e1b80*/  LDL.LU R49, [R1+0x1514] ;  /* 0x0015140001317983 */ /* 0x000ea80000300800 */
[----:B------:R-:W2:Y:S04]  /*e1b90*/  LDL.LU R50, [R1+0x1518] ;  /* 0x0015180001327983 */ /* 0x000ea80000300800 */
[----:B------:R-:W2:Y:S04]  /*e1ba0*/  LDL.LU R51, [R1+0x151c] ;  /* 0x00151c0001337983 */ /* 0x000ea80000300800 */
[----:B------:R-:W2:Y:S01]  /*e1bb0*/  LDL.64 R32, [R1+0x120] ;  /* 0x0001200001207983 */ /* 0x000ea20000100a00 */
[----:B------:R-:W-:-:S03]  /*e1bc0*/  IMAD.MOV.U32 R34, RZ, RZ, R36 ;  /* 0x000000ffff227224 */ /* 0x000fc600078e0024 */
[----:B------:R-:W4:Y:S01]  /*e1bd0*/  LDL.LU R36, [R1+0x73a4] ;  /* 0x0073a40001247983 */ /* 0x000f220000300800 */
[----:B------:R-:W-:-:S03]  /*e1be0*/  IMAD.MOV.U32 R35, RZ, RZ, R37 ;  /* 0x000000ffff237224 */ /* 0x000fc600078e0025 */
[----:B------:R-:W4:Y:S04]  /*e1bf0*/  LDL.LU R37, [R1+0x73a0] ;  /* 0x0073a00001257983 */ /* 0x000f280000300800 */
        /* <DEDUP_REMOVED lines=8> */
[----:B------:R-:W3:Y:S04]  /*e1c80*/  LDL.LU R22, [R1+0x1548] ;  /* 0x0015480001167983 */ /* 0x000ee80000300800 */
[----:B------:R-:W3:Y:S01]  /*e1c90*/  LDL.LU R23, [R1+0x154c] ;  /* 0x00154c0001177983 */ /* 0x000ee20000300800 */
[----:B----4-:R-:W-:-:S15]  /*e1ca0*/  HMMA.16816.F32 R40, R24, R36, R40 ;  /* 0x000000241828723c */ /* 0x010fde0000001828 */
[----:B------:R-:W-:-:S04]  /*e1cb0*/  NOP ;  /* 0x0000000000007918 */ /* 0x000fc80000000000 */
[----:B------:R-:W-:Y:S04]  /*e1cc0*/  STL.64 [R1+0x1b00], R40 ;  /* 0x001b002801007387 */ /* 0x000fe80000100a00 */
[----:B------:R0:W-:Y:S04]  /*e1cd0*/  STL.64 [R1+0x1b08], R42 ;  /* 0x001b082a01007387 */ /* 0x0001e80000100a00 */
[----:B0-----:R-:W4:Y:S04]  /*e1ce0*/  LDL.LU.64 R42, [R1+0x7398] ;  /* 0x00739800012a7983 */ /* 0x001f280000300a00 */
[----:B------:R-:W4:Y:S01]  /*e1cf0*/  LDL.LU.64 R40, [R1+0x7390] ;  /* 0x0073900001287983 */ /* 0x000f220000300a00 */
[----:B--2---:R-:W-:-:S02]  /*e1d00*/  IMAD R28, R28, 0x100, R16 ;  /* 0x000001001c1c7824 */ /* 0x004fc400078e0210 */
[----:B------:R-:W-:Y:S02]  /*e1d10*/  IMAD R29, R29, 0x100, R17 ;  /* 0x000001001d1d7824 */ /* 0x000fe400078e0211 */
[----:B------:R-:W-:Y:S02]  /*e1d20*/  IMAD R30, R30, 0x100, R18 ;  /* 0x000001001e1e7824 */ /* 0x000fe400078e0212 */
[----:B------:R-:W-:Y:S01]  /*e1d30*/  IMAD R31, R31, 0x100, R19 ;  /* 0x000001001f1f7824 */ /* 0x000fe200078e0213 */
[----:B---3--:R-:W-:Y:S01]  /*e1d40*/  HMMA.16816.F32 R20, R24, R38, R20 ;  /* 0x000000261814723c */ /* 0x008fe20000001814 */
[----:B------:R-:W-:Y:S04]  /*e1d50*/  STL.64 [R1+0x7138], R38 ;  /* 0x0071382601007387 */ /* 0x000fe80000100a00 */
[----:B------:R-:W-:-:S14]  /*e1d60*/  STL.64 [R1+0x7130], R36 ;  /* 0x0071302401007387 */ /* 0x000fdc0000100a00 */
[----:B------:R-:W-:Y:S04]  /*e1d70*/  STL.64 [R1+0x1af0], R20 ;  /* 0x001af01401007387 */ /* 0x000fe80000100a00 */
[----:B------:R-:W-:Y:S01]  /*e1d80*/  STL.64 [R1+0x1af8], R22 ;  /* 0x001af81601007387 */ /* 0x000fe20000100a00 */
[----:B----4-:R-:W-:Y:S01]  /*e1d90*/  HMMA.16816.F32 R12, R24, R40, R12 ;  /* 0x00000028180c723c */ /* 0x010fe2000000180c */
[----:B------:R-:W-:Y:S02]  /*e1da0*/  F2FP.F16.E4M3.UNPACK_B R24, R28 ;  /* 0x0000001cff18723e */ /* 0x000fe400020006ff */
[----:B------:R-:W-:Y:S02]  /*e1db0*/  F2FP.F16.E4M3.UNPACK_B R25, R29 ;  /* 0x0000001dff19723e */ /* 0x000fe400020006ff */
[----:B------:R-:W-:-:S02]  /*e1dc0*/  F2FP.F16.E4M3.UNPACK_B R26, R30 ;  /* 0x0000001eff1a723e */ /* 0x000fc400020006ff */
[----:B------:R-:W-:-:S07]  /*e1dd0*/  F2FP.F16.E4M3.UNPACK_B R27, R31 ;  /* 0x0000001fff1b723e */ /* 0x000fce00020006ff */
[C---:B------:R-:W-:Y:S08]  /*e1de0*/  HMMA.16816.F32 R8, R24.reuse, R44, R8 ;  /* 0x0000002c1808723c */ /* 0x040ff00000001808 */
[C---:B------:R-:W-:Y:S01]  /*e1df0*/  HMMA.16816.F32 R4, R24.reuse, R46, R4 ;  /* 0x0000002e1804723c */ /* 0x040fe20000001804 */
        /* <DEDUP_REMOVED lines=50> */
[----:B------:R-:W2:Y:S04]  /*e2120*/  LDL R20, [R1+0xf8] ;  /* 0x0000f80001147983 */ /* 0x000ea80000100800 */
[----:B------:R-:W2:Y:S04]  /*e2130*/  LDL R21, [R1+0xfc] ;  /* 0x0000fc0001157983 */ /* 0x000ea80000100800 */
        /* <DEDUP_REMOVED lines=8> */
[----:B-1----:R-:W2:Y:S04]  /*e21c0*/  LDL.64 R44, [R1+0x110] ;  /* 0x00011000012c7983 */ /* 0x002ea80000100a00 */
[----:B------:R-:W4:Y:S04]  /*e21d0*/  LDL R46, [R1+0x108] ;  /* 0x00010800012e7983 */ /* 0x000f280000100800 */
[----:B------:R-:W4:Y:S04]  /*e21e0*/  LDL R47, [R1+0x10c] ;  /* 0x00010c00012f7983 */ /* 0x000f280000100800 */
[----:B---3--:R-:W4:Y:S04]  /*e21f0*/  LDL.LU R12, [R1+0x14d0] ;  /* 0x0014d000010c7983 */ /* 0x008f280000300800 */
        /* <DEDUP_REMOVED lines=27> */
[----:B------:R-:W3:Y:S01]  /*e23b0*/  LDL.64 R34, [R1+0xc0] ;  /* 0x0000c00001227983 */ /* 0x000ee20000100a00 */
[----:B--2---:R-:W-:-:S15]  /*e23c0*/  HMMA.16816.F32 R40, R24, R44, R40 ;  /* 0x0000002c1828723c */ /* 0x004fde0000001828 */
[----:B------:R-:W-:-:S04]  /*e23d0*/  NOP ;  /* 0x0000000000007918 */ /* 0x000fc80000000000 */
[----:B------:R0:W-:Y:S02]  /*e23e0*/  STL.64 [R1+0x1a90], R40 ;  /* 0x001a902801007387 */ /* 0x0001e40000100a00 */
[----:B0-----:R-:W-:Y:S02]  /*e23f0*/  IMAD.MOV.U32 R40, RZ, RZ, R44 ;  /* 0x000000ffff287224 */ /* 0x001fe400078e002c */
[----:B------:R-:W-:Y:S02]  /*e2400*/  IMAD.MOV.U32 R41, RZ, RZ, R45 ;  /* 0x000000ffff297224 */ /* 0x000fe400078e002d */
[C---:B----4-:R-:W-:Y:S01]  /*e2410*/  HMMA.16816.F32 R44, R24.reuse, R46, R12 ;  /* 0x0000002e182c723c */ /* 0x050fe2000000180c */
[----:B------:R0:W-:Y:S07]  /*e2420*/  STL.64 [R1+0x1a98], R42 ;  /* 0x001a982a01007387 */ /* 0x0001ee0000100a00 */
[C---:B---3--:R-:W-:Y:S01]  /*e2430*/  HMMA.16816.F32 R56, R24.reuse, R60, R56 ;  /* 0x0000003c1838723c */ /* 0x048fe20000001838 */
[----:B0-----:R-:W2:Y:S04]  /*e2440*/  LDL.LU.64 R42, [R1+0x7388] ;  /* 0x00738800012a7983 */ /* 0x001ea80000300a00 */
[----:B------:R-:W-:Y:S04]  /*e2450*/  STL [R1+0x70bc], R41 ;  /* 0x0070bc2901007387 */ /* 0x000fe80000100800 */
[----:B------:R-:W-:Y:S04]  /*e2460*/  STL [R1+0x70b8], R40 ;  /* 0x0070b82801007387 */ /* 0x000fe80000100800 */
        /* <DEDUP_REMOVED lines=9> */
[----:B------:R-:W2:Y:S01]  /*e2500*/  LDL.LU.64 R56, [R1+0x7358] ;  /* 0x0073580001387983 */ /* 0x000ea20000300a00 */
[----:B------:R-:W-:Y:S01]  /*e2510*/  HMMA.16816.F32 R28, R24, R20, R28 ;  /* 0x00000014181c723c */ /* 0x000fe2000000181c */
[----:B------:R-:W-:-:S02]  /*e2520*/  IMAD.MOV.U32 R40, RZ, RZ, R61 ;  /* 0x000000ffff287224 */ /* 0x000fc400078e003d */
[----:B------:R-:W-:Y:S02]  /*e2530*/  IMAD.MOV.U32 R41, RZ, RZ, R60 ;  /* 0x000000ffff297224 */ /* 0x000fe400078e003c */
[----:B------:R-:W2:Y:S04]  /*e2540*/  LDL.LU.64 R60, [R1+0x7350] ;  /* 0x00735000013c7983 */ /* 0x000ea80000300a00 */
[----:B------:R-:W-:Y:S04]  /*e2550*/  STL [R1+0x70c4], R40 ;  /* 0x0070c42801007387 */ /* 0x000fe80000100800 */
[----:B------:R-:W-:Y:S06]  /*e2560*/  STL [R1+0x70c0], R41 ;  /* 0x0070c02901007387 */ /* 0x000fec0000100800 */
[----:B------:R-:W-:Y:S04]  /*e2570*/  STL.64 [R1+0x1a60], R28 ;  /* 0x001a601c01007387 */ /* 0x000fe80000100a00 */
[----:B------:R0:W-:Y:S02]  /*e2580*/  STL.64 [R1+0x1a68], R30 ;  /* 0x001a681e01007387 */ /* 0x0001e40000100a00 */
[----:B0-----:R-:W-:Y:S01]  /*e2590*/  HMMA.16816.F32 R28, R24, R22, R36 ;  /* 0x00000016181c723c */ /* 0x001fe20000001824 */
[----:B------:R-:W-:-:S02]  /*e25a0*/  IMAD.MOV.U32 R41, RZ, RZ, R23 ;  /* 0x000000ffff297224 */ /* 0x000fc400078e0017 */
[----:B------:R-:W-:-:S05]  /*e25b0*/  IMAD.MOV.U32 R40, RZ, RZ, R22 ;  /* 0x000000ffff287224 */ /* 0x000fca00078e0016 */
[----:B------:R-:W-:Y:S11]  /*e25c0*/  HMMA.16816.F32 R16, R24, R8, R16 ;  /* 0x000000081810723c */ /* 0x000ff60000001810 */
[----:B------:R-:W-:Y:S04]  /*e25d0*/  STL.64 [R1+0x1a50], R28 ;  /* 0x001a501c01007387 */ /* 0x000fe80000100a00 */
[----:B------:R-:W-:Y:S04]  /*e25e0*/  STL.64 [R1+0x1a58], R30 ;  /* 0x001a581e01007387 */ /* 0x000fe80000100a00 */
[----:B------:R0:W-:Y:S04]  /*e25f0*/  STL [R1+0x70cc], R41 ;  /* 0x0070cc2901007387 */ /* 0x0001e80000100800 */
[----:B------:R1:W-:Y:S01]  /*e2600*/  STL [R1+0x70c8], R40 ;  /* 0x0070c82801007387 */ /* 0x0003e20000100800 */
[----:B0-----:R-:W-:-:S02]  /*e2610*/  IMAD.MOV.U32 R41, RZ, RZ, R10 ;  /* 0x000000ffff297224 */ /* 0x001fc400078e000a */
[----:B-1----:R-:W-:Y:S01]  /*e2620*/  IMAD.MOV.U32 R40, RZ, RZ, R11 ;  /* 0x000000ffff287224 */ /* 0x002fe200078e000b */
[----:B------:R-:W-:Y:S04]  /*e2630*/  STL.64 [R1+0x1a40], R16 ;  /* 0x001a401001007387 */ /* 0x000fe80000100a00 */
[----:B------:R-:W-:Y:S01]  /*e2640*/  STL.64 [R1+0x1a48], R18 ;  /* 0x001a481201007387 */ /* 0x000fe20000100a00 */
[C---:B---3--:R-:W-:Y:S08]  /*e2650*/  HMMA.16816.F32 R12, R24.reuse, R10, R12 ;  /* 0x0000000a180c723c */ /* 0x048ff0000000180c */
[C---:B------:R-:W-:Y:S08]  /*e2660*/  HMMA.16816.F32 R8, R24.reuse, R48, R4 ;  /* 0x000000301808723c */ /* 0x040ff00000001804 */
[C---:B----4-:R-:W-:Y:S03]  /*e2670*/  HMMA.16816.F32 R4, R24.reuse, R50, R44 ;  /* 0x000000321804723c */ /* 0x050fe6000000182c */
[----:B------:R-:W-:Y:S04]  /*e2680*/  STL.64 [R1+0x1a30], R12 ;  /* 0x001a300c01007387 */ /* 0x000fe80000100a00 */
[----:B------:R-:W-:Y:S04]  /*e2690*/  STL.64 [R1+0x1a38], R14 ;  /* 0x001a380e01007387 */ /* 0x000fe80000100a00 */
[----:B------:R-:W-:Y:S04]  /*e26a0*/  STL [R1+0x70d4], R40 ;  /* 0x0070d42801007387 */ /* 0x000fe80000100800 */
[----:B------:R-:W-:Y:S04]  /*e26b0*/  STL [R1+0x70d0], R41 ;  /* 0x0070d02901007387 */ /* 0x000fe80000100800 */
[----:B------:R-:W-:Y:S04]  /*e26c0*/  STL.64 [R1+0x1a20], R8 ;  /* 0x001a200801007387 */ /* 0x000fe80000100a00 */
[----:B------:R0:W-:Y:S04]  /*e26d0*/  STL.64 [R1+0x1a28], R10 ;  /* 0x001a280a01007387 */ /* 0x0001e80000100a00 */
[----:B------:R-:W-:Y:S04]  /*e26e0*/  STL.64 [R1+0x1a10], R4 ;  /* 0x001a100401007387 */ /* 0x000fe80000100a00 */
[----:B------:R2:W-:Y:S01]  /*e26f0*/  STL.64 [R1+0x1a18], R6 ;  /* 0x001a180601007387 */ /* 0x0005e20000100a00 */
[----:B0-----:R-:W-:Y:S01]  /*e2700*/  HMMA.16816.F32 R8, R24, R32, R52 ;  /* 0x000000201808723c */ /* 0x001fe20000001834 */
[----:B------:R-:W-:-:S07]  /*e2710*/  IMAD.MOV.U32 R41, RZ, RZ, R51 ;  /* 0x000000ffff297224 */ /* 0x000fce00078e0033 */
[----:B--2---:R-:W-:Y:S01]  /*e2720*/  HMMA.16816.F32 R4, R24, R34, R56 ;  /* 0x000000221804723c */ /* 0x004fe20000001838 */
[----:B------:R-:W-:Y:S01]  /*e2730*/  IMAD.MOV.U32 R40, RZ, RZ, R50 ;  /* 0x000000ffff287224 */ /* 0x000fe200078e0032 */
[----:B------:R-:W-:Y:S04]  /*e2740*/  STL [R1+0x70dc], R41 ;  /* 0x0070dc2901007387 */ /* 0x000fe80000100800 */
[----:B------:R-:W-:Y:S05]  /*e2750*/  STL [R1+0x70d8], R40 ;  /* 0x0070d82801007387 */ /* 0x000fea0000100800 */
[----:B------:R0:W-:Y:S04]  /*e2760*/  STL.64 [R1+0x1a00], R8 ;  /* 0x001a000801007387 */ /* 0x0001e80000100a00 */
[----:B------:R1:W-:Y:S01]  /*e2770*/  STL.64 [R1+0x1a08], R10 ;  /* 0x001a080a01007387 */ /* 0x0003e20000100a00 */
[----:B------:R-:W-:-:S03]  /*e2780*/  IMAD.MOV.U32 R59, RZ, RZ, R0 ;  /* 0x000000ffff3b7224 */ /* 0x000fc600078e0000 */
[----:B------:R-:W-:Y:S04]  /*e2790*/  STL.64 [R1+0x19f0], R4 ;  /* 0x0019f00401007387 */ /* 0x000fe80000100a00 */
[----:B------:R-:W-:Y:S04]  /*e27a0*/  STL.64 [R1+0x19f8], R6 ;  /* 0x0019f80601007387 */ /* 0x000fe80000100a00 */
[----:B------:R-:W2:Y:S04]  /*e27b0*/  LDL R58, [R1+0x60] ;  /* 0x00006000013a7983 */ /* 0x000ea80000100800 */
[----:B------:R-:W3:Y:S04]  /*e27c0*/  LDL.LU R0, [R1+0x7348] ;  /* 0x0073480001007983 */ /* 0x000ee80000300800 */
[----:B------:R-:W4:Y:S04]  /*e27d0*/  LDL.LU R48, [R1+0x1390] ;  /* 0x0013900001307983 */ /* 0x000f280000300800 */
[----:B------:R-:W4:Y:S04]  /*e27e0*/  LDL.LU R49, [R1+0x1394] ;  /* 0x0013940001317983 */ /* 0x000f280000300800 */
[----:B------:R-:W2:Y:S04]  /*e27f0*/  LDL.LU R50, [R1+0x1398] ;  /* 0x0013980001327983 */ /* 0x000ea80000300800 */
[----:B------:R-:W2:Y:S01]  /*e2800*/  LDL.LU R51, [R1+0x139c] ;  /* 0x00139c0001337983 */ /* 0x000ea20000300800 */
[----:B---3--:R-:W-:-:S03]  /*e2810*/  IMAD.MOV.U32 R47, RZ, RZ, R0 ;  /* 0x000000ffff2f7224 */ /* 0x008fc600078e0000 */
[----:B--2---:R2:W-:Y:S04]  /*e2820*/  STL.64 [R1+0x72e0], R50 ;  /* 0x0072e03201007387 */ /* 0x0045e80000100a00 */
[----:B----4-:R-:W-:Y:S04]  /*e2830*/  STL.64 [R1+0x72d8], R48 ;  /* 0x0072d83001007387 */ /* 0x010fe80000100a00 */
[----:B------:R-:W3:Y:S04]  /*e2840*/  LDL R46, [R1+0x70] ;  /* 0x00007000012e7983 */ /* 0x000ee80000100800 */
[----:B------:R-:W4:Y:S04]  /*e2850*/  LDL.LU R0, [R1+0x7344] ;  /* 0x0073440001007983 */ /* 0x000f280000300800 */
[----:B0-----:R-:W2:Y:S04]  /*e2860*/  LDL.LU R8, [R1+0x13b0] ;  /* 0x0013b00001087983 */ /* 0x001ea80000300800 */
[----:B------:R-:W2:Y:S04]  /*e2870*/  LDL.LU R9, [R1+0x13b4] ;  /* 0x0013b40001097983 */ /* 0x000ea80000300800 */
[----:B-1----:R-:W2:Y:S04]  /*e2880*/  LDL.LU R10, [R1+0x13b8] ;  /* 0x0013b800010a7983 */ /* 0x002ea80000300800 */
[----:B------:R-:W2:Y:S01]  /*e2890*/  LDL.LU R11, [R1+0x13bc] ;  /* 0x0013bc00010b7983 */ /* 0x000ea20000300800 */
[----:B----4-:R-:W-:-:S03]  /*e28a0*/  IMAD.MOV.U32 R15, RZ, RZ, R0 ;  /* 0x000000ffff0f7224 */ /* 0x010fc600078e0000 */
[----:B--2---:R-:W-:Y:S04]  /*e28b0*/  STL.64 [R1+0x72f0], R10 ;  /* 0x0072f00a01007387 */ /* 0x004fe80000100a00 */
[----:B------:R-:W-:Y:S04]  /*e28c0*/  STL.64 [R1+0x72e8], R8 ;  /* 0x0072e80801007387 */ /* 0x000fe80000100a00 */
[----:B------:R-:W2:Y:S04]  /*e28d0*/  LDL R14, [R1+0x80] ;  /* 0x00008000010e7983 */ /* 0x000ea80000100800 */
[----:B------:R-:W4:Y:S04]  /*e28e0*/  LDL.LU R0, [R1+0x7340] ;  /* 0x0073400001007983 */ /* 0x000f280000300800 */
[----:B------:R-:W2:Y:S04]  /*e28f0*/  LDL.LU R20, [R1+0x13d0] ;  /* 0x0013d00001147983 */ /* 0x000ea80000300800 */
[----:B------:R-:W2:Y:S04]  /*e2900*/  LDL.LU R21, [R1+0x13d4] ;  /* 0x0013d40001157983 */ /* 0x000ea80000300800 */
[----:B------:R-:W2:Y:S04]  /*e2910*/  LDL.LU R22, [R1+0x13d8] ;  /* 0x0013d80001167983 */ /* 0x000ea80000300800 */
[----:B------:R-:W2:Y:S01]  /*e2920*/  LDL.LU R23, [R1+0x13dc] ;  /* 0x0013dc0001177983 */ /* 0x000ea20000300800 */
[----:B------:R-:W-:-:S02]  /*e2930*/  IMAD.MOV.U32 R41, RZ, RZ, R34 ;  /* 0x000000ffff297224 */ /* 0x000fc400078e0022 */
[----:B------:R-:W-:Y:S01]  /*e2940*/  IMAD.MOV.U32 R40, RZ, RZ, R35 ;  /* 0x000000ffff287224 */ /* 0x000fe200078e0023 */
[----:B--2---:R-:W-:Y:S04]  /*e2950*/  STL.64 [R1+0x7300], R22 ;  /* 0x0073001601007387 */ /* 0x004fe80000100a00 */
[----:B------:R0:W-:Y:S04]  /*e2960*/  STL.64 [R1+0x72f8], R20 ;  /* 0x0072f81401007387 */ /* 0x0001e80000100a00 */
[----:B------:R-:W2:Y:S04]  /*e2970*/  LDL.LU R32, [R1+0x13f0] ;  /* 0x0013f00001207983 */ /* 0x000ea80000300800 */
[----:B------:R-:W2:Y:S04]  /*e2980*/  LDL.LU R33, [R1+0x13f4] ;  /* 0x0013f40001217983 */ /* 0x000ea80000300800 */
[----:B------:R-:W2:Y:S04]  /*e2990*/  LDL.LU R34, [R1+0x13f8] ;  /* 0x0013f80001227983 */ /* 0x000ea80000300800 */
[----:B------:R-:W2:Y:S04]  /*e29a0*/  LDL.LU R35, [R1+0x13fc] ;  /* 0x0013fc0001237983 */ /* 0x000ea80000300800 */
[----:B--2---:R1:W-:Y:S04]  /*e29b0*/  STL.64 [R1+0x7310], R34 ;  /* 0x0073102201007387 */ /* 0x0043e80000100a00 */
[----:B------:R2:W-:Y:S04]  /*e29c0*/  STL.64 [R1+0x7308], R32 ;  /* 0x0073082001007387 */ /* 0x0005e80000100a00 */
        /* <DEDUP_REMOVED lines=10> */
[----:B------:R-:W3:Y:S04]  /*e2a70*/  LDL R32, [R1+0xb8] ;  /* 0x0000b80001207983 */ /* 0x000ee80000100800 */
[----:B------:R-:W3:Y:S04]  /*e2a80*/  LDL R33, [R1+0xbc] ;  /* 0x0000bc0001217983 */ /* 0x000ee80000100800 */
[----:B--2---:R-:W-:Y:S04]  /*e2a90*/  STL.64 [R1+0x7328], R34 ;  /* 0x0073282201007387 */ /* 0x004fe80000100a00 */
        /* <DEDUP_REMOVED lines=15> */
[----:B------:R-:W2:Y:S04]  /*e2b90*/  LDL.64 R36, [R1+0x98] ;  /* 0x0000980001247983 */ /* 0x000ea80000100a00 */
[----:B------:R-:W2:Y:S04]  /*e2ba0*/  LDL R38, [R1+0x90] ;  /* 0x0000900001267983 */ /* 0x000ea80000100800 */
        /* <DEDUP_REMOVED lines=19> */
[----:B------:R-:W-:Y:S04]  /*e2ce0*/  STL [R1+0x70e4], R40 ;  /* 0x0070e42801007387 */ /* 0x000fe80000100800 */
[----:B------:R-:W-:Y:S01]  /*e2cf0*/  STL [R1+0x70e0], R41 ;  /* 0x0070e02901007387 */ /* 0x000fe20000100800 */
[----:B---3--:R-:W-:Y:S03]  /*e2d00*/  HMMA.16816.F32 R32, R24, R32, R20 ;  /* 0x000000201820723c */ /* 0x008fe60000001814 */
[----:B------:R-:W3:Y:S04]  /*e2d10*/  LDL.LU.64 R22, [R1+0x7338] ;  /* 0x0073380001167983 */ /* 0x000ee80000300a00 */
[----:B------:R-:W3:-:S12]  /*e2d20*/  LDL.LU.64 R20, [R1+0x7330] ;  /* 0x0073300001147983 */ /* 0x000ed80000300a00 */
        /* <DEDUP_REMOVED lines=8> */
[----:B0-----:R-:W4:Y:S04]  /*e2db0*/  LDL.LU.64 R34, [R1+0x7310] ;  /* 0x0073100001227983 */ /* 0x001f280000300a00 */
[----:B------:R-:W4:Y:S01]  /*e2dc0*/  LDL.LU.64 R32, [R1+0x7308] ;  /* 0x0073080001207983 */ /* 0x000f220000300a00 */
[----:B--2---:R-:W-:-:S02]  /*e2dd0*/  IMAD.MOV.U32 R41, RZ, RZ, R49 ;  /* 0x000000ffff297224 */ /* 0x004fc400078e0031 */
[----:B------:R-:W-:Y:S01]  /*e2de0*/  IMAD.MOV.U32 R40, RZ, RZ, R48 ;  /* 0x000000ffff287224 */ /* 0x000fe200078e0030 */
[C---:B---3--:R-:W-:Y:S08]  /*e2df0*/  HMMA.16816.F32 R20, R24.reuse, R48, R20 ;  /* 0x000000301814723c */ /* 0x048ff00000001814 */
[C---:B------:R-:W-:Y:S11]  /*e2e00*/  HMMA.16816.F32 R48, R24.reuse, R50, R8 ;  /* 0x000000321830723c */ /* 0x040ff60000001808 */
[----:B------:R-:W-:Y:S04]  /*e2e10*/  STL.64 [R1+0x19c0], R20 ;  /* 0x0019c01401007387 */ /* 0x000fe80000100a00 */
[----:B------:R0:W-:Y:S04]  /*e2e20*/  STL.64 [R1+0x19c8], R22 ;  /* 0x0019c81601007387 */ /* 0x0001e80000100a00 */
[----:B0-----:R-:W2:Y:S04]  /*e2e30*/  LDL.LU.64 R22, [R1+0x7300] ;  /* 0x0073000001167983 */ /* 0x001ea80000300a00 */
[----:B------:R-:W2:Y:S04]  /*e2e40*/  LDL.LU.64 R20, [R1+0x72f8] ;  /* 0x0072f80001147983 */ /* 0x000ea80000300a00 */
[----:B------:R-:W-:Y:S04]  /*e2e50*/  STL [R1+0x70ec], R41 ;  /* 0x0070ec2901007387 */ /* 0x000fe80000100800 */
[----:B------:R-:W-:Y:S04]  /*e2e60*/  STL [R1+0x70e8], R40 ;  /* 0x0070e82801007387 */ /* 0x000fe80000100800 */
[----:B------:R-:W3:Y:S04]  /*e2e70*/  LDL.LU.64 R10, [R1+0x72f0] ;  /* 0x0072f000010a7983 */ /* 0x000ee80000300a00 */
[----:B------:R-:W3:Y:S04]  /*e2e80*/  LDL.LU.64 R8, [R1+0x72e8] ;  /* 0x0072e80001087983 */ /* 0x000ee80000300a00 */
[----:B------:R-:W-:Y:S04]  /*e2e90*/  STL.64 [R1+0x19b0], R48 ;  /* 0x0019b03001007387 */ /* 0x000fe80000100a00 */
[----:B------:R0:W-:Y:S04]  /*e2ea0*/  STL.64 [R1+0x19b8], R50 ;  /* 0x0019b83201007387 */ /* 0x0001e80000100a00 */
[----:B0-----:R-:W3:Y:S04]  /*e2eb0*/  LDL.LU.64 R50, [R1+0x72e0] ;  /* 0x0072e00001327983 */ /* 0x001ee80000300a00 */
[----:B------:R-:W3:Y:S01]  /*e2ec0*/  LDL.LU.64 R48, [R1+0x72d8] ;  /* 0x0072d80001307983 */ /* 0x000ee20000300a00 */
[----:B----4-:R-:W-:Y:S01]  /*e2ed0*/  HMMA.16816.F32 R32, R24, R36, R32 ;  /* 0x000000241820723c */ /* 0x010fe20000001820 */
[----:B------:R-:W-:-:S02]  /*e2ee0*/  IMAD.MOV.U32 R39, RZ, RZ, R0 ;  /* 0x000000ffff277224 */ /* 0x000fc400078e0000 */
[----:B------:R-:W-:Y:S02]  /*e2ef0*/  IMAD.MOV.U32 R40, RZ, RZ, R37 ;  /* 0x000000ffff287224 */ /* 0x000fe400078e0025 */
[----:B------:R-:W-:-:S03]  /*e2f00*/  IMAD.MOV.U32 R41, RZ, RZ, R36 ;  /* 0x000000ffff297224 */ /* 0x000fc600078e0024 */
[----:B------:R-:W-:Y:S11]  /*e2f10*/  HMMA.16816.F32 R28, R24, R38, R28 ;  /* 0x00000026181c723c */ /* 0x000ff6000000181c */
[----:B------:R-:W-:Y:S04]  /*e2f20*/  STL.64 [R1+0x19a0], R32 ;  /* 0x0019a02001007387 */ /* 0x000fe80000100a00 */
[----:B------:R0:W-:Y:S04]  /*e2f30*/  STL.64 [R1+0x19a8], R34 ;  /* 0x0019a82201007387 */ /* 0x0001e80000100a00 */
[----:B0-----:R-:W4:Y:S04]  /*e2f40*/  LDL.LU.64 R34, [R1+0x72d0] ;  /* 0x0072d00001227983 */ /* 0x001f280000300a00 */
[----:B------:R-:W4:Y:S04]  /*e2f50*/  LDL.LU.64 R32, [R1+0x72c8] ;  /* 0x0072c80001207983 */ /* 0x000f280000300a00 */
[----:B------:R0:W-:Y:S04]  /*e2f60*/  STL [R1+0x70f4], R40 ;  /* 0x0070f42801007387 */ /* 0x0001e80000100800 */
[----:B------:R1:W-:Y:S01]  /*e2f70*/  STL [R1+0x70f0], R41 ;  /* 0x0070f02901007387 */ /* 0x0003e20000100800 */
[----:B0-----:R-:W-:-:S02]  /*e2f80*/  IMAD.MOV.U32 R40, RZ, RZ, R12 ;  /* 0x000000ffff287224 */ /* 0x001fc400078e000c */
[----:B-1----:R-:W-:Y:S01]  /*e2f90*/  IMAD.MOV.U32 R41, RZ, RZ, R13 ;  /* 0x000000ffff297224 */ /* 0x002fe200078e000d */
[----:B------:R-:W-:Y:S04]  /*e2fa0*/  STL.64 [R1+0x1990], R28 ;  /* 0x0019901c01007387 */ /* 0x000fe80000100a00 */
[----:B------:R-:W-:Y:S01]  /*e2fb0*/  STL.64 [R1+0x1998], R30 ;  /* 0x0019981e01007387 */ /* 0x000fe20000100a00 */
[----:B------:R-:W-:Y:S01]  /*e2fc0*/  IMAD.MOV.U32 R0, RZ, RZ, R57 ;  /* 0x000000ffff007224 */ /* 0x000fe200078e0039 */
[C---:B--2---:R-:W-:Y:S08]  /*e2fd0*/  HMMA.16816.F32 R20, R24.reuse, R12, R20 ;  /* 0x0000000c1814723c */ /* 0x044ff00000001814 */
[C---:B------:R-:W-:Y:S08]  /*e2fe0*/  HMMA.16816.F32 R12, R24.reuse, R14, R16 ;  /* 0x0000000e180c723c */ /* 0x040ff00000001810 */
[C---:B---3--:R-:W-:Y:S03]  /*e2ff0*/  HMMA.16816.F32 R8, R24.reuse, R44, R8 ;  /* 0x0000002c1808723c */ /* 0x048fe60000001808 */
[----:B------:R-:W-:Y:S04]  /*e3000*/  STL.64 [R1+0x1980], R20 ;  /* 0x0019801401007387 */ /* 0x000fe80000100a00 */
[----:B------:R-:W-:Y:S04]  /*e3010*/  STL.64 [R1+0x1988], R22 ;  /* 0x0019881601007387 */ /* 0x000fe80000100a00 */
[----:B------:R-:W-:Y:S04]  /*e3020*/  STL [R1+0x70fc], R41 ;  /* 0x0070fc2901007387 */ /* 0x000fe80000100800 */
[----:B------:R-:W-:Y:S04]  /*e3030*/  STL [R1+0x70f8], R40 ;  /* 0x0070f82801007387 */ /* 0x000fe80000100800 */
[----:B------:R-:W-:Y:S04]  /*e3040*/  STL.64 [R1+0x1970], R12 ;  /* 0x0019700c01007387 */ /* 0x000fe80000100a00 */
[----:B------:R-:W-:Y:S04]  /*e3050*/  STL.64 [R1+0x1978], R14 ;  /* 0x0019780e01007387 */ /* 0x000fe80000100a00 */
[----:B------:R-:W-:Y:S04]  /*e3060*/  STL.64 [R1+0x1960], R8 ;  /* 0x0019600801007387 */ /* 0x000fe80000100a00 */
[----:B------:R0:W-:Y:S02]  /*e3070*/  STL.64 [R1+0x1968], R10 ;  /* 0x0019680a01007387 */ /* 0x0001e40000100a00 */
[C---:B0-----:R-:W-:Y:S08]  /*e3080*/  HMMA.16816.F32 R8, R24.reuse, R46, R4 ;  /* 0x0000002e1808723c */ /* 0x041ff00000001804 */
[----:B------:R-:W-:Y:S01]  /*e3090*/  HMMA.16816.F32 R4, R24, R56, R48 ;  /* 0x000000381804723c */ /* 0x000fe20000001830 */
[----:B------:R-:W-:-:S02]  /*e30a0*/  IMAD.MOV.U32 R41, RZ, RZ, R44 ;  /* 0x000000ffff297224 */ /* 0x000fc400078e002c */
[----:B------:R-:W-:Y:S01]  /*e30b0*/  IMAD.MOV.U32 R40, RZ, RZ, R45 ;  /* 0x000000ffff287224 */ /* 0x000fe200078e002d */
[----:B------:R-:W-:Y:S04]  /*e30c0*/  STL.64 [R1+0x71c8], R42 ;  /* 0x0071c82a01007387 */ /* 0x000fe80000100a00 */
[----:B------:R-:W-:Y:S04]  /*e30d0*/  STL.64 [R1+0x71c0], R40 ;  /* 0x0071c02801007387 */ /* 0x000fe80000100a00 */
        /* <DEDUP_REMOVED lines=37> */
[----:B----4-:R-:W-:-:S02]  /*e3330*/  IMAD.MOV.U32 R54, RZ, RZ, R32 ;  /* 0x000000ffff367224 */ /* 0x010fc400078e0020 */
[----:B------:R-:W-:Y:S02]  /*e3340*/  IMAD.MOV.U32 R55, RZ, RZ, R33 ;  /* 0x000000ffff377224 */ /* 0x000fe400078e0021 */
[----:B------:R-:W-:Y:S02]  /*e3350*/  IMAD.MOV.U32 R52, RZ, RZ, R35 ;  /* 0x000000ffff347224 */ /* 0x000fe400078e0023 */
[----:B------:R-:W-:Y:S01]  /*e3360*/  IMAD.MOV.U32 R53, RZ, RZ, R34 ;  /* 0x000000ffff357224 */ /* 0x000fe200078e0022 */
[----:B--2---:R-:W-:Y:S04]  /*e3370*/  STL.64 [R1+0x7218], R58 ;  /* 0x0072183a01007387 */ /* 0x004fe80000100a00 */
[----:B------:R2:W-:Y:S04]  /*e3380*/  STL.64 [R1+0x7210], R56 ;  /* 0x0072103801007387 */ /* 0x0005e80000100a00 */
[----:B------:R-:W4:Y:S04]  /*e3390*/  LDL.LU R32, [R1+0x72c4] ;  /* 0x0072c40001207983 */ /* 0x000f280000300800 */
[----:B------:R-:W2:Y:S04]  /*e33a0*/  LDL.LU R33, [R1+0x72c0] ;  /* 0x0072c00001217983 */ /* 0x000ea80000300800 */
[----:B------:R-:W3:Y:S04]  /*e33b0*/  LDL.LU R35, [R1+0x72bc] ;  /* 0x0072bc0001237983 */ /* 0x000ee80000300800 */
[----:B------:R-:W3:Y:S04]  /*e33c0*/  LDL.LU R34, [R1+0x72b8] ;  /* 0x0072b80001227983 */ /* 0x000ee80000300800 */
[----:B------:R-:W-:Y:S04]  /*e33d0*/  STL.64 [R1+0x7228], R54 ;  /* 0x0072283601007387 */ /* 0x000fe80000100a00 */
[----:B------:R-:W-:Y:S04]  /*e33e0*/  STL.64 [R1+0x7220], R52 ;  /* 0x0072203401007387 */ /* 0x000fe80000100a00 */
[----:B------:R-:W3:Y:S04]  /*e33f0*/  LDL.LU R44, [R1+0x12d0] ;  /* 0x0012d000012c7983 */ /* 0x000ee80000300800 */
[----:B------:R-:W3:Y:S04]  /*e3400*/  LDL.LU R45, [R1+0x12d4] ;  /* 0x0012d400012d7983 */ /* 0x000ee80000300800 */
[----:B------:R-:W3:Y:S04]  /*e3410*/  LDL.LU R46, [R1+0x12d8] ;  /* 0x0012d800012e7983 */ /* 0x000ee80000300800 */
[----:B------:R-:W3:Y:S01]  /*e3420*/  LDL.LU R47, [R1+0x12dc] ;  /* 0x0012dc00012f7983 */ /* 0x000ee20000300800 */
[----:B----4-:R-:W-:-:S02]  /*e3430*/  IMAD.MOV.U32 R43, RZ, RZ, R32 ;  /* 0x000000ffff2b7224 */ /* 0x010fc400078e0020 */
[----:B--2---:R-:W-:Y:S01]  /*e3440*/  IMAD.MOV.U32 R42, RZ, RZ, R33 ;  /* 0x000000ffff2a7224 */ /* 0x004fe200078e0021 */
[----:B---3--:R-:W-:Y:S04]  /*e3450*/  STL.64 [R1+0x7238], R46 ;  /* 0x0072382e01007387 */ /* 0x008fe80000100a00 */
[----:B------:R2:W-:Y:S04]  /*e3460*/  STL.64 [R1+0x7230], R44 ;  /* 0x0072302c01007387 */ /* 0x0005e80000100a00 */
[----:B------:R-:W3:Y:S04]  /*e3470*/  LDL.LU R33, [R1+0x72b4] ;  /* 0x0072b40001217983 */ /* 0x000ee80000300800 */
[----:B------:R-:W4:Y:S04]  /*e3480*/  LDL.LU R32, [R1+0x72b0] ;  /* 0x0072b00001207983 */ /* 0x000f280000300800 */
[----:B0-----:R-:W2:Y:S04]  /*e3490*/  LDL.LU R8, [R1+0x12e0] ;  /* 0x0012e00001087983 */ /* 0x001ea80000300800 */
        /* <DEDUP_REMOVED lines=11> */
[----:B-1----:R-:W2:Y:S04]  /*e3550*/  LDL.LU R16, [R1+0x12f0] ;  /* 0x0012f00001107983 */ /* 0x002ea80000300800 */
[----:B------:R-:W2:Y:S04]  /*e3560*/  LDL.LU R17, [R1+0x12f4] ;  /* 0x0012f40001117983 */ /* 0x000ea80000300800 */
[----:B------:R-:W2:Y:S04]  /*e3570*/  LDL.LU R18, [R1+0x12f8] ;  /* 0x0012f80001127983 */ /* 0x000ea80000300800 */
[----:B------:R-:W2:Y:S01]  /*e3580*/  LDL.LU R19, [R1+0x12fc] ;  /* 0x0012fc0001137983 */ /* 0x000ea20000300800 */
[----:B----4-:R-:W-:-:S02]  /*e3590*/  IMAD.MOV.U32 R38, RZ, RZ, R32 ;  /* 0x000000ffff267224 */ /* 0x010fc400078e0020 */
[----:B---3--:R-:W-:Y:S02]  /*e35a0*/  IMAD.MOV.U32 R39, RZ, RZ, R33 ;  /* 0x000000ffff277224 */ /* 0x008fe400078e0021 */
[----:B--2---:R-:W-:Y:S02]  /*e35b0*/  IMAD.MOV.U32 R37, RZ, RZ, R34 ;  /* 0x000000ffff257224 */ /* 0x004fe400078e0022 */
[----:B------:R-:W-:Y:S01]  /*e35c0*/  IMAD.MOV.U32 R36, RZ, RZ, R35 ;  /* 0x000000ffff247224 */ /* 0x000fe200078e0023 */
[----:B------:R-:W-:Y:S04]  /*e35d0*/  STL.64 [R1+0x7268], R18 ;  /* 0x0072681201007387 */ /* 0x000fe80000100a00 */
        /* <DEDUP_REMOVED lines=25> */
[----:B--2---:R-:W2:Y:S04]  /*e3770*/  LDL.LU R56, [R1+0x1370] ;  /* 0x0013700001387983 */ /* 0x004ea80000300800 */
[----:B------:R-:W2:Y:S04]  /*e3780*/  LDL.LU R57, [R1+0x1374] ;  /* 0x0013740001397983 */ /* 0x000ea80000300800 */
[----:B------:R-:W2:Y:S01]  /*e3790*/  LDL.LU R58, [R1+0x1378] ;  /* 0x00137800013a7983 */ /* 0x000ea20000300800 */
[----:B---3--:R-:W-:-:S02]  /*e37a0*/  IMAD.MOV.U32 R54, RZ, RZ, R33 ;  /* 0x000000ffff367224 */ /* 0x008fc400078e0021 */
[----:B------:R-:W-:Y:S01]  /*e37b0*/  IMAD.MOV.U32 R55, RZ, RZ, R32 ;  /* 0x000000ffff377224 */ /* 0x000fe200078e0020 */
        /* <DEDUP_REMOVED lines=34> */
[C---:B----4-:R-:W-:Y:S11]  /*e39e0*/  HMMA.16816.F32 R32, R24.reuse, R34, R36 ;  /* 0x000000221820723c */ /* 0x050ff60000001824 */
        /* <DEDUP_REMOVED lines=8> */
[----:B0-----:R-:W2:Y:S04]  /*e3a70*/  LDL.LU.64 R34, [R1+0x7278] ;  /* 0x0072780001227983 */ /* 0x001ea80000300a00 */
[----:B------:R-:W2:Y:S01]  /*e3a80*/  LDL.LU.64 R32, [R1+0x7270] ;  /* 0x0072700001207983 */ /* 0x000ea20000300a00 */
[C---:B---3--:R-:W-:Y:S08]  /*e3a90*/  HMMA.16816.F32 R8, R24.reuse, R52, R8 ;  /* 0x000000341808723c */ /* 0x048ff00000001808 */
[C---:B------:R-:W-:Y:S08]  /*e3aa0*/  HMMA.16816.F32 R52, R24.reuse, R54, R44 ;  /* 0x000000361834723c */ /* 0x040ff0000000182c */
[C---:B--2---:R-:W-:Y:S08]  /*e3ab0*/  HMMA.16816.F32 R16, R24.reuse, R32, R16 ;  /* 0x000000201810723c */ /* 0x044ff00000001810 */
[C---:B------:R-:W-:Y:S08]  /*e3ac0*/  HMMA.16816.F32 R40, R24.reuse, R34, R40 ;  /* 0x000000221828723c */ /* 0x040ff00000001828 */
[C---:B------:R-:W-:Y:S03]  /*e3ad0*/  HMMA.16816.F32 R56, R24.reuse, R36, R56 ;  /* 0x000000241838723c */ /* 0x040fe60000001838 */
        /* <DEDUP_REMOVED lines=35> */
[----:B--2---:R-:W-:-:S15]  /*e3d10*/  HMMA.16816.F32 R16, R24, R40, R16 ;  /* 0x000000281810723c */ /* 0x004fde0000001810 */
[----:B------:R-:W-:-:S04]  /*e3d20*/  NOP ;  /* 0x0000000000007918 */ /* 0x000fc80000000000 */
[----:B------:R-:W-:Y:S01]  /*e3d30*/  STL.64 [R1+0x18a0], R16 ;  /* 0x0018a01001007387 */ /* 0x000fe20000100a00 */
[C---:B---3--:R-:W-:Y:S03]  /*e3d40*/  HMMA.16816.F32 R40, R24.reuse, R42, R8 ;  /* 0x0000002a1828723c */ /* 0x048fe60000001808 */
        /* <DEDUP_REMOVED lines=8> */
[----:B------:R0:W-:Y:S03]  /*e3dd0*/  STL.64 [R1+0x1898], R42 ;  /* 0x0018982a01007387 */ /* 0x0001e60000100a00 */
[C---:B------:R-:W-:Y:S01]  /*e3de0*/  HMMA.16816.F32 R56, R24.reuse, R60, R56 ;  /* 0x0000003c1838723c */ /* 0x040fe20000001838 */
[----:B0-----:R-:W2:Y:S04]  /*e3df0*/  LDL.LU.64 R42, [R1+0x71c8] ;  /* 0x0071c800012a7983 */ /* 0x001ea80000300a00 */
[----:B------:R-:W2:Y:S04]  /*e3e00*/  LDL.LU.64 R40, [R1+0x71c0] ;  /* 0x0071c00001287983 */ /* 0x000ea80000300a00 */
[----:B------:R-:W-:Y:S04]  /*e3e10*/  STL.64 [R1+0x1880], R44 ;  /* 0x0018802c01007387 */ /* 0x000fe80000100a00 */
[----:B------:R0:W-:Y:S04]  /*e3e20*/  STL.64 [R1+0x1888], R46 ;  /* 0x0018882e01007387 */ /* 0x0001e80000100a00 */
[----:B0-----:R-:W3:Y:S04]  /*e3e30*/  LDL.LU.64 R46, [R1+0x71b8] ;  /* 0x0071b800012e7983 */ /* 0x001ee80000300a00 */
[----:B------:R-:W2:Y:S04]  /*e3e40*/  LDL.LU.64 R44, [R1+0x71b0] ;  /* 0x0071b000012c7983 */ /* 0x000ea80000300a00 */
[----:B------:R-:W2:Y:S04]  /*e3e50*/  LDL.LU.64 R50, [R1+0x71a8] ;  /* 0x0071a80001327983 */ /* 0x000ea80000300a00 */
        /* <DEDUP_REMOVED lines=8> */
[----:B------:R-:W4:Y:S04]  /*e3ee0*/  LDL.LU.64 R56, [R1+0x7180] ;  /* 0x0071800001387983 */ /* 0x000f280000300a00 */
[----:B------:R-:W-:Y:S01]  /*e3ef0*/  STL.64 [R1+0x6e58], R60 ;  /* 0x006e583c01007387 */ /* 0x000fe20000100a00 */
[C---:B--2---:R-:W-:Y:S08]  /*e3f00*/  HMMA.16816.F32 R16, R24.reuse, R50, R16 ;  /* 0x000000321810723c */ /* 0x044ff00000001810 */
[C---:B---3--:R-:W-:Y:S08]  /*e3f10*/  HMMA.16816.F32 R32, R24.reuse, R58, R32 ;  /* 0x0000003a1820723c */ /* 0x048ff00000001820 */
[C---:B----4-:R-:W-:Y:S01]  /*e3f20*/  HMMA.16816.F32 R28, R24.reuse, R56, R28 ;  /* 0x00000038181c723c */ /* 0x050fe2000000181c */
[----:B------:R-:W-:Y:S07]  /*e3f30*/  STL.64 [R1+0x6e50], R58 ;  /* 0x006e503a01007387 */ /* 0x000fee0000100a00 */
[C---:B------:R-:W-:Y:S08]  /*e3f40*/  HMMA.16816.F32 R20, R24.reuse, R52, R20 ;  /* 0x000000341814723c */ /* 0x040ff00000001814 */
[C---:B------:R-:W-:Y:S01]  /*e3f50*/  HMMA.16816.F32 R12, R24.reuse, R48, R12 ;  /* 0x00000030180c723c */ /* 0x040fe2000000180c */
[----:B------:R-:W-:Y:S04]  /*e3f60*/  STL.64 [R1+0x1850], R32 ;  /* 0x0018502001007387 */ /* 0x000fe80000100a00 */
[----:B------:R-:W-:Y:S04]  /*e3f70*/  STL.64 [R1+0x1858], R34 ;  /* 0x0018582201007387 */ /* 0x000fe80000100a00 */
[----:B------:R-:W-:Y:S04]  /*e3f80*/  STL.64 [R1+0x6e48], R56 ;  /* 0x006e483801007387 */ /* 0x000fe80000100a00 */
[----:B------:R-:W-:Y:S04]  /*e3f90*/  STL.64 [R1+0x1840], R28 ;  /* 0x0018401c01007387 */ /* 0x000fe80000100a00 */
[----:B------:R0:W-:Y:S02]  /*e3fa0*/  STL.64 [R1+0x1848], R30 ;  /* 0x0018481e01007387 */ /* 0x0001e40000100a00 */
[C---:B0-----:R-:W-:Y:S08]  /*e3fb0*/  HMMA.16816.F32 R28, R24.reuse, R54, R36 ;  /* 0x00000036181c723c */ /* 0x041ff00000001824 */
[C---:B------:R-:W-:Y:S08]  /*e3fc0*/  HMMA.16816.F32 R8, R24.reuse, R46, R8 ;  /* 0x0000002e1808723c */ /* 0x040ff00000001808 */
[C---:B------:R-:W-:Y:S01]  /*e3fd0*/  HMMA.16816.F32 R4, R24.reuse, R44, R4 ;  /* 0x0000002c1804723c */ /* 0x040fe20000001804 */
        /* <DEDUP_REMOVED lines=21> */
[----:B--2---:R2:W-:Y:S04]  /*e4130*/  STL.64 [R1+0x7150], R56 ;  /* 0x0071503801007387 */ /* 0x0045e80000100a00 */
[----:B0-----:R-:W3:Y:S04]  /*e4140*/  LDL.LU R52, [R1+0x1160] ;  /* 0x0011600001347983 */ /* 0x001ee80000300800 */
[----:B------:R-:W3:Y:S04]  /*e4150*/  LDL.LU R53, [R1+0x1164] ;  /* 0x0011640001357983 */ /* 0x000ee80000300800 */
[----:B------:R-:W4:Y:S04]  /*e4160*/  LDL.LU R54, [R1+0x1168] ;  /* 0x0011680001367983 */ /* 0x000f280000300800 */
[----:B------:R-:W4:Y:S04]  /*e4170*/  LDL.LU R55, [R1+0x116c] ;  /* 0x00116c0001377983 */ /* 0x000f280000300800 */
[----:B----4-:R-:W-:Y:S04]  /*e4180*/  STL.64 [R1+0x7178], R54 ;  /* 0x0071783601007387 */ /* 0x010fe80000100a00 */
[----:B---3--:R0:W-:Y:S04]  /*e4190*/  STL.64 [R1+0x7170], R52 ;  /* 0x0071703401007387 */ /* 0x0081e80000100a00 */
        /* <DEDUP_REMOVED lines=60> */
[----:B------:R-:W2:Y:S02]  /*e4560*/  LDL.LU.64 R4, [R1+0x7160] ;  /* 0x0071600001047983 */ /* 0x000ea40000300a00 */
[C---:B--2---:R-:W-:Y:S08]  /*e4570*/  HMMA.16816.F32 R56, R24.reuse, R4, R56 ;  /* 0x000000041838723c */ /* 0x044ff00000001838 */
[C---:B---3--:R-:W-:Y:S11]  /*e4580*/  HMMA.16816.F32 R8, R24.reuse, R6, R8 ;  /* 0x000000061808723c */ /* 0x048ff60000001808 */
        /* <DEDUP_REMOVED lines=31> */
[----:B----4-:R-:W-:Y:S11]  /*e4780*/  HMMA.16816.F32 R16, R24, R14, R16 ;  /* 0x0000000e1810723c */ /* 0x010ff60000001810 */
        /* <DEDUP_REMOVED lines=12> */
[----:B------:R-:W-:Y:S02]  /*e4850*/  IMAD R28, R28, 0x100, R32 ;  /* 0x000001001c1c7824 */ /* 0x000fe400078e0220 */
[----:B------:R-:W-:Y:S01]  /*e4860*/  IMAD R29, R29, 0x100, R33 ;  /* 0x000001001d1d7824 */ /* 0x000fe200078e0221 */
        /* <DEDUP_REMOVED lines=22> */
[----:B------:R0:W-:Y:S04]  /*e49d0*/  STL.64 [R1+0x1700], R4 ;  /* 0x0017000401007387 */ /* 0x0001e80000100a00 */
[----:B------:R1:W-:Y:S04]  /*e49e0*/  STL.64 [R1+0x1708], R6 ;  /* 0x0017080601007387 */ /* 0x0003e80000100a00 */
[----:B------:R-:W-:Y:S04]  /*e49f0*/  STL.64 [R1+0x7098], R30 ;  /* 0x0070981e01007387 */ /* 0x000fe80000100a00 */
[----:B------:R-:W-:Y:S04]  /*e4a00*/  STL.64 [R1+0x7090], R28 ;  /* 0x0070901c01007387 */ /* 0x000fe80000100a00 */
[----:B------:R-:W2:Y:S04]  /*e4a10*/  LDL R34, [R1+0x70] ;  /* 0x0000700001227983 */ /* 0x000ea80000100800 */
[----:B------:R-:W2:Y:S01]  /*e4a20*/  LDL R35, [R1+0x74] ;  /* 0x0000740001237983 */ /* 0x000ea20000100800 */
        /* <DEDUP_REMOVED lines=24> */
[----:B0-----:R-:W2:Y:S04]  /*e4bb0*/  LDL.LU R4, [R1+0xfe0] ;  /* 0x000fe00001047983 */ /* 0x001ea80000300800 */
[----:B------:R-:W2:Y:S04]  /*e4bc0*/  LDL.LU R5, [R1+0xfe4] ;  /* 0x000fe40001057983 */ /* 0x000ea80000300800 */
[----:B-1----:R-:W2:Y:S04]  /*e4bd0*/  LDL.LU R6, [R1+0xfe8] ;  /* 0x000fe80001067983 */ /* 0x002ea80000300800 */
[----:B------:R-:W2:Y:S04]  /*e4be0*/  LDL.LU R7, [R1+0xfec] ;  /* 0x000fec0001077983 */ /* 0x000ea80000300800 */
[----:B--2---:R-:W-:Y:S04]  /*e4bf0*/  STL.64 [R1+0x6f18], R6 ;  /* 0x006f180601007387 */ /* 0x004fe80000100a00 */
[----:B------:R-:W-:Y:S04]  /*e4c00*/  STL.64 [R1+0x6f10], R4 ;  /* 0x006f100401007387 */ /* 0x000fe80000100a00 */
[----:B------:R-:W2:Y:S04]  /*e4c10*/  LDL R44, [R1+0x90] ;  /* 0x00009000012c7983 */ /* 0x000ea80000100800 */
[----:B------:R-:W2:Y:S04]  /*e4c20*/  LDL R45, [R1+0x94] ;  /* 0x00009400012d7983 */ /* 0x000ea80000100800 */
[----:B------:R0:W-:Y:S01]  /*e4c30*/  STL.64 [R1+0x6f28], R46 ;  /* 0x006f282e01007387 */ /* 0x0001e20000100a00 */
[----:B----4-:R-:W-:-:S02]  /*e4c40*/  IMAD.MOV.U32 R42, RZ, RZ, R41 ;  /* 0x000000ffff2a7224 */ /* 0x010fc400078e0029 */
[----:B---3--:R-:W-:Y:S01]  /*e4c50*/  IMAD.MOV.U32 R43, RZ, RZ, R40 ;  /* 0x000000ffff2b7224 */ /* 0x008fe200078e0028 */
        /* <DEDUP_REMOVED lines=9> */
[----:B------:R-:W2:Y:S04]  /*e4cf0*/  LDL R18, [R1+0xa0] ;  /* 0x0000a00001127983 */ /* 0x000ea80000100800 */
[----:B------:R-:W2:Y:S04]  /*e4d00*/  LDL R19, [R1+0xa4] ;  /* 0x0000a40001137983 */ /* 0x000ea80000100800 */
[----:B------:R-:W4:Y:S04]  /*e4d10*/  LDL.LU R20, [R1+0x1010] ;  /* 0x0010100001147983 */ /* 0x000f280000300800 */
[----:B------:R-:W4:Y:S04]  /*e4d20*/  LDL.LU R21, [R1+0x1014] ;  /* 0x0010140001157983 */ /* 0x000f280000300800 */
[----:B------:R-:W2:Y:S04]  /*e4d30*/  LDL.LU R22, [R1+0x1018] ;  /* 0x0010180001167983 */ /* 0x000ea80000300800 */
[----:B------:R-:W2:Y:S01]  /*e4d40*/  LDL.LU R23, [R1+0x101c] ;  /* 0x00101c0001177983 */ /* 0x000ea20000300800 */
[----:B---3--:R-:W-:-:S02]  /*e4d50*/  IMAD.MOV.U32 R16, RZ, RZ, R40 ;  /* 0x000000ffff107224 */ /* 0x008fc400078e0028 */
[----:B------:R-:W-:Y:S01]  /*e4d60*/  IMAD.MOV.U32 R17, RZ, RZ, R41 ;  /* 0x000000ffff117224 */ /* 0x000fe200078e0029 */
[----:B--2---:R-:W-:Y:S04]  /*e4d70*/  STL.64 [R1+0x6f48], R22 ;  /* 0x006f481601007387 */ /* 0x004fe80000100a00 */
[----:B----4-:R2:W-:Y:S04]  /*e4d80*/  STL.64 [R1+0x6f40], R20 ;  /* 0x006f401401007387 */ /* 0x0105e80000100a00 */
[----:B------:R-:W3:Y:S04]  /*e4d90*/  LDL.LU R40, [R1+0x70e4] ;  /* 0x0070e40001287983 */ /* 0x000ee80000300800 */
[----:B------:R-:W4:Y:S04]  /*e4da0*/  LDL.LU R41, [R1+0x70e0] ;  /* 0x0070e00001297983 */ /* 0x000f280000300800 */
[----:B------:R0:W-:Y:S04]  /*e4db0*/  STL.64 [R1+0x6f58], R18 ;  /* 0x006f581201007387 */ /* 0x0001e80000100a00 */
[----:B------:R-:W-:Y:S04]  /*e4dc0*/  STL.64 [R1+0x6f50], R16 ;  /* 0x006f501001007387 */ /* 0x000fe80000100a00 */
        /* <DEDUP_REMOVED lines=26> */
[----:B0-----:R-:W2:Y:S04]  /*e4f70*/  LDL R46, [R1+0xc8] ;  /* 0x0000c800012e7983 */ /* 0x001ea80000100800 */
[----:B------:R-:W2:Y:S04]  /*e4f80*/  LDL R47, [R1+0xcc] ;  /* 0x0000cc00012f7983 */ /* 0x000ea80000100800 */
[----:B-1----:R-:W2:Y:S04]  /*e4f90*/  LDL.LU R12, [R1+0x1060] ;  /* 0x00106000010c7983 */ /* 0x002ea80000300800 */
[----:B------:R-:W2:Y:S04]  /*e4fa0*/  LDL.LU R13, [R1+0x1064] ;  /* 0x00106400010d7983 */ /* 0x000ea80000300800 */
[----:B------:R-:W2:Y:S04]  /*e4fb0*/  LDL.LU R14, [R1+0x1068] ;  /* 0x00106800010e7983 */ /* 0x000ea80000300800 */
[----:B------:R-:W2:Y:S01]  /*e4fc0*/  LDL.LU R15, [R1+0x106c] ;  /* 0x00106c00010f7983 */ /* 0x000ea20000300800 */
[----:B---3--:R-:W-:-:S02]  /*e4fd0*/  IMAD.MOV.U32 R45, RZ, RZ, R41 ;  /* 0x000000ffff2d7224 */ /* 0x008fc400078e0029 */
[----:B----4-:R-:W-:Y:S01]  /*e4fe0*/  IMAD.MOV.U32 R44, RZ, RZ, R40 ;  /* 0x000000ffff2c7224 */ /* 0x010fe200078e0028 */
[----:B--2---:R-:W-:Y:S04]  /*e4ff0*/  STL.64 [R1+0x6fa8], R14 ;  /* 0x006fa80e01007387 */ /* 0x004fe80000100a00 */
[----:B------:R0:W-:Y:S04]  /*e5000*/  STL.64 [R1+0x6fa0], R12 ;  /* 0x006fa00c01007387 */ /* 0x0001e80000100a00 */
[----:B------:R-:W2:Y:S04]  /*e5010*/  LDL.LU R40, [R1+0x70d4] ;  /* 0x0070d40001287983 */ /* 0x000ea80000300800 */
[----:B------:R-:W3:Y:S04]  /*e5020*/  LDL.LU R41, [R1+0x70d0] ;  /* 0x0070d00001297983 */ /* 0x000ee80000300800 */
[----:B------:R1:W-:Y:S04]  /*e5030*/  STL.64 [R1+0x6fb8], R46 ;  /* 0x006fb82e01007387 */ /* 0x0003e80000100a00 */
[----:B------:R-:W-:Y:S04]  /*e5040*/  STL.64 [R1+0x6fb0], R44 ;  /* 0x006fb02c01007387 */ /* 0x000fe80000100a00 */
        /* <DEDUP_REMOVED lines=11> */
[----:B------:R-:W2:Y:S01]  /*e5100*/  LDL.LU R39, [R1+0x108c] ;  /* 0x00108c0001277983 */ /* 0x000ea20000300800 */
[----:B---3--:R-:W-:-:S02]  /*e5110*/  IMAD.MOV.U32 R16, RZ, RZ, R41 ;  /* 0x000000ffff107224 */ /* 0x008fc400078e0029 */
[----:B------:R-:W-:Y:S01]  /*e5120*/  IMAD.MOV.U32 R17, RZ, RZ, R40 ;  /* 0x000000ffff117224 */ /* 0x000fe200078e0028 */
[----:B--2---:R-:W-:Y:S04]  /*e5130*/  STL.64 [R1+0x6fd8], R38 ;  /* 0x006fd82601007387 */ /* 0x004fe80000100a00 */
[----:B------:R-:W-:Y:S04]  /*e5140*/  STL.64 [R1+0x6fd0], R36 ;  /* 0x006fd02401007387 */ /* 0x000fe80000100a00 */
[----:B------:R-:W2:Y:S04]  /*e5150*/  LDL.LU R41, [R1+0x70cc] ;  /* 0x0070cc0001297983 */ /* 0x000ea80000300800 */
[----:B------:R-:W3:Y:S04]  /*e5160*/  LDL.LU R40, [R1+0x70c8] ;  /* 0x0070c80001287983 */ /* 0x000ee80000300800 */
[----:B----4-:R4:W-:Y:S04]  /*e5170*/  STL.64 [R1+0x6fe8], R18 ;  /* 0x006fe81201007387 */ /* 0x0109e80000100a00 */
        /* <DEDUP_REMOVED lines=31> */
[----:B------:R-:W2:Y:S04]  /*e5370*/  LDL.LU R41, [R1+0x70bc] ;  /* 0x0070bc0001297983 */ /* 0x000ea80000300800 */
[----:B------:R-:W3:Y:S04]  /*e5380*/  LDL.LU R40, [R1+0x70b8] ;  /* 0x0070b80001287983 */ /* 0x000ee80000300800 */
[----:B------:R-:W-:Y:S04]  /*e5390*/  STL.64 [R1+0x7038], R46 ;  /* 0x0070382e01007387 */ /* 0x000fe80000100a00 */
        /* <DEDUP_REMOVED lines=53> */
[----:B0-----:R-:W3:Y:S04]  /*e56f0*/  LDL R22, [R1+0x138] ;  /* 0x0001380001167983 */ /* 0x001ee80000100800 */
[----:B------:R-:W3:Y:S04]  /*e5700*/  LDL R23, [R1+0x13c] ;  /* 0x00013c0001177983 */ /* 0x000ee80000100800 */
        /* <DEDUP_REMOVED lines=32> */
[----:B------:R2:W-:Y:S02]  /*e5910*/  STL.64 [R1+0x1158], R26 ;  /* 0x0011581a01007387 */ /* 0x0005e40000100a00 */
[----:B--2---:R-:W-:Y:S02]  /*e5920*/  F2FP.F16.E4M3.UNPACK_B R26, R30 ;  /* 0x0000001eff1a723e */ /* 0x004fe400020006ff */
[----:B---3--:R-:W-:Y:S02]  /*e5930*/  F2FP.F16.E4M3.UNPACK_B R24, R28 ;  /* 0x0000001cff18723e */ /* 0x008fe400020006ff */
[----:B------:R-:W-:-:S02]  /*e5940*/  F2FP.F16.E4M3.UNPACK_B R25, R29 ;  /* 0x0000001dff19723e */ /* 0x000fc400020006ff */
[----:B------:R-:W-:Y:S01]  /*e5950*/  F2FP.F16.E4M3.UNPACK_B R27, R31 ;  /* 0x0000001fff1b723e */ /* 0x000fe200020006ff */
[----:B------:R-:W2:Y:S04]  /*e5960*/  LDL R28, [R1+0xb0] ;  /* 0x0000b000011c7983 */ /* 0x000ea80000100800 */
[----:B------:R-:W2:Y:S02]  /*e5970*/  LDL R29, [R1+0xb4] ;  /* 0x0000b400011d7983 */ /* 0x000ea40000100800 */
[C---:B------:R-:W-:Y:S08]  /*e5980*/  HMMA.16816.F32 R20, R24.reuse, R22, R12 ;  /* 0x000000161814723c */ /* 0x040ff0000000180c */
[C---:B------:R-:W-:Y:S01]  /*e5990*/  HMMA.16816.F32 R48, R24.reuse, R52, R48 ;  /* 0x000000341830723c */ /* 0x040fe20000001830 */
[----:B------:R-:W3:Y:S04]  /*e59a0*/  LDL.LU.64 R14, [R1+0x7088] ;  /* 0x00708800010e7983 */ /* 0x000ee80000300a00 */
[----:B------:R-:W2:Y:S03]  /*e59b0*/  LDL.LU.64 R12, [R1+0x7080] ;  /* 0x00708000010c7983 */ /* 0x000ea60000300a00 */
[C---:B----4-:R-:W-:Y:S03]  /*e59c0*/  HMMA.16816.F32 R52, R24.reuse, R54, R16 ;  /* 0x000000361834723c */ /* 0x050fe60000001810 */
        /* <DEDUP_REMOVED lines=20> */
[----:B------:R-:W3:Y:S04]  /*e5b10*/  LDL.LU.64 R44, [R1+0x7030] ;  /* 0x00703000012c7983 */ /* 0x000ee80000300a00 */
[----:B------:R-:W2:Y:S04]  /*e5b20*/  LDL.LU.64 R22, [R1+0x7028] ;  /* 0x0070280001167983 */ /* 0x000ea80000300a00 */
[----:B------:R-:W2:Y:S01]  /*e5b30*/  LDL.LU.64 R20, [R1+0x7020] ;  /* 0x0070200001147983 */ /* 0x000ea20000300a00 */
[C---:B----4-:R-:W-:Y:S03]  /*e5b40*/  HMMA.16816.F32 R48, R24.reuse, R16, R48 ;  /* 0x000000101830723c */ /* 0x050fe60000001830 */
        /* <DEDUP_REMOVED lines=20> */
[----:B------:R-:W2:Y:S04]  /*e5c90*/  LDL.LU.64 R36, [R1+0x6fd0] ;  /* 0x006fd00001247983 */ /* 0x000ea80000300a00 */
[----:B------:R-:W3:Y:S04]  /*e5ca0*/  LDL.LU.64 R22, [R1+0x6fc8] ;  /* 0x006fc80001167983 */ /* 0x000ee80000300a00 */
[----:B------:R-:W3:Y:S01]  /*e5cb0*/  LDL.LU.64 R20, [R1+0x6fc0] ;  /* 0x006fc00001147983 */ /* 0x000ee20000300a00 */
[C---:B----4-:R-:W-:Y:S03]  /*e5cc0*/  HMMA.16816.F32 R12, R24.reuse, R48, R12 ;  /* 0x00000030180c723c */ /* 0x050fe6000000180c */
[----:B------:R-:W-:Y:S04]  /*e5cd0*/  STL.64 [R1+0x1670], R44 ;  /* 0x0016702c01007387 */ /* 0x000fe80000100a00 */
[----:B------:R0:W-:Y:S01]  /*e5ce0*/  STL.64 [R1+0x1678], R46 ;  /* 0x0016782e01007387 */ /* 0x0001e20000100a00 */
[C---:B------:R-:W-:Y:S03]  /*e5cf0*/  HMMA.16816.F32 R48, R24.reuse, R50, R52 ;  /* 0x000000321830723c */ /* 0x040fe60000001834 */
[----:B0-----:R-:W4:Y:S04]  /*e5d00*/  LDL.LU.64 R46, [R1+0x6fb8] ;  /* 0x006fb800012e7983 */ /* 0x001f280000300a00 */
        /* <DEDUP_REMOVED lines=8> */
[----:B------:R0:W-:Y:S01]  /*e5d90*/  STL.64 [R1+0x1658], R50 ;  /* 0x0016583201007387 */ /* 0x0001e20000100a00 */
[----:B------:R-:W-:Y:S03]  /*e5da0*/  HMMA.16816.F32 R32, R24, R16, R32 ;  /* 0x000000101820723c */ /* 0x000fe60000001820 */
[----:B0-----:R-:W4:Y:S04]  /*e5db0*/  LDL.LU.64 R50, [R1+0x6f88] ;  /* 0x006f880001327983 */ /* 0x001f280000300a00 */
[----:B------:R-:W4:-:S12]  /*e5dc0*/  LDL.LU.64 R48, [R1+0x6f80] ;  /* 0x006f800001307983 */ /* 0x000f180000300a00 */
        /* <DEDUP_REMOVED lines=11> */
[----:B------:R-:W2:Y:S01]  /*e5e80*/  LDL.LU.64 R16, [R1+0x6f50] ;  /* 0x006f500001107983 */ /* 0x000ea20000300a00 */
[C---:B----4-:R-:W-:Y:S08]  /*e5e90*/  HMMA.16816.F32 R44, R24.reuse, R46, R12 ;  /* 0x0000002e182c723c */ /* 0x050ff0000000180c */
[C---:B------:R-:W-:Y:S01]  /*e5ea0*/  HMMA.16816.F32 R4, R24.reuse, R52, R4 ;  /* 0x000000341804723c */ /* 0x040fe20000001804 */
[----:B------:R-:W-:Y:S04]  /*e5eb0*/  STL.64 [R1+0x1620], R20 ;  /* 0x0016201401007387 */ /* 0x000fe80000100a00 */
[----:B------:R0:W-:Y:S04]  /*e5ec0*/  STL.64 [R1+0x1628], R22 ;  /* 0x0016281601007387 */ /* 0x0001e80000100a00 */
[----:B0-----:R-:W3:Y:S04]  /*e5ed0*/  LDL.LU.64 R22, [R1+0x6f48] ;  /* 0x006f480001167983 */ /* 0x001ee80000300a00 */
[----:B------:R-:W3:Y:S04]  /*e5ee0*/  LDL.LU.64 R20, [R1+0x6f40] ;  /* 0x006f400001147983 */ /* 0x000ee80000300a00 */
[----:B------:R-:W4:Y:S04]  /*e5ef0*/  LDL.LU.64 R14, [R1+0x6f38] ;  /* 0x006f3800010e7983 */ /* 0x000f280000300a00 */
[----:B------:R-:W4:Y:S04]  /*e5f00*/  LDL.LU.64 R12, [R1+0x6f30] ;  /* 0x006f3000010c7983 */ /* 0x000f280000300a00 */
        /* <DEDUP_REMOVED lines=13> */
[C---:B------:R-:W-:Y:S03]  /*e5fe0*/  HMMA.16816.F32 R28, R24.reuse, R28, R32 ;  /* 0x0000001c181c723c */ /* 0x040fe60000001820 */
[----:B0-----:R-:W4:Y:S04]  /*e5ff0*/  LDL.LU.64 R54, [R1+0x6ef8] ;  /* 0x006ef80001367983 */ /* 0x001f280000300a00 */
[----:B------:R-:W4:Y:S04]  /*e6000*/  LDL.LU.64 R52, [R1+0x6ef0] ;  /* 0x006ef00001347983 */ /* 0x000f280000300a00 */
[----:B------:R-:W4:Y:S04]  /*e6010*/  LDL.LU.64 R34, [R1+0x6ee8] ;  /* 0x006ee80001227983 */ /* 0x000f280000300a00 */
[----:B------:R-:W4:Y:S04]  /*e6020*/  LDL.LU.64 R32, [R1+0x6ee0] ;  /* 0x006ee00001207983 */ /* 0x000f280000300a00 */
[----:B------:R-:W-:Y:S04]  /*e6030*/  STL.64 [R1+0x15e0], R28 ;  /* 0x0015e01c01007387 */ /* 0x000fe80000100a00 */
[----:B------:R2:W-:Y:S02]  /*e6040*/  STL.64 [R1+0x15e8], R30 ;  /* 0x0015e81e01007387 */ /* 0x0005e40000100a00 */
[C---:B--2---:R-:W-:Y:S08]  /*e6050*/  HMMA.16816.F32 R28, R24.reuse, R16, R36 ;  /* 0x00000010181c723c */ /* 0x044ff00000001824 */
[C---:B---3--:R-:W-:Y:S08]  /*e6060*/  HMMA.16816.F32 R16, R24.reuse, R18, R20 ;  /* 0x000000121810723c */ /* 0x048ff00000001814 */
[C---:B----4-:R-:W-:Y:S03]  /*e6070*/  HMMA.16816.F32 R12, R24.reuse, R42, R12 ;  /* 0x0000002a180c723c */ /* 0x050fe6000000180c */
[----:B------:R-:W-:Y:S04]  /*e6080*/  STL.64 [R1+0x15d0], R28 ;  /* 0x0015d01c01007387 */ /* 0x000fe80000100a00 */
[----:B------:R-:W-:Y:S01]  /*e6090*/  STL.64 [R1+0x15d8], R30 ;  /* 0x0015d81e01007387 */ /* 0x000fe20000100a00 */
[C---:B------:R-:W-:Y:S03]  /*e60a0*/  HMMA.16816.F32 R8, R24.reuse, R44, R8 ;  /* 0x0000002c1808723c */ /* 0x040fe60000001808 */
[----:B------:R-:W-:Y:S05]  /*e60b0*/  STL.64 [R1+0x15c0], R16 ;  /* 0x0015c01001007387 */ /* 0x000fea0000100a00 */
[C---:B------:R-:W-:Y:S01]  /*e60c0*/  HMMA.16816.F32 R4, R24.reuse, R46, R4 ;  /* 0x0000002e1804723c */ /* 0x040fe20000001804 */
[----:B------:R-:W-:Y:S04]  /*e60d0*/  STL.64 [R1+0x15c8], R18 ;  /* 0x0015c81201007387 */ /* 0x000fe80000100a00 */
        /* <DEDUP_REMOVED lines=21> */
[----:B0-----:R-:W2:Y:S04]  /*e6230*/  LDL R8, [R1+0x50] ;  /* 0x0000500001087983 */ /* 0x001ea80000100800 */
[----:B------:R-:W2:Y:S04]  /*e6240*/  LDL R9, [R1+0x54] ;  /* 0x0000540001097983 */ /* 0x000ea80000100800 */
[----:B------:R-:W3:Y:S04]  /*e6250*/  LDL.LU R36, [R1+0xf70] ;  /* 0x000f700001247983 */ /* 0x000ee80000300800 */
[----:B------:R-:W3:Y:S04]  /*e6260*/  LDL.LU R37, [R1+0xf74] ;  /* 0x000f740001257983 */ /* 0x000ee80000300800 */
[----:B------:R-:W4:Y:S04]  /*e6270*/  LDL.LU R38, [R1+0xf78] ;  /* 0x000f780001267983 */ /* 0x000f280000300800 */
[----:B------:R-:W4:Y:S01]  /*e6280*/  LDL.LU R39, [R1+0xf7c] ;  /* 0x000f7c0001277983 */ /* 0x000f220000300800 */
[----:B------:R-:W-:-:S03]  /*e6290*/  IMAD.MOV.U32 R29, RZ, RZ, R0 ;  /* 0x000000ffff1d7224 */ /* 0x000fc600078e0000 */
[----:B----4-:R0:W-:Y:S04]  /*e62a0*/  STL.64 [R1+0x6ec0], R38 ;  /* 0x006ec02601007387 */ /* 0x0101e80000100a00 */
[----:B---3--:R-:W-:Y:S04]  /*e62b0*/  STL.64 [R1+0x6eb8], R36 ;  /* 0x006eb82401007387 */ /* 0x008fe80000100a00 */
[----:B------:R-:W3:Y:S04]  /*e62c0*/  LDL R28, [R1+0x58] ;  /* 0x00005800011c7983 */ /* 0x000ee80000100800 */
[----:B------:R-:W4:Y:S04]  /*e62d0*/  LDL.LU R0, [R1+0x6ed8] ;  /* 0x006ed80001007983 */ /* 0x000f280000300800 */
        /* <DEDUP_REMOVED lines=8> */
[----:B0-----:R-:W2:Y:S04]  /*e6360*/  LDL R38, [R1+0x68] ;  /* 0x0000680001267983 */ /* 0x001ea80000100800 */
        /* <DEDUP_REMOVED lines=28> */
[----:B------:R-:W3:Y:S01]  /*e6530*/  LDL.LU R49, [R1+0xf14] ;  /* 0x000f140001317983 */ /* 0x000ee20000300800 */
[----:B----4-:R-:W-:-:S03]  /*e6540*/  IMAD.MOV.U32 R39, RZ, RZ, R0 ;  /* 0x000000ffff277224 */ /* 0x010fc600078e0000 */
        /* <DEDUP_REMOVED lines=20> */
[C---:B--2---:R-:W-:Y:S03]  /*e6690*/  HMMA.16816.F32 R28, R24.reuse, R28, R32 ;  /* 0x0000001c181c723c */ /* 0x044fe60000001820 */
[----:B------:R-:W2:Y:S04]  /*e66a0*/  LDL.LU.64 R34, [R1+0x6ea0] ;  /* 0x006ea00001227983 */ /* 0x000ea80000300a00 */
[----:B------:R-:W4:Y:S01]  /*e66b0*/  LDL.LU.64 R32, [R1+0x6e98] ;  /* 0x006e980001207983 */ /* 0x000f220000300a00 */
[C---:B------:R-:W-:Y:S08]  /*e66c0*/  HMMA.16816.F32 R12, R24.reuse, R10, R12 ;  /* 0x0000000a180c723c */ /* 0x040ff0000000180c */
[C---:B------:R-:W-:Y:S03]  /*e66d0*/  HMMA.16816.F32 R4, R24.reuse, R42, R4 ;  /* 0x0000002a1804723c */ /* 0x040fe60000001804 */
[----:B------:R-:W-:Y:S04]  /*e66e0*/  STL.64 [R1+0x1530], R28 ;  /* 0x0015301c01007387 */ /* 0x000fe80000100a00 */
[----:B------:R3:W-:Y:S02]  /*e66f0*/  STL.64 [R1+0x1538], R30 ;  /* 0x0015381e01007387 */ /* 0x0007e40000100a00 */
[----:B---3--:R-:W-:-:S15]  /*e6700*/  HMMA.16816.F32 R28, R24, R8, R36 ;  /* 0x00000008181c723c */ /* 0x008fde0000001824 */
[----:B------:R-:W-:-:S04]  /*e6710*/  NOP ;  /* 0x0000000000007918 */ /* 0x000fc80000000000 */
[----:B------:R-:W-:Y:S04]  /*e6720*/  STL.64 [R1+0x1520], R28 ;  /* 0x0015201c01007387 */ /* 0x000fe80000100a00 */
[----:B------:R-:W-:Y:S01]  /*e6730*/  STL.64 [R1+0x1528], R30 ;  /* 0x0015281e01007387 */ /* 0x000fe20000100a00 */
[----:B------:R-:W-:Y:S01]  /*e6740*/  IMAD.MOV.U32 R0, RZ, RZ, R43 ;  /* 0x000000ffff007224 */ /* 0x000fe200078e002b */
[C---:B----4-:R-:W-:Y:S08]  /*e6750*/  HMMA.16816.F32 R20, R24.reuse, R32, R20 ;  /* 0x000000201814723c */ /* 0x050ff00000001814 */
[----:B--2---:R-:W-:Y:S01]  /*e6760*/  HMMA.16816.F32 R16, R24, R34, R16 ;  /* 0x000000221810723c */ /* 0x004fe20000001810 */
[----:B------:R-:W-:-:S02]  /*e6770*/  IMAD.MOV.U32 R32, RZ, RZ, R35 ;  /* 0x000000ffff207224 */ /* 0x000fc400078e0023 */
[----:B------:R-:W-:Y:S02]  /*e6780*/  IMAD.MOV.U32 R33, RZ, RZ, R34 ;  /* 0x000000ffff217224 */ /* 0x000fe400078e0022 */
[----:B------:R-:W-:Y:S02]  /*e6790*/  IMAD.MOV.U32 R34, RZ, RZ, R11 ;  /* 0x000000ffff227224 */ /* 0x000fe400078e000b */
[----:B------:R-:W-:-:S04]  /*e67a0*/  IMAD.MOV.U32 R35, RZ, RZ, R10 ;  /* 0x000000ffff237224 */ /* 0x000fc800078e000a */
        /* <DEDUP_REMOVED lines=31> */
[----:B------:R-:W-:Y:S04]  /*e69a0*/  STL.64 [R1+0x14b8], R6 ;  /* 0x0014b80601007387 */ /* 0x000fe80000100a00 */
[----:B------:R-:W2:Y:S04]  /*e69b0*/  LDL.LU R8, [R1+0xe20] ;  /* 0x000e200001087983 */ /* 0x000ea80000300800 */
[----:B------:R-:W2:Y:S04]  /*e69c0*/  LDL.LU R9, [R1+0xe24] ;  /* 0x000e240001097983 */ /* 0x000ea80000300800 */
[----:B------:R-:W3:Y:S04]  /*e69d0*/  LDL.LU R10, [R1+0xe28] ;  /* 0x000e2800010a7983 */ /* 0x000ee80000300800 */
[----:B------:R-:W3:Y:S01]  /*e69e0*/  LDL.LU R11, [R1+0xe2c] ;  /* 0x000e2c00010b7983 */ /* 0x000ee20000300800 */
[----:B------:R-:W-:-:S02]  /*e69f0*/  IMAD.MOV.U32 R35, RZ, RZ, R60 ;  /* 0x000000ffff237224 */ /* 0x000fc400078e003c */
        /* <DEDUP_REMOVED lines=24> */
[----:B------:R-:W4:Y:S04]  /*e6b80*/  LDL.64 R60, [R1] ;  /* 0x00000000013c7983 */ /* 0x000f280000100a00 */
        /* <DEDUP_REMOVED lines=24> */
[----:B------:R-:W-:Y:S04]  /*e6d10*/  STL [R1+0x6b70], R0 ;  /* 0x006b700001007387 */ /* 0x000fe80000100800 */
[----:B------:R0:W-:Y:S04]  /*e6d20*/  STL [R1+0x6b6c], R35 ;  /* 0x006b6c2301007387 */ /* 0x0001e80000100800 */
[----:B0-----:R-:W3:Y:S01]  /*e6d30*/  LDL.64 R34, [R1+0x10] ;  /* 0x0000100001227983 */ /* 0x001ee20000100a00 */
[C---:B--2---:R-:W-:Y:S08]  /*e6d40*/  HMMA.16816.F32 R4, R24.reuse, R42, R4 ;  /* 0x0000002a1804723c */ /* 0x044ff00000001804 */
[----:B----4-:R-:W-:Y:S01]  /*e6d50*/  HMMA.16816.F32 R44, R24, R60, R44 ;  /* 0x0000003c182c723c */ /* 0x010fe2000000182c */
[----:B------:R-:W-:-:S07]  /*e6d60*/  IMAD.MOV.U32 R0, RZ, RZ, R61 ;  /* 0x000000ffff007224 */ /* 0x000fce00078e003d */
[----:B---3--:R-:W-:Y:S01]  /*e6d70*/  HMMA.16816.F32 R8, R24, R34, R8 ;  /* 0x000000221808723c */ /* 0x008fe20000001808 */
[----:B------:R-:W-:Y:S02]  /*e6d80*/  IMAD.MOV.U32 R33, RZ, RZ, R34 ;  /* 0x000000ffff217224 */ /* 0x000fe400078e0022 */
[----:B------:R-:W-:Y:S02]  /*e6d90*/  IMAD.MOV.U32 R32, RZ, RZ, R35 ;  /* 0x000000ffff207224 */ /* 0x000fe400078e0023 */
[----:B------:R-:W-:Y:S02]  /*e6da0*/  IMAD.MOV.U32 R35, RZ, RZ, R42 ;  /* 0x000000ffff237224 */ /* 0x000fe400078e002a */
[----:B------:R-:W-:-:S12]  /*e6db0*/  IMAD.MOV.U32 R34, RZ, RZ, R43 ;  /* 0x000000ffff227224 */ /* 0x000fd800078e002b */
[----:B------:R-:W-:Y:S04]  /*e6dc0*/  STL.64 [R1+0x14a0], R8 ;  /* 0x0014a00801007387 */ /* 0x000fe80000100a00 */
[----:B------:R0:W-:Y:S04]  /*e6dd0*/  STL.64 [R1+0x14a8], R10 ;  /* 0x0014a80a01007387 */ /* 0x0001e80000100a00 */
[----:B0-----:R-:W2:Y:S04]  /*e6de0*/  LDL.LU.64 R10, [R1+0x6e90] ;  /* 0x006e9000010a7983 */ /* 0x001ea80000300a00 */
[----:B------:R-:W2:Y:S04]  /*e6df0*/  LDL.LU.64 R8, [R1+0x6e88] ;  /* 0x006e880001087983 */ /* 0x000ea80000300a00 */
[----:B------:R-:W-:Y:S04]  /*e6e00*/  STL [R1+0x6b74], R33 ;  /* 0x006b742101007387 */ /* 0x000fe80000100800 */
[----:B------:R-:W-:Y:S04]  /*e6e10*/  STL.64 [R1+0x1490], R4 ;  /* 0x0014900401007387 */ /* 0x000fe80000100a00 */
[----:B------:R0:W-:Y:S04]  /*e6e20*/  STL.64 [R1+0x1498], R6 ;  /* 0x0014980601007387 */ /* 0x0001e80000100a00 */
[----:B0-----:R-:W3:Y:S04]  /*e6e30*/  LDL.LU.64 R6, [R1+0x6e80] ;  /* 0x006e800001067983 */ /* 0x001ee80000300a00 */
[----:B------:R-:W4:Y:S04]  /*e6e40*/  LDL.LU.64 R4, [R1+0x6e78] ;  /* 0x006e780001047983 */ /* 0x000f280000300a00 */
[----:B------:R-:W2:Y:S04]  /*e6e50*/  LDL.LU.64 R42, [R1+0x6e70] ;  /* 0x006e7000012a7983 */ /* 0x000ea80000300a00 */
[----:B------:R-:W-:Y:S04]  /*e6e60*/  STL.64 [R1+0x1480], R44 ;  /* 0x0014802c01007387 */ /* 0x000fe80000100a00 */
[----:B------:R0:W-:Y:S01]  /*e6e70*/  STL.64 [R1+0x1488], R46 ;  /* 0x0014882e01007387 */ /* 0x0001e20000100a00 */
[----:B------:R-:W-:-:S03]  /*e6e80*/  IMAD.MOV.U32 R33, RZ, RZ, R60 ;  /* 0x000000ffff217224 */ /* 0x000fc600078e003c */
[----:B0-----:R-:W2:Y:S04]  /*e6e90*/  LDL.LU.64 R46, [R1+0x6e68] ;  /* 0x006e6800012e7983 */ /* 0x001ea80000300a00 */
[----:B------:R-:W2:Y:S04]  /*e6ea0*/  LDL.LU.64 R44, [R1+0x6e60] ;  /* 0x006e6000012c7983 */ /* 0x000ea80000300a00 */
        /* <DEDUP_REMOVED lines=34> */
[----:B---3--:R-:W-:Y:S01]  /*e70d0*/  HMMA.16816.F32 R56, R24, R54, R56 ;  /* 0x000000361838723c */ /* 0x008fe20000001838 */
        /* <DEDUP_REMOVED lines=104> */
[----:B------:R-:W-:Y:S04]  /*e7760*/  STL [R1+0x6984], R8 ;  /* 0x0069840801007387 */ /* 0x000fe80000100800 */
[----:B------:R-:W-:Y:S04]  /*e7770*/  STL [R1+0x6980], R9 ;  /* 0x0069800901007387 */ /* 0x000fe80000100800 */
[----:B------:R-:W-:Y:S04]  /*e7780*/  STL.64 [R1+0x1390], R12 ;  /* 0x0013900c01007387 */ /* 0x000fe80000100a00 */
[----:B------:R0:W-:Y:S04]  /*e7790*/  STL.64 [R1+0x1398], R14 ;  /* 0x0013980e01007387 */ /* 0x0001e80000100a00 */
[----:B0-----:R-:W2:Y:S04]  /*e77a0*/  LDL.LU.64 R14, [R1+0x6df0] ;  /* 0x006df000010e7983 */ /* 0x001ea80000300a00 */
[----:B------:R-:W2:Y:S04]  /*e77b0*/  LDL.LU.64 R12, [R1+0x6de8] ;  /* 0x006de800010c7983 */ /* 0x000ea80000300a00 */
[----:B------:R0:W-:Y:S04]  /*e77c0*/  STL [R1+0x6968], R10 ;  /* 0x0069680a01007387 */ /* 0x0001e80000100800 */
[----:B------:R1:W-:Y:S04]  /*e77d0*/  STL [R1+0x6964], R11 ;  /* 0x0069640b01007387 */ /* 0x0003e80000100800 */
[----:B------:R-:W3:Y:S04]  /*e77e0*/  LDL.LU R8, [R1+0xda0] ;  /* 0x000da00001087983 */ /* 0x000ee80000300800 */
[----:B------:R-:W3:Y:S04]  /*e77f0*/  LDL.LU R9, [R1+0xda4] ;  /* 0x000da40001097983 */ /* 0x000ee80000300800 */
[----:B0-----:R-:W3:Y:S04]  /*e7800*/  LDL.LU R10, [R1+0xda8] ;  /* 0x000da800010a7983 */ /* 0x001ee80000300800 */
[----:B-1----:R-:W3:Y:S01]  /*e7810*/  LDL.LU R11, [R1+0xdac] ;  /* 0x000dac00010b7983 */ /* 0x002ee20000300800 */
[C---:B--2---:R-:W-:Y:S08]  /*e7820*/  HMMA.16816.F32 R36, R24.reuse, R12, R36 ;  /* 0x0000000c1824723c */ /* 0x044ff00000001824 */
[C---:B------:R-:W-:Y:S11]  /*e7830*/  HMMA.16816.F32 R16, R24.reuse, R14, R16 ;  /* 0x0000000e1810723c */ /* 0x040ff60000001810 */
[----:B------:R-:W-:Y:S04]  /*e7840*/  STL.64 [R1+0x1380], R36 ;  /* 0x0013802401007387 */ /* 0x000fe80000100a00 */
[----:B------:R0:W-:Y:S04]  /*e7850*/  STL.64 [R1+0x1388], R38 ;  /* 0x0013882601007387 */ /* 0x0001e80000100a00 */
[----:B0-----:R-:W2:Y:S04]  /*e7860*/  LDL.LU.64 R38, [R1+0x6de0] ;  /* 0x006de00001267983 */ /* 0x001ea80000300a00 */
[----:B------:R-:W2:Y:S04]  /*e7870*/  LDL.LU.64 R36, [R1+0x6dd8] ;  /* 0x006dd80001247983 */ /* 0x000ea80000300a00 */
[----:B------:R-:W-:Y:S04]  /*e7880*/  STL [R1+0x6988], R12 ;  /* 0x0069880c01007387 */ /* 0x000fe80000100800 */
[----:B------:R-:W-:Y:S04]  /*e7890*/  STL [R1+0x696c], R13 ;  /* 0x00696c0d01007387 */ /* 0x000fe80000100800 */
[----:B------:R-:W-:Y:S04]  /*e78a0*/  STL.64 [R1+0x1370], R16 ;  /* 0x0013701001007387 */ /* 0x000fe80000100a00 */
[----:B------:R0:W-:Y:S04]  /*e78b0*/  STL.64 [R1+0x1378], R18 ;  /* 0x0013781201007387 */ /* 0x0001e80000100a00 */
[----:B0-----:R-:W3:Y:S04]  /*e78c0*/  LDL.LU.64 R18, [R1+0x6dd0] ;  /* 0x006dd00001127983 */ /* 0x001ee80000300a00 */
[----:B------:R-:W2:Y:S02]  /*e78d0*/  LDL.LU.64 R16, [R1+0x6dc8] ;  /* 0x006dc80001107983 */ /* 0x000ea40000300a00 */
        /* <DEDUP_REMOVED lines=10> */
[----:B------:R2:W-:Y:S01]  /*e7980*/  STL.64 [R1+0x1358], R10 ;  /* 0x0013580a01007387 */ /* 0x0005e20000100a00 */
[----:B------:R-:W-:Y:S02]  /*e7990*/  IMAD R30, R30, 0x100, R58 ;  /* 0x000001001e1e7824 */ /* 0x000fe400078e023a */
[----:B------:R-:W-:Y:S01]  /*e79a0*/  IMAD R31, R31, 0x100, R59 ;  /* 0x000001001f1f7824 */ /* 0x000fe200078e023b */
        /* <DEDUP_REMOVED lines=16> */
[----:B------:R-:W2:Y:S01]  /*e7ab0*/  LDL R58, [R1+0x48] ;  /* 0x00004800013a7983 */ /* 0x000ea20000100800 */
[----:B----4-:R-:W-:-:S15]  /*e7ac0*/  HMMA.16816.F32 R4, R24, R40, R32 ;  /* 0x000000281804723c */ /* 0x010fde0000001820 */
[----:B------:R-:W-:-:S04]  /*e7ad0*/  NOP ;  /* 0x0000000000007918 */ /* 0x000fc80000000000 */
[----:B------:R0:W-:Y:S04]  /*e7ae0*/  STL.64 [R1+0xd60], R4 ;  /* 0x000d600401007387 */ /* 0x0001e80000100a00 */
[----:B------:R1:W-:Y:S04]  /*e7af0*/  STL.64 [R1+0xd68], R6 ;  /* 0x000d680601007387 */ /* 0x0003e80000100a00 */
[----:B------:R-:W2:Y:S04]  /*e7b00*/  LDL R59, [R1+0x4c] ;  /* 0x00004c00013b7983 */ /* 0x000ea80000100800 */
[----:B------:R-:W3:Y:S04]  /*e7b10*/  LDL.LU R52, [R1+0xb70] ;  /* 0x000b700001347983 */ /* 0x000ee80000300800 */
[----:B------:R-:W3:Y:S04]  /*e7b20*/  LDL.LU R53, [R1+0xb74] ;  /* 0x000b740001357983 */ /* 0x000ee80000300800 */
[----:B------:R-:W4:Y:S04]  /*e7b30*/  LDL.LU R54, [R1+0xb78] ;  /* 0x000b780001367983 */ /* 0x000f280000300800 */
[----:B------:R-:W4:Y:S01]  /*e7b40*/  LDL.LU R55, [R1+0xb7c] ;  /* 0x000b7c0001377983 */ /* 0x000f220000300800 */
[----:B------:R-:W-:-:S02]  /*e7b50*/  IMAD R28, R28, 0x100, R56 ;  /* 0x000001001c1c7824 */ /* 0x000fc400078e0238 */
[----:B------:R-:W-:Y:S01]  /*e7b60*/  IMAD R29, R29, 0x100, R57 ;  /* 0x000001001d1d7824 */ /* 0x000fe200078e0239 */
[----:B----4-:R4:W-:Y:S04]  /*e7b70*/  STL.64 [R1+0x6b90], R54 ;  /* 0x006b903601007387 */ /* 0x0109e80000100a00 */
[----:B---3--:R-:W-:Y:S04]  /*e7b80*/  STL.64 [R1+0x6b88], R52 ;  /* 0x006b883401007387 */ /* 0x008fe80000100a00 */
        /* <DEDUP_REMOVED lines=14> */
[----:B-1----:R-:W2:Y:S04]  /*e7c70*/  LDL.LU R6, [R1+0xb98] ;  /* 0x000b980001067983 */ /* 0x002ea80000300800 */
        /* <DEDUP_REMOVED lines=13> */
[----:B------:R-:W3:Y:S04]  /*e7d50*/  LDL R12, [R1+0x68] ;  /* 0x00006800010c7983 */ /* 0x000ee80000100800 */
[----:B------:R-:W3:Y:S04]  /*e7d60*/  LDL R13, [R1+0x6c] ;  /* 0x00006c00010d7983 */ /* 0x000ee80000100800 */
[----:B------:R0:W-:Y:S04]  /*e7d70*/  STL.64 [R1+0x6bf0], R14 ;  /* 0x006bf00e01007387 */ /* 0x0001e80000100a00 */
[----:B---3--:R3:W-:Y:S04]  /*e7d80*/  STL.64 [R1+0x6be8], R12 ;  /* 0x006be80c01007387 */ /* 0x0087e80000100a00 */
        /* <DEDUP_REMOVED lines=62> */
[----:B---3--:R-:W3:Y:S04]  /*e8170*/  LDL R12, [R1+0xb0] ;  /* 0x0000b000010c7983 */ /* 0x008ee80000100800 */
        /* <DEDUP_REMOVED lines=8> */
[----:B---3--:R3:W-:Y:S04]  /*e8200*/  STL.64 [R1+0x6ca8], R36 ;  /* 0x006ca82401007387 */ /* 0x0087e80000100a00 */
        /* <DEDUP_REMOVED lines=18> */
[----:B----4-:R-:W4:Y:S04]  /*e8330*/  LDL R54, [R1+0xc8] ;  /* 0x0000c80001367983 */ /* 0x010f280000100800 */
[----:B------:R-:W4:Y:S04]  /*e8340*/  LDL R55, [R1+0xcc] ;  /* 0x0000cc0001377983 */ /* 0x000f280000100800 */
[----:B------:R-:W2:Y:S04]  /*e8350*/  LDL R52, [R1+0xd0] ;  /* 0x0000d00001347983 */ /* 0x000ea80000100800 */
[----:B------:R-:W2:Y:S04]  /*e8360*/  LDL R53, [R1+0xd4] ;  /* 0x0000d40001357983 */ /* 0x000ea80000100800 */
[----:B----4-:R-:W-:Y:S04]  /*e8370*/  STL.64 [R1+0x6cf0], R54 ;  /* 0x006cf03601007387 */ /* 0x010fe80000100a00 */
[----:B--2---:R2:W-:Y:S04]  /*e8380*/  STL.64 [R1+0x6ce8], R52 ;  /* 0x006ce83401007387 */ /* 0x0045e80000100a00 */
        /* <DEDUP_REMOVED lines=26> */
[----:B---3--:R-:W3:Y:S04]  /*e8530*/  LDL R36, [R1+0xf0] ;  /* 0x0000f00001247983 */ /* 0x008ee80000100800 */
[----:B------:R-:W3:Y:S04]  /*e8540*/  LDL R37, [R1+0xf4] ;  /* 0x0000f40001257983 */ /* 0x000ee80000100800 */
        /* <DEDUP_REMOVED lines=19> */
[----:B--2---:R2:W-:Y:S04]  /*e8680*/  STL.64 [R1+0x6d68], R56 ;  /* 0x006d683801007387 */ /* 0x0045e80000100a00 */
[----:B0-----:R-:W2:Y:S04]  /*e8690*/  LDL.LU R44, [R1+0xce0] ;  /* 0x000ce000012c7983 */ /* 0x001ea80000300800 */
[----:B------:R-:W2:Y:S04]  /*e86a0*/  LDL.LU R45, [R1+0xce4] ;  /* 0x000ce400012d7983 */ /* 0x000ea80000300800 */
[----:B------:R-:W2:Y:S04]  /*e86b0*/  LDL.LU R46, [R1+0xce8] ;  /* 0x000ce800012e7983 */ /* 0x000ea80000300800 */
[----:B------:R-:W2:Y:S04]  /*e86c0*/  LDL.LU R47, [R1+0xcec] ;  /* 0x000cec00012f7983 */ /* 0x000ea80000300800 */
[----:B--2---:R-:W-:Y:S04]  /*e86d0*/  STL.64 [R1+0x6d80], R46 ;  /* 0x006d802e01007387 */ /* 0x004fe80000100a00 */
[----:B------:R-:W-:Y:S04]  /*e86e0*/  STL.64 [R1+0x6d78], R44 ;  /* 0x006d782c01007387 */ /* 0x000fe80000100a00 */
[----:B-1----:R-:W2:Y:S04]  /*e86f0*/  LDL R10, [R1+0x108] ;  /* 0x00010800010a7983 */ /* 0x002ea80000100800 */
        /* <DEDUP_REMOVED lines=21> */
[----:B------:R-:W4:Y:S04]  /*e8850*/  LDL.LU R52, [R1+0xd20] ;  /* 0x000d200001347983 */ /* 0x000f280000300800 */
[----:B------:R-:W4:Y:S04]  /*e8860*/  LDL.LU R53, [R1+0xd24] ;  /* 0x000d240001357983 */ /* 0x000f280000300800 */
[----:B------:R-:W4:Y:S04]  /*e8870*/  LDL.LU R54, [R1+0xd28] ;  /* 0x000d280001367983 */ /* 0x000f280000300800 */
[----:B------:R-:W4:Y:S04]  /*e8880*/  LDL.LU R55, [R1+0xd2c] ;  /* 0x000d2c0001377983 */ /* 0x000f280000300800 */
[----:B------:R-:W2:Y:S04]  /*e8890*/  LDL R58, [R1+0x128] ;  /* 0x00012800013a7983 */ /* 0x000ea80000100800 */
[----:B------:R-:W2:Y:S04]  /*e88a0*/  LDL R59, [R1+0x12c] ;  /* 0x00012c00013b7983 */ /* 0x000ea80000100800 */
[----:B------:R-:W2:Y:S04]  /*e88b0*/  LDL R56, [R1+0x130] ;  /* 0x0001300001387983 */ /* 0x000ea80000100800 */
[----:B------:R-:W2:Y:S04]  /*e88c0*/  LDL R57, [R1+0x134] ;  /* 0x0001340001397983 */ /* 0x000ea80000100800 */
[----:B0-----:R-:W2:Y:S04]  /*e88d0*/  LDL.LU R8, [R1+0xd40] ;  /* 0x000d400001087983 */ /* 0x001ea80000300800 */
[----:B------:R-:W2:Y:S04]  /*e88e0*/  LDL.LU R9, [R1+0xd44] ;  /* 0x000d440001097983 */ /* 0x000ea80000300800 */
[----:B------:R-:W2:Y:S04]  /*e88f0*/  LDL.LU R10, [R1+0xd48] ;  /* 0x000d4800010a7983 */ /* 0x000ea80000300800 */
[----:B------:R-:W2:Y:S04]  /*e8900*/  LDL.LU R11, [R1+0xd4c] ;  /* 0x000d4c00010b7983 */ /* 0x000ea80000300800 */
[----:B-1----:R-:W2:Y:S04]  /*e8910*/  LDL R14, [R1+0x138] ;  /* 0x00013800010e7983 */ /* 0x002ea80000100800 */
[----:B------:R-:W2:Y:S04]  /*e8920*/  LDL R15, [R1+0x13c] ;  /* 0x00013c00010f7983 */ /* 0x000ea80000100800 */
        /* <DEDUP_REMOVED lines=24> */
[----:B------:R-:W-:-:S02]  /*e8ab0*/  F2FP.F16.E4M3.UNPACK_B R24, R28 ;  /* 0x0000001cff18723e */ /* 0x000fc400020006ff */
[----:B------:R-:W-:Y:S02]  /*e8ac0*/  F2FP.F16.E4M3.UNPACK_B R25, R29 ;  /* 0x0000001dff19723e */ /* 0x000fe400020006ff */
[----:B------:R-:W-:Y:S02]  /*e8ad0*/  F2FP.F16.E4M3.UNPACK_B R26, R30 ;  /* 0x0000001eff1a723e */ /* 0x000fe400020006ff */
[----:B------:R-:W-:Y:S01]  /*e8ae0*/  F2FP.F16.E4M3.UNPACK_B R27, R31 ;  /* 0x0000001fff1b723e */ /* 0x000fe200020006ff */
[----:B------:R-:W-:Y:S04]  /*e8af0*/  STL.64 [R1+0x69d8], R42 ;  /* 0x0069d82a01007387 */ /* 0x000fe80000100a00 */
[----:B------:R0:W-:Y:S04]  /*e8b00*/  STL.64 [R1+0x69d0], R40 ;  /* 0x0069d02801007387 */ /* 0x0001e80000100a00 */
[----:B0-----:R-:W4:Y:S04]  /*e8b10*/  LDL.LU R40, [R1+0xbd0] ;  /* 0x000bd00001287983 */ /* 0x001f280000300800 */
[----:B------:R-:W4:Y:S04]  /*e8b20*/  LDL.LU R41, [R1+0xbd4] ;  /* 0x000bd40001297983 */ /* 0x000f280000300800 */
[----:B------:R-:W4:Y:S04]  /*e8b30*/  LDL.LU R42, [R1+0xbd8] ;  /* 0x000bd800012a7983 */ /* 0x000f280000300800 */
[----:B------:R-:W4:Y:S04]  /*e8b40*/  LDL.LU R43, [R1+0xbdc] ;  /* 0x000bdc00012b7983 */ /* 0x000f280000300800 */
[----:B------:R-:W4:Y:S04]  /*e8b50*/  LDL R28, [R1+0x80] ;  /* 0x00008000011c7983 */ /* 0x000f280000100800 */
[----:B------:R-:W4:Y:S01]  /*e8b60*/  LDL R29, [R1+0x84] ;  /* 0x00008400011d7983 */ /* 0x000f220000100800 */
[C---:B--2---:R-:W-:Y:S03]  /*e8b70*/  HMMA.16816.F32 R12, R24.reuse, R14, R20 ;  /* 0x0000000e180c723c */ /* 0x044fe60000001814 */
[----:B------:R-:W2:Y:S04]  /*e8b80*/  LDL.LU.64 R22, [R1+0x6db0] ;  /* 0x006db00001167983 */ /* 0x000ea80000300a00 */
[----:B------:R-:W2:Y:S01]  /*e8b90*/  LDL.LU.64 R20, [R1+0x6da8] ;  /* 0x006da80001147983 */ /* 0x000ea20000300a00 */
[C---:B------:R-:W-:Y:S08]  /*e8ba0*/  HMMA.16816.F32 R8, R24.reuse, R56, R8 ;  /* 0x000000381808723c */ /* 0x040ff00000001808 */
[C---:B---3--:R-:W-:Y:S08]  /*e8bb0*/  HMMA.16816.F32 R56, R24.reuse, R58, R44 ;  /* 0x0000003a1838723c */ /* 0x048ff0000000182c */
[C---:B----4-:R-:W-:Y:S01]  /*e8bc0*/  HMMA.16816.F32 R52, R24.reuse, R36, R52 ;  /* 0x000000241834723c */ /* 0x050fe20000001834 */
[----:B------:R-:W-:Y:S04]  /*e8bd0*/  STL.64 [R1+0x1300], R12 ;  /* 0x0013000c01007387 */ /* 0x000fe80000100a00 */
[----:B------:R0:W-:Y:S04]  /*e8be0*/  STL.64 [R1+0x1308], R14 ;  /* 0x0013080e01007387 */ /* 0x0001e80000100a00 */
[----:B0-----:R-:W3:Y:S04]  /*e8bf0*/  LDL.LU.64 R14, [R1+0x6da0] ;  /* 0x006da000010e7983 */ /* 0x001ee80000300a00 */
[----:B------:R-:W3:Y:S04]  /*e8c00*/  LDL.LU.64 R12, [R1+0x6d98] ;  /* 0x006d9800010c7983 */ /* 0x000ee80000300a00 */
[----:B------:R-:W-:Y:S04]  /*e8c10*/  STL.64 [R1+0x12f0], R8 ;  /* 0x0012f00801007387 */ /* 0x000fe80000100a00 */
[----:B------:R0:W-:Y:S04]  /*e8c20*/  STL.64 [R1+0x12f8], R10 ;  /* 0x0012f80a01007387 */ /* 0x0001e80000100a00 */
[----:B0-----:R-:W4:Y:S04]  /*e8c30*/  LDL.LU.64 R10, [R1+0x6d90] ;  /* 0x006d9000010a7983 */ /* 0x001f280000300a00 */
[----:B------:R-:W3:Y:S04]  /*e8c40*/  LDL.LU.64 R8, [R1+0x6d88] ;  /* 0x006d880001087983 */ /* 0x000ee80000300a00 */
        /* <DEDUP_REMOVED lines=18> */
[C---:B----4-:R-:W-:Y:S08]  /*e8d70*/  HMMA.16816.F32 R8, R24.reuse, R10, R4 ;  /* 0x0000000a1808723c */ /* 0x050ff00000001804 */
[C---:B------:R-:W-:Y:S03]  /*e8d80*/  HMMA.16816.F32 R44, R24.reuse, R56, R44 ;  /* 0x00000038182c723c */ /* 0x040fe6000000182c */
[----:B------:R-:W-:Y:S04]  /*e8d90*/  STL.64 [R1+0x12b0], R12 ;  /* 0x0012b00c01007387 */ /* 0x000fe80000100a00 */
[----:B------:R0:W-:Y:S04]  /*e8da0*/  STL.64 [R1+0x12b8], R14 ;  /* 0x0012b80e01007387 */ /* 0x0001e80000100a00 */
[----:B0-----:R-:W3:Y:S04]  /*e8db0*/  LDL.LU.64 R14, [R1+0x6d30] ;  /* 0x006d3000010e7983 */ /* 0x001ee80000300a00 */
[----:B------:R-:W3:Y:S04]  /*e8dc0*/  LDL.LU.64 R12, [R1+0x6d28] ;  /* 0x006d2800010c7983 */ /* 0x000ee80000300a00 */
[----:B------:R-:W4:Y:S04]  /*e8dd0*/  LDL.LU.64 R6, [R1+0x6d20] ;  /* 0x006d200001067983 */ /* 0x000f280000300a00 */
[----:B------:R-:W3:Y:S01]  /*e8de0*/  LDL.LU.64 R4, [R1+0x6d18] ;  /* 0x006d180001047983 */ /* 0x000ee20000300a00 */
[C---:B------:R-:W-:Y:S03]  /*e8df0*/  HMMA.16816.F32 R56, R24.reuse, R58, R52 ;  /* 0x0000003a1838723c */ /* 0x040fe60000001834 */
        /* <DEDUP_REMOVED lines=20> */
[C---:B------:R-:W-:Y:S03]  /*e8f40*/  HMMA.16816.F32 R36, R24.reuse, R38, R32 ;  /* 0x000000261824723c */ /* 0x040fe60000001820 */
[----:B------:R-:W2:Y:S04]  /*e8f50*/  LDL.LU.64 R34, [R1+0x6cc0] ;  /* 0x006cc00001227983 */ /* 0x000ea80000300a00 */
[----:B------:R-:W2:Y:S01]  /*e8f60*/  LDL.LU.64 R32, [R1+0x6cb8] ;  /* 0x006cb80001207983 */ /* 0x000ea20000300a00 */
[C---:B---3--:R-:W-:Y:S11]  /*e8f70*/  HMMA.16816.F32 R12, R24.reuse, R4, R12 ;  /* 0x00000004180c723c */ /* 0x048ff6000000180c */
[----:B------:R-:W-:Y:S04]  /*e8f80*/  STL.64 [R1+0x1260], R36 ;  /* 0x0012602401007387 */ /* 0x000fe80000100a00 */
[----:B------:R0:W-:Y:S01]  /*e8f90*/  STL.64 [R1+0x1268], R38 ;  /* 0x0012682601007387 */ /* 0x0001e20000100a00 */
[C---:B----4-:R-:W-:Y:S03]  /*e8fa0*/  HMMA.16816.F32 R4, R24.reuse, R6, R8 ;  /* 0x000000061804723c */ /* 0x050fe60000001808 */
[----:B0-----:R-:W3:Y:S04]  /*e8fb0*/  LDL.LU.64 R38, [R1+0x6cb0] ;  /* 0x006cb00001267983 */ /* 0x001ee80000300a00 */
[----:B------:R-:W3:Y:S04]  /*e8fc0*/  LDL.LU.64 R36, [R1+0x6ca8] ;  /* 0x006ca80001247983 */ /* 0x000ee80000300a00 */
[----:B------:R-:W-:Y:S04]  /*e8fd0*/  STL.64 [R1+0x1250], R12 ;  /* 0x0012500c01007387 */ /* 0x000fe80000100a00 */
[----:B------:R0:W-:Y:S01]  /*e8fe0*/  STL.64 [R1+0x1258], R14 ;  /* 0x0012580e01007387 */ /* 0x0001e20000100a00 */
[C---:B------:R-:W-:Y:S08]  /*e8ff0*/  HMMA.16816.F32 R44, R24.reuse, R52, R44 ;  /* 0x00000034182c723c */ /* 0x040ff0000000182c */
[C---:B------:R-:W-:Y:S01]  /*e9000*/  HMMA.16816.F32 R52, R24.reuse, R54, R48 ;  /* 0x000000361834723c */ /* 0x040fe20000001830 */
        /* <DEDUP_REMOVED lines=27> */
[C---:B---3--:R-:W-:Y:S08]  /*e91c0*/  HMMA.16816.F32 R36, R24.reuse, R12, R36 ;  /* 0x0000000c1824723c */ /* 0x048ff00000001824 */
[C---:B----4-:R-:W-:Y:S03]  /*e91d0*/  HMMA.16816.F32 R12, R24.reuse, R14, R16 ;  /* 0x0000000e180c723c */ /* 0x050fe60000001810 */
[----:B------:R-:W-:Y:S04]  /*e91e0*/  STL.64 [R1+0x1200], R20 ;  /* 0x0012001401007387 */ /* 0x000fe80000100a00 */
[----:B------:R0:W-:Y:S04]  /*e91f0*/  STL.64 [R1+0x1208], R22 ;  /* 0x0012081601007387 */ /* 0x0001e80000100a00 */
[----:B0-----:R-:W3:Y:S04]  /*e9200*/  LDL.LU.64 R22, [R1+0x6c20] ;  /* 0x006c200001167983 */ /* 0x001ee80000300a00 */
[----:B------:R-:W4:Y:S01]  /*e9210*/  LDL.LU.64 R20, [R1+0x6c18] ;  /* 0x006c180001147983 */ /* 0x000f220000300a00 */
[C---:B------:R-:W-:Y:S03]  /*e9220*/  HMMA.16816.F32 R8, R24.reuse, R4, R8 ;  /* 0x000000041808723c */ /* 0x040fe60000001808 */
        /* <DEDUP_REMOVED lines=33> */
[C---:B------:R-:W-:Y:S03]  /*e9440*/  HMMA.16816.F32 R28, R24.reuse, R28, R32 ;  /* 0x0000001c181c723c */ /* 0x040fe60000001820 */
[----:B------:R-:W2:Y:S05]  /*e9450*/  LDL.LU.64 R34, [R1+0x6b80] ;  /* 0x006b800001227983 */ /* 0x000eaa0000300a00 */
[C---:B----4-:R-:W-:Y:S01]  /*e9460*/  HMMA.16816.F32 R40, R24.reuse, R20, R40 ;  /* 0x000000141828723c */ /* 0x050fe20000001828 */
[----:B------:R-:W4:Y:S07]  /*e9470*/  LDL.LU.64 R32, [R1+0x6b78] ;  /* 0x006b780001207983 */ /* 0x000f2e0000300a00 */
[C---:B---3--:R-:W-:Y:S03]  /*e9480*/  HMMA.16816.F32 R36, R24.reuse, R22, R36 ;  /* 0x000000161824723c */ /* 0x048fe60000001824 */
[----:B------:R-:W-:Y:S04]  /*e9490*/  STL.64 [R1+0x1190], R28 ;  /* 0x0011901c01007387 */ /* 0x000fe80000100a00 */
[----:B------:R0:W-:Y:S02]  /*e94a0*/  STL.64 [R1+0x1198], R30 ;  /* 0x0011981e01007387 */ /* 0x0001e40000100a00 */
[C---:B0-----:R-:W-:Y:S02]  /*e94b0*/  HMMA.16816.F32 R28, R24.reuse, R12, R16 ;  /* 0x0000000c181c723c */ /* 0x041fe40000001810 */
[----:B------:R-:W-:Y:S04]  /*e94c0*/  STL.64 [R1+0x1180], R40 ;  /* 0x0011802801007387 */ /* 0x000fe80000100a00 */
[----:B------:R-:W-:Y:S02]  /*e94d0*/  STL.64 [R1+0x1188], R42 ;  /* 0x0011882a01007387 */ /* 0x000fe40000100a00 */
[C---:B------:R-:W-:Y:S02]  /*e94e0*/  HMMA.16816.F32 R20, R24.reuse, R44, R8 ;  /* 0x0000002c1814723c */ /* 0x040fe40000001808 */
[----:B------:R-:W-:Y:S06]  /*e94f0*/  STL.64 [R1+0x1170], R36 ;  /* 0x0011702401007387 */ /* 0x000fec0000100a00 */
[C---:B------:R-:W-:Y:S01]  /*e9500*/  HMMA.16816.F32 R16, R24.reuse, R46, R4 ;  /* 0x0000002e1810723c */ /* 0x040fe20000001804 */
[----:B------:R-:W-:Y:S04]  /*e9510*/  STL.64 [R1+0x1178], R38 ;  /* 0x0011782601007387 */ /* 0x000fe80000100a00 */
[----:B------:R-:W-:Y:S04]  /*e9520*/  STL.64 [R1+0x1160], R28 ;  /* 0x0011601c01007387 */ /* 0x000fe80000100a00 */
[----:B------:R-:W-:Y:S04]  /*e9530*/  STL.64 [R1+0x1168], R30 ;  /* 0x0011681e01007387 */ /* 0x000fe80000100a00 */
[----:B------:R-:W-:Y:S04]  /*e9540*/  STL.64 [R1+0x23d0], R20 ;  /* 0x0023d01401007387 */ /* 0x000fe80000100a00 */
[----:B------:R-:W-:Y:S04]  /*e9550*/  STL.64 [R1+0x23d8], R22 ;  /* 0x0023d81601007387 */ /* 0x000fe80000100a00 */
[----:B------:R0:W-:Y:S04]  /*e9560*/  STL.64 [R1+0x1140], R16 ;  /* 0x0011401001007387 */ /* 0x0001e80000100a00 */
[----:B------:R1:W-:Y:S04]  /*e9570*/  STL.64 [R1+0x1148], R18 ;  /* 0x0011481201007387 */ /* 0x0003e80000100a00 */
[----:B0-----:R-:W3:Y:S01]  /*e9580*/  LDL.LU R16, [R1+0xa00] ;  /* 0x000a000001107983 */ /* 0x001ee20000300800 */
[C---:B--2---:R-:W-:Y:S08]  /*e9590*/  HMMA.16816.F32 R8, R24.reuse, R56, R48 ;  /* 0x000000381808723c */ /* 0x044ff00000001830 */
[----:B------:R-:W-:Y:S11]  /*e95a0*/  HMMA.16816.F32 R4, R24, R58, R52 ;  /* 0x0000003a1804723c */ /* 0x000ff60000001834 */
[----:B------:R-:W-:Y:S04]  /*e95b0*/  STL.64 [R1+0x1130], R8 ;  /* 0x0011300801007387 */ /* 0x000fe80000100a00 */
[----:B------:R-:W-:Y:S04]  /*e95c0*/  STL.64 [R1+0x1138], R10 ;  /* 0x0011380a01007387 */ /* 0x000fe80000100a00 */
[----:B------:R0:W-:Y:S04]  /*e95d0*/  STL.64 [R1+0x1120], R4 ;  /* 0x0011200401007387 */ /* 0x0001e80000100a00 */
[----:B------:R2:W-:Y:S04]  /*e95e0*/  STL.64 [R1+0x1128], R6 ;  /* 0x0011280601007387 */ /* 0x0005e80000100a00 */
        /* <DEDUP_REMOVED lines=15> */
[----:B--2---:R-:W-:Y:S04]  /*e96e0*/  STL.64 [R1+0x6a08], R38 ;  /* 0x006a082601007387 */ /* 0x004fe80000100a00 */
[----:B---3--:R2:W-:Y:S04]  /*e96f0*/  STL.64 [R1+0x6a00], R36 ;  /* 0x006a002401007387 */ /* 0x0085e80000100a00 */
[----:B0-----:R-:W3:Y:S04]  /*e9700*/  LDL.LU R4, [R1+0xa30] ;  /* 0x000a300001047983 */ /* 0x001ee80000300800 */
[----:B------:R-:W3:Y:S04]  /*e9710*/  LDL.LU R5, [R1+0xa34] ;  /* 0x000a340001057983 */ /* 0x000ee80000300800 */
[----:B------:R-:W2:Y:S04]  /*e9720*/  LDL.LU R6, [R1+0xa38] ;  /* 0x000a380001067983 */ /* 0x000ea80000300800 */
[----:B------:R-:W2:Y:S04]  /*e9730*/  LDL.LU R7, [R1+0xa3c] ;  /* 0x000a3c0001077983 */ /* 0x000ea80000300800 */
[----:B--2---:R-:W-:Y:S04]  /*e9740*/  STL.64 [R1+0x6a28], R6 ;  /* 0x006a280601007387 */ /* 0x004fe80000100a00 */
[----:B---3--:R0:W-:Y:S04]  /*e9750*/  STL.64 [R1+0x6a20], R4 ;  /* 0x006a200401007387 */ /* 0x0081e80000100a00 */
[----:B-1----:R-:W2:Y:S04]  /*e9760*/  LDL.LU R16, [R1+0xa40] ;  /* 0x000a400001107983 */ /* 0x002ea80000300800 */
        /* <DEDUP_REMOVED lines=29> */
[----:B0-----:R-:W2:Y:S04]  /*e9940*/  LDL.LU R4, [R1+0xaa0] ;  /* 0x000aa00001047983 */ /* 0x001ea80000300800 */
        /* <DEDUP_REMOVED lines=15> */
[----:B----4-:R-:W-:-:S02]  /*e9a40*/  IMAD.MOV.U32 R42, RZ, RZ, R33 ;  /* 0x000000ffff2a7224 */ /* 0x010fc400078e0021 */
[----:B------:R-:W-:Y:S01]  /*e9a50*/  IMAD.MOV.U32 R43, RZ, RZ, R0 ;  /* 0x000000ffff2b7224 */ /* 0x000fe200078e0000 */
[----:B--2---:R2:W-:Y:S04]  /*e9a60*/  STL.64 [R1+0x6ac8], R58 ;  /* 0x006ac83a01007387 */ /* 0x0045e80000100a00 */
[----:B------:R-:W-:Y:S04]  /*e9a70*/  STL.64 [R1+0x6ac0], R56 ;  /* 0x006ac03801007387 */ /* 0x000fe80000100a00 */
[----:B------:R-:W4:Y:S04]  /*e9a80*/  LDL.LU R33, [R1+0x6b74] ;  /* 0x006b740001217983 */ /* 0x000f280000300800 */
[----:B------:R-:W2:Y:S04]  /*e9a90*/  LDL.LU R0, [R1+0x6b70] ;  /* 0x006b700001007983 */ /* 0x000ea80000300800 */
[----:B------:R-:W2:Y:S04]  /*e9aa0*/  LDL.LU R20, [R1+0xae0] ;  /* 0x000ae00001147983 */ /* 0x000ea80000300800 */
[----:B------:R-:W2:Y:S04]  /*e9ab0*/  LDL.LU R21, [R1+0xae4] ;  /* 0x000ae40001157983 */ /* 0x000ea80000300800 */
[----:B------:R-:W2:Y:S04]  /*e9ac0*/  LDL.LU R22, [R1+0xae8] ;  /* 0x000ae80001167983 */ /* 0x000ea80000300800 */
[----:B------:R-:W2:Y:S01]  /*e9ad0*/  LDL.LU R23, [R1+0xaec] ;  /* 0x000aec0001177983 */ /* 0x000ea20000300800 */
[----:B------:R-:W-:-:S02]  /*e9ae0*/  IMAD.MOV.U32 R40, RZ, RZ, R35 ;  /* 0x000000ffff287224 */ /* 0x000fc400078e0023 */
[----:B------:R-:W-:Y:S02]  /*e9af0*/  IMAD.MOV.U32 R41, RZ, RZ, R34 ;  /* 0x000000ffff297224 */ /* 0x000fe400078e0022 */
[----:B---3--:R-:W-:Y:S02]  /*e9b00*/  IMAD.MOV.U32 R51, RZ, RZ, R32 ;  /* 0x000000ffff337224 */ /* 0x008fe400078e0020 */
[----:B----4-:R-:W-:Y:S01]  /*e9b10*/  IMAD.MOV.U32 R50, RZ, RZ, R33 ;  /* 0x000000ffff327224 */ /* 0x010fe200078e0021 */
        /* <DEDUP_REMOVED lines=8> */
[----:B0-----:R-:W2:Y:S04]  /*e9ba0*/  LDL.LU R4, [R1+0xb00] ;  /* 0x000b000001047983 */ /* 0x001ea80000300800 */
[----:B------:R-:W2:Y:S04]  /*e9bb0*/  LDL.LU R5, [R1+0xb04] ;  /* 0x000b040001057983 */ /* 0x000ea80000300800 */
[----:B------:R-:W2:Y:S04]  /*e9bc0*/  LDL.LU R6, [R1+0xb08] ;  /* 0x000b080001067983 */ /* 0x000ea80000300800 */
[----:B------:R-:W2:Y:S01]  /*e9bd0*/  LDL.LU R7, [R1+0xb0c] ;  /* 0x000b0c0001077983 */ /* 0x000ea20000300800 */
[----:B------:R-:W-:-:S02]  /*e9be0*/  IMAD.MOV.U32 R49, RZ, RZ, R0 ;  /* 0x000000ffff317224 */ /* 0x000fc400078e0000 */
[----:B---3--:R-:W-:Y:S01]  /*e9bf0*/  IMAD.MOV.U32 R48, RZ, RZ, R35 ;  /* 0x000000ffff307224 */ /* 0x008fe200078e0023 */
[----:B--2---:R0:W-:Y:S04]  /*e9c00*/  STL.64 [R1+0x6af8], R6 ;  /* 0x006af80601007387 */ /* 0x0041e80000100a00 */
[----:B------:R-:W-:Y:S04]  /*e9c10*/  STL.64 [R1+0x6af0], R4 ;  /* 0x006af00401007387 */ /* 0x000fe80000100a00 */
[----:B------:R-:W2:Y:S04]  /*e9c20*/  LDL.LU R35, [R1+0x6b5c] ;  /* 0x006b5c0001237983 */ /* 0x000ea80000300800 */
[----:B------:R-:W0:Y:S04]  /*e9c30*/  LDL.LU R0, [R1+0x6b58] ;  /* 0x006b580001007983 */ /* 0x000e280000300800 */
[----:B------:R-:W-:Y:S04]  /*e9c40*/  STL.64 [R1+0x6b08], R50 ;  /* 0x006b083201007387 */ /* 0x000fe80000100a00 */
[----:B------:R3:W-:Y:S04]  /*e9c50*/  STL.64 [R1+0x6b00], R48 ;  /* 0x006b003001007387 */ /* 0x0007e80000100a00 */
[----:B-1----:R-:W2:Y:S04]  /*e9c60*/  LDL.LU R16, [R1+0xb10] ;  /* 0x000b100001107983 */ /* 0x002ea80000300800 */
[----:B------:R-:W2:Y:S04]  /*e9c70*/  LDL.LU R17, [R1+0xb14] ;  /* 0x000b140001117983 */ /* 0x000ea80000300800 */
[----:B------:R-:W2:Y:S04]  /*e9c80*/  LDL.LU R18, [R1+0xb18] ;  /* 0x000b180001127983 */ /* 0x000ea80000300800 */
[----:B------:R-:W2:Y:S01]  /*e9c90*/  LDL.LU R19, [R1+0xb1c] ;  /* 0x000b1c0001137983 */ /* 0x000ea20000300800 */
[----:B------:R-:W-:-:S02]  /*e9ca0*/  IMAD.MOV.U32 R58, RZ, RZ, R33 ;  /* 0x000000ffff3a7224 */ /* 0x000fc400078e0021 */
[----:B----4-:R-:W-:Y:S01]  /*e9cb0*/  IMAD.MOV.U32 R59, RZ, RZ, R34 ;  /* 0x000000ffff3b7224 */ /* 0x010fe200078e0022 */
[----:B--2---:R-:W-:Y:S04]  /*e9cc0*/  STL.64 [R1+0x6b18], R18 ;  /* 0x006b181201007387 */ /* 0x004fe80000100a00 */
[----:B------:R1:W-:Y:S04]  /*e9cd0*/  STL.64 [R1+0x6b10], R16 ;  /* 0x006b101001007387 */ /* 0x0003e80000100a00 */
[----:B------:R-:W2:Y:S04]  /*e9ce0*/  LDL.LU R33, [R1+0x6b54] ;  /* 0x006b540001217983 */ /* 0x000ea80000300800 */
[----:B------:R-:W4:Y:S04]  /*e9cf0*/  LDL.LU R34, [R1+0x6b50] ;  /* 0x006b500001227983 */ /* 0x000f280000300800 */
[----:B------:R-:W3:Y:S04]  /*e9d00*/  LDL.LU R20, [R1+0xb20] ;  /* 0x000b200001147983 */ /* 0x000ee80000300800 */
[----:B------:R-:W3:Y:S04]  /*e9d10*/  LDL.LU R21, [R1+0xb24] ;  /* 0x000b240001157983 */ /* 0x000ee80000300800 */
[----:B------:R-:W3:Y:S04]  /*e9d20*/  LDL.LU R22, [R1+0xb28] ;  /* 0x000b280001167983 */ /* 0x000ee80000300800 */
[----:B------:R-:W3:Y:S01]  /*e9d30*/  LDL.LU R23, [R1+0xb2c] ;  /* 0x000b2c0001177983 */ /* 0x000ee20000300800 */
[----:B------:R-:W-:-:S02]  /*e9d40*/  IMAD.MOV.U32 R56, RZ, RZ, R35 ;  /* 0x000000ffff387224 */ /* 0x000fc400078e0023 */
[----:B------:R-:W-:Y:S02]  /*e9d50*/  IMAD.MOV.U32 R57, RZ, RZ, R32 ;  /* 0x000000ffff397224 */ /* 0x000fe400078e0020 */
[----:B0-----:R-:W-:Y:S02]  /*e9d60*/  IMAD.MOV.U32 R7, RZ, RZ, R0 ;  /* 0x000000ffff077224 */ /* 0x001fe400078e0000 */
[----:B--2---:R-:W-:Y:S01]  /*e9d70*/  IMAD.MOV.U32 R6, RZ, RZ, R33 ;  /* 0x000000ffff067224 */ /* 0x004fe200078e0021 */
[----:B---3--:R-:W-:Y:S04]  /*e9d80*/  STL.64 [R1+0x6b28], R22 ;  /* 0x006b281601007387 */ /* 0x008fe80000100a00 */
        /* <DEDUP_REMOVED lines=11> */
[----:B-1----:R-:W2:Y:S04]  /*e9e40*/  LDL.LU R16, [R1+0xb50] ;  /* 0x000b500001107983 */ /* 0x002ea80000300800 */
        /* <DEDUP_REMOVED lines=31> */
[----:B----4-:R-:W-:-:S02]  /*ea040*/  IMAD.MOV.U32 R5, RZ, RZ, R34 ;  /* 0x000000ffff057224 */ /* 0x010fc400078e0022 */
[----:B---3--:R-:W-:Y:S02]  /*ea050*/  IMAD.MOV.U32 R23, RZ, RZ, R32 ;  /* 0x000000ffff177224 */ /* 0x008fe400078e0020 */
[----:B------:R-:W3:Y:S01]  /*ea060*/  LDL.LU R32, [R1+0x658c] ;  /* 0x00658c0001207983 */ /* 0x000ee20000300800 */
[----:B--2---:R-:W-:-:S03]  /*ea070*/  IMAD.MOV.U32 R22, RZ, RZ, R33 ;  /* 0x000000ffff167224 */ /* 0x004fc600078e0021 */
[----:B------:R-:W2:Y:S01]  /*ea080*/  LDL.LU R11, [R1+0x6598] ;  /* 0x00659800010b7983 */ /* 0x000ea20000300800 */
[----:B------:R-:W-:-:S03]  /*ea090*/  IMAD.MOV.U32 R47, RZ, RZ, R0 ;  /* 0x000000ffff2f7224 */ /* 0x000fc600078e0000 */
[----:B------:R-:W2:Y:S04]  /*ea0a0*/  LDL.LU R33, [R1+0x6594] ;  /* 0x0065940001217983 */ /* 0x000ea80000300800 */
[----:B------:R-:W4:Y:S01]  /*ea0b0*/  LDL.LU R0, [R1+0x65a0] ;  /* 0x0065a00001007983 */ /* 0x000f220000300800 */
[----:B------:R-:W-:-:S03]  /*ea0c0*/  IMAD.MOV.U32 R4, RZ, RZ, R35 ;  /* 0x000000ffff047224 */ /* 0x000fc600078e0023 */
[----:B------:R-:W4:Y:S04]  /*ea0d0*/  LDL.LU R34, [R1+0x659c] ;  /* 0x00659c0001227983 */ /* 0x000f280000300800 */
[----:B------:R-:W2:Y:S01]  /*ea0e0*/  LDL.LU R35, [R1+0x65a8] ;  /* 0x0065a80001237983 */ /* 0x000ea20000300800 */
[----:B------:R-:W-:Y:S03]  /*ea0f0*/  HMMA.16816.F32 R20, R24, R22, R56 ;  /* 0x000000161814723c */ /* 0x000fe60000001838 */
[----:B------:R-:W2:Y:S04]  /*ea100*/  LDL.LU.64 R58, [R1+0x6b38] ;  /* 0x006b3800013a7983 */ /* 0x000ea80000300a00 */
[----:B------:R-:W2:-:S12]  /*ea110*/  LDL.LU.64 R56, [R1+0x6b30] ;  /* 0x006b300001387983 */ /* 0x000e980000300a00 */
[----:B------:R-:W-:Y:S04]  /*ea120*/  STL.64 [R1+0x1110], R20 ;  /* 0x0011101401007387 */ /* 0x000fe80000100a00 */
[----:B------:R0:W-:Y:S04]  /*ea130*/  STL.64 [R1+0x1118], R22 ;  /* 0x0011181601007387 */ /* 0x0001e80000100a00 */
[----:B0-----:R-:W3:Y:S04]  /*ea140*/  LDL.LU.64 R22, [R1+0x6b28] ;  /* 0x006b280001167983 */ /* 0x001ee80000300a00 */
[----:B------:R-:W3:Y:S01]  /*ea150*/  LDL.LU.64 R20, [R1+0x6b20] ;  /* 0x006b200001147983 */ /* 0x000ee20000300a00 */
[C---:B------:R-:W-:Y:S08]  /*ea160*/  HMMA.16816.F32 R16, R24.reuse, R4, R16 ;  /* 0x000000041810723c */ /* 0x040ff00000001810 */
[C---:B------:R-:W-:Y:S11]  /*ea170*/  HMMA.16816.F32 R4, R24.reuse, R6, R48 ;  /* 0x000000061804723c */ /* 0x040ff60000001830 */
        /* <DEDUP_REMOVED lines=13> */
[----:B------:R0:W-:Y:S01]  /*ea250*/  STL.64 [R1+0x10e8], R42 ;  /* 0x0010e82a01007387 */ /* 0x0001e20000100a00 */
[C---:B---3--:R-:W-:Y:S03]  /*ea260*/  HMMA.16816.F32 R56, R24.reuse, R58, R20 ;  /* 0x0000003a1838723c */ /* 0x048fe60000001814 */
        /* <DEDUP_REMOVED lines=8> */
[C---:B----4-:R-:W-:Y:S08]  /*ea2f0*/  HMMA.16816.F32 R16, R24.reuse, R48, R16 ;  /* 0x000000301810723c */ /* 0x050ff00000001810 */
        /* <DEDUP_REMOVED lines=14> */
[----:B------:R0:W-:Y:S01]  /*ea3e0*/  STL.64 [R1+0x10a8], R38 ;  /* 0x0010a82601007387 */ /* 0x0001e20000100a00 */
[C---:B------:R-:W-:Y:S03]  /*ea3f0*/  HMMA.16816.F32 R56, R24.reuse, R60, R56 ;  /* 0x0000003c1838723c */ /* 0x040fe60000001838 */
[----:B0-----:R-:W2:Y:S04]  /*ea400*/  LDL.LU.64 R38, [R1+0x6a88] ;  /* 0x006a880001267983 */ /* 0x001ea80000300a00 */
[----:B------:R-:W2:Y:S04]  /*ea410*/  LDL.LU.64 R36, [R1+0x6a80] ;  /* 0x006a800001247983 */ /* 0x000ea80000300a00 */
[----:B------:R-:W3:Y:S04]  /*ea420*/  LDL.LU.64 R22, [R1+0x6a78] ;  /* 0x006a780001167983 */ /* 0x000ee80000300a00 */
[----:B------:R-:W3:Y:S04]  /*ea430*/  LDL.LU.64 R20, [R1+0x6a70] ;  /* 0x006a700001147983 */ /* 0x000ee80000300a00 */
        /* <DEDUP_REMOVED lines=8> */
[C---:B----4-:R-:W-:Y:S08]  /*ea4c0*/  HMMA.16816.F32 R16, R24.reuse, R58, R16 ;  /* 0x0000003a1810723c */ /* 0x050ff00000001810 */
[C---:B--2---:R-:W-:Y:S11]  /*ea4d0*/  HMMA.16816.F32 R52, R24.reuse, R56, R52 ;  /* 0x000000381834723c */ /* 0x044ff60000001834 */
        /* <DEDUP_REMOVED lines=26> */
[----:B0-----:R-:W3:Y:S04]  /*ea680*/  LDL.LU.64 R46, [R1+0x69f8] ;  /* 0x0069f800012e7983 */ /* 0x001ee80000300a00 */
[----:B------:R-:W4:Y:S01]  /*ea690*/  LDL.LU.64 R44, [R1+0x69f0] ;  /* 0x0069f000012c7983 */ /* 0x000f220000300a00 */
[C---:B---3--:R-:W-:Y:S08]  /*ea6a0*/  HMMA.16816.F32 R20, R24.reuse, R46, R20 ;  /* 0x0000002e1814723c */ /* 0x048ff00000001814 */
[C---:B----4-:R-:W-:Y:S11]  /*ea6b0*/  HMMA.16816.F32 R40, R24.reuse, R44, R40 ;  /* 0x0000002c1828723c */ /* 0x050ff60000001828 */
[----:B------:R-:W-:Y:S04]  /*ea6c0*/  STL.64 [R1+0x1010], R20 ;  /* 0x0010101401007387 */ /* 0x000fe80000100a00 */
[----:B------:R0:W-:Y:S04]  /*ea6d0*/  STL.64 [R1+0x1018], R22 ;  /* 0x0010181601007387 */ /* 0x0001e80000100a00 */
[----:B0-----:R-:W3:Y:S04]  /*ea6e0*/  LDL.LU.64 R22, [R1+0x69e8] ;  /* 0x0069e80001167983 */ /* 0x001ee80000300a00 */
[----:B------:R-:W3:Y:S04]  /*ea6f0*/  LDL.LU.64 R20, [R1+0x69e0] ;  /* 0x0069e00001147983 */ /* 0x000ee80000300a00 */
[----:B------:R-:W-:Y:S04]  /*ea700*/  STL.64 [R1+0x1000], R40 ;  /* 0x0010002801007387 */ /* 0x000fe80000100a00 */
[----:B------:R0:W-:Y:S04]  /*ea710*/  STL.64 [R1+0x1008], R42 ;  /* 0x0010082a01007387 */ /* 0x0001e80000100a00 */
[----:B0-----:R-:W4:Y:S01]  /*ea720*/  LDL.LU.64 R42, [R1+0x69d8] ;  /* 0x0069d800012a7983 */ /* 0x001f220000300a00 */
[C---:B------:R-:W-:Y:S03]  /*ea730*/  HMMA.16816.F32 R4, R24.reuse, R2, R4 ;  /* 0x000000021804723c */ /* 0x040fe60000001804 */
[----:B------:R-:W2:Y:S05]  /*ea740*/  LDL.LU.64 R40, [R1+0x69d0] ;  /* 0x0069d00001287983 */ /* 0x000eaa0000300a00 */
[----:B----4-:R-:W-:-:S15]  /*ea750*/  HMMA.16816.F32 R16, R24, R42, R16 ;  /* 0x0000002a1810723c */ /* 0x010fde0000001810 */
[----:B------:R-:W-:-:S04]  /*ea760*/  NOP ;  /* 0x0000000000007918 */ /* 0x000fc80000000000 */
[----:B------:R-:W-:Y:S04]  /*ea770*/  STL.64 [R1+0xff0], R16 ;  /* 0x000ff01001007387 */ /* 0x000fe80000100a00 */
[----:B------:R0:W-:Y:S04]  /*ea780*/  STL.64 [R1+0xff8], R18 ;  /* 0x000ff81201007387 */ /* 0x0001e80000100a00 */
[----:B0-----:R-:W4:Y:S04]  /*ea790*/  LDL.LU.64 R18, [R1+0x69c8] ;  /* 0x0069c80001127983 */ /* 0x001f280000300a00 */
[----:B------:R-:W4:Y:S04]  /*ea7a0*/  LDL.LU.64 R16, [R1+0x69c0] ;  /* 0x0069c00001107983 */ /* 0x000f280000300a00 */
[----:B------:R-:W-:Y:S04]  /*ea7b0*/  STL.64 [R1+0xfe0], R4 ;  /* 0x000fe00401007387 */ /* 0x000fe80000100a00 */
[----:B------:R0:W-:Y:S04]  /*ea7c0*/  STL.64 [R1+0xfe8], R6 ;  /* 0x000fe80601007387 */ /* 0x0001e80000100a00 */
[----:B0-----:R-:W3:Y:S04]  /*ea7d0*/  LDL.LU.64 R6, [R1+0x69b8] ;  /* 0x0069b80001067983 */ /* 0x001ee80000300a00 */
[----:B------:R-:W2:Y:S01]  /*ea7e0*/  LDL.LU.64 R4, [R1+0x69b0] ;  /* 0x0069b00001047983 */ /* 0x000ea20000300a00 */
[----:B------:R-:W-:-:S02]  /*ea7f0*/  IMAD R28, R28, 0x100, R12 ;  /* 0x000001001c1c7824 */ /* 0x000fc400078e020c */
[----:B------:R-:W-:Y:S02]  /*ea800*/  IMAD R29, R29, 0x100, R8 ;  /* 0x000001001d1d7824 */ /* 0x000fe400078e0208 */
[----:B------:R-:W-:Y:S01]  /*ea810*/  IMAD R30, R30, 0x100, R9 ;  /* 0x000001001e1e7824 */ /* 0x000fe200078e0209 */
        /* <DEDUP_REMOVED lines=10> */
[----:B------:R-:W2:Y:S04]  /*ea8c0*/  LDL.LU R12, [R1+0x6988] ;  /* 0x00698800010c7983 */ /* 0x000ea80000300800 */
[----:B------:R-:W4:Y:S04]  /*ea8d0*/  LDL.LU R8, [R1+0x6984] ;  /* 0x0069840001087983 */ /* 0x000f280000300800 */
[----:B------:R-:W4:Y:S01]  /*ea8e0*/  LDL.LU R9, [R1+0x6980] ;  /* 0x0069800001097983 */ /* 0x000f220000300800 */
[----:B------:R-:W-:-:S02]  /*ea8f0*/  IMAD R31, R31, 0x100, R13 ;  /* 0x000001001f1f7824 */ /* 0x000fc400078e020d */
[----:B------:R-:W-:Y:S02]  /*ea900*/  IMAD R32, R32, 0x100, R10 ;  /* 0x0000010020207824 */ /* 0x000fe400078e020a */
[----:B------:R-:W-:Y:S02]  /*ea910*/  IMAD R33, R33, 0x100, R11 ;  /* 0x0000010021217824 */ /* 0x000fe400078e020b */
[----:B------:R-:W-:Y:S01]  /*ea920*/  IMAD R34, R34, 0x100, R0 ;  /* 0x0000010022227824 */ /* 0x000fe200078e0200 */
[----:B----4-:R-:W-:-:S15]  /*ea930*/  HMMA.16816.F32 R16, R24, R8, R16 ;  /* 0x000000081810723c */ /* 0x010fde0000001810 */
[----:B------:R-:W-:-:S04]  /*ea940*/  NOP ;  /* 0x0000000000007918 */ /* 0x000fc80000000000 */
[----:B------:R-:W-:Y:S04]  /*ea950*/  STL.64 [R1+0xfb0], R16 ;  /* 0x000fb01001007387 */ /* 0x000fe80000100a00 */
[----:B------:R0:W-:Y:S04]  /*ea960*/  STL.64 [R1+0xfb8], R18 ;  /* 0x000fb81201007387 */ /* 0x0001e80000100a00 */
[----:B0-----:R-:W4:Y:S04]  /*ea970*/  LDL.LU.64 R18, [R1+0x6978] ;  /* 0x0069780001127983 */ /* 0x001f280000300a00 */
[----:B------:R-:W2:Y:S04]  /*ea980*/  LDL.LU.64 R16, [R1+0x6970] ;  /* 0x0069700001107983 */ /* 0x000ea80000300a00 */
[----:B------:R-:W2:Y:S04]  /*ea990*/  LDL.LU R13, [R1+0x696c] ;  /* 0x00696c00010d7983 */ /* 0x000ea80000300800 */
[----:B------:R-:W2:Y:S04]  /*ea9a0*/  LDL.LU R10, [R1+0x6968] ;  /* 0x00696800010a7983 */ /* 0x000ea80000300800 */
[----:B------:R-:W2:Y:S04]  /*ea9b0*/  LDL.LU R11, [R1+0x6964] ;  /* 0x00696400010b7983 */ /* 0x000ea80000300800 */
[----:B------:R-:W2:Y:S01]  /*ea9c0*/  LDL.LU R0, [R1+0x6960] ;  /* 0x0069600001007983 */ /* 0x000ea20000300800 */
[----:B------:R-:W-:-:S02]  /*ea9d0*/  F2FP.F16.E4M3.UNPACK_B R30, R30 ;  /* 0x0000001eff1e723e */ /* 0x000fc400020006ff */
[----:B------:R-:W-:Y:S02]  /*ea9e0*/  F2FP.F16.E4M3.UNPACK_B R31, R31 ;  /* 0x0000001fff1f723e */ /* 0x000fe400020006ff */
[----:B------:R-:W-:Y:S02]  /*ea9f0*/  F2FP.F16.E4M3.UNPACK_B R28, R28 ;  /* 0x0000001cff1c723e */ /* 0x000fe400020006ff */
[----:B------:R-:W-:Y:S01]  /*eaa00*/  F2FP.F16.E4M3.UNPACK_B R29, R29 ;  /* 0x0000001dff1d723e */ /* 0x000fe200020006ff */
[----:B--2---:R-:W-:Y:S02]  /*eaa10*/  IMAD R35, R0, 0x100, R35 ;  /* 0x0000010000237824 */ /* 0x004fe400078e0223 */
[----:B------:R-:W2:Y:S04]  /*eaa20*/  LDL.LU R0, [R1+0x695c] ;  /* 0x00695c0001007983 */ /* 0x000ea80000300800 */
[----:B------:R-:W-:Y:S04]  /*eaa30*/  STL.64 [R1+0x6e88], R38 ;  /* 0x006e882601007387 */ /* 0x000fe80000100a00 */
[----:B---3--:R-:W-:Y:S04]  /*eaa40*/  STL.64 [R1+0x6e80], R36 ;  /* 0x006e802401007387 */ /* 0x008fe80000100a00 */
        /* <DEDUP_REMOVED lines=32> */
[----:B------:R-:W-:-:S03]  /*eac50*/  F2FP.F16.E4M3.UNPACK_B R34, R34 ;  /* 0x00000022ff22723e */ /* 0x000fc600020006ff */
[----:B0-----:R-:W4:Y:S04]  /*eac60*/  LDL.LU R48, [R1+0x2140] ;  /* 0x0021400001307983 */ /* 0x001f280000300800 */
[----:B------:R-:W4:Y:S04]  /*eac70*/  LDL.LU R49, [R1+0x2144] ;  /* 0x0021440001317983 */ /* 0x000f280000300800 */
[----:B------:R-:W4:Y:S04]  /*eac80*/  LDL.LU R50, [R1+0x2148] ;  /* 0x0021480001327983 */ /* 0x000f280000300800 */
[----:B------:R-:W4:Y:S04]  /*eac90*/  LDL.LU R51, [R1+0x214c] ;  /* 0x00214c0001337983 */ /* 0x000f280000300800 */
[----:B------:R-:W-:Y:S04]  /*eaca0*/  STL.64 [R1+0x6d38], R46 ;  /* 0x006d382e01007387 */ /* 0x000fe80000100a00 */
[----:B------:R0:W-:Y:S01]  /*eacb0*/  STL.64 [R1+0x6d30], R44 ;  /* 0x006d302c01007387 */ /* 0x0001e20000100a00 */
[----:B------:R-:W-:-:S02]  /*eacc0*/  F2FP.F16.E4M3.UNPACK_B R35, R35 ;  /* 0x00000023ff23723e */ /* 0x000fc400020006ff */
[----:B------:R-:W-:Y:S02]  /*eacd0*/  F2FP.F16.E4M3.UNPACK_B R32, R32 ;  /* 0x00000020ff20723e */ /* 0x000fe400020006ff */
[----:B------:R-:W-:Y:S01]  /*eace0*/  F2FP.F16.E4M3.UNPACK_B R33, R33 ;  /* 0x00000021ff21723e */ /* 0x000fe200020006ff */
[----:B0-----:R-:W4:Y:S04]  /*eacf0*/  LDL.LU R44, [R1+0x2150] ;  /* 0x00215000012c7983 */ /* 0x001f280000300800 */
        /* <DEDUP_REMOVED lines=15> */
[----:B--2---:R-:W-:Y:S01]  /*eadf0*/  STL [R1+0x6a98], R0 ;  /* 0x006a980001007387 */ /* 0x004fe20000100800 */
[----:B---3--:R-:W-:-:S15]  /*eae00*/  HMMA.16816.F32 R36, R24, R10, R36 ;  /* 0x0000000a1824723c */ /* 0x008fde0000001824 */
[----:B------:R-:W-:-:S04]  /*eae10*/  NOP ;  /* 0x0000000000007918 */ /* 0x000fc80000000000 */
[----:B------:R-:W-:Y:S04]  /*eae20*/  STL.64 [R1+0xfa0], R36 ;  /* 0x000fa02401007387 */ /* 0x000fe80000100a00 */
[----:B------:R0:W-:Y:S04]  /*eae30*/  STL.64 [R1+0xfa8], R38 ;  /* 0x000fa82601007387 */ /* 0x0001e80000100a00 */
[----:B0-----:R-:W2:Y:S04]  /*eae40*/  LDL.LU.64 R38, [R1+0x6e88] ;  /* 0x006e880001267983 */ /* 0x001ea80000300a00 */
[----:B------:R-:W3:Y:S04]  /*eae50*/  LDL.LU.64 R36, [R1+0x6e80] ;  /* 0x006e800001247983 */ /* 0x000ee80000300a00 */
[----:B------:R-:W-:Y:S04]  /*eae60*/  STL.64 [R1+0x6cd8], R10 ;  /* 0x006cd80a01007387 */ /* 0x000fe80000100a00 */
[----:B------:R0:W-:Y:S04]  /*eae70*/  STL.64 [R1+0x6cd0], R8 ;  /* 0x006cd00801007387 */ /* 0x0001e80000100a00 */
[----:B0-----:R-:W2:Y:S04]  /*eae80*/  LDL.LU R8, [R1+0x2180] ;  /* 0x0021800001087983 */ /* 0x001ea80000300800 */
[----:B------:R-:W2:Y:S04]  /*eae90*/  LDL.LU R9, [R1+0x2184] ;  /* 0x0021840001097983 */ /* 0x000ea80000300800 */
[----:B------:R-:W2:Y:S04]  /*eaea0*/  LDL.LU R10, [R1+0x2188] ;  /* 0x00218800010a7983 */ /* 0x000ea80000300800 */
[----:B------:R-:W2:Y:S01]  /*eaeb0*/  LDL.LU R11, [R1+0x218c] ;  /* 0x00218c00010b7983 */ /* 0x000ea20000300800 */
[----:B----4-:R-:W-:-:S15]  /*eaec0*/  HMMA.16816.F32 R40, R24, R12, R40 ;  /* 0x0000000c1828723c */ /* 0x010fde0000001828 */
[----:B------:R-:W-:-:S04]  /*eaed0*/  NOP ;  /* 0x0000000000007918 */ /* 0x000fc80000000000 */
[----:B------:R-:W-:Y:S04]  /*eaee0*/  STL.64 [R1+0xf90], R40 ;  /* 0x000f902801007387 */ /* 0x000fe80000100a00 */
[----:B------:R0:W-:Y:S04]  /*eaef0*/  STL.64 [R1+0xf98], R42 ;  /* 0x000f982a01007387 */ /* 0x0001e80000100a00 */
[----:B0-----:R-:W4:Y:S04]  /*eaf00*/  LDL.LU.64 R42, [R1+0x6e78] ;  /* 0x006e7800012a7983 */ /* 0x001f280000300a00 */
[----:B------:R-:W3:Y:S01]  /*eaf10*/  LDL.LU.64 R40, [R1+0x6e70] ;  /* 0x006e700001287983 */ /* 0x000ee20000300a00 */
[C---:B------:R-:W-:Y:S08]  /*eaf20*/  HMMA.16816.F32 R28, R24.reuse, R14, R28 ;  /* 0x0000000e181c723c */ /* 0x040ff0000000181c */
[C---:B------:R-:W-:Y:S11]  /*eaf30*/  HMMA.16816.F32 R4, R24.reuse, R20, R4 ;  /* 0x000000141804723c */ /* 0x040ff60000001804 */
[----:B------:R-:W-:Y:S04]  /*eaf40*/  STL.64 [R1+0xf80], R28 ;  /* 0x000f801c01007387 */ /* 0x000fe80000100a00 */
[----:B------:R0:W-:Y:S04]  /*eaf50*/  STL.64 [R1+0xf88], R30 ;  /* 0x000f881e01007387 */ /* 0x0001e80000100a00 */
[----:B0-----:R-:W3:Y:S04]  /*eaf60*/  LDL.LU.64 R30, [R1+0x6e68] ;  /* 0x006e6800011e7983 */ /* 0x001ee80000300a00 */
[----:B------:R-:W3:Y:S04]  /*eaf70*/  LDL.LU.64 R28, [R1+0x6e60] ;  /* 0x006e6000011c7983 */ /* 0x000ee80000300a00 */
[----:B------:R-:W-:Y:S04]  /*eaf80*/  STL.64 [R1+0x6ce8], R14 ;  /* 0x006ce80e01007387 */ /* 0x000fe80000100a00 */
[----:B------:R2:W-:Y:S04]  /*eaf90*/  STL.64 [R1+0x6ce0], R12 ;  /* 0x006ce00c01007387 */ /* 0x0005e80000100a00 */
[----:B------:R-:W-:Y:S01]  /*eafa0*/  STL.64 [R1+0x6d08], R18 ;  /* 0x006d081201007387 */ /* 0x000fe20000100a00 */
[C---:B--2---:R-:W-:Y:S08]  /*eafb0*/  HMMA.16816.F32 R12, R24.reuse, R16, R8 ;  /* 0x00000010180c723c */ /* 0x044ff00000001808 */
[C---:B------:R-:W-:Y:S11]  /*eafc0*/  HMMA.16816.F32 R8, R24.reuse, R18, R32 ;  /* 0x000000121808723c */ /* 0x040ff60000001820 */
        /* <DEDUP_REMOVED lines=9> */
[----:B0-----:R-:W-:Y:S02]  /*eb060*/  HMMA.16816.F32 R4, R24, R22, R44 ;  /* 0x000000161804723c */ /* 0x001fe4000000182c */
[----:B------:R-:W-:Y:S04]  /*eb070*/  STL [R1+0x6cac], R22 ;  /* 0x006cac1601007387 */ /* 0x000fe80000100800 */
[----:B------:R-:W-:-:S13]  /*eb080*/  STL [R1+0x6ca8], R23 ;  /* 0x006ca81701007387 */ /* 0x000fda0000100800 */
[----:B------:R-:W-:Y:S04]  /*eb090*/  STL.64 [R1+0xf40], R4 ;  /* 0x000f400401007387 */ /* 0x000fe80000100a00 */
[----:B------:R3:W-:Y:S02]  /*eb0a0*/  STL.64 [R1+0xf48], R6 ;  /* 0x000f480601007387 */ /* 0x0007e40000100a00 */
[----:B---3--:R-:W-:Y:S02]  /*eb0b0*/  HMMA.16816.F32 R4, R24, R36, R48 ;  /* 0x000000241804723c */ /* 0x008fe40000001830 */
[----:B------:R-:W-:Y:S04]  /*eb0c0*/  STL [R1+0x6c5c], R36 ;  /* 0x006c5c2401007387 */ /* 0x000fe80000100800 */
[----:B------:R-:W-:-:S13]  /*eb0d0*/  STL [R1+0x6c58], R37 ;  /* 0x006c582501007387 */ /* 0x000fda0000100800 */
[----:B------:R-:W-:Y:S04]  /*eb0e0*/  STL.64 [R1+0xf30], R4 ;  /* 0x000f300401007387 */ /* 0x000fe80000100a00 */
[----:B------:R0:W-:Y:S02]  /*eb0f0*/  STL.64 [R1+0xf38], R6 ;  /* 0x000f380601007387 */ /* 0x0001e40000100a00 */
[----:B0-----:R-:W-:Y:S02]  /*eb100*/  HMMA.16816.F32 R4, R24, R38, R52 ;  /* 0x000000261804723c */ /* 0x001fe40000001834 */
[----:B------:R-:W-:Y:S04]  /*eb110*/  STL [R1+0x6c64], R38 ;  /* 0x006c642601007387 */ /* 0x000fe80000100800 */
[----:B------:R-:W-:-:S13]  /*eb120*/  STL [R1+0x6c60], R39 ;  /* 0x006c602701007387 */ /* 0x000fda0000100800 */
        /* <DEDUP_REMOVED lines=10> */
[----:B------:R-:W2:Y:S04]  /*eb1d0*/  LDL.LU.64 R32, [R1+0x138] ;  /* 0x0001380001207983 */ /* 0x000ea80000300a00 */
[----:B------:R-:W3:Y:S04]  /*eb1e0*/  LDL.LU R8, [R1+0x2100] ;  /* 0x0021000001087983 */ /* 0x000ee80000300800 */
[----:B------:R-:W3:Y:S04]  /*eb1f0*/  LDL.LU R9, [R1+0x2104] ;  /* 0x0021040001097983 */ /* 0x000ee80000300800 */
[----:B------:R-:W3:Y:S04]  /*eb200*/  LDL.LU R10, [R1+0x2108] ;  /* 0x00210800010a7983 */ /* 0x000ee80000300800 */
[----:B------:R-:W3:Y:S04]  /*eb210*/  LDL.LU R11, [R1+0x210c] ;  /* 0x00210c00010b7983 */ /* 0x000ee80000300800 */
[----:B------:R-:W3:Y:S04]  /*eb220*/  LDL.LU.64 R34, [R1+0x130] ;  /* 0x0001300001227983 */ /* 0x000ee80000300a00 */
[----:B0-----:R-:W3:Y:S04]  /*eb230*/  LDL.LU R4, [R1+0x20f0] ;  /* 0x0020f00001047983 */ /* 0x001ee80000300800 */
[----:B------:R-:W3:Y:S04]  /*eb240*/  LDL.LU R5, [R1+0x20f4] ;  /* 0x0020f40001057983 */ /* 0x000ee80000300800 */
[----:B-1----:R-:W3:Y:S04]  /*eb250*/  LDL.LU R6, [R1+0x20f8] ;  /* 0x0020f80001067983 */ /* 0x002ee80000300800 */
[----:B------:R-:W3:Y:S04]  /*eb260*/  LDL.LU R7, [R1+0x20fc] ;  /* 0x0020fc0001077983 */ /* 0x000ee80000300800 */
[----:B------:R-:W3:Y:S04]  /*eb270*/  LDL.LU.64 R48, [R1+0x128] ;  /* 0x0001280001307983 */ /* 0x000ee80000300a00 */
[----:B------:R-:W3:Y:S04]  /*eb280*/  LDL.LU R44, [R1+0x20e0] ;  /* 0x0020e000012c7983 */ /* 0x000ee80000300800 */
[----:B------:R-:W3:Y:S04]  /*eb290*/  LDL.LU R45, [R1+0x20e4] ;  /* 0x0020e400012d7983 */ /* 0x000ee80000300800 */
[----:B------:R-:W3:Y:S04]  /*eb2a0*/  LDL.LU R46, [R1+0x20e8] ;  /* 0x0020e800012e7983 */ /* 0x000ee80000300800 */
        /* <DEDUP_REMOVED lines=12> */
[----:B----4-:R-:W-:Y:S04]  /*eb370*/  STL.64 [R1+0x6d18], R42 ;  /* 0x006d182a01007387 */ /* 0x010fe80000100a00 */
[----:B------:R-:W-:Y:S04]  /*eb380*/  STL.64 [R1+0x6d10], R40 ;  /* 0x006d102801007387 */ /* 0x000fe80000100a00 */
[----:B------:R-:W4:Y:S04]  /*eb390*/  LDL.LU R24, [R1+0x70] ;  /* 0x0000700001187983 */ /* 0x000f280000300800 */
[----:B------:R-:W4:Y:S04]  /*eb3a0*/  LDL.LU R25, [R1+0x74] ;  /* 0x0000740001197983 */ /* 0x000f280000300800 */
[----:B------:R-:W4:Y:S04]  /*eb3b0*/  LDL.LU R26, [R1+0x68] ;  /* 0x00006800011a7983 */ /* 0x000f280000300800 */
[----:B------:R-:W4:Y:S01]  /*eb3c0*/  LDL.LU R27, [R1+0x6c] ;  /* 0x00006c00011b7983 */ /* 0x000f220000300800 */
[C---:B--2---:R-:W-:Y:S08]  /*eb3d0*/  HMMA.16816.F32 R12, R28.reuse, R32, R12 ;  /* 0x000000201c0c723c */ /* 0x044ff0000000180c */
[----:B---3--:R-:W-:Y:S01]  /*eb3e0*/  HMMA.16816.F32 R8, R28, R34, R8 ;  /* 0x000000221c08723c */ /* 0x008fe20000001808 */
[----:B------:R-:W-:-:S07]  /*eb3f0*/  IMAD.MOV.U32 R37, RZ, RZ, R33 ;  /* 0x000000ffff257224 */ /* 0x000fce00078e0021 */
[C---:B------:R-:W-:Y:S01]  /*eb400*/  HMMA.16816.F32 R4, R28.reuse, R48, R4 ;  /* 0x000000301c04723c */ /* 0x040fe20000001804 */
[----:B------:R-:W-:Y:S02]  /*eb410*/  IMAD.MOV.U32 R36, RZ, RZ, R32 ;  /* 0x000000ffff247224 */ /* 0x000fe400078e0020 */
[----:B------:R-:W-:Y:S02]  /*eb420*/  IMAD.MOV.U32 R39, RZ, RZ, R35 ;  /* 0x000000ffff277224 */ /* 0x000fe400078e0023 */
[----:B------:R-:W-:Y:S01]  /*eb430*/  IMAD.MOV.U32 R38, RZ, RZ, R34 ;  /* 0x000000ffff267224 */ /* 0x000fe200078e0022 */
[----:B----4-:R-:W-:Y:S04]  /*eb440*/  STL.64 [R1+0x6df0], R26 ;  /* 0x006df01a01007387 */ /* 0x010fe80000100a00 */
        /* <DEDUP_REMOVED lines=41> */
[----:B------:R-:W4:Y:S04]  /*eb6e0*/  LDL R51, [R1+0xdc] ;  /* 0x0000dc0001337983 */ /* 0x000f280000100800 */
[----:B------:R-:W2:Y:S04]  /*eb6f0*/  LDL R48, [R1+0xe0] ;  /* 0x0000e00001307983 */ /* 0x000ea80000100800 */
[----:B------:R-:W2:Y:S04]  /*eb700*/  LDL R49, [R1+0xe4] ;  /* 0x0000e40001317983 */ /* 0x000ea80000100800 */
[----:B------:R-:W2:Y:S04]  /*eb710*/  LDL.LU.64 R34, [R1+0x108] ;  /* 0x0001080001227983 */ /* 0x000ea80000300a00 */
[----:B------:R-:W2:Y:S04]  /*eb720*/  LDL.LU R24, [R1+0x20a0] ;  /* 0x0020a00001187983 */ /* 0x000ea80000300800 */
        /* <DEDUP_REMOVED lines=14> */
[----:B------:R-:W4:Y:S04]  /*eb810*/  LDL.LU R12, [R1+0x2070] ;  /* 0x00207000010c7983 */ /* 0x000f280000300800 */
[----:B------:R-:W4:Y:S04]  /*eb820*/  LDL.LU R13, [R1+0x2074] ;  /* 0x00207400010d7983 */ /* 0x000f280000300800 */
[----:B------:R-:W4:Y:S04]  /*eb830*/  LDL.LU R14, [R1+0x2078] ;  /* 0x00207800010e7983 */ /* 0x000f280000300800 */
[----:B------:R-:W4:Y:S04]  /*eb840*/  LDL.LU R15, [R1+0x207c] ;  /* 0x00207c00010f7983 */ /* 0x000f280000300800 */
[----:B------:R-:W4:Y:S04]  /*eb850*/  LDL.LU.64 R10, [R1+0xe8] ;  /* 0x0000e800010a7983 */ /* 0x000f280000300a00 */
[----:B0-----:R-:W4:Y:S04]  /*eb860*/  LDL.LU R4, [R1+0x2060] ;  /* 0x0020600001047983 */ /* 0x001f280000300800 */
[----:B------:R-:W4:Y:S04]  /*eb870*/  LDL.LU R5, [R1+0x2064] ;  /* 0x0020640001057983 */ /* 0x000f280000300800 */
[----:B-1----:R-:W4:Y:S04]  /*eb880*/  LDL.LU R6, [R1+0x2068] ;  /* 0x0020680001067983 */ /* 0x002f280000300800 */
[----:B------:R-:W4:Y:S04]  /*eb890*/  LDL.LU R7, [R1+0x206c] ;  /* 0x00206c0001077983 */ /* 0x000f280000300800 */
[----:B------:R-:W4:Y:S01]  /*eb8a0*/  LDL.LU R44, [R1+0x2050] ;  /* 0x00205000012c7983 */ /* 0x000f220000300800 */
[----:B------:R-:W-:-:S03]  /*eb8b0*/  IMAD.MOV.U32 R38, RZ, RZ, R61 ;  /* 0x000000ffff267224 */ /* 0x000fc600078e003d */
[----:B------:R-:W4:Y:S01]  /*eb8c0*/  LDL.LU R45, [R1+0x2054] ;  /* 0x00205400012d7983 */ /* 0x000f220000300800 */
[----:B------:R-:W-:-:S03]  /*eb8d0*/  IMAD.MOV.U32 R39, RZ, RZ, R60 ;  /* 0x000000ffff277224 */ /* 0x000fc600078e003c */
[----:B------:R-:W4:Y:S04]  /*eb8e0*/  LDL.LU R46, [R1+0x2058] ;  /* 0x00205800012e7983 */ /* 0x000f280000300800 */
[----:B------:R-:W4:Y:S04]  /*eb8f0*/  LDL.LU R47, [R1+0x205c] ;  /* 0x00205c00012f7983 */ /* 0x000f280000300800 */
[----:B------:R-:W4:Y:S04]  /*eb900*/  LDL.LU.64 R2, [R1+0xd0] ;  /* 0x0000d00001027983 */ /* 0x000f280000300a00 */
[----:B------:R-:W4:Y:S04]  /*eb910*/  LDL.LU.64 R60, [R1+0xc8] ;  /* 0x0000c800013c7983 */ /* 0x000f280000300a00 */
[----:B------:R0:W-:Y:S04]  /*eb920*/  STL [R1+0x6c94], R38 ;  /* 0x006c942601007387 */ /* 0x0001e80000100800 */
[----:B------:R1:W-:Y:S04]  /*eb930*/  STL [R1+0x6c90], R39 ;  /* 0x006c902701007387 */ /* 0x0003e80000100800 */
[----:B------:R-:W4:Y:S04]  /*eb940*/  LDL.LU R36, [R1+0x20b0] ;  /* 0x0020b00001247983 */ /* 0x000f280000300800 */
[----:B------:R-:W4:Y:S04]  /*eb950*/  LDL.LU R37, [R1+0x20b4] ;  /* 0x0020b40001257983 */ /* 0x000f280000300800 */
[----:B0-----:R-:W4:Y:S04]  /*eb960*/  LDL.LU R38, [R1+0x20b8] ;  /* 0x0020b80001267983 */ /* 0x001f280000300800 */
[----:B-1----:R-:W4:Y:S01]  /*eb970*/  LDL.LU R39, [R1+0x20bc] ;  /* 0x0020bc0001277983 */ /* 0x002f220000300800 */
[----:B--2---:R-:W-:Y:S01]  /*eb980*/  HMMA.16816.F32 R24, R28, R22, R24 ;  /* 0x000000161c18723c */ /* 0x004fe20000001818 */
[----:B------:R-:W-:-:S02]  /*eb990*/  IMAD.MOV.U32 R33, RZ, RZ, R35 ;  /* 0x000000ffff217224 */ /* 0x000fc400078e0023 */
[----:B------:R-:W-:-:S05]  /*eb9a0*/  IMAD.MOV.U32 R32, RZ, RZ, R34 ;  /* 0x000000ffff207224 */ /* 0x000fca00078e0022 */
[C---:B---3--:R-:W-:Y:S08]  /*eb9b0*/  HMMA.16816.F32 R16, R28.reuse, R8, R16 ;  /* 0x000000081c10723c */ /* 0x048ff00000001810 */
[C---:B----4-:R-:W-:Y:S08]  /*eb9c0*/  HMMA.16816.F32 R36, R28.reuse, R34, R36 ;  /* 0x000000221c24723c */ /* 0x050ff00000001824 */
[C---:B------:R-:W-:Y:S11]  /*eb9d0*/  HMMA.16816.F32 R12, R28.reuse, R10, R12 ;  /* 0x0000000a1c0c723c */ /* 0x040ff6000000180c */
        /* <DEDUP_REMOVED lines=10> */
[----:B------:R-:W-:Y:S01]  /*eba80*/  IMAD.MOV.U32 R36, RZ, RZ, R20 ;  /* 0x000000ffff247224 */ /* 0x000fe200078e0014 */
[----:B------:R-:W-:Y:S04]  /*eba90*/  STL [R1+0x6cb4], R35 ;  /* 0x006cb42301007387 */ /* 0x000fe80000100800 */
[----:B------:R-:W-:Y:S01]  /*ebaa0*/  STL [R1+0x6cb0], R34 ;  /* 0x006cb02201007387 */ /* 0x000fe20000100800 */
[----:B------:R-:W-:-:S02]  /*ebab0*/  IMAD.MOV.U32 R39, RZ, RZ, R9 ;  /* 0x000000ffff277224 */ /* 0x000fc400078e0009 */
[----:B------:R-:W-:-:S04]  /*ebac0*/  IMAD.MOV.U32 R38, RZ, RZ, R8 ;  /* 0x000000ffff267224 */ /* 0x000fc800078e0008 */
        /* <DEDUP_REMOVED lines=10> */
[----:B------:R-:W-:-:S02]  /*ebb70*/  IMAD.MOV.U32 R33, RZ, RZ, R10 ;  /* 0x000000ffff217224 */ /* 0x000fc400078e000a */
[----:B------:R-:W-:Y:S02]  /*ebb80*/  IMAD.MOV.U32 R32, RZ, RZ, R11 ;  /* 0x000000ffff207224 */ /* 0x000fe400078e000b */
[C---:B------:R-:W-:Y:S08]  /*ebb90*/  HMMA.16816.F32 R8, R28.reuse, R50, R44 ;  /* 0x000000321c08723c */ /* 0x040ff0000000182c */
[C---:B0-----:R-:W-:Y:S08]  /*ebba0*/  HMMA.16816.F32 R12, R28.reuse, R48, R4 ;  /* 0x000000301c0c723c */ /* 0x041ff00000001804 */
[C---:B------:R-:W-:Y:S01]  /*ebbb0*/  HMMA.16816.F32 R4, R28.reuse, R2, R52 ;  /* 0x000000021c04723c */ /* 0x040fe20000001834 */
[----:B------:R-:W-:Y:S04]  /*ebbc0*/  STL [R1+0x6ccc], R32 ;  /* 0x006ccc2001007387 */ /* 0x000fe80000100800 */
[----:B------:R-:W-:Y:S06]  /*ebbd0*/  STL [R1+0x6cc8], R33 ;  /* 0x006cc82101007387 */ /* 0x000fec0000100800 */
        /* <DEDUP_REMOVED lines=8> */
[----:B------:R-:W-:-:S15]  /*ebc60*/  IMAD.MOV.U32 R21, RZ, RZ, R3 ;  /* 0x000000ffff157224 */ /* 0x000fde00078e0003 */
[----:B------:R-:W-:Y:S01]  /*ebc70*/  NOP ;  /* 0x0000000000007918 */ /* 0x000fe20000000000 */
[----:B------:R0:W-:Y:S04]  /*ebc80*/  STL.64 [R1+0xe30], R4 ;  /* 0x000e300401007387 */ /* 0x0001e80000100a00 */
[----:B------:R1:W-:Y:S04]  /*ebc90*/  STL.64 [R1+0xe38], R6 ;  /* 0x000e380601007387 */ /* 0x0003e80000100a00 */
[----:B------:R-:W2:Y:S04]  /*ebca0*/  LDL R2, [R1+0x50] ;  /* 0x0000500001027983 */ /* 0x000ea80000100800 */
[----:B------:R-:W2:Y:S04]  /*ebcb0*/  LDL R3, [R1+0x54] ;  /* 0x0000540001037983 */ /* 0x000ea80000100800 */
[----:B------:R-:W3:Y:S04]  /*ebcc0*/  LDL R54, [R1+0x58] ;  /* 0x0000580001367983 */ /* 0x000ee80000100800 */
[----:B------:R-:W3:Y:S04]  /*ebcd0*/  LDL R55, [R1+0x5c] ;  /* 0x00005c0001377983 */ /* 0x000ee80000100800 */
        /* <DEDUP_REMOVED lines=8> */
[----:B---3--:R-:W-:Y:S04]  /*ebd60*/  STL.64 [R1+0x6e10], R54 ;  /* 0x006e103601007387 */ /* 0x008fe80000100a00 */
[----:B--2---:R-:W-:Y:S04]  /*ebd70*/  STL.64 [R1+0x6e08], R52 ;  /* 0x006e083401007387 */ /* 0x004fe80000100a00 */
[----:B0-----:R-:W2:Y:S04]  /*ebd80*/  LDL.LU R4, [R1+0x1f70] ;  /* 0x001f700001047983 */ /* 0x001ea80000300800 */
[----:B------:R-:W2:Y:S04]  /*ebd90*/  LDL.LU R5, [R1+0x1f74] ;  /* 0x001f740001057983 */ /* 0x000ea80000300800 */
[----:B-1----:R-:W3:Y:S04]  /*ebda0*/  LDL.LU R6, [R1+0x1f78] ;  /* 0x001f780001067983 */ /* 0x002ee80000300800 */
        /* <DEDUP_REMOVED lines=19> */
[----:B--2---:R-:W-:Y:S01]  /*ebee0*/  STL.64 [R1+0x6e58], R14 ;  /* 0x006e580e01007387 */ /* 0x004fe20000100a00 */
[----:B------:R-:W-:-:S02]  /*ebef0*/  IMAD.MOV.U32 R22, RZ, RZ, R60 ;  /* 0x000000ffff167224 */ /* 0x000fc400078e003c */
[----:B------:R-:W-:Y:S01]  /*ebf00*/  IMAD.MOV.U32 R23, RZ, RZ, R61 ;  /* 0x000000ffff177224 */ /* 0x000fe200078e003d */
        /* <DEDUP_REMOVED lines=13> */
[----:B-1----:R-:W2:Y:S04]  /*ebfe0*/  LDL.LU R12, [R1+0x2020] ;  /* 0x00202000010c7983 */ /* 0x002ea80000300800 */
        /* <DEDUP_REMOVED lines=9> */
[----:B------:R-:W4:Y:S04]  /*ec080*/  LDL.LU.64 R32, [R1+0xb0] ;  /* 0x0000b00001207983 */ /* 0x000f280000300a00 */
        /* <DEDUP_REMOVED lines=27> */
[C---:B--2---:R-:W-:Y:S08]  /*ec240*/  HMMA.16816.F32 R12, R28.reuse, R36, R12 ;  /* 0x000000241c0c723c */ /* 0x044ff0000000180c */
[C---:B---3--:R-:W-:Y:S08]  /*ec250*/  HMMA.16816.F32 R16, R28.reuse, R38, R16 ;  /* 0x000000261c10723c */ /* 0x048ff00000001810 */
[----:B----4-:R-:W-:Y:S01]  /*ec260*/  HMMA.16816.F32 R8, R28, R32, R8 ;  /* 0x000000201c08723c */ /* 0x010fe20000001808 */
[----:B------:R-:W-:-:S02]  /*ec270*/  IMAD.MOV.U32 R35, RZ, RZ, R36 ;  /* 0x000000ffff237224 */ /* 0x000fc400078e0024 */
[----:B------:R-:W-:Y:S02]  /*ec280*/  IMAD.MOV.U32 R34, RZ, RZ, R37 ;  /* 0x000000ffff227224 */ /* 0x000fe400078e0025 */
[----:B------:R-:W-:Y:S02]  /*ec290*/  IMAD.MOV.U32 R37, RZ, RZ, R38 ;  /* 0x000000ffff257224 */ /* 0x000fe400078e0026 */
[----:B------:R-:W-:Y:S02]  /*ec2a0*/  IMAD.MOV.U32 R36, RZ, RZ, R39 ;  /* 0x000000ffff247224 */ /* 0x000fe400078e0027 */
[----:B------:R-:W-:Y:S02]  /*ec2b0*/  IMAD.MOV.U32 R39, RZ, RZ, R32 ;  /* 0x000000ffff277224 */ /* 0x000fe400078e0020 */
[----:B------:R-:W-:Y:S01]  /*ec2c0*/  IMAD.MOV.U32 R38, RZ, RZ, R33 ;  /* 0x000000ffff267224 */ /* 0x000fe200078e0021 */
[----:B------:R-:W-:Y:S01]  /*ec2d0*/  HMMA.16816.F32 R4, R28, R60, R4 ;  /* 0x0000003c1c04723c */ /* 0x000fe20000001804 */
        /* <DEDUP_REMOVED lines=16> */
[----:B0-----:R-:W2:Y:S04]  /*ec3e0*/  LDL.LU R36, [R1+0x1fb0] ;  /* 0x001fb00001247983 */ /* 0x001ea80000300800 */
[----:B------:R-:W2:Y:S04]  /*ec3f0*/  LDL.LU R37, [R1+0x1fb4] ;  /* 0x001fb40001257983 */ /* 0x000ea80000300800 */
[----:B------:R-:W2:Y:S04]  /*ec400*/  LDL.LU R38, [R1+0x1fb8] ;  /* 0x001fb80001267983 */ /* 0x000ea80000300800 */
[----:B------:R-:W2:Y:S04]  /*ec410*/  LDL.LU R39, [R1+0x1fbc] ;  /* 0x001fbc0001277983 */ /* 0x000ea80000300800 */
[----:B------:R-:W-:Y:S04]  /*ec420*/  STL.64 [R1+0xdf0], R4 ;  /* 0x000df00401007387 */ /* 0x000fe80000100a00 */
[----:B------:R0:W-:Y:S01]  /*ec430*/  STL.64 [R1+0xdf8], R6 ;  /* 0x000df80601007387 */ /* 0x0001e20000100a00 */
[C---:B------:R-:W-:Y:S03]  /*ec440*/  HMMA.16816.F32 R52, R28.reuse, R24, R52 ;  /* 0x000000181c34723c */ /* 0x040fe60000001834 */
[----:B0-----:R-:W2:Y:S04]  /*ec450*/  LDL.LU.64 R6, [R1+0x6e28] ;  /* 0x006e280001067983 */ /* 0x001ea80000300a00 */
[----:B------:R-:W2:Y:S04]  /*ec460*/  LDL.LU.64 R4, [R1+0x6e20] ;  /* 0x006e200001047983 */ /* 0x000ea80000300a00 */
[----:B------:R-:W2:Y:S04]  /*ec470*/  LDL.LU.64 R60, [R1+0x6e18] ;  /* 0x006e1800013c7983 */ /* 0x000ea80000300a00 */
[----:B------:R-:W-:Y:S04]  /*ec480*/  STL.64 [R1+0x6d88], R34 ;  /* 0x006d882201007387 */ /* 0x000fe80000100a00 */
[----:B------:R0:W-:Y:S01]  /*ec490*/  STL.64 [R1+0x6d80], R32 ;  /* 0x006d802001007387 */ /* 0x0001e20000100a00 */
[C---:B------:R-:W-:Y:S03]  /*ec4a0*/  HMMA.16816.F32 R24, R28.reuse, R26, R48 ;  /* 0x0000001a1c18723c */ /* 0x040fe60000001830 */
        /* <DEDUP_REMOVED lines=13> */
[----:B------:R-:W4:Y:S01]  /*ec580*/  LDL.LU.64 R24, [R1+0x6de8] ;  /* 0x006de80001187983 */ /* 0x000f220000300a00 */
[----:B--2---:R-:W-:-:S15]  /*ec590*/  HMMA.16816.F32 R32, R28, R20, R32 ;  /* 0x000000141c20723c */ /* 0x004fde0000001820 */
[----:B------:R-:W-:-:S04]  /*ec5a0*/  NOP ;  /* 0x0000000000007918 */ /* 0x000fc80000000000 */
[----:B------:R-:W-:Y:S04]  /*ec5b0*/  STL.64 [R1+0xdc0], R32 ;  /* 0x000dc02001007387 */ /* 0x000fe80000100a00 */
[----:B------:R0:W-:Y:S02]  /*ec5c0*/  STL.64 [R1+0xdc8], R34 ;  /* 0x000dc82201007387 */ /* 0x0001e40000100a00 */
[C---:B0-----:R-:W-:Y:S08]  /*ec5d0*/  HMMA.16816.F32 R32, R28.reuse, R22, R36 ;  /* 0x000000161c20723c */ /* 0x041ff00000001824 */
[C---:B---3--:R-:W-:Y:S08]  /*ec5e0*/  HMMA.16816.F32 R20, R28.reuse, R12, R40 ;  /* 0x0000000c1c14723c */ /* 0x048ff00000001828 */
        /* <DEDUP_REMOVED lines=11> */
[----:B------:R1:W-:Y:S04]  /*ec6a0*/  STL.64 [R1+0xd88], R10 ;  /* 0x000d880a01007387 */ /* 0x0003e80000100a00 */
[----:B------:R-:W-:Y:S04]  /*ec6b0*/  STL.64 [R1+0x6aa8], R24 ;  /* 0x006aa81801007387 */ /* 0x000fe80000100a00 */
[----:B------:R-:W-:Y:S04]  /*ec6c0*/  STL.64 [R1+0xd70], R4 ;  /* 0x000d700401007387 */ /* 0x000fe80000100a00 */
[----:B------:R2:W-:Y:S01]  /*ec6d0*/  STL.64 [R1+0xd78], R6 ;  /* 0x000d780601007387 */ /* 0x0005e20000100a00 */
[C---:B0-----:R-:W-:Y:S08]  /*ec6e0*/  HMMA.16816.F32 R12, R28.reuse, R54, R48 ;  /* 0x000000361c0c723c */ /* 0x041ff00000001830 */
[C---:B-1----:R-:W-:Y:S08]  /*ec6f0*/  HMMA.16816.F32 R8, R28.reuse, R52, R44 ;  /* 0x000000341c08723c */ /* 0x042ff0000000182c */
[C---:B--2---:R-:W-:Y:S11]  /*ec700*/  HMMA.16816.F32 R4, R28.reuse, R2, R56 ;  /* 0x000000021c04723c */ /* 0x044ff60000001838 */
[----:B------:R0:W-:Y:S04]  /*ec710*/  STL.64 [R1+0x23c0], R8 ;  /* 0x0023c00801007387 */ /* 0x0001e80000100a00 */
[----:B------:R1:W-:Y:S04]  /*ec720*/  STL.64 [R1+0x23c8], R10 ;  /* 0x0023c80a01007387 */ /* 0x0003e80000100a00 */
[----:B0-----:R-:W2:Y:S04]  /*ec730*/  LDL.LU R8, [R1+0x1e70] ;  /* 0x001e700001087983 */ /* 0x001ea80000300800 */
[----:B------:R-:W-:Y:S04]  /*ec740*/  STL.64 [R1+0xd50], R12 ;  /* 0x000d500c01007387 */ /* 0x000fe80000100a00 */
[----:B------:R-:W-:Y:S04]  /*ec750*/  STL.64 [R1+0xd58], R14 ;  /* 0x000d580e01007387 */ /* 0x000fe80000100a00 */
[----:B------:R0:W-:Y:S04]  /*ec760*/  STL.64 [R1+0xd40], R4 ;  /* 0x000d400401007387 */ /* 0x0001e80000100a00 */
[----:B------:R3:W-:Y:S04]  /*ec770*/  STL.64 [R1+0xd48], R6 ;  /* 0x000d480601007387 */ /* 0x0007e80000100a00 */
        /* <DEDUP_REMOVED lines=41> */
[----:B------:R-:W3:Y:S04]  /*eca10*/  LDL.LU.64 R46, [R1+0x48] ;  /* 0x00004800012e7983 */ /* 0x000ee80000300a00 */
[----:B-1----:R-:W3:Y:S04]  /*eca20*/  LDL.LU R8, [R1+0x1ef0] ;  /* 0x001ef00001087983 */ /* 0x002ee80000300800 */
[----:B------:R-:W3:Y:S04]  /*eca30*/  LDL.LU R9, [R1+0x1ef4] ;  /* 0x001ef40001097983 */ /* 0x000ee80000300800 */
[----:B------:R-:W3:Y:S04]  /*eca40*/  LDL.LU R10, [R1+0x1ef8] ;  /* 0x001ef800010a7983 */ /* 0x000ee80000300800 */
[----:B------:R-:W3:Y:S04]  /*eca50*/  LDL.LU R11, [R1+0x1efc] ;  /* 0x001efc00010b7983 */ /* 0x000ee80000300800 */
[----:B----4-:R-:W4:Y:S04]  /*eca60*/  LDL R18, [R1+0x30] ;  /* 0x0000300001127983 */ /* 0x010f280000100800 */
[----:B------:R-:W4:Y:S04]  /*eca70*/  LDL R19, [R1+0x34] ;  /* 0x0000340001137983 */ /* 0x000f280000100800 */
[----:B--2---:R-:W2:Y:S04]  /*eca80*/  LDL.LU R48, [R1+0x1f20] ;  /* 0x001f200001307983 */ /* 0x004ea80000300800 */
[----:B------:R-:W2:Y:S04]  /*eca90*/  LDL.LU R49, [R1+0x1f24] ;  /* 0x001f240001317983 */ /* 0x000ea80000300800 */
[----:B------:R-:W2:Y:S04]  /*ecaa0*/  LDL.LU R50, [R1+0x1f28] ;  /* 0x001f280001327983 */ /* 0x000ea80000300800 */
[----:B------:R-:W2:Y:S04]  /*ecab0*/  LDL.LU R51, [R1+0x1f2c] ;  /* 0x001f2c0001337983 */ /* 0x000ea80000300800 */
[----:B------:R-:W2:Y:S04]  /*ecac0*/  LDL.LU.64 R2, [R1+0x40] ;  /* 0x0000400001027983 */ /* 0x000ea80000300a00 */
        /* <DEDUP_REMOVED lines=19> */
[----:B------:R-:W4:Y:S01]  /*ecc00*/  LDL.LU R15, [R1+0x1e8c] ;  /* 0x001e8c00010f7983 */ /* 0x000f220000300800 */
[C---:B---3--:R-:W-:Y:S08]  /*ecc10*/  HMMA.16816.F32 R4, R28.reuse, R46, R4 ;  /* 0x0000002e1c04723c */ /* 0x048ff00000001804 */
[----:B--2---:R-:W-:Y:S01]  /*ecc20*/  HMMA.16816.F32 R48, R28, R2, R48 ;  /* 0x000000021c30723c */ /* 0x004fe20000001830 */
[----:B------:R-:W-:-:S02]  /*ecc30*/  IMAD.MOV.U32 R25, RZ, RZ, R46 ;  /* 0x000000ffff197224 */ /* 0x000fc400078e002e */
[----:B------:R-:W-:-:S08]  /*ecc40*/  IMAD.MOV.U32 R24, RZ, RZ, R47 ;  /* 0x000000ffff187224 */ /* 0x000fd000078e002f */
[----:B------:R0:W-:Y:S04]  /*ecc50*/  STL.64 [R1+0xd30], R4 ;  /* 0x000d300401007387 */ /* 0x0001e80000100a00 */
[----:B------:R1:W-:Y:S04]  /*ecc60*/  STL.64 [R1+0xd38], R6 ;  /* 0x000d380601007387 */ /* 0x0003e80000100a00 */
[----:B------:R-:W2:Y:S04]  /*ecc70*/  LDL.LU R44, [R1+0x1e50] ;  /* 0x001e5000012c7983 */ /* 0x000ea80000300800 */
[----:B------:R-:W2:Y:S04]  /*ecc80*/  LDL.LU R45, [R1+0x1e54] ;  /* 0x001e5400012d7983 */ /* 0x000ea80000300800 */
[----:B------:R-:W2:Y:S04]  /*ecc90*/  LDL.LU R46, [R1+0x1e58] ;  /* 0x001e5800012e7983 */ /* 0x000ea80000300800 */
[----:B------:R-:W2:Y:S01]  /*ecca0*/  LDL.LU R47, [R1+0x1e5c] ;  /* 0x001e5c00012f7983 */ /* 0x000ea20000300800 */
[----:B------:R-:W-:-:S02]  /*eccb0*/  IMAD.MOV.U32 R27, RZ, RZ, R2 ;  /* 0x000000ffff1b7224 */ /* 0x000fc400078e0002 */
[----:B------:R-:W-:Y:S01]  /*eccc0*/  IMAD.MOV.U32 R26, RZ, RZ, R3 ;  /* 0x000000ffff1a7224 */ /* 0x000fe200078e0003 */
[----:B0-----:R-:W3:Y:S04]  /*eccd0*/  LDL.LU R4, [R1+0x1e60] ;  /* 0x001e600001047983 */ /* 0x001ee80000300800 */
[----:B------:R-:W3:Y:S04]  /*ecce0*/  LDL.LU R5, [R1+0x1e64] ;  /* 0x001e640001057983 */ /* 0x000ee80000300800 */
[----:B-1----:R-:W3:Y:S04]  /*eccf0*/  LDL.LU R6, [R1+0x1e68] ;  /* 0x001e680001067983 */ /* 0x002ee80000300800 */
[----:B------:R-:W3:Y:S04]  /*ecd00*/  LDL.LU R7, [R1+0x1e6c] ;  /* 0x001e6c0001077983 */ /* 0x000ee80000300800 */
[----:B------:R-:W-:Y:S04]  /*ecd10*/  STL.64 [R1+0xd20], R48 ;  /* 0x000d203001007387 */ /* 0x000fe80000100a00 */
[----:B------:R0:W-:Y:S04]  /*ecd20*/  STL.64 [R1+0xd28], R50 ;  /* 0x000d283201007387 */ /* 0x0001e80000100a00 */
[----:B0-----:R-:W2:Y:S04]  /*ecd30*/  LDL.LU.64 R50, [R1+0x6de0] ;  /* 0x006de00001327983 */ /* 0x001ea80000300a00 */
[----:B------:R-:W2:Y:S04]  /*ecd40*/  LDL.LU.64 R48, [R1+0x6dd8] ;  /* 0x006dd80001307983 */ /* 0x000ea80000300a00 */
[----:B------:R-:W2:Y:S04]  /*ecd50*/  LDL.LU.64 R2, [R1+0x6dd0] ;  /* 0x006dd00001027983 */ /* 0x000ea80000300a00 */
[----:B------:R0:W-:Y:S04]  /*ecd60*/  STL.64 [R1+0x6b20], R26 ;  /* 0x006b201a01007387 */ /* 0x0001e80000100a00 */
[----:B0-----:R-:W2:Y:S04]  /*ecd70*/  LDL R26, [R1+0x10] ;  /* 0x00001000011a7983 */ /* 0x001ea80000100800 */
[----:B------:R-:W2:Y:S04]  /*ecd80*/  LDL R27, [R1+0x14] ;  /* 0x00001400011b7983 */ /* 0x000ea80000100800 */
[----:B------:R0:W-:Y:S04]  /*ecd90*/  STL.64 [R1+0x6b18], R24 ;  /* 0x006b181801007387 */ /* 0x0001e80000100a00 */
[----:B0-----:R-:W2:Y:S01]  /*ecda0*/  LDL.64 R24, [R1+0x18] ;  /* 0x0000180001187983 */ /* 0x001ea20000100a00 */
[C---:B----4-:R-:W-:Y:S08]  /*ecdb0*/  HMMA.16816.F32 R36, R28.reuse, R16, R36 ;  /* 0x000000101c24723c */ /* 0x050ff00000001824 */
[C---:B------:R-:W-:Y:S08]  /*ecdc0*/  HMMA.16816.F32 R16, R28.reuse, R18, R20 ;  /* 0x000000121c10723c */ /* 0x040ff00000001814 */
[----:B------:R-:W-:Y:S01]  /*ecdd0*/  HMMA.16816.F32 R8, R28, R56, R8 ;  /* 0x000000381c08723c */ /* 0x000fe20000001808 */
[----:B------:R-:W-:-:S07]  /*ecde0*/  IMAD.MOV.U32 R0, RZ, RZ, R57 ;  /* 0x000000ffff007224 */ /* 0x000fce00078e0039 */
[C---:B------:R-:W-:Y:S01]  /*ecdf0*/  HMMA.16816.F32 R56, R28.reuse, R58, R32 ;  /* 0x0000003a1c38723c */ /* 0x040fe20000001820 */
[----:B------:R-:W-:Y:S04]  /*ece00*/  STL.64 [R1+0xd10], R36 ;  /* 0x000d102401007387 */ /* 0x000fe80000100a00 */
[----:B------:R0:W-:Y:S04]  /*ece10*/  STL.64 [R1+0xd18], R38 ;  /* 0x000d182601007387 */ /* 0x0001e80000100a00 */
[----:B0-----:R-:W4:Y:S04]  /*ece20*/  LDL.LU.64 R38, [R1+0x6dc8] ;  /* 0x006dc80001267983 */ /* 0x001f280000300a00 */
[----:B------:R-:W4:Y:S04]  /*ece30*/  LDL.LU.64 R36, [R1+0x6dc0] ;  /* 0x006dc00001247983 */ /* 0x000f280000300a00 */
        /* <DEDUP_REMOVED lines=24> */
[C---:B------:R-:W-:Y:S03]  /*ecfc0*/  HMMA.16816.F32 R24, R28.reuse, R26, R48 ;  /* 0x0000001a1c18723c */ /* 0x040fe60000001830 */
[----:B------:R-:W-:Y:S04]  /*ecfd0*/  STL [R1+0x6aa0], R0 ;  /* 0x006aa00001007387 */ /* 0x000fe80000100800 */
[----:B------:R-:W2:Y:S04]  /*ecfe0*/  LDL.LU.64 R50, [R1+0x6d58] ;  /* 0x006d580001327983 */ /* 0x000ea80000300a00 */
[----:B------:R-:W2:Y:S01]  /*ecff0*/  LDL.LU.64 R48, [R1+0x6d50] ;  /* 0x006d500001307983 */ /* 0x000ea20000300a00 */
[C---:B---3--:R-:W-:Y:S07]  /*ed000*/  HMMA.16816.F32 R20, R28.reuse, R42, R20 ;  /* 0x0000002a1c14723c */ /* 0x048fee0000001814 */
[----:B------:R-:W-:Y:S04]  /*ed010*/  STL.64 [R1+0xcc0], R24 ;  /* 0x000cc01801007387 */ /* 0x000fe80000100a00 */
[----:B------:R0:W-:Y:S01]  /*ed020*/  STL.64 [R1+0xcc8], R26 ;  /* 0x000cc81a01007387 */ /* 0x0001e20000100a00 */
[C---:B----4-:R-:W-:Y:S08]  /*ed030*/  HMMA.16816.F32 R16, R28.reuse, R60, R16 ;  /* 0x0000003c1c10723c */ /* 0x050ff00000001810 */
[C---:B0-----:R-:W-:Y:S08]  /*ed040*/  HMMA.16816.F32 R24, R28.reuse, R40, R36 ;  /* 0x000000281c18723c */ /* 0x041ff00000001824 */
[C---:B------:R-:W-:Y:S08]  /*ed050*/  HMMA.16816.F32 R12, R28.reuse, R58, R12 ;  /* 0x0000003a1c0c723c */ /* 0x040ff0000000180c */
[C---:B------:R-:W-:Y:S03]  /*ed060*/  HMMA.16816.F32 R8, R28.reuse, R56, R8 ;  /* 0x000000381c08723c */ /* 0x040fe60000001808 */
[----:B------:R0:W-:Y:S04]  /*ed070*/  STL.64 [R1+0xcb0], R24 ;  /* 0x000cb01801007387 */ /* 0x0001e80000100a00 */
[----:B------:R1:W-:Y:S04]  /*ed080*/  STL.64 [R1+0xcb8], R26 ;  /* 0x000cb81a01007387 */ /* 0x0003e80000100a00 */
[----:B------:R-:W-:Y:S04]  /*ed090*/  STL.64 [R1+0xca0], R20 ;  /* 0x000ca01401007387 */ /* 0x000fe80000100a00 */
[----:B------:R-:W-:Y:S04]  /*ed0a0*/  STL.64 [R1+0xca8], R22 ;  /* 0x000ca81601007387 */ /* 0x000fe80000100a00 */
[----:B------:R-:W-:Y:S04]  /*ed0b0*/  STL.64 [R1+0xc90], R16 ;  /* 0x000c901001007387 */ /* 0x000fe80000100a00 */
[----:B------:R-:W-:Y:S04]  /*ed0c0*/  STL.64 [R1+0xc98], R18 ;  /* 0x000c981201007387 */ /* 0x000fe80000100a00 */
[----:B0-----:R-:W3:Y:S04]  /*ed0d0*/  LDL.LU R24, [R1+0x1d70] ;  /* 0x001d700001187983 */ /* 0x001ee80000300800 */
[----:B------:R-:W-:Y:S04]  /*ed0e0*/  STL.64 [R1+0xc80], R12 ;  /* 0x000c800c01007387 */ /* 0x000fe80000100a00 */
[----:B------:R-:W-:Y:S04]  /*ed0f0*/  STL.64 [R1+0xc88], R14 ;  /* 0x000c880e01007387 */ /* 0x000fe80000100a00 */
[----:B------:R-:W-:Y:S04]  /*ed100*/  STL.64 [R1+0xc70], R8 ;  /* 0x000c700801007387 */ /* 0x000fe80000100a00 */
[----:B------:R-:W-:Y:S04]  /*ed110*/  STL.64 [R1+0xc78], R10 ;  /* 0x000c780a01007387 */ /* 0x000fe80000100a00 */
[----:B------:R-:W3:Y:S04]  /*ed120*/  LDL.LU R25, [R1+0x1d74] ;  /* 0x001d740001197983 */ /* 0x000ee80000300800 */
[----:B-1----:R-:W3:Y:S04]  /*ed130*/  LDL.LU R26, [R1+0x1d78] ;  /* 0x001d7800011a7983 */ /* 0x002ee80000300800 */
[----:B------:R-:W3:Y:S04]  /*ed140*/  LDL.LU R27, [R1+0x1d7c] ;  /* 0x001d7c00011b7983 */ /* 0x000ee80000300800 */
[----:B------:R-:W-:Y:S04]  /*ed150*/  STL.64 [R1+0x69f0], R58 ;  /* 0x0069f03a01007387 */ /* 0x000fe80000100a00 */
[----:B------:R0:W-:Y:S04]  /*ed160*/  STL.64 [R1+0x69e8], R56 ;  /* 0x0069e83801007387 */ /* 0x0001e80000100a00 */
[----:B0-----:R-:W4:Y:S04]  /*ed170*/  LDL.LU R56, [R1+0x1d80] ;  /* 0x001d800001387983 */ /* 0x001f280000300800 */
[----:B------:R-:W4:Y:S04]  /*ed180*/  LDL.LU R57, [R1+0x1d84] ;  /* 0x001d840001397983 */ /* 0x000f280000300800 */
[----:B------:R-:W4:Y:S04]  /*ed190*/  LDL.LU R58, [R1+0x1d88] ;  /* 0x001d8800013a7983 */ /* 0x000f280000300800 */
[----:B------:R-:W4:Y:S01]  /*ed1a0*/  LDL.LU R59, [R1+0x1d8c] ;  /* 0x001d8c00013b7983 */ /* 0x000f220000300800 */
[C---:B--2---:R-:W-:Y:S08]  /*ed1b0*/  HMMA.16816.F32 R8, R28.reuse, R54, R4 ;  /* 0x000000361c08723c */ /* 0x044ff00000001804 */
[----:B------:R-:W-:Y:S01]  /*ed1c0*/  HMMA.16816.F32 R4, R28, R52, R44 ;  /* 0x000000341c04723c */ /* 0x000fe2000000182c */
[----:B------:R-:W2:Y:S10]  /*ed1d0*/  LDL.LU R44, [R1+0x1e30] ;  /* 0x001e3000012c7983 */ /* 0x000eb40000300800 */
[----:B------:R0:W-:Y:S04]  /*ed1e0*/  STL.64 [R1+0xc60], R8 ;  /* 0x000c600801007387 */ /* 0x0001e80000100a00 */
[----:B------:R1:W-:Y:S04]  /*ed1f0*/  STL.64 [R1+0xc68], R10 ;  /* 0x000c680a01007387 */ /* 0x0003e80000100a00 */
        /* <DEDUP_REMOVED lines=8> */
[----:B------:R-:W3:Y:S01]  /*ed280*/  LDL.LU R39, [R1+0x1e4c] ;  /* 0x001e4c0001277983 */ /* 0x000ee20000300800 */
        /* <DEDUP_REMOVED lines=57> */
[----:B------:R-:W3:Y:S01]  /*ed620*/  LDL.LU.64 R40, [R1+0x6d10] ;  /* 0x006d100001287983 */ /* 0x000ee20000300a00 */
[C---:B------:R-:W-:Y:S03]  /*ed630*/  HMMA.16816.F32 R4, R28.reuse, R2, R4 ;  /* 0x000000021c04723c */ /* 0x040fe60000001804 */
        /* <DEDUP_REMOVED lines=13> */
[----:B---3--:R0:W-:Y:S04]  /*ed710*/  STL.64 [R1+0x6c38], R40 ;  /* 0x006c382801007387 */ /* 0x0081e80000100a00 */
[----:B0-----:R-:W3:Y:S04]  /*ed720*/  LDL.LU R40, [R1+0x1dc0] ;  /* 0x001dc00001287983 */ /* 0x001ee80000300800 */
[----:B------:R-:W3:Y:S04]  /*ed730*/  LDL.LU R41, [R1+0x1dc4] ;  /* 0x001dc40001297983 */ /* 0x000ee80000300800 */
[----:B------:R-:W3:Y:S04]  /*ed740*/  LDL.LU R42, [R1+0x1dc8] ;  /* 0x001dc800012a7983 */ /* 0x000ee80000300800 */
[----:B------:R-:W3:Y:S04]  /*ed750*/  LDL.LU R43, [R1+0x1dcc] ;  /* 0x001dcc00012b7983 */ /* 0x000ee80000300800 */
        /* <DEDUP_REMOVED lines=15> */
[----:B------:R2:W-:Y:S01]  /*ed850*/  STL.64 [R1+0x69b8], R4 ;  /* 0x0069b80401007387 */ /* 0x0005e20000100a00 */
        /* <DEDUP_REMOVED lines=20> */
[----:B------:R-:W-:Y:S04]  /*ed9a0*/  STL.64 [R1+0xb80], R8 ;  /* 0x000b800801007387 */ /* 0x000fe80000100a00 */
[----:B------:R-:W-:Y:S04]  /*ed9b0*/  STL.64 [R1+0xb88], R10 ;  /* 0x000b880a01007387 */ /* 0x000fe80000100a00 */
[----:B------:R-:W2:Y:S04]  /*ed9c0*/  LDL.LU R32, [R1+0x6ccc] ;  /* 0x006ccc0001207983 */ /* 0x000ea80000300800 */
[----:B------:R0:W-:Y:S04]  /*ed9d0*/  STL.64 [R1+0xb70], R4 ;  /* 0x000b700401007387 */ /* 0x0001e80000100a00 */
[----:B------:R1:W-:Y:S04]  /*ed9e0*/  STL.64 [R1+0xb78], R6 ;  /* 0x000b780601007387 */ /* 0x0003e80000100a00 */
[----:B------:R-:W3:Y:S04]  /*ed9f0*/  LDL.LU R33, [R1+0x6cc8] ;  /* 0x006cc80001217983 */ /* 0x000ee80000300800 */
        /* <DEDUP_REMOVED lines=10> */
[----:B------:R-:W2:Y:S04]  /*edaa0*/  LDL.LU R39, [R1+0x6cc4] ;  /* 0x006cc40001277983 */ /* 0x000ea80000300800 */
[----:B------:R-:W2:Y:S04]  /*edab0*/  LDL.LU R38, [R1+0x6cc0] ;  /* 0x006cc00001267983 */ /* 0x000ea80000300800 */
[----:B------:R-:W-:Y:S04]  /*edac0*/  STL.64 [R1+0x6b40], R58 ;  /* 0x006b403a01007387 */ /* 0x000fe80000100a00 */
[----:B------:R-:W-:Y:S04]  /*edad0*/  STL.64 [R1+0x6b38], R56 ;  /* 0x006b383801007387 */ /* 0x000fe80000100a00 */
[----:B------:R-:W2:Y:S04]  /*edae0*/  LDL.LU R37, [R1+0x6cbc] ;  /* 0x006cbc0001257983 */ /* 0x000ea80000300800 */
[----:B------:R-:W2:Y:S04]  /*edaf0*/  LDL.LU R36, [R1+0x6cb8] ;  /* 0x006cb80001247983 */ /* 0x000ea80000300800 */
[----:B0-----:R-:W2:Y:S04]  /*edb00*/  LDL.LU R4, [R1+0x780] ;  /* 0x0007800001047983 */ /* 0x001ea80000300800 */
[----:B------:R-:W2:Y:S04]  /*edb10*/  LDL.LU R5, [R1+0x784] ;  /* 0x0007840001057983 */ /* 0x000ea80000300800 */
[----:B-1----:R-:W2:Y:S04]  /*edb20*/  LDL.LU R6, [R1+0x788] ;  /* 0x0007880001067983 */ /* 0x002ea80000300800 */
        /* <DEDUP_REMOVED lines=25> */
[----:B------:R-:W3:Y:S04]  /*edcc0*/  LDL.LU R22, [R1+0x6cac] ;  /* 0x006cac0001167983 */ /* 0x000ee80000300800 */
[----:B------:R-:W3:Y:S04]  /*edcd0*/  LDL.LU R23, [R1+0x6ca8] ;  /* 0x006ca80001177983 */ /* 0x000ee80000300800 */
[----:B------:R-:W2:Y:S04]  /*edce0*/  LDL.LU R48, [R1+0x760] ;  /* 0x0007600001307983 */ /* 0x000ea80000300800 */
[----:B------:R-:W2:Y:S04]  /*edcf0*/  LDL.LU R49, [R1+0x764] ;  /* 0x0007640001317983 */ /* 0x000ea80000300800 */
[----:B------:R-:W2:Y:S04]  /*edd00*/  LDL.LU R50, [R1+0x768] ;  /* 0x0007680001327983 */ /* 0x000ea80000300800 */
[----:B------:R-:W2:Y:S01]  /*edd10*/  LDL.LU R51, [R1+0x76c] ;  /* 0x00076c0001337983 */ /* 0x000ea20000300800 */
[----:B----4-:R-:W-:-:S02]  /*edd20*/  IMAD.MOV.U32 R12, RZ, RZ, R20 ;  /* 0x000000ffff0c7224 */ /* 0x010fc400078e0014 */
[----:B------:R-:W-:Y:S01]  /*edd30*/  IMAD.MOV.U32 R13, RZ, RZ, R21 ;  /* 0x000000ffff0d7224 */ /* 0x000fe200078e0015 */
[----:B--2---:R-:W-:Y:S04]  /*edd40*/  STL.64 [R1+0x6b80], R50 ;  /* 0x006b803201007387 */ /* 0x004fe80000100a00 */
[----:B------:R-:W-:Y:S04]  /*edd50*/  STL.64 [R1+0x6b78], R48 ;  /* 0x006b783001007387 */ /* 0x000fe80000100a00 */
[----:B------:R-:W2:Y:S04]  /*edd60*/  LDL.LU R20, [R1+0x6ca4] ;  /* 0x006ca40001147983 */ /* 0x000ea80000300800 */
[----:B------:R-:W2:Y:S04]  /*edd70*/  LDL.LU R21, [R1+0x6ca0] ;  /* 0x006ca00001157983 */ /* 0x000ea80000300800 */
[----:B------:R-:W-:Y:S04]  /*edd80*/  STL.64 [R1+0x6b90], R14 ;  /* 0x006b900e01007387 */ /* 0x000fe80000100a00 */
[----:B------:R-:W-:Y:S04]  /*edd90*/  STL.64 [R1+0x6b88], R12 ;  /* 0x006b880c01007387 */ /* 0x000fe80000100a00 */
[----:B------:R-:W-:Y:S04]  /*edda0*/  STL.64 [R1+0x6988], R18 ;  /* 0x0069881201007387 */ /* 0x000fe80000100a00 */
[----:B------:R0:W-:Y:S04]  /*eddb0*/  STL.64 [R1+0x6980], R16 ;  /* 0x0069801001007387 */ /* 0x0001e80000100a00 */
[----:B0-----:R-:W4:Y:S04]  /*eddc0*/  LDL.LU R16, [R1+0x7c0] ;  /* 0x0007c00001107983 */ /* 0x001f280000300800 */
[----:B------:R-:W4:Y:S04]  /*eddd0*/  LDL.LU R17, [R1+0x7c4] ;  /* 0x0007c40001117983 */ /* 0x000f280000300800 */
[----:B------:R-:W4:Y:S04]  /*edde0*/  LDL.LU R18, [R1+0x7c8] ;  /* 0x0007c80001127983 */ /* 0x000f280000300800 */
[----:B------:R-:W4:Y:S01]  /*eddf0*/  LDL.LU R19, [R1+0x7cc] ;  /* 0x0007cc0001137983 */ /* 0x000f220000300800 */
[----:B---3--:R-:W-:Y:S01]  /*ede00*/  HMMA.16816.F32 R4, R28, R22, R24 ;  /* 0x000000161c04723c */ /* 0x008fe20000001818 */
[----:B------:R-:W-:-:S02]  /*ede10*/  IMAD.MOV.U32 R26, RZ, RZ, R33 ;  /* 0x000000ffff1a7224 */ /* 0x000fc400078e0021 */
[----:B------:R-:W-:-:S05]  /*ede20*/  IMAD.MOV.U32 R27, RZ, RZ, R32 ;  /* 0x000000ffff1b7224 */ /* 0x000fca00078e0020 */
[----:B--2---:R-:W-:Y:S01]  /*ede30*/  HMMA.16816.F32 R8, R28, R20, R40 ;  /* 0x000000141c08723c */ /* 0x004fe20000001828 */
[----:B----4-:R-:W-:Y:S04]  /*ede40*/  STL.64 [R1+0x6ba0], R18 ;  /* 0x006ba01201007387 */ /* 0x010fe80000100a00 */
[----:B------:R-:W-:-:S14]  /*ede50*/  STL.64 [R1+0x6b98], R16 ;  /* 0x006b981001007387 */ /* 0x000fdc0000100a00 */
        /* <DEDUP_REMOVED lines=9> */
[----:B------:R-:W2:Y:S01]  /*edef0*/  LDL.LU R55, [R1+0x84c] ;  /* 0x00084c0001377983 */ /* 0x000ea20000300800 */
[----:B------:R-:W-:-:S02]  /*edf00*/  IMAD.MOV.U32 R24, RZ, RZ, R38 ;  /* 0x000000ffff187224 */ /* 0x000fc400078e0026 */
[----:B------:R-:W-:Y:S01]  /*edf10*/  IMAD.MOV.U32 R25, RZ, RZ, R39 ;  /* 0x000000ffff197224 */ /* 0x000fe200078e0027 */
[----:B--2---:R1:W-:Y:S04]  /*edf20*/  STL.64 [R1+0x6bb0], R54 ;  /* 0x006bb03601007387 */ /* 0x0043e80000100a00 */
[----:B----4-:R-:W-:Y:S04]  /*edf30*/  STL.64 [R1+0x6ba8], R52 ;  /* 0x006ba83401007387 */ /* 0x010fe80000100a00 */
[----:B------:R-:W2:Y:S04]  /*edf40*/  LDL.LU R38, [R1+0x6c94] ;  /* 0x006c940001267983 */ /* 0x000ea80000300800 */
[----:B------:R-:W4:Y:S04]  /*edf50*/  LDL.LU R39, [R1+0x6c90] ;  /* 0x006c900001277983 */ /* 0x000f280000300800 */
[----:B------:R-:W-:Y:S04]  /*edf60*/  STL.64 [R1+0x6bc0], R26 ;  /* 0x006bc01a01007387 */ /* 0x000fe80000100a00 */
[----:B------:R0:W-:Y:S04]  /*edf70*/  STL.64 [R1+0x6bb8], R24 ;  /* 0x006bb81801007387 */ /* 0x0001e80000100a00 */
[----:B------:R-:W2:Y:S04]  /*edf80*/  LDL.LU R56, [R1+0x860] ;  /* 0x0008600001387983 */ /* 0x000ea80000300800 */
[----:B------:R-:W2:Y:S04]  /*edf90*/  LDL.LU R57, [R1+0x864] ;  /* 0x0008640001397983 */ /* 0x000ea80000300800 */
[----:B------:R-:W2:Y:S04]  /*edfa0*/  LDL.LU R58, [R1+0x868] ;  /* 0x00086800013a7983 */ /* 0x000ea80000300800 */
[----:B------:R-:W2:Y:S01]  /*edfb0*/  LDL.LU R59, [R1+0x86c] ;  /* 0x00086c00013b7983 */ /* 0x000ea20000300800 */
[----:B0-----:R-:W-:-:S02]  /*edfc0*/  IMAD.MOV.U32 R6, RZ, RZ, R36 ;  /* 0x000000ffff067224 */ /* 0x001fc400078e0024 */
[----:B------:R-:W-:Y:S01]  /*edfd0*/  IMAD.MOV.U32 R7, RZ, RZ, R37 ;  /* 0x000000ffff077224 */ /* 0x000fe200078e0025 */
[----:B--2---:R-:W-:Y:S04]  /*edfe0*/  STL.64 [R1+0x6bd0], R58 ;  /* 0x006bd03a01007387 */ /* 0x004fe80000100a00 */
[----:B------:R-:W-:Y:S04]  /*edff0*/  STL.64 [R1+0x6bc8], R56 ;  /* 0x006bc83801007387 */ /* 0x000fe80000100a00 */
[----:B------:R-:W2:Y:S04]  /*ee000*/  LDL.LU R36, [R1+0x6c8c] ;  /* 0x006c8c0001247983 */ /* 0x000ea80000300800 */
[----:B------:R-:W1:Y:S04]  /*ee010*/  LDL.LU R37, [R1+0x6c88] ;  /* 0x006c880001257983 */ /* 0x000e680000300800 */
        /* <DEDUP_REMOVED lines=20> */
[----:B------:R-:W0:Y:S04]  /*ee160*/  LDL.LU R32, [R1+0x6c7c] ;  /* 0x006c7c0001207983 */ /* 0x000e280000300800 */
[----:B------:R-:W2:Y:S04]  /*ee170*/  LDL.LU R33, [R1+0x6c78] ;  /* 0x006c780001217983 */ /* 0x000ea80000300800 */
[----:B------:R-:W3:Y:S04]  /*ee180*/  LDL.LU R12, [R1+0x8c0] ;  /* 0x0008c000010c7983 */ /* 0x000ee80000300800 */
[----:B------:R-:W3:Y:S04]  /*ee190*/  LDL.LU R13, [R1+0x8c4] ;  /* 0x0008c400010d7983 */ /* 0x000ee80000300800 */
[----:B------:R-:W2:Y:S04]  /*ee1a0*/  LDL.LU R14, [R1+0x8c8] ;  /* 0x0008c800010e7983 */ /* 0x000ea80000300800 */
[----:B------:R-:W2:Y:S01]  /*ee1b0*/  LDL.LU R15, [R1+0x8cc] ;  /* 0x0008cc00010f7983 */ /* 0x000ea20000300800 */
[----:B----4-:R-:W-:-:S02]  /*ee1c0*/  IMAD.MOV.U32 R48, RZ, RZ, R39 ;  /* 0x000000ffff307224 */ /* 0x010fc400078e0027 */
[----:B------:R-:W-:Y:S02]  /*ee1d0*/  IMAD.MOV.U32 R49, RZ, RZ, R38 ;  /* 0x000000ffff317224 */ /* 0x000fe400078e0026 */
[----:B-1----:R-:W-:Y:S02]  /*ee1e0*/  IMAD.MOV.U32 R54, RZ, RZ, R37 ;  /* 0x000000ffff367224 */ /* 0x002fe400078e0025 */
[----:B------:R-:W-:Y:S01]  /*ee1f0*/  IMAD.MOV.U32 R55, RZ, RZ, R36 ;  /* 0x000000ffff377224 */ /* 0x000fe200078e0024 */
[----:B--2---:R-:W-:Y:S04]  /*ee200*/  STL.64 [R1+0x6c10], R14 ;  /* 0x006c100e01007387 */ /* 0x004fe80000100a00 */
[----:B---3--:R-:W-:Y:S04]  /*ee210*/  STL.64 [R1+0x6c08], R12 ;  /* 0x006c080c01007387 */ /* 0x008fe80000100a00 */
[----:B------:R-:W2:Y:S04]  /*ee220*/  LDL.LU R39, [R1+0x6c74] ;  /* 0x006c740001277983 */ /* 0x000ea80000300800 */
[----:B------:R-:W3:Y:S04]  /*ee230*/  LDL.LU R38, [R1+0x6c70] ;  /* 0x006c700001267983 */ /* 0x000ee80000300800 */
[----:B------:R-:W-:Y:S04]  /*ee240*/  STL.64 [R1+0x6c20], R50 ;  /* 0x006c203201007387 */ /* 0x000fe80000100a00 */
[----:B------:R-:W-:Y:S04]  /*ee250*/  STL.64 [R1+0x6c18], R48 ;  /* 0x006c183001007387 */ /* 0x000fe80000100a00 */
[----:B------:R-:W4:Y:S04]  /*ee260*/  LDL.LU R37, [R1+0x6c6c] ;  /* 0x006c6c0001257983 */ /* 0x000f280000300800 */
[----:B------:R-:W2:Y:S04]  /*ee270*/  LDL.LU R36, [R1+0x6c68] ;  /* 0x006c680001247983 */ /* 0x000ea80000300800 */
[----:B------:R-:W2:Y:S04]  /*ee280*/  LDL.LU R24, [R1+0x900] ;  /* 0x0009000001187983 */ /* 0x000ea80000300800 */
[----:B------:R-:W2:Y:S04]  /*ee290*/  LDL.LU R25, [R1+0x904] ;  /* 0x0009040001197983 */ /* 0x000ea80000300800 */
[----:B------:R-:W2:Y:S04]  /*ee2a0*/  LDL.LU R26, [R1+0x908] ;  /* 0x00090800011a7983 */ /* 0x000ea80000300800 */
[----:B------:R-:W2:Y:S01]  /*ee2b0*/  LDL.LU R27, [R1+0x90c] ;  /* 0x00090c00011b7983 */ /* 0x000ea20000300800 */
[----:B0-----:R-:W-:-:S02]  /*ee2c0*/  IMAD.MOV.U32 R47, RZ, RZ, R32 ;  /* 0x000000ffff2f7224 */ /* 0x001fc400078e0020 */
[----:B------:R-:W-:Y:S02]  /*ee2d0*/  IMAD.MOV.U32 R46, RZ, RZ, R33 ;  /* 0x000000ffff2e7224 */ /* 0x000fe400078e0021 */
[----:B------:R-:W-:Y:S02]  /*ee2e0*/  IMAD.MOV.U32 R53, RZ, RZ, R34 ;  /* 0x000000ffff357224 */ /* 0x000fe400078e0022 */
[----:B------:R-:W-:Y:S01]  /*ee2f0*/  IMAD.MOV.U32 R52, RZ, RZ, R35 ;  /* 0x000000ffff347224 */ /* 0x000fe200078e0023 */
        /* <DEDUP_REMOVED lines=23> */
[----:B------:R-:W-:Y:S01]  /*ee470*/  IMAD.MOV.U32 R45, RZ, RZ, R39 ;  /* 0x000000ffff2d7224 */ /* 0x000fe200078e0027 */
[----:B------:R-:W2:Y:S04]  /*ee480*/  LDL.LU R38, [R1+0x6c64] ;  /* 0x006c640001267983 */ /* 0x000ea80000300800 */
[----:B------:R-:W2:Y:S01]  /*ee490*/  LDL.LU R39, [R1+0x6c60] ;  /* 0x006c600001277983 */ /* 0x000ea20000300800 */
[----:B------:R-:W-:Y:S02]  /*ee4a0*/  IMAD.MOV.U32 R14, RZ, RZ, R36 ;  /* 0x000000ffff0e7224 */ /* 0x000fe400078e0024 */
        /* <DEDUP_REMOVED lines=33> */
[----:B0-----:R-:W3:Y:S04]  /*ee6c0*/  LDL.LU R38, [R1+0xd8] ;  /* 0x0000d80001267983 */ /* 0x001ee80000300800 */
[----:B------:R-:W3:Y:S04]  /*ee6d0*/  LDL.LU R39, [R1+0xdc] ;  /* 0x0000dc0001277983 */ /* 0x000ee80000300800 */
[----:B------:R0:W-:Y:S04]  /*ee6e0*/  STL.64 [R1+0x6970], R36 ;  /* 0x0069702401007387 */ /* 0x0001e80000100a00 */
[----:B0-----:R-:W3:Y:S04]  /*ee6f0*/  LDL.LU R36, [R1+0xe0] ;  /* 0x0000e00001247983 */ /* 0x001ee80000300800 */
[----:B------:R-:W3:Y:S01]  /*ee700*/  LDL.LU R37, [R1+0xe4] ;  /* 0x0000e40001257983 */ /* 0x000ee20000300800 */
[----:B--2---:R-:W-:Y:S03]  /*ee710*/  HMMA.16816.F32 R28, R28, R40, R32 ;  /* 0x000000281c1c723c */ /* 0x004fe60000001820 */
[----:B------:R-:W4:Y:S04]  /*ee720*/  LDL.LU.64 R34, [R1+0x6c30] ;  /* 0x006c300001227983 */ /* 0x000f280000300a00 */
[----:B------:R-:W4:-:S12]  /*ee730*/  LDL.LU.64 R32, [R1+0x6c28] ;  /* 0x006c280001207983 */ /* 0x000f180000300a00 */
[----:B------:R0:W-:Y:S04]  /*ee740*/  STL.64 [R1+0xaa0], R28 ;  /* 0x000aa01c01007387 */ /* 0x0001e80000100a00 */
[----:B------:R1:W-:Y:S04]  /*ee750*/  STL.64 [R1+0xaa8], R30 ;  /* 0x000aa81e01007387 */ /* 0x0003e80000100a00 */
[----:B0-----:R-:W2:Y:S04]  /*ee760*/  LDL.LU R28, [R1+0x800] ;  /* 0x00080000011c7983 */ /* 0x001ea80000300800 */
[----:B------:R-:W2:Y:S04]  /*ee770*/  LDL.LU R29, [R1+0x804] ;  /* 0x00080400011d7983 */ /* 0x000ea80000300800 */
[----:B-1----:R-:W2:Y:S04]  /*ee780*/  LDL.LU R30, [R1+0x808] ;  /* 0x00080800011e7983 */ /* 0x002ea80000300800 */
[----:B------:R-:W2:Y:S04]  /*ee790*/  LDL.LU R31, [R1+0x80c] ;  /* 0x00080c00011f7983 */ /* 0x000ea80000300800 */
[----:B---3--:R-:W-:Y:S04]  /*ee7a0*/  STL.64 [R1+0x6a10], R42 ;  /* 0x006a102a01007387 */ /* 0x008fe80000100a00 */
[----:B------:R0:W-:Y:S04]  /*ee7b0*/  STL.64 [R1+0x6a08], R40 ;  /* 0x006a082801007387 */ /* 0x0001e80000100a00 */
[----:B0-----:R-:W3:Y:S04]  /*ee7c0*/  LDL.LU R40, [R1+0x820] ;  /* 0x0008200001287983 */ /* 0x001ee80000300800 */
[----:B------:R-:W3:Y:S04]  /*ee7d0*/  LDL.LU R41, [R1+0x824] ;  /* 0x0008240001297983 */ /* 0x000ee80000300800 */
[----:B------:R-:W3:Y:S04]  /*ee7e0*/  LDL.LU R42, [R1+0x828] ;  /* 0x00082800012a7983 */ /* 0x000ee80000300800 */
[----:B------:R-:W3:Y:S01]  /*ee7f0*/  LDL.LU R43, [R1+0x82c] ;  /* 0x00082c00012b7983 */ /* 0x000ee20000300800 */
[C---:B----4-:R-:W-:Y:S08]  /*ee800*/  HMMA.16816.F32 R12, R32.reuse, R14, R48 ;  /* 0x0000000e200c723c */ /* 0x050ff00000001830 */
[C---:B------:R-:W-:Y:S08]  /*ee810*/  HMMA.16816.F32 R8, R32.reuse, R44, R8 ;  /* 0x0000002c2008723c */ /* 0x040ff00000001808 */
[C---:B------:R-:W-:Y:S08]  /*ee820*/  HMMA.16816.F32 R44, R32.reuse, R46, R4 ;  /* 0x0000002e202c723c */ /* 0x040ff00000001804 */
[C---:B------:R-:W-:Y:S01]  /*ee830*/  HMMA.16816.F32 R56, R32.reuse, R52, R56 ;  /* 0x000000342038723c */ /* 0x040fe20000001838 */
[----:B------:R-:W4:Y:S04]  /*ee840*/  LDL.LU.64 R50, [R1+0x6c20] ;  /* 0x006c200001327983 */ /* 0x000f280000300a00 */
[----:B------:R-:W2:Y:S04]  /*ee850*/  LDL.LU.64 R48, [R1+0x6c18] ;  /* 0x006c180001307983 */ /* 0x000ea80000300a00 */
[----:B------:R-:W-:Y:S04]  /*ee860*/  STL.64 [R1+0xa90], R12 ;  /* 0x000a900c01007387 */ /* 0x000fe80000100a00 */
[----:B------:R0:W-:Y:S04]  /*ee870*/  STL.64 [R1+0xa98], R14 ;  /* 0x000a980e01007387 */ /* 0x0001e80000100a00 */
[----:B0-----:R-:W4:Y:S04]  /*ee880*/  LDL.LU.64 R14, [R1+0x6c10] ;  /* 0x006c1000010e7983 */ /* 0x001f280000300a00 */
[----:B------:R-:W4:Y:S04]  /*ee890*/  LDL.LU.64 R12, [R1+0x6c08] ;  /* 0x006c0800010c7983 */ /* 0x000f280000300a00 */
        /* <DEDUP_REMOVED lines=26> */
[----:B------:R-:W2:Y:S04]  /*eea40*/  LDL.LU.64 R16, [R1+0x6b98] ;  /* 0x006b980001107983 */ /* 0x000ea80000300a00 */
[----:B------:R-:W2:Y:S01]  /*eea50*/  LDL.LU.64 R14, [R1+0x6b90] ;  /* 0x006b9000010e7983 */ /* 0x000ea20000300a00 */
[C---:B---3--:R-:W-:Y:S03]  /*eea60*/  HMMA.16816.F32 R8, R32.reuse, R4, R8 ;  /* 0x000000042008723c */ /* 0x048fe60000001808 */
        /* <DEDUP_REMOVED lines=8> */
[----:B0-----:R-:W4:Y:S01]  /*eeaf0*/  LDL.LU.64 R10, [R1+0x6b70] ;  /* 0x006b7000010a7983 */ /* 0x001f220000300a00 */
[C---:B------:R-:W-:Y:S03]  /*eeb00*/  HMMA.16816.F32 R56, R32.reuse, R24, R56 ;  /* 0x000000182038723c */ /* 0x040fe60000001838 */
        /* <DEDUP_REMOVED lines=18> */
[C---:B------:R-:W-:Y:S08]  /*eec30*/  HMMA.16816.F32 R40, R32.reuse, R36, R40 ;  /* 0x000000242028723c */ /* 0x040ff00000001828 */
[C---:B------:R-:W-:Y:S11]  /*eec40*/  HMMA.16816.F32 R36, R32.reuse, R38, R28 ;  /* 0x000000262024723c */ /* 0x040ff6000000181c */
[----:B------:R-:W-:Y:S04]  /*eec50*/  STL.64 [R1+0x8b0], R40 ;  /* 0x0008b02801007387 */ /* 0x000fe80000100a00 */
[----:B------:R-:W-:Y:S04]  /*eec60*/  STL.64 [R1+0x8b8], R42 ;  /* 0x0008b82a01007387 */ /* 0x000fe80000100a00 */
[----:B------:R-:W-:Y:S04]  /*eec70*/  STL.64 [R1+0x880], R36 ;  /* 0x0008802401007387 */ /* 0x000fe80000100a00 */
[----:B------:R-:W-:Y:S01]  /*eec80*/  STL.64 [R1+0x888], R38 ;  /* 0x0008882601007387 */ /* 0x000fe20000100a00 */
[C---:B---3--:R-:W-:Y:S08]  /*eec90*/  HMMA.16816.F32 R28, R32.reuse, R12, R20 ;  /* 0x0000000c201c723c */ /* 0x048ff00000001814 */
[C---:B--2---:R-:W-:Y:S11]  /*eeca0*/  HMMA.16816.F32 R20, R32.reuse, R14, R16 ;  /* 0x0000000e2014723c */ /* 0x044ff60000001810 */
[----:B------:R-:W-:Y:S01]  /*eecb0*/  STL.64 [R1+0x860], R28 ;  /* 0x0008601c01007387 */ /* 0x000fe20000100a00 */
[C---:B----4-:R-:W-:Y:S03]  /*eecc0*/  HMMA.16816.F32 R16, R32.reuse, R44, R8 ;  /* 0x0000002c2010723c */ /* 0x050fe60000001808 */
[----:B------:R-:W-:Y:S05]  /*eecd0*/  STL.64 [R1+0x868], R30 ;  /* 0x0008681e01007387 */ /* 0x000fea0000100a00 */
[C---:B------:R-:W-:Y:S01]  /*eece0*/  HMMA.16816.F32 R12, R32.reuse, R46, R4 ;  /* 0x0000002e200c723c */ /* 0x040fe20000001804 */
[----:B------:R0:W-:Y:S07]  /*eecf0*/  STL.64 [R1+0x830], R20 ;  /* 0x0008301401007387 */ /* 0x0001ee0000100a00 */
[C---:B------:R-:W-:Y:S08]  /*eed00*/  HMMA.16816.F32 R8, R32.reuse, R56, R48 ;  /* 0x000000382008723c */ /* 0x040ff00000001830 */
[----:B------:R-:W-:Y:S01]  /*eed10*/  HMMA.16816.F32 R4, R32, R58, R52 ;  /* 0x0000003a2004723c */ /* 0x000fe20000001834 */
[----:B------:R1:W-:Y:S04]  /*eed20*/  STL.64 [R1+0x838], R22 ;  /* 0x0008381601007387 */ /* 0x0003e80000100a00 */
[----:B------:R-:W-:Y:S04]  /*eed30*/  STL.64 [R1+0x810], R16 ;  /* 0x0008101001007387 */ /* 0x000fe80000100a00 */
[----:B------:R-:W-:Y:S04]  /*eed40*/  STL.64 [R1+0x818], R18 ;  /* 0x0008181201007387 */ /* 0x000fe80000100a00 */
[----:B------:R2:W-:Y:S04]  /*eed50*/  STL.64 [R1+0x7e0], R12 ;  /* 0x0007e00c01007387 */ /* 0x0005e80000100a00 */
[----:B------:R-:W-:Y:S01]  /*eed60*/  STL.64 [R1+0x7e8], R14 ;  /* 0x0007e80e01007387 */ /* 0x000fe20000100a00 */
[----:B------:R-:W-:-:S02]  /*eed70*/  IMAD.MOV.U32 R58, RZ, RZ, R27 ;  /* 0x000000ffff3a7224 */ /* 0x000fc400078e001b */
[----:B------:R-:W-:Y:S02]  /*eed80*/  IMAD.MOV.U32 R59, RZ, RZ, R26 ;  /* 0x000000ffff3b7224 */ /* 0x000fe400078e001a */
[----:B------:R-:W-:Y:S01]  /*eed90*/  IMAD.MOV.U32 R56, RZ, RZ, R25 ;  /* 0x000000ffff387224 */ /* 0x000fe200078e0019 */
[----:B------:R-:W-:Y:S01]  /*eeda0*/  STL.64 [R1+0x7c0], R8 ;  /* 0x0007c00801007387 */ /* 0x000fe20000100a00 */
[----:B------:R-:W-:-:S03]  /*eedb0*/  IMAD.MOV.U32 R57, RZ, RZ, R24 ;  /* 0x000000ffff397224 */ /* 0x000fc600078e0018 */
[----:B------:R-:W-:Y:S04]  /*eedc0*/  STL.64 [R1+0x7c8], R10 ;  /* 0x0007c80a01007387 */ /* 0x000fe80000100a00 */
[----:B------:R-:W-:Y:S04]  /*eedd0*/  STL.64 [R1+0x790], R4 ;  /* 0x0007900401007387 */ /* 0x000fe80000100a00 */
[----:B------:R-:W-:Y:S04]  /*eede0*/  STL.64 [R1+0x798], R6 ;  /* 0x0007980601007387 */ /* 0x000fe80000100a00 */
[----:B------:R-:W-:Y:S04]  /*eedf0*/  STL.64 [R1+0x6ac0], R58 ;  /* 0x006ac03a01007387 */ /* 0x000fe80000100a00 */
[----:B------:R3:W-:Y:S04]  /*eee00*/  STL.64 [R1+0x6ab8], R56 ;  /* 0x006ab83801007387 */ /* 0x0007e80000100a00 */
[----:B0-----:R-:W4:Y:S04]  /*eee10*/  LDL.LU R20, [R1+0x640] ;  /* 0x0006400001147983 */ /* 0x001f280000300800 */
[----:B------:R-:W4:Y:S04]  /*eee20*/  LDL.LU R21, [R1+0x644] ;  /* 0x0006440001157983 */ /* 0x000f280000300800 */
[----:B-1----:R-:W2:Y:S04]  /*eee30*/  LDL.LU R22, [R1+0x648] ;  /* 0x0006480001167983 */ /* 0x002ea80000300800 */
[----:B------:R-:W2:Y:S04]  /*eee40*/  LDL.LU R23, [R1+0x64c] ;  /* 0x00064c0001177983 */ /* 0x000ea80000300800 */
[----:B--2---:R0:W-:Y:S04]  /*eee50*/  STL.64 [R1+0x6ad0], R22 ;  /* 0x006ad01601007387 */ /* 0x0041e80000100a00 */
[----:B----4-:R-:W-:Y:S04]  /*eee60*/  STL.64 [R1+0x6ac8], R20 ;  /* 0x006ac81401007387 */ /* 0x010fe80000100a00 */
[----:B------:R-:W2:Y:S04]  /*eee70*/  LDL.LU R36, [R1+0x660] ;  /* 0x0006600001247983 */ /* 0x000ea80000300800 */
[----:B------:R-:W2:Y:S04]  /*eee80*/  LDL.LU R37, [R1+0x664] ;  /* 0x0006640001257983 */ /* 0x000ea80000300800 */
[----:B------:R-:W4:Y:S04]  /*eee90*/  LDL.LU R38, [R1+0x668] ;  /* 0x0006680001267983 */ /* 0x000f280000300800 */
[----:B------:R-:W4:Y:S04]  /*eeea0*/  LDL.LU R39, [R1+0x66c] ;  /* 0x00066c0001277983 */ /* 0x000f280000300800 */
[----:B----4-:R-:W-:Y:S04]  /*eeeb0*/  STL.64 [R1+0x6ae0], R38 ;  /* 0x006ae02601007387 */ /* 0x010fe80000100a00 */
[----:B--2---:R1:W-:Y:S04]  /*eeec0*/  STL.64 [R1+0x6ad8], R36 ;  /* 0x006ad82401007387 */ /* 0x0043e80000100a00 */
        /* <DEDUP_REMOVED lines=10> */
[----:B------:R-:W2:Y:S04]  /*eef70*/  LDL.LU R40, [R1+0x88] ;  /* 0x0000880001287983 */ /* 0x000ea80000300800 */
[----:B------:R-:W2:Y:S04]  /*eef80*/  LDL.LU R41, [R1+0x8c] ;  /* 0x00008c0001297983 */ /* 0x000ea80000300800 */
[----:B----4-:R4:W-:Y:S04]  /*eef90*/  STL.64 [R1+0x6b00], R42 ;  /* 0x006b002a01007387 */ /* 0x0109e80000100a00 */
[----:B--2---:R-:W-:Y:S04]  /*eefa0*/  STL.64 [R1+0x6af8], R40 ;  /* 0x006af82801007387 */ /* 0x004fe80000100a00 */
[----:B---3--:R-:W2:Y:S04]  /*eefb0*/  LDL.LU R56, [R1+0x6c0] ;  /* 0x0006c00001387983 */ /* 0x008ea80000300800 */
[----:B------:R-:W2:Y:S04]  /*eefc0*/  LDL.LU R57, [R1+0x6c4] ;  /* 0x0006c40001397983 */ /* 0x000ea80000300800 */
[----:B------:R-:W3:Y:S04]  /*eefd0*/  LDL.LU R58, [R1+0x6c8] ;  /* 0x0006c800013a7983 */ /* 0x000ee80000300800 */
[----:B------:R-:W3:Y:S04]  /*eefe0*/  LDL.LU R59, [R1+0x6cc] ;  /* 0x0006cc00013b7983 */ /* 0x000ee80000300800 */
[----:B---3--:R-:W-:Y:S04]  /*eeff0*/  STL.64 [R1+0x6b10], R58 ;  /* 0x006b103a01007387 */ /* 0x008fe80000100a00 */
[----:B--2---:R2:W-:Y:S04]  /*ef000*/  STL.64 [R1+0x6b08], R56 ;  /* 0x006b083801007387 */ /* 0x0045e80000100a00 */
        /* <DEDUP_REMOVED lines=12> */
[----:B----4-:R-:W4:Y:S04]  /*ef0d0*/  LDL.LU R42, [R1+0xa0] ;  /* 0x0000a000012a7983 */ /* 0x010f280000300800 */
[----:B------:R-:W4:Y:S04]  /*ef0e0*/  LDL.LU R43, [R1+0xa4] ;  /* 0x0000a400012b7983 */ /* 0x000f280000300800 */
        /* <DEDUP_REMOVED lines=61> */
[----:B------:R-:W-:Y:S04]  /*ef4c0*/  STL.64 [R1+0x6d0], R40 ;  /* 0x0006d02801007387 */ /* 0x000fe80000100a00 */
[----:B------:R3:W-:Y:S02]  /*ef4d0*/  STL.64 [R1+0x6d8], R42 ;  /* 0x0006d82a01007387 */ /* 0x0007e40000100a00 */
[----:B---3--:R-:W-:-:S15]  /*ef4e0*/  HMMA.16816.F32 R40, R32, R12, R28 ;  /* 0x0000000c2028723c */ /* 0x008fde000000181c */
[----:B------:R-:W-:-:S04]  /*ef4f0*/  NOP ;  /* 0x0000000000007918 */ /* 0x000fc80000000000 */
[----:B------:R-:W-:Y:S04]  /*ef500*/  STL.64 [R1+0x6a0], R40 ;  /* 0x0006a02801007387 */ /* 0x000fe80000100a00 */
[----:B------:R-:W-:Y:S01]  /*ef510*/  STL.64 [R1+0x6a8], R42 ;  /* 0x0006a82a01007387 */ /* 0x000fe20000100a00 */
[C---:B--2---:R-:W-:Y:S08]  /*ef520*/  HMMA.16816.F32 R28, R32.reuse, R24, R36 ;  /* 0x00000018201c723c */ /* 0x044ff00000001824 */
[C---:B------:R-:W-:Y:S01]  /*ef530*/  HMMA.16816.F32 R24, R32.reuse, R26, R20 ;  /* 0x0000001a2018723c */ /* 0x040fe20000001814 */
[----:B------:R-:W2:Y:S10]  /*ef540*/  LDL.LU R20, [R1+0x2f0] ;  /* 0x0002f00001147983 */ /* 0x000eb40000300800 */
        /* <DEDUP_REMOVED lines=12> */
[----:B------:R-:W3:Y:S01]  /*ef610*/  LDL.LU R39, [R1+0x30c] ;  /* 0x00030c0001277983 */ /* 0x000ee20000300800 */
[C---:B0-----:R-:W-:Y:S08]  /*ef620*/  HMMA.16816.F32 R20, R32.reuse, R14, R16 ;  /* 0x0000000e2014723c */ /* 0x041ff00000001810 */
[C---:B------:R-:W-:Y:S01]  /*ef630*/  HMMA.16816.F32 R16, R32.reuse, R44, R8 ;  /* 0x0000002c2010723c */ /* 0x040fe20000001808 */
[----:B---3--:R-:W-:Y:S04]  /*ef640*/  STL.64 [R1+0x6a30], R38 ;  /* 0x006a302601007387 */ /* 0x008fe80000100a00 */
[----:B--2---:R-:W-:Y:S04]  /*ef650*/  STL.64 [R1+0x6a28], R36 ;  /* 0x006a282401007387 */ /* 0x004fe80000100a00 */
[----:B------:R-:W2:Y:S04]  /*ef660*/  LDL.LU R24, [R1+0x2d0] ;  /* 0x0002d00001187983 */ /* 0x000ea80000300800 */
[----:B------:R-:W2:Y:S04]  /*ef670*/  LDL.LU R25, [R1+0x2d4] ;  /* 0x0002d40001197983 */ /* 0x000ea80000300800 */
[----:B------:R-:W3:Y:S04]  /*ef680*/  LDL.LU R26, [R1+0x2d8] ;  /* 0x0002d800011a7983 */ /* 0x000ee80000300800 */
[----:B------:R-:W3:Y:S01]  /*ef690*/  LDL.LU R27, [R1+0x2dc] ;  /* 0x0002dc00011b7983 */ /* 0x000ee20000300800 */
[C---:B------:R-:W-:Y:S08]  /*ef6a0*/  HMMA.16816.F32 R12, R32.reuse, R46, R4 ;  /* 0x0000002e200c723c */ /* 0x040ff00000001804 */
[C---:B----4-:R-:W-:Y:S08]  /*ef6b0*/  HMMA.16816.F32 R8, R32.reuse, R56, R48 ;  /* 0x000000382008723c */ /* 0x050ff00000001830 */
[----:B------:R-:W-:Y:S01]  /*ef6c0*/  HMMA.16816.F32 R4, R32, R58, R52 ;  /* 0x0000003a2004723c */ /* 0x000fe20000001834 */
[----:B---3--:R-:W-:Y:S04]  /*ef6d0*/  STL.64 [R1+0x6a40], R26 ;  /* 0x006a401a01007387 */ /* 0x008fe80000100a00 */
[----:B--2---:R-:W-:Y:S04]  /*ef6e0*/  STL.64 [R1+0x6a38], R24 ;  /* 0x006a381801007387 */ /* 0x004fe80000100a00 */
        /* <DEDUP_REMOVED lines=22> */
[----:B------:R-:W2:Y:S04]  /*ef850*/  LDL.LU R14, [R1] ;  /* 0x00000000010e7983 */ /* 0x000ea80000300800 */
[----:B------:R-:W2:Y:S04]  /*ef860*/  LDL.LU R15, [R1+0x4] ;  /* 0x00000400010f7983 */ /* 0x000ea80000300800 */
[----:B------:R-:W3:Y:S04]  /*ef870*/  LDL.LU R40, [R1+0x470] ;  /* 0x0004700001287983 */ /* 0x000ee80000300800 */
[----:B------:R-:W3:Y:S04]  /*ef880*/  LDL.LU R41, [R1+0x474] ;  /* 0x0004740001297983 */ /* 0x000ee80000300800 */
[----:B------:R-:W4:Y:S04]  /*ef890*/  LDL.LU R42, [R1+0x478] ;  /* 0x00047800012a7983 */ /* 0x000f280000300800 */
[----:B------:R-:W4:Y:S01]  /*ef8a0*/  LDL.LU R43, [R1+0x47c] ;  /* 0x00047c00012b7983 */ /* 0x000f220000300800 */
[----:B------:R-:W-:-:S03]  /*ef8b0*/  IMAD.MOV.U32 R13, RZ, RZ, R0 ;  /* 0x000000ffff0d7224 */ /* 0x000fc600078e0000 */
[----:B----4-:R-:W-:Y:S04]  /*ef8c0*/  STL.64 [R1+0x6a70], R42 ;  /* 0x006a702a01007387 */ /* 0x010fe80000100a00 */
[----:B---3--:R-:W-:Y:S04]  /*ef8d0*/  STL.64 [R1+0x6a68], R40 ;  /* 0x006a682801007387 */ /* 0x008fe80000100a00 */
[----:B------:R-:W3:Y:S04]  /*ef8e0*/  LDL.LU R12, [R1+0x8] ;  /* 0x00000800010c7983 */ /* 0x000ee80000300800 */
[----:B------:R-:W4:Y:S04]  /*ef8f0*/  LDL.LU R0, [R1+0x6aa0] ;  /* 0x006aa00001007983 */ /* 0x000f280000300800 */
[----:B--2---:R-:W-:Y:S04]  /*ef900*/  STL.64 [R1+0x6a80], R14 ;  /* 0x006a800e01007387 */ /* 0x004fe80000100a00 */
[----:B---3--:R-:W-:Y:S04]  /*ef910*/  STL.64 [R1+0x6a78], R12 ;  /* 0x006a780c01007387 */ /* 0x008fe80000100a00 */
[----:B------:R-:W2:Y:S04]  /*ef920*/  LDL.LU R20, [R1+0x490] ;  /* 0x0004900001147983 */ /* 0x000ea80000300800 */
[----:B------:R-:W2:Y:S04]  /*ef930*/  LDL.LU R21, [R1+0x494] ;  /* 0x0004940001157983 */ /* 0x000ea80000300800 */
[----:B------:R-:W3:Y:S04]  /*ef940*/  LDL.LU R22, [R1+0x498] ;  /* 0x0004980001167983 */ /* 0x000ee80000300800 */
[----:B------:R-:W3:Y:S01]  /*ef950*/  LDL.LU R23, [R1+0x49c] ;  /* 0x00049c0001177983 */ /* 0x000ee20000300800 */
[----:B----4-:R-:W-:-:S03]  /*ef960*/  IMAD.MOV.U32 R37, RZ, RZ, R0 ;  /* 0x000000ffff257224 */ /* 0x010fc600078e0000 */
[----:B---3--:R-:W-:Y:S04]  /*ef970*/  STL.64 [R1+0x6a90], R22 ;  /* 0x006a901601007387 */ /* 0x008fe80000100a00 */
[----:B--2---:R1:W-:Y:S04]  /*ef980*/  STL.64 [R1+0x6a88], R20 ;  /* 0x006a881401007387 */ /* 0x0043e80000100a00 */
        /* <DEDUP_REMOVED lines=8> */
[----:B0-----:R-:W2:Y:S04]  /*efa10*/  LDL.LU R10, [R1+0x20] ;  /* 0x00002000010a7983 */ /* 0x001ea80000300800 */
        /* <DEDUP_REMOVED lines=18> */
[----:B----4-:R-:W-:-:S03]  /*efb40*/  IMAD.MOV.U32 R9, RZ, RZ, R0 ;  /* 0x000000ffff097224 */ /* 0x010fc600078e0000 */
[----:B------:R0:W5:Y:S04]  /*efb50*/  LDL.LU R0, [R1+0x6a98] ;  /* 0x006a980001007983 */ /* 0x0001680000300800 */
        /* <DEDUP_REMOVED lines=8> */
[----:B------:R-:W2:Y:S04]  /*efbe0*/  LDL.LU R55, [R1+0x4fc] ;  /* 0x0004fc0001377983 */ /* 0x000ea80000300800 */
[----:B------:R-:W2:Y:S04]  /*efbf0*/  LDL.LU R56, [R1+0x450] ;  /* 0x0004500001387983 */ /* 0x000ea80000300800 */
[----:B------:R-:W2:Y:S04]  /*efc00*/  LDL.LU R57, [R1+0x454] ;  /* 0x0004540001397983 */ /* 0x000ea80000300800 */
[----:B------:R-:W2:Y:S01]  /*efc10*/  LDL.LU R58, [R1+0x458] ;  /* 0x00045800013a7983 */ /* 0x000ea20000300800 */
[C---:B---3--:R-:W-:Y:S03]  /*efc20*/  HMMA.16816.F32 R28, R32.reuse, R18, R28 ;  /* 0x00000012201c723c */ /* 0x048fe6000000181c */
        /* <DEDUP_REMOVED lines=9> */
[----:B------:R-:W2:Y:S04]  /*efcc0*/  LDL.LU.64 R22, [R1+0x6a90] ;  /* 0x006a900001167983 */ /* 0x000ea80000300a00 */
[----:B------:R-:W2:Y:S04]  /*efcd0*/  LDL.LU.64 R20, [R1+0x6a88] ;  /* 0x006a880001147983 */ /* 0x000ea80000300a00 */
[----:B------:R1:W-:Y:S04]  /*efce0*/  STL.64 [R1+0x570], R44 ;  /* 0x0005702c01007387 */ /* 0x0003e80000100a00 */
[----:B------:R0:W-:Y:S04]  /*efcf0*/  STL.64 [R1+0x578], R46 ;  /* 0x0005782e01007387 */ /* 0x0001e80000100a00 */
[----:B-1----:R-:W2:Y:S04]  /*efd00*/  LDL.LU R44, [R1+0x380] ;  /* 0x00038000012c7983 */ /* 0x002ea80000300800 */
[----:B------:R-:W2:Y:S04]  /*efd10*/  LDL.LU R45, [R1+0x384] ;  /* 0x00038400012d7983 */ /* 0x000ea80000300800 */
[----:B0-----:R-:W2:Y:S04]  /*efd20*/  LDL.LU R46, [R1+0x388] ;  /* 0x00038800012e7983 */ /* 0x001ea80000300800 */
[----:B------:R-:W2:Y:S04]  /*efd30*/  LDL.LU R47, [R1+0x38c] ;  /* 0x00038c00012f7983 */ /* 0x000ea80000300800 */
[----:B------:R-:W2:Y:S04]  /*efd40*/  LDL.LU R16, [R1+0x2b0] ;  /* 0x0002b00001107983 */ /* 0x000ea80000300800 */
[----:B------:R0:W-:Y:S04]  /*efd50*/  STL.64 [R1+0x550], R28 ;  /* 0x0005501c01007387 */ /* 0x0001e80000100a00 */
[----:B------:R-:W-:Y:S04]  /*efd60*/  STL.64 [R1+0x558], R30 ;  /* 0x0005581e01007387 */ /* 0x000fe80000100a00 */
[----:B------:R-:W2:Y:S04]  /*efd70*/  LDL.LU R17, [R1+0x2b4] ;  /* 0x0002b40001117983 */ /* 0x000ea80000300800 */
[----:B------:R-:W2:Y:S04]  /*efd80*/  LDL.LU R18, [R1+0x2b8] ;  /* 0x0002b80001127983 */ /* 0x000ea80000300800 */
[----:B------:R-:W2:Y:S04]  /*efd90*/  LDL.LU R19, [R1+0x2bc] ;  /* 0x0002bc0001137983 */ /* 0x000ea80000300800 */
[----:B0-----:R-:W2:Y:S01]  /*efda0*/  LDL.LU R29, [R1+0x3b28] ;  /* 0x003b2800011d7983 */ /* 0x001ea20000300800 */
[C---:B----4-:R-:W-:Y:S08]  /*efdb0*/  HMMA.16816.F32 R12, R32.reuse, R8, R12 ;  /* 0x00000008200c723c */ /* 0x050ff0000000180c */
[C---:B------:R-:W-:Y:S01]  /*efdc0*/  HMMA.16816.F32 R8, R32.reuse, R10, R40 ;  /* 0x0000000a2008723c */ /* 0x040fe20000001828 */
[----:B--2---:R0:W-:Y:S04]  /*efdd0*/  STL [R1+0x6990], R29 ;  /* 0x0069901d01007387 */ /* 0x0041e80000100800 */
[----:B------:R-:W2:Y:S04]  /*efde0*/  LDL.LU R28, [R1+0x320] ;  /* 0x00032000011c7983 */ /* 0x000ea80000300800 */
[----:B0-----:R-:W2:Y:S04]  /*efdf0*/  LDL.LU R29, [R1+0x324] ;  /* 0x00032400011d7983 */ /* 0x001ea80000300800 */
[----:B------:R-:W2:Y:S04]  /*efe00*/  LDL.LU R30, [R1+0x328] ;  /* 0x00032800011e7983 */ /* 0x000ea80000300800 */
[----:B------:R-:W2:Y:S04]  /*efe10*/  LDL.LU R31, [R1+0x32c] ;  /* 0x00032c00011f7983 */ /* 0x000ea80000300800 */
[----:B------:R-:W-:Y:S04]  /*efe20*/  STL.64 [R1+0x530], R12 ;  /* 0x0005300c01007387 */ /* 0x000fe80000100a00 */
[----:B------:R0:W-:Y:S04]  /*efe30*/  STL.64 [R1+0x538], R14 ;  /* 0x0005380e01007387 */ /* 0x0001e80000100a00 */
[----:B0-----:R-:W4:Y:S04]  /*efe40*/  LDL.LU.64 R14, [R1+0x6a80] ;  /* 0x006a8000010e7983 */ /* 0x001f280000300a00 */
[----:B------:R-:W2:Y:S04]  /*efe50*/  LDL.LU.64 R12, [R1+0x6a78] ;  /* 0x006a7800010c7983 */ /* 0x000ea80000300a00 */
[----:B------:R-:W4:Y:S04]  /*efe60*/  LDL.LU.64 R42, [R1+0x6a70] ;  /* 0x006a7000012a7983 */ /* 0x000f280000300a00 */
[----:B------:R-:W4:Y:S01]  /*efe70*/  LDL.LU.64 R40, [R1+0x6a68] ;  /* 0x006a680001287983 */ /* 0x000f220000300a00 */
[C---:B------:R-:W-:Y:S08]  /*efe80*/  HMMA.16816.F32 R52, R32.reuse, R36, R52 ;  /* 0x000000242034723c */ /* 0x040ff00000001834 */
[C---:B------:R-:W-:Y:S01]  /*efe90*/  HMMA.16816.F32 R36, R32.reuse, R38, R24 ;  /* 0x000000262024723c */ /* 0x040fe20000001818 */
[----:B------:R-:W-:Y:S04]  /*efea0*/  STL.64 [R1+0x510], R8 ;  /* 0x0005100801007387 */ /* 0x000fe80000100a00 */
[----:B------:R0:W-:Y:S03]  /*efeb0*/  STL.64 [R1+0x518], R10 ;  /* 0x0005180a01007387 */ /* 0x0001e60000100a00 */
[C---:B---3--:R-:W-:Y:S01]  /*efec0*/  HMMA.16816.F32 R56, R32.reuse, R60, R56 ;  /* 0x0000003c2038723c */ /* 0x048fe20000001838 */
        /* <DEDUP_REMOVED lines=23> */
[----:B------:R-:W2:Y:S04]  /*f0040*/  LDL.LU.64 R12, [R1+0x69f8] ;  /* 0x0069f800010c7983 */ /* 0x000ea80000300a00 */
[----:B------:R-:W-:Y:S04]  /*f0050*/  STL.64 [R1+0x450], R56 ;  /* 0x0004503801007387 */ /* 0x000fe80000100a00 */
[----:B------:R0:W-:Y:S04]  /*f0060*/  STL.64 [R1+0x458], R58 ;  /* 0x0004583a01007387 */ /* 0x0001e80000100a00 */
[----:B0-----:R-:W3:Y:S04]  /*f0070*/  LDL.LU.64 R58, [R1+0x69f0] ;  /* 0x0069f000013a7983 */ /* 0x001ee80000300a00 */
[----:B------:R-:W2:Y:S01]  /*f0080*/  LDL.LU.64 R56, [R1+0x69e8] ;  /* 0x0069e80001387983 */ /* 0x000ea20000300a00 */
[C---:B---3--:R-:W-:Y:S08]  /*f0090*/  HMMA.16816.F32 R8, R32.reuse, R58, R8 ;  /* 0x0000003a2008723c */ /* 0x048ff00000001808 */
[C---:B--2---:R-:W-:Y:S11]  /*f00a0*/  HMMA.16816.F32 R56, R32.reuse, R56, R52 ;  /* 0x000000382038723c */ /* 0x044ff60000001834 */
[----:B------:R-:W-:Y:S04]  /*f00b0*/  STL.64 [R1+0xa50], R8 ;  /* 0x000a500801007387 */ /* 0x000fe80000100a00 */
[----:B------:R0:W-:Y:S04]  /*f00c0*/  STL.64 [R1+0xa58], R10 ;  /* 0x000a580a01007387 */ /* 0x0001e80000100a00 */
[----:B0-----:R-:W2:Y:S04]  /*f00d0*/  LDL.LU.64 R10, [R1+0x69e0] ;  /* 0x0069e000010a7983 */ /* 0x001ea80000300a00 */
[----:B------:R-:W3:Y:S04]  /*f00e0*/  LDL.LU.64 R8, [R1+0x69d8] ;  /* 0x0069d80001087983 */ /* 0x000ee80000300a00 */
[----:B------:R-:W2:Y:S04]  /*f00f0*/  LDL.LU.64 R54, [R1+0x69d0] ;  /* 0x0069d00001367983 */ /* 0x000ea80000300a00 */
[----:B------:R-:W3:Y:S04]  /*f0100*/  LDL.LU.64 R52, [R1+0x69c8] ;  /* 0x0069c80001347983 */ /* 0x000ee80000300a00 */
[----:B------:R0:W-:Y:S04]  /*f0110*/  STL.64 [R1+0xa20], R56 ;  /* 0x000a203801007387 */ /* 0x0001e80000100a00 */
[----:B------:R1:W-:Y:S04]  /*f0120*/  STL.64 [R1+0xa28], R58 ;  /* 0x000a283a01007387 */ /* 0x0003e80000100a00 */
[----:B0-----:R-:W4:Y:S04]  /*f0130*/  LDL.LU R56, [R1+0x340] ;  /* 0x0003400001387983 */ /* 0x001f280000300800 */
[----:B------:R-:W4:Y:S04]  /*f0140*/  LDL.LU R57, [R1+0x344] ;  /* 0x0003440001397983 */ /* 0x000f280000300800 */
[----:B-1----:R-:W4:Y:S04]  /*f0150*/  LDL.LU R58, [R1+0x348] ;  /* 0x00034800013a7983 */ /* 0x002f280000300800 */
[----:B------:R-:W4:Y:S01]  /*f0160*/  LDL.LU R59, [R1+0x34c] ;  /* 0x00034c00013b7983 */ /* 0x000f220000300800 */
[C---:B--2---:R-:W-:Y:S08]  /*f0170*/  HMMA.16816.F32 R4, R32.reuse, R54, R4 ;  /* 0x000000362004723c */ /* 0x044ff00000001804 */
[C---:B---3--:R-:W-:Y:S11]  /*f0180*/  HMMA.16816.F32 R52, R32.reuse, R52, R48 ;  /* 0x000000342034723c */ /* 0x048ff60000001830 */
        /* <DEDUP_REMOVED lines=22> */
[----:B------:R-:W-:Y:S01]  /*f02f0*/  STL.64 [R1+0x948], R54 ;  /* 0x0009483601007387 */ /* 0x000fe20000100a00 */
[C---:B--2---:R-:W-:Y:S08]  /*f0300*/  HMMA.16816.F32 R48, R32.reuse, R46, R56 ;  /* 0x0000002e2030723c */ /* 0x044ff00000001838 */
[C---:B------:R-:W-:Y:S08]  /*f0310*/  HMMA.16816.F32 R44, R32.reuse, R44, R28 ;  /* 0x0000002c202c723c */ /* 0x040ff0000000181c */
[C---:B------:R-:W-:Y:S08]  /*f0320*/  HMMA.16816.F32 R28, R32.reuse, R2, R20 ;  /* 0x00000002201c723c */ /* 0x040ff00000001814 */
[C---:B------:R-:W-:Y:S01]  /*f0330*/  HMMA.16816.F32 R20, R32.reuse, R4, R24 ;  /* 0x000000042014723c */ /* 0x040fe20000001818 */
[----:B------:R-:W-:Y:S04]  /*f0340*/  STL.64 [R1+0x8f0], R48 ;  /* 0x0008f03001007387 */ /* 0x000fe80000100a00 */
[----:B------:R-:W-:Y:S04]  /*f0350*/  STL.64 [R1+0x8f8], R50 ;  /* 0x0008f83201007387 */ /* 0x000fe80000100a00 */
[----:B------:R0:W-:Y:S04]  /*f0360*/  STL.64 [R1+0x8a0], R44 ;  /* 0x0008a02c01007387 */ /* 0x0001e80000100a00 */
[----:B------:R1:W-:Y:S04]  /*f0370*/  STL.64 [R1+0x8a8], R46 ;  /* 0x0008a82e01007387 */ /* 0x0003e80000100a00 */
[----:B------:R-:W-:Y:S04]  /*f0380*/  STL.64 [R1+0x850], R36 ;  /* 0x0008502401007387 */ /* 0x000fe80000100a00 */
[----:B------:R-:W-:Y:S04]  /*f0390*/  STL.64 [R1+0x858], R38 ;  /* 0x0008582601007387 */ /* 0x000fe80000100a00 */
        /* <DEDUP_REMOVED lines=17> */
[----:B------:R0:W-:Y:S04]  /*f04b0*/  STL.64 [R1+0x7b0], R16 ;  /* 0x0007b01001007387 */ /* 0x0001e80000100a00 */
[----:B------:R1:W-:Y:S04]  /*f04c0*/  STL.64 [R1+0x7b8], R18 ;  /* 0x0007b81201007387 */ /* 0x0003e80000100a00 */
        /* <DEDUP_REMOVED lines=27> */
[----:B0-----:R-:W2:Y:S04]  /*f0680*/  LDL.LU R26, [R1+0x3b1c] ;  /* 0x003b1c00011a7983 */ /* 0x001ea80000300800 */
[----:B------:R-:W3:Y:S04]  /*f0690*/  LDL.LU R8, [R1+0x180] ;  /* 0x0001800001087983 */ /* 0x000ee80000300800 */
        /* <DEDUP_REMOVED lines=14> */
[----:B------:R1:W-:Y:S01]  /*f0780*/  STL.64 [R1+0x6c8], R30 ;  /* 0x0006c81e01007387 */ /* 0x0003e20000100a00 */
[C---:B----4-:R-:W-:Y:S03]  /*f0790*/  HMMA.16816.F32 R12, R32.reuse, R14, R16 ;  /* 0x0000000e200c723c */ /* 0x050fe60000001810 */
[----:B0-----:R-:W4:Y:S04]  /*f07a0*/  LDL.LU R29, [R1+0x6990] ;  /* 0x00699000011d7983 */ /* 0x001f280000300800 */
[----:B------:R-:W2:Y:S04]  /*f07b0*/  LDL.LU R60, [R1+0x4360] ;  /* 0x00436000013c7983 */ /* 0x000ea80000300800 */
[----:B------:R-:W2:Y:S04]  /*f07c0*/  LDL.LU R61, [R1+0x3b00] ;  /* 0x003b0000013d7983 */ /* 0x000ea80000300800 */
[----:B------:R-:W2:Y:S04]  /*f07d0*/  LDL.LU R28, [R1+0x4358] ;  /* 0x00435800011c7983 */ /* 0x000ea80000300800 */
[----:B-1----:R-:W2:Y:S04]  /*f07e0*/  LDL.LU R30, [R1+0x4384] ;  /* 0x00438400011e7983 */ /* 0x002ea80000300800 */
[----:B------:R-:W2:Y:S04]  /*f07f0*/  LDL.LU R31, [R1+0x4350] ;  /* 0x00435000011f7983 */ /* 0x000ea80000300800 */
[----:B------:R-:W2:Y:S04]  /*f0800*/  LDL.LU R24, [R1+0x437c] ;  /* 0x00437c0001187983 */ /* 0x000ea80000300800 */
[----:B------:R-:W2:Y:S04]  /*f0810*/  LDL.LU R25, [R1+0x4348] ;  /* 0x0043480001197983 */ /* 0x000ea80000300800 */
        /* <DEDUP_REMOVED lines=9> */
[----:B------:R-:W-:Y:S11]  /*f08b0*/  HMMA.16816.F32 R16, R32, R18, R20 ;  /* 0x000000122010723c */ /* 0x000ff60000001814 */
[----:B------:R-:W-:Y:S04]  /*f08c0*/  STL.64 [R1+0x590], R36 ;  /* 0x0005902401007387 */ /* 0x000fe80000100a00 */
[----:B------:R0:W-:Y:S04]  /*f08d0*/  STL.64 [R1+0x598], R38 ;  /* 0x0005982601007387 */ /* 0x0001e80000100a00 */
[----:B0-----:R-:W2:Y:S04]  /*f08e0*/  LDL.LU.64 R38, [R1+0x6978] ;  /* 0x0069780001267983 */ /* 0x001ea80000300a00 */
[----:B------:R-:W2:Y:S04]  /*f08f0*/  LDL.LU.64 R36, [R1+0x6970] ;  /* 0x0069700001247983 */ /* 0x000ea80000300a00 */
[----:B------:R-:W3:Y:S04]  /*f0900*/  LDL.LU.64 R22, [R1+0x6968] ;  /* 0x0069680001167983 */ /* 0x000ee80000300a00 */
[----:B------:R-:W2:Y:S04]  /*f0910*/  LDL.LU.64 R20, [R1+0x6960] ;  /* 0x0069600001147983 */ /* 0x000ea80000300a00 */
[----:B------:R0:W-:Y:S04]  /*f0920*/  STL.64 [R1+0x600], R16 ;  /* 0x0006001001007387 */ /* 0x0001e80000100a00 */
[----:B------:R1:W-:Y:S04]  /*f0930*/  STL.64 [R1+0x608], R18 ;  /* 0x0006081201007387 */ /* 0x0003e80000100a00 */
[----:B0-----:R-:W2:Y:S04]  /*f0940*/  LDL.LU R16, [R1+0x1b0] ;  /* 0x0001b00001107983 */ /* 0x001ea80000300800 */
[----:B------:R-:W2:Y:S04]  /*f0950*/  LDL.LU R17, [R1+0x1b4] ;  /* 0x0001b40001117983 */ /* 0x000ea80000300800 */
[----:B-1----:R-:W2:Y:S04]  /*f0960*/  LDL.LU R18, [R1+0x1b8] ;  /* 0x0001b80001127983 */ /* 0x002ea80000300800 */
[----:B------:R-:W2:Y:S01]  /*f0970*/  LDL.LU R19, [R1+0x1bc] ;  /* 0x0001bc0001137983 */ /* 0x000ea20000300800 */
[----:B----4-:R-:W-:Y:S01]  /*f0980*/  VIADD R29, R29, 0x1 ;  /* 0x000000011d1d7836 */ /* 0x010fe20000000000 */
[----:B------:R-:W-:-:S02]  /*f0990*/  IADD3 R50, P6, PT, R50, UR24, RZ ;  /* 0x0000001832327c10 */ /* 0x000fc4000ffde0ff */
[----:B------:R-:W-:Y:S02]  /*f09a0*/  IADD3 R51, P5, PT, R51, UR24, RZ ;  /* 0x0000001833337c10 */ /* 0x000fe4000ffbe0ff */
[----:B------:R-:W-:Y:S02]  /*f09b0*/  IADD3 R26, P3, PT, R26, UR24, RZ ;  /* 0x000000181a1a7c10 */ /* 0x000fe4000ff7e0ff */
[----:B------:R-:W-:Y:S02]  /*f09c0*/  IADD3 R52, P4, PT, R52, UR24, RZ ;  /* 0x0000001834347c10 */ /* 0x000fe4000ff9e0ff */
[----:B------:R-:W-:Y:S02]  /*f09d0*/  IADD3 R53, P2, PT, R53, UR24, RZ ;  /* 0x0000001835357c10 */ /* 0x000fe4000ff5e0ff */
[----:B------:R-:W-:Y:S02]  /*f09e0*/  IADD3 R54, P1, PT, R54, UR24, RZ ;  /* 0x0000001836367c10 */ /* 0x000fe4000ff3e0ff */
[----:B------:R-:W-:-:S02]  /*f09f0*/  IADD3 R55, P0, PT, R55, UR24, RZ ;  /* 0x0000001837377c10 */ /* 0x000fc4000ff1e0ff */
[----:B------:R-:W-:Y:S02]  /*f0a00*/  IADD3.X R56, PT, PT, R56, UR46, RZ, P6, !PT ;  /* 0x0000002e38387c10 */ /* 0x000fe4000b7fe4ff */
[----:B------:R-:W-:Y:S02]  /*f0a10*/  IADD3 R57, P6, PT, R57, UR24, RZ ;  /* 0x0000001839397c10 */ /* 0x000fe4000ffde0ff */
[----:B------:R-:W-:Y:S02]  /*f0a20*/  IADD3.X R27, PT, PT, R27, UR46, RZ, P4, !PT ;  /* 0x0000002e1b1b7c10 */ /* 0x000fe4000a7fe4ff */
[----:B------:R-:W-:Y:S01]  /*f0a30*/  IADD3.X R58, PT, PT, R58, UR46, RZ, P5, !PT ;  /* 0x0000002e3a3a7c10 */ /* 0x000fe2000affe4ff */
[----:B--2---:R-:W-:-:S15]  /*f0a40*/  HMMA.16816.F32 R16, R32, R20, R16 ;  /* 0x000000142010723c */ /* 0x004fde0000001810 */
[----:B------:R-:W-:-:S04]  /*f0a50*/  NOP ;  /* 0x0000000000007918 */ /* 0x000fc80000000000 */
[----:B------:R-:W-:Y:S04]  /*f0a60*/  STL.64 [R1+0x500], R16 ;  /* 0x0005001001007387 */ /* 0x000fe80000100a00 */
[----:B------:R3:W-:Y:S02]  /*f0a70*/  STL.64 [R1+0x508], R18 ;  /* 0x0005081201007387 */ /* 0x0007e40000100a00 */
[C---:B---3--:R-:W-:Y:S08]  /*f0a80*/  HMMA.16816.F32 R16, R32.reuse, R22, R12 ;  /* 0x000000162010723c */ /* 0x048ff0000000180c */
[C---:B------:R-:W-:Y:S08]  /*f0a90*/  HMMA.16816.F32 R12, R32.reuse, R36, R8 ;  /* 0x00000024200c723c */ /* 0x040ff00000001808 */
        /* <DEDUP_REMOVED lines=12> */
[----:B------:R-:W-:Y:S04]  /*f0b60*/  STL [R1+0x3b14], R51 ;  /* 0x003b143301007387 */ /* 0x000fe80000100800 */
[----:B------:R0:W-:Y:S04]  /*f0b70*/  STL [R1+0x3b1c], R26 ;  /* 0x003b1c1a01007387 */ /* 0x0001e80000100800 */
[----:B------:R-:W-:Y:S04]  /*f0b80*/  STL [R1+0x3b18], R52 ;  /* 0x003b183401007387 */ /* 0x000fe80000100800 */
[----:B0-----:R-:W2:Y:S04]  /*f0b90*/  LDL.LU R26, [R1+0x4374] ;  /* 0x00437400011a7983 */ /* 0x001ea80000300800 */
[----:B------:R-:W-:Y:S04]  /*f0ba0*/  STL [R1+0x4388], R53 ;  /* 0x0043883501007387 */ /* 0x000fe80000100800 */
[----:B------:R-:W-:Y:S04]  /*f0bb0*/  STL [R1+0x4380], R54 ;  /* 0x0043803601007387 */ /* 0x000fe80000100800 */
[----:B------:R-:W-:Y:S04]  /*f0bc0*/  STL [R1+0x4378], R55 ;  /* 0x0043783701007387 */ /* 0x000fe80000100800 */
[----:B------:R-:W-:Y:S04]  /*f0bd0*/  STL [R1+0x3b0c], R56 ;  /* 0x003b0c3801007387 */ /* 0x000fe80000100800 */
[----:B------:R-:W-:Y:S04]  /*f0be0*/  STL [R1+0x4370], R57 ;  /* 0x0043703901007387 */ /* 0x000fe80000100800 */
[----:B------:R0:W-:Y:S04]  /*f0bf0*/  STL [R1+0x3b04], R27 ;  /* 0x003b041b01007387 */ /* 0x0001e80000100800 */
[----:B------:R-:W-:Y:S04]  /*f0c00*/  STL [R1+0x3b08], R58 ;  /* 0x003b083a01007387 */ /* 0x000fe80000100800 */
[----:B0-----:R-:W3:Y:S01]  /*f0c10*/  LDL.LU R27, [R1+0x4340] ;  /* 0x00434000011b7983 */ /* 0x001ee20000300800 */
[----:B------:R-:W-:-:S02]  /*f0c20*/  IADD3 R59, P5, PT, R59, UR24, RZ ;  /* 0x000000183b3b7c10 */ /* 0x000fc4000ffbe0ff */
[----:B------:R-:W-:Y:S02]  /*f0c30*/  IADD3 R60, P4, PT, R60, UR24, RZ ;  /* 0x000000183c3c7c10 */ /* 0x000fe4000ff9e0ff */
[----:B------:R-:W-:Y:S02]  /*f0c40*/  IADD3.X R61, PT, PT, R61, UR46, RZ, P3, !PT ;  /* 0x0000002e3d3d7c10 */ /* 0x000fe40009ffe4ff */
[----:B------:R-:W-:Y:S02]  /*f0c50*/  IADD3 R28, P3, PT, R28, UR24, RZ ;  /* 0x000000181c1c7c10 */ /* 0x000fe4000ff7e0ff */
[----:B------:R-:W-:Y:S01]  /*f0c60*/  IADD3.X R30, PT, PT, R30, UR46, RZ, P2, !PT ;  /* 0x0000002e1e1e7c10 */ /* 0x000fe200097fe4ff */
[----:B------:R-:W-:Y:S04]  /*f0c70*/  STL [R1+0x4368], R59 ;  /* 0x0043683b01007387 */ /* 0x000fe80000100800 */
[----:B------:R-:W-:Y:S01]  /*f0c80*/  STL [R1+0x4360], R60 ;  /* 0x0043603c01007387 */ /* 0x000fe20000100800 */
[----:B------:R-:W-:-:S03]  /*f0c90*/  IADD3 R31, P2, PT, R31, UR24, RZ ;  /* 0x000000181f1f7c10 */ /* 0x000fc6000ff5e0ff */
[----:B------:R-:W-:Y:S01]  /*f0ca0*/  STL [R1+0x3b00], R61 ;  /* 0x003b003d01007387 */ /* 0x000fe20000100800 */
[----:B------:R-:W-:-:S03]  /*f0cb0*/  IADD3.X R24, PT, PT, R24, UR46, RZ, P1, !PT ;  /* 0x0000002e18187c10 */ /* 0x000fc60008ffe4ff */
[----:B------:R-:W-:Y:S04]  /*f0cc0*/  STL [R1+0x4358], R28 ;  /* 0x0043581c01007387 */ /* 0x000fe80000100800 */
[----:B------:R-:W-:Y:S01]  /*f0cd0*/  STL [R1+0x4384], R30 ;  /* 0x0043841e01007387 */ /* 0x000fe20000100800 */
[----:B------:R-:W-:-:S03]  /*f0ce0*/  IADD3 R25, P1, PT, R25, UR24, RZ ;  /* 0x0000001819197c10 */ /* 0x000fc6000ff3e0ff */
[----:B------:R-:W4:Y:S04]  /*f0cf0*/  LDL.LU R2, [R1+0x436c] ;  /* 0x00436c0001027983 */ /* 0x000f280000300800 */
[----:B------:R-:W-:Y:S04]  /*f0d00*/  STL [R1+0x4350], R31 ;  /* 0x0043501f01007387 */ /* 0x000fe80000100800 */
[----:B------:R-:W4:Y:S04]  /*f0d10*/  LDL.LU R3, [R1+0x4338] ;  /* 0x0043380001037983 */ /* 0x000f280000300800 */
[----:B------:R-:W-:Y:S04]  /*f0d20*/  STL [R1+0x437c], R24 ;  /* 0x00437c1801007387 */ /* 0x000fe80000100800 */
        /* <DEDUP_REMOVED lines=15> */
[----:B------:R-:W4:Y:S01]  /*f0e20*/  LDL.LU R55, [R1+0x432c] ;  /* 0x00432c0001377983 */ /* 0x000f220000300800 */
[----:B--2---:R-:W-:-:S05]  /*f0e30*/  IADD3.X R26, PT, PT, R26, UR46, RZ, P0, !PT ;  /* 0x0000002e1a1a7c10 */ /* 0x004fca00087fe4ff */
[----:B------:R0:W-:Y:S04]  /*f0e40*/  STL [R1+0x4374], R26 ;  /* 0x0043741a01007387 */ /* 0x0001e80000100800 */
[----:B------:R-:W2:Y:S04]  /*f0e50*/  LDL.LU R56, [R1+0x42f8] ;  /* 0x0042f80001387983 */ /* 0x000ea80000300800 */
[----:B------:R-:W2:Y:S04]  /*f0e60*/  LDL.LU R57, [R1+0x4324] ;  /* 0x0043240001397983 */ /* 0x000ea80000300800 */
[----:B------:R-:W2:Y:S04]  /*f0e70*/  LDL.LU R58, [R1+0x42f0] ;  /* 0x0042f000013a7983 */ /* 0x000ea80000300800 */
[----:B------:R-:W2:Y:S04]  /*f0e80*/  LDL.LU R59, [R1+0x431c] ;  /* 0x00431c00013b7983 */ /* 0x000ea80000300800 */
[----:B0-----:R-:W2:Y:S01]  /*f0e90*/  LDL.LU R26, [R1+0x42e8] ;  /* 0x0042e800011a7983 */ /* 0x001ea20000300800 */
[----:B---3--:R-:W-:-:S03]  /*f0ea0*/  IADD3 R27, P0, PT, R27, UR24, RZ ;  /* 0x000000181b1b7c10 */ /* 0x008fc6000ff1e0ff */
[----:B------:R-:W3:Y:S04]  /*f0eb0*/  LDL.LU R60, [R1+0x4314] ;  /* 0x00431400013c7983 */ /* 0x000ee80000300800 */
[----:B------:R-:W3:Y:S04]  /*f0ec0*/  LDL.LU R61, [R1+0x42e0] ;  /* 0x0042e000013d7983 */ /* 0x000ee80000300800 */
[----:B------:R-:W3:Y:S04]  /*f0ed0*/  LDL.LU R28, [R1+0x430c] ;  /* 0x00430c00011c7983 */ /* 0x000ee80000300800 */
[----:B------:R0:W-:Y:S04]  /*f0ee0*/  STL [R1+0x4340], R27 ;  /* 0x0043401b01007387 */ /* 0x0001e80000100800 */
[----:B------:R-:W3:Y:S04]  /*f0ef0*/  LDL.LU R30, [R1+0x42d8] ;  /* 0x0042d800011e7983 */ /* 0x000ee80000300800 */
[----:B------:R-:W3:Y:S04]  /*f0f00*/  LDL.LU R31, [R1+0x4304] ;  /* 0x00430400011f7983 */ /* 0x000ee80000300800 */
[----:B------:R-:W3:Y:S04]  /*f0f10*/  LDL.LU R24, [R1+0x42d0] ;  /* 0x0042d00001187983 */ /* 0x000ee80000300800 */
[----:B0-----:R-:W3:Y:S01]  /*f0f20*/  LDL.LU R27, [R1+0x42fc] ;  /* 0x0042fc00011b7983 */ /* 0x001ee20000300800 */
[----:B----4-:R-:W-:-:S02]  /*f0f30*/  IADD3.X R2, PT, PT, R2, UR46, RZ, P6, !PT ;  /* 0x0000002e02027c10 */ /* 0x010fc4000b7fe4ff */
[----:B------:R-:W-:Y:S02]  /*f0f40*/  IADD3 R3, P6, PT, R3, UR24, RZ ;  /* 0x0000001803037c10 */ /* 0x000fe4000ffde0ff */
[----:B------:R-:W-:Y:S02]  /*f0f50*/  IADD3.X R42, PT, PT, R42, UR46, RZ, P5, !PT ;  /* 0x0000002e2a2a7c10 */ /* 0x000fe4000affe4ff */
[----:B------:R-:W-:Y:S02]  /*f0f60*/  IADD3 R43, P5, PT, R43, UR24, RZ ;  /* 0x000000182b2b7c10 */ /* 0x000fe4000ffbe0ff */
[----:B------:R-:W-:Y:S01]  /*f0f70*/  IADD3.X R44, PT, PT, R44, UR46, RZ, P4, !PT ;  /* 0x0000002e2c2c7c10 */ /* 0x000fe2000a7fe4ff */
[----:B------:R-:W-:Y:S01]  /*f0f80*/  STL [R1+0x436c], R2 ;  /* 0x00436c0201007387 */ /* 0x000fe20000100800 */
[----:B------:R-:W-:-:S03]  /*f0f90*/  IADD3 R45, P4, PT, R45, UR24, RZ ;  /* 0x000000182d2d7c10 */ /* 0x000fc6000ff9e0ff */
[----:B------:R-:W-:Y:S01]  /*f0fa0*/  STL [R1+0x4338], R3 ;  /* 0x0043380301007387 */ /* 0x000fe20000100800 */
[----:B------:R-:W-:-:S03]  /*f0fb0*/  IADD3.X R46, PT, PT, R46, UR46, RZ, P3, !PT ;  /* 0x0000002e2e2e7c10 */ /* 0x000fc60009ffe4ff */
[----:B------:R-:W-:Y:S01]  /*f0fc0*/  STL [R1+0x4364], R42 ;  /* 0x0043642a01007387 */ /* 0x000fe20000100800 */
[----:B------:R-:W-:-:S03]  /*f0fd0*/  IADD3 R47, P3, PT, R47, UR24, RZ ;  /* 0x000000182f2f7c10 */ /* 0x000fc6000ff7e0ff */
[----:B------:R-:W-:Y:S01]  /*f0fe0*/  STL [R1+0x4330], R43 ;  /* 0x0043302b01007387 */ /* 0x000fe20000100800 */
[----:B------:R-:W-:-:S03]  /*f0ff0*/  IADD3.X R48, PT, PT, R48, UR46, RZ, P2, !PT ;  /* 0x0000002e30307c10 */ /* 0x000fc600097fe4ff */
[----:B------:R-:W-:Y:S01]  /*f1000*/  STL [R1+0x435c], R44 ;  /* 0x00435c2c01007387 */ /* 0x000fe20000100800 */
[----:B------:R-:W-:-:S03]  /*f1010*/  IADD3 R49, P2, PT, R49, UR24, RZ ;  /* 0x0000001831317c10 */ /* 0x000fc6000ff5e0ff */
[----:B------:R-:W-:Y:S01]  /*f1020*/  STL [R1+0x4328], R45 ;  /* 0x0043282d01007387 */ /* 0x000fe20000100800 */
[----:B------:R-:W-:Y:S02]  /*f1030*/  IADD3.X R50, PT, PT, R50, UR46, RZ, P1, !PT ;  /* 0x0000002e32327c10 */ /* 0x000fe40008ffe4ff */
[----:B------:R-:W-:Y:S01]  /*f1040*/  IADD3.X R52, PT, PT, R52, UR46, RZ, P0, !PT ;  /* 0x0000002e34347c10 */ /* 0x000fe200087fe4ff */
[----:B------:R-:W-:Y:S01]  /*f1050*/  STL [R1+0x4354], R46 ;  /* 0x0043542e01007387 */ /* 0x000fe20000100800 */
[----:B------:R-:W-:-:S03]  /*f1060*/  IADD3 R25, P0, PT, R25, UR24, RZ ;  /* 0x0000001819197c10 */ /* 0x000fc6000ff1e0ff */
[----:B------:R-:W-:Y:S01]  /*f1070*/  STL [R1+0x4320], R47 ;  /* 0x0043202f01007387 */ /* 0x000fe20000100800 */
[----:B------:R-:W-:-:S03]  /*f1080*/  IADD3 R51, P1, PT, R51, UR24, RZ ;  /* 0x0000001833337c10 */ /* 0x000fc6000ff3e0ff */
[----:B------:R-:W-:Y:S04]  /*f1090*/  STL [R1+0x434c], R48 ;  /* 0x00434c3001007387 */ /* 0x000fe80000100800 */
[----:B------:R-:W-:Y:S04]  /*f10a0*/  STL [R1+0x4318], R49 ;  /* 0x0043183101007387 */ /* 0x000fe80000100800 */
[----:B------:R-:W-:Y:S04]  /*f10b0*/  STL [R1+0x4344], R50 ;  /* 0x0043443201007387 */ /* 0x000fe80000100800 */
[----:B------:R0:W-:Y:S04]  /*f10c0*/  STL [R1+0x4308], R25 ;  /* 0x0043081901007387 */ /* 0x0001e80000100800 */
[----:B------:R-:W-:Y:S04]  /*f10d0*/  STL [R1+0x4310], R51 ;  /* 0x0043103301007387 */ /* 0x000fe80000100800 */
[----:B0-----:R-:W4:Y:S01]  /*f10e0*/  LDL.LU R25, [R1+0x42c8] ;  /* 0x0042c80001197983 */ /* 0x001f220000300800 */
[----:B------:R-:W-:-:S02]  /*f10f0*/  IADD3.X R53, PT, PT, R53, UR46, RZ, P6, !PT ;  /* 0x0000002e35357c10 */ /* 0x000fc4000b7fe4ff */
[----:B------:R-:W-:Y:S02]  /*f1100*/  IADD3 R54, P6, PT, R54, UR24, RZ ;  /* 0x0000001836367c10 */ /* 0x000fe4000ffde0ff */
[----:B------:R-:W-:Y:S01]  /*f1110*/  IADD3.X R55, PT, PT, R55, UR46, RZ, P5, !PT ;  /* 0x0000002e37377c10 */ /* 0x000fe2000affe4ff */
[----:B------:R-:W-:Y:S04]  /*f1120*/  STL [R1+0x433c], R52 ;  /* 0x00433c3401007387 */ /* 0x000fe80000100800 */
[----:B------:R-:W-:Y:S04]  /*f1130*/  STL [R1+0x4334], R53 ;  /* 0x0043343501007387 */ /* 0x000fe80000100800 */
[----:B------:R-:W-:Y:S04]  /*f1140*/  STL [R1+0x4300], R54 ;  /* 0x0043003601007387 */ /* 0x000fe80000100800 */
[----:B------:R-:W-:Y:S01]  /*f1150*/  STL [R1+0x432c], R55 ;  /* 0x00432c3701007387 */ /* 0x000fe20000100800 */
[----:B--2---:R-:W-:-:S02]  /*f1160*/  IADD3 R56, P5, PT, R56, UR24, RZ ;  /* 0x0000001838387c10 */ /* 0x004fc4000ffbe0ff */
[----:B------:R-:W-:Y:S02]  /*f1170*/  IADD3.X R57, PT, PT, R57, UR46, RZ, P4, !PT ;  /* 0x0000002e39397c10 */ /* 0x000fe4000a7fe4ff */
[----:B------:R-:W-:Y:S02]  /*f1180*/  IADD3.X R59, PT, PT, R59, UR46, RZ, P3, !PT ;  /* 0x0000002e3b3b7c10 */ /* 0x000fe40009ffe4ff */
[----:B------:R-:W-:Y:S01]  /*f1190*/  IADD3 R58, P4, PT, R58, UR24, RZ ;  /* 0x000000183a3a7c10 */ /* 0x000fe2000ff9e0ff */
[----:B------:R-:W-:Y:S01]  /*f11a0*/  STL [R1+0x42f8], R56 ;  /* 0x0042f83801007387 */ /* 0x000fe20000100800 */
[----:B------:R-:W-:-:S03]  /*f11b0*/  IADD3 R26, P3, PT, R26, UR24, RZ ;  /* 0x000000181a1a7c10 */ /* 0x000fc6000ff7e0ff */
[----:B------:R-:W-:Y:S01]  /*f11c0*/  STL [R1+0x4324], R57 ;  /* 0x0043243901007387 */ /* 0x000fe20000100800 */
[----:B---3--:R-:W-:Y:S02]  /*f11d0*/  IADD3.X R60, PT, PT, R60, UR46, RZ, P2, !PT ;  /* 0x0000002e3c3c7c10 */ /* 0x008fe400097fe4ff */
[----:B------:R-:W-:Y:S02]  /*f11e0*/  IADD3 R61, P2, PT, R61, UR24, RZ ;  /* 0x000000183d3d7c10 */ /* 0x000fe4000ff5e0ff */
[----:B------:R-:W-:Y:S01]  /*f11f0*/  IADD3.X R28, PT, PT, R28, UR46, RZ, P1, !PT ;  /* 0x0000002e1c1c7c10 */ /* 0x000fe20008ffe4ff */
[----:B------:R0:W-:Y:S04]  /*f1200*/  STL [R1+0x42e8], R26 ;  /* 0x0042e81a01007387 */ /* 0x0001e80000100800 */
[----:B------:R-:W-:Y:S01]  /*f1210*/  STL [R1+0x42f0], R58 ;  /* 0x0042f03a01007387 */ /* 0x000fe20000100800 */
[----:B------:R-:W-:-:S02]  /*f1220*/  IADD3 R30, P1, PT, R30, UR24, RZ ;  /* 0x000000181e1e7c10 */ /* 0x000fc4000ff3e0ff */
[----:B------:R-:W-:Y:S02]  /*f1230*/  IADD3.X R31, PT, PT, R31, UR46, RZ, P0, !PT ;  /* 0x0000002e1f1f7c10 */ /* 0x000fe400087fe4ff */
[----:B------:R-:W-:Y:S01]  /*f1240*/  IADD3 R24, P0, PT, R24, UR24, RZ ;  /* 0x0000001818187c10 */ /* 0x000fe2000ff1e0ff */
[----:B0-----:R-:W2:Y:S04]  /*f1250*/  LDL.LU R26, [R1+0x42f4] ;  /* 0x0042f400011a7983 */ /* 0x001ea80000300800 */
[----:B------:R-:W-:Y:S04]  /*f1260*/  STL [R1+0x431c], R59 ;  /* 0x00431c3b01007387 */ /* 0x000fe80000100800 */
[----:B------:R-:W-:Y:S04]  /*f1270*/  STL [R1+0x4314], R60 ;  /* 0x0043143c01007387 */ /* 0x000fe80000100800 */
[----:B------:R-:W-:Y:S04]  /*f1280*/  STL [R1+0x42e0], R61 ;  /* 0x0042e03d01007387 */ /* 0x000fe80000100800 */
[----:B------:R-:W-:Y:S04]  /*f1290*/  STL [R1+0x430c], R28 ;  /* 0x00430c1c01007387 */ /* 0x000fe80000100800 */
[----:B------:R-:W-:Y:S01]  /*f12a0*/  STL [R1+0x42d8], R30 ;  /* 0x0042d81e01007387 */ /* 0x000fe20000100800 */
[----:B------:R-:W-:-:S03]  /*f12b0*/  IADD3.X R27, PT, PT, R27, UR46, RZ, P6, !PT ;  /* 0x0000002e1b1b7c10 */ /* 0x000fc6000b7fe4ff */
[----:B------:R-:W3:Y:S04]  /*f12c0*/  LDL.LU R2, [R1+0x42c0] ;  /* 0x0042c00001027983 */ /* 0x000ee80000300800 */
[----:B------:R-:W-:Y:S04]  /*f12d0*/  STL [R1+0x4304], R31 ;  /* 0x0043041f01007387 */ /* 0x000fe80000100800 */
[----:B------:R-:W3:Y:S04]  /*f12e0*/  LDL.LU R3, [R1+0x42ec] ;  /* 0x0042ec0001037983 */ /* 0x000ee80000300800 */
        /* <DEDUP_REMOVED lines=16> */
[----:B------:R-:W3:Y:S01]  /*f13f0*/  LDL.LU R55, [R1+0x4280] ;  /* 0x0042800001377983 */ /* 0x000ee20000300800 */
[----:B----4-:R-:W-:-:S05]  /*f1400*/  IADD3 R25, P6, PT, R25, UR24, RZ ;  /* 0x0000001819197c10 */ /* 0x010fca000ffde0ff */
[----:B------:R0:W-:Y:S04]  /*f1410*/  STL [R1+0x42c8], R25 ;  /* 0x0042c81901007387 */ /* 0x0001e80000100800 */
        /* <DEDUP_REMOVED lines=12> */
[----:B------:R-:W2:Y:S01]  /*f14e0*/  LDL.LU R24, [R1+0x4284] ;  /* 0x0042840001187983 */ /* 0x000ea20000300800 */
[----:B---3--:R-:W-:-:S02]  /*f14f0*/  IADD3 R2, P5, PT, R2, UR24, RZ ;  /* 0x0000001802027c10 */ /* 0x008fc4000ffbe0ff */
[----:B------:R-:W-:Y:S02]  /*f1500*/  IADD3.X R3, PT, PT, R3, UR46, RZ, P4, !PT ;  /* 0x0000002e03037c10 */ /* 0x000fe4000a7fe4ff */
[----:B------:R-:W-:Y:S02]  /*f1510*/  IADD3 R42, P4, PT, R42, UR24, RZ ;  /* 0x000000182a2a7c10 */ /* 0x000fe4000ff9e0ff */
[----:B------:R-:W-:Y:S01]  /*f1520*/  IADD3.X R43, PT, PT, R43, UR46, RZ, P3, !PT ;  /* 0x0000002e2b2b7c10 */ /* 0x000fe20009ffe4ff */
[----:B0-----:R-:W3:Y:S01]  /*f1530*/  LDL.LU R26, [R1+0x4250] ;  /* 0x00425000011a7983 */ /* 0x001ee20000300800 */
        /* <DEDUP_REMOVED lines=16> */
[----:B------:R-:W-:-:S03]  /*f1640*/  IADD3.X R51, PT, PT, R51, UR46, RZ, P6, !PT ;  /* 0x0000002e33337c10 */ /* 0x000fc6000b7fe4ff */
        /* <DEDUP_REMOVED lines=10> */
[----:B----4-:R-:W-:Y:S01]  /*f16f0*/  IADD3.X R56, PT, PT, R56, UR46, RZ, P3, !PT ;  /* 0x0000002e38387c10 */ /* 0x010fe20009ffe4ff */
        /* <DEDUP_REMOVED lines=11> */
[----:B0-----:R-:W4:Y:S01]  /*f17b0*/  LDL.LU R25, [R1+0x4248] ;  /* 0x0042480001197983 */ /* 0x001f220000300800 */
[----:B------:R-:W-:-:S02]  /*f17c0*/  IADD3 R59, P2, PT, R59, UR24, RZ ;  /* 0x000000183b3b7c10 */ /* 0x000fc4000ff5e0ff */
[----:B------:R-:W-:Y:S02]  /*f17d0*/  IADD3 R60, P1, PT, R60, UR24, RZ ;  /* 0x000000183c3c7c10 */ /* 0x000fe4000ff3e0ff */
[----:B------:R-:W-:Y:S02]  /*f17e0*/  IADD3.X R61, PT, PT, R61, UR46, RZ, P0, !PT ;  /* 0x0000002e3d3d7c10 */ /* 0x000fe400087fe4ff */
[----:B------:R-:W-:Y:S01]  /*f17f0*/  IADD3 R28, P0, PT, R28, UR24, RZ ;  /* 0x000000181c1c7c10 */ /* 0x000fe2000ff1e0ff */
[----:B------:R-:W-:Y:S04]  /*f1800*/  STL [R1+0x4270], R59 ;  /* 0x0042703b01007387 */ /* 0x000fe80000100800 */
[----:B------:R-:W-:Y:S04]  /*f1810*/  STL [R1+0x4268], R60 ;  /* 0x0042683c01007387 */ /* 0x000fe80000100800 */
[----:B------:R-:W-:Y:S04]  /*f1820*/  STL [R1+0x4294], R61 ;  /* 0x0042943d01007387 */ /* 0x000fe80000100800 */
[----:B------:R-:W-:Y:S01]  /*f1830*/  STL [R1+0x4260], R28 ;  /* 0x0042601c01007387 */ /* 0x000fe20000100800 */
[----:B--2---:R-:W-:-:S02]  /*f1840*/  IADD3.X R30, PT, PT, R30, UR46, RZ, P6, !PT ;  /* 0x0000002e1e1e7c10 */ /* 0x004fc4000b7fe4ff */
[----:B------:R-:W-:Y:S02]  /*f1850*/  IADD3 R31, P6, PT, R31, UR24, RZ ;  /* 0x000000181f1f7c10 */ /* 0x000fe4000ffde0ff */
[----:B------:R-:W-:Y:S01]  /*f1860*/  IADD3.X R24, PT, PT, R24, UR46, RZ, P5, !PT ;  /* 0x0000002e18187c10 */ /* 0x000fe2000affe4ff */
[----:B------:R-:W-:Y:S04]  /*f1870*/  STL [R1+0x428c], R30 ;  /* 0x00428c1e01007387 */ /* 0x000fe80000100800 */
[----:B------:R-:W2:Y:S04]  /*f1880*/  LDL.LU R2, [R1+0x4274] ;  /* 0x0042740001027983 */ /* 0x000ea80000300800 */
[----:B------:R-:W-:Y:S04]  /*f1890*/  STL [R1+0x4258], R31 ;  /* 0x0042581f01007387 */ /* 0x000fe80000100800 */
[----:B------:R-:W2:Y:S01]  /*f18a0*/  LDL.LU R3, [R1+0x4240] ;  /* 0x0042400001037983 */ /* 0x000ea20000300800 */
[----:B---3--:R-:W-:-:S03]  /*f18b0*/  IADD3 R26, P5, PT, R26, UR24, RZ ;  /* 0x000000181a1a7c10 */ /* 0x008fc6000ffbe0ff */
        /* <DEDUP_REMOVED lines=17> */
[----:B------:R-:W-:-:S05]  /*f19d0*/  IADD3.X R27, PT, PT, R27, UR46, RZ, P4, !PT ;  /* 0x0000002e1b1b7c10 */ /* 0x000fca000a7fe4ff */
[----:B------:R0:W-:Y:S04]  /*f19e0*/  STL [R1+0x427c], R27 ;  /* 0x00427c1b01007387 */ /* 0x0001e80000100800 */
        /* <DEDUP_REMOVED lines=13> */
[----:B0-----:R-:W4:Y:S01]  /*f1ac0*/  LDL.LU R25, [R1+0x4204] ;  /* 0x0042040001197983 */ /* 0x001f220000300800 */
[----:B--2---:R-:W-:-:S02]  /*f1ad0*/  IADD3.X R2, PT, PT, R2, UR46, RZ, P3, !PT ;  /* 0x0000002e02027c10 */ /* 0x004fc40009ffe4ff */
[----:B------:R-:W-:Y:S02]  /*f1ae0*/  IADD3 R3, P3, PT, R3, UR24, RZ ;  /* 0x0000001803037c10 */ /* 0x000fe4000ff7e0ff */
[----:B---3--:R-:W-:Y:S01]  /*f1af0*/  IADD3.X R42, PT, PT, R42, UR46, RZ, P2, !PT ;  /* 0x0000002e2a2a7c10 */ /* 0x008fe200097fe4ff */
[----:B------:R-:W-:Y:S01]  /*f1b00*/  STL [R1+0x4274], R2 ;  /* 0x0042740201007387 */ /* 0x000fe20000100800 */
[----:B------:R-:W-:Y:S02]  /*f1b10*/  IADD3 R43, P2, PT, R43, UR24, RZ ;  /* 0x000000182b2b7c10 */ /* 0x000fe4000ff5e0ff */
[----:B------:R-:W-:Y:S02]  /*f1b20*/  IADD3.X R44, PT, PT, R44, UR46, RZ, P1, !PT ;  /* 0x0000002e2c2c7c10 */ /* 0x000fe40008ffe4ff */
[----:B------:R-:W-:Y:S01]  /*f1b30*/  IADD3 R45, P1, PT, R45, UR24, RZ ;  /* 0x000000182d2d7c10 */ /* 0x000fe2000ff3e0ff */
        /* <DEDUP_REMOVED lines=19> */
[----:B------:R-:W-:Y:S01]  /*f1c70*/  STL [R1+0x4218], R51 ;  /* 0x0042183301007387 */ /* 0x000fe20000100800 */
[----:B------:R-:W-:-:S02]  /*f1c80*/  IADD3.X R53, PT, PT, R53, UR46, RZ, P3, !PT ;  /* 0x0000002e35357c10 */ /* 0x000fc40009ffe4ff */
[----:B------:R-:W-:Y:S02]  /*f1c90*/  IADD3 R54, P3, PT, R54, UR24, RZ ;  /* 0x0000001836367c10 */ /* 0x000fe4000ff7e0ff */
[----:B------:R-:W-:Y:S01]  /*f1ca0*/  IADD3.X R55, PT, PT, R55, UR46, RZ, P2, !PT ;  /* 0x0000002e37377c10 */ /* 0x000fe200097fe4ff */
[----:B0-----:R-:W2:Y:S01]  /*f1cb0*/  LDL.LU R26, [R1+0x41d0] ;  /* 0x0041d000011a7983 */ /* 0x001ea20000300800 */
[----:B------:R-:W-:-:S03]  /*f1cc0*/  IADD3 R56, P2, PT, R56, UR24, RZ ;  /* 0x0000001838387c10 */ /* 0x000fc6000ff5e0ff */
[----:B------:R-:W-:Y:S01]  /*f1cd0*/  STL [R1+0x4244], R52 ;  /* 0x0042443401007387 */ /* 0x000fe20000100800 */
[----:B------:R-:W-:Y:S02]  /*f1ce0*/  IADD3.X R57, PT, PT, R57, UR46, RZ, P1, !PT ;  /* 0x0000002e39397c10 */ /* 0x000fe40008ffe4ff */
[----:B------:R-:W-:Y:S01]  /*f1cf0*/  IADD3.X R59, PT, PT, R59, UR46, RZ, P0, !PT ;  /* 0x0000002e3b3b7c10 */ /* 0x000fe200087fe4ff */
[----:B------:R-:W-:Y:S04]  /*f1d00*/  STL [R1+0x423c], R53 ;  /* 0x00423c3501007387 */ /* 0x000fe80000100800 */
[----:B------:R-:W-:Y:S01]  /*f1d10*/  STL [R1+0x4208], R54 ;  /* 0x0042083601007387 */ /* 0x000fe20000100800 */
[----:B------:R-:W-:Y:S02]  /*f1d20*/  IADD3 R58, P1, PT, R58, UR24, RZ ;  /* 0x000000183a3a7c10 */ /* 0x000fe4000ff3e0ff */
[----:B------:R-:W-:Y:S01]  /*f1d30*/  IADD3 R27, P0, PT, R27, UR24, RZ ;  /* 0x000000181b1b7c10 */ /* 0x000fe2000ff1e0ff */
[----:B------:R-:W-:Y:S04]  /*f1d40*/  STL [R1+0x4234], R55 ;  /* 0x0042343701007387 */ /* 0x000fe80000100800 */
[----:B------:R-:W-:Y:S04]  /*f1d50*/  STL [R1+0x4200], R56 ;  /* 0x0042003801007387 */ /* 0x000fe80000100800 */
[----:B------:R-:W-:Y:S04]  /*f1d60*/  STL [R1+0x422c], R57 ;  /* 0x00422c3901007387 */ /* 0x000fe80000100800 */
[----:B------:R0:W-:Y:S04]  /*f1d70*/  STL [R1+0x41f0], R27 ;  /* 0x0041f01b01007387 */ /* 0x0001e80000100800 */
[----:B------:R-:W-:Y:S04]  /*f1d80*/  STL [R1+0x41f8], R58 ;  /* 0x0041f83a01007387 */ /* 0x000fe80000100800 */
[----:B0-----:R-:W3:Y:S01]  /*f1d90*/  LDL.LU R27, [R1+0x41fc] ;  /* 0x0041fc00011b7983 */ /* 0x001ee20000300800 */
[----:B------:R-:W-:-:S02]  /*f1da0*/  IADD3.X R60, PT, PT, R60, UR46, RZ, P6, !PT ;  /* 0x0000002e3c3c7c10 */ /* 0x000fc4000b7fe4ff */
[----:B------:R-:W-:Y:S02]  /*f1db0*/  IADD3 R61, P6, PT, R61, UR24, RZ ;  /* 0x000000183d3d7c10 */ /* 0x000fe4000ffde0ff */
[----:B------:R-:W-:Y:S02]  /*f1dc0*/  IADD3.X R28, PT, PT, R28, UR46, RZ, P5, !PT ;  /* 0x0000002e1c1c7c10 */ /* 0x000fe4000affe4ff */
[----:B----4-:R-:W-:Y:S01]  /*f1dd0*/  IADD3 R30, P5, PT, R30, UR24, RZ ;  /* 0x000000181e1e7c10 */ /* 0x010fe2000ffbe0ff */
[----:B------:R-:W-:Y:S04]  /*f1de0*/  STL [R1+0x4224], R59 ;  /* 0x0042243b01007387 */ /* 0x000fe80000100800 */
[----:B------:R-:W-:Y:S01]  /*f1df0*/  STL [R1+0x421c], R60 ;  /* 0x00421c3c01007387 */ /* 0x000fe20000100800 */
[----:B------:R-:W-:-:S03]  /*f1e00*/  IADD3.X R31, PT, PT, R31, UR46, RZ, P4, !PT ;  /* 0x0000002e1f1f7c10 */ /* 0x000fc6000a7fe4ff */
[----:B------:R-:W-:Y:S01]  /*f1e10*/  STL [R1+0x41e8], R61 ;  /* 0x0041e83d01007387 */ /* 0x000fe20000100800 */
[----:B------:R-:W-:-:S03]  /*f1e20*/  IADD3 R24, P4, PT, R24, UR24, RZ ;  /* 0x0000001818187c10 */ /* 0x000fc6000ff9e0ff */
[----:B------:R-:W-:Y:S04]  /*f1e30*/  STL [R1+0x4214], R28 ;  /* 0x0042141c01007387 */ /* 0x000fe80000100800 */
[----:B------:R-:W-:Y:S01]  /*f1e40*/  STL [R1+0x41e0], R30 ;  /* 0x0041e01e01007387 */ /* 0x000fe20000100800 */
[----:B------:R-:W-:-:S03]  /*f1e50*/  IADD3.X R25, PT, PT, R25, UR46, RZ, P3, !PT ;  /* 0x0000002e19197c10 */ /* 0x000fc60009ffe4ff */
        /* <DEDUP_REMOVED lines=20> */
[----:B--2---:R-:W-:-:S05]  /*f1fa0*/  IADD3 R26, P3, PT, R26, UR24, RZ ;  /* 0x000000181a1a7c10 */ /* 0x004fca000ff7e0ff */
[----:B------:R0:W-:Y:S04]  /*f1fb0*/  STL [R1+0x41d0], R26 ;  /* 0x0041d01a01007387 */ /* 0x0001e80000100800 */
        /* <DEDUP_REMOVED lines=8> */
[----:B---3--:R-:W-:-:S05]  /*f2040*/  IADD3.X R27, PT, PT, R27, UR46, RZ, P2, !PT ;  /* 0x0000002e1b1b7c10 */ /* 0x008fca00097fe4ff */
[----:B------:R0:W-:Y:S04]  /*f2050*/  STL [R1+0x41fc], R27 ;  /* 0x0041fc1b01007387 */ /* 0x0001e80000100800 */
[----:B------:R-:W3:Y:S04]  /*f2060*/  LDL.LU R30, [R1+0x4194] ;  /* 0x00419400011e7983 */ /* 0x000ee80000300800 */
[----:B------:R-:W3:Y:S04]  /*f2070*/  LDL.LU R31, [R1+0x4160] ;  /* 0x00416000011f7983 */ /* 0x000ee80000300800 */
[----:B------:R-:W3:Y:S04]  /*f2080*/  LDL.LU R24, [R1+0x418c] ;  /* 0x00418c0001187983 */ /* 0x000ee80000300800 */
[----:B0-----:R-:W3:Y:S01]  /*f2090*/  LDL.LU R27, [R1+0x4158] ;  /* 0x00415800011b7983 */ /* 0x001ee20000300800 */
[----:B----4-:R-:W-:-:S02]  /*f20a0*/  IADD3 R2, P2, PT, R2, UR24, RZ ;  /* 0x0000001802027c10 */ /* 0x010fc4000ff5e0ff */
[----:B------:R-:W-:Y:S02]  /*f20b0*/  IADD3.X R3, PT, PT, R3, UR46, RZ, P1, !PT ;  /* 0x0000002e03037c10 */ /* 0x000fe40008ffe4ff */
        /* <DEDUP_REMOVED lines=35> */
[----:B------:R-:W-:Y:S02]  /*f22f0*/  IADD3.X R58, PT, PT, R58, UR46, RZ, P6, !PT ;  /* 0x0000002e3a3a7c10 */ /* 0x000fe4000b7fe4ff */
[----:B------:R-:W-:Y:S01]  /*f2300*/  IADD3 R59, P6, PT, R59, UR24, RZ ;  /* 0x000000183b3b7c10 */ /* 0x000fe2000ffde0ff */
[----:B------:R-:W-:Y:S01]  /*f2310*/  STL [R1+0x41b4], R56 ;  /* 0x0041b43801007387 */ /* 0x000fe20000100800 */
[----:B------:R-:W-:-:S03]  /*f2320*/  IADD3.X R26, PT, PT, R26, UR46, RZ, P5, !PT ;  /* 0x0000002e1a1a7c10 */ /* 0x000fc6000affe4ff */
[----:B------:R-:W-:Y:S01]  /*f2330*/  STL [R1+0x4180], R57 ;  /* 0x0041803901007387 */ /* 0x000fe20000100800 */
[----:B------:R-:W-:Y:S02]  /*f2340*/  IADD3 R60, P5, PT, R60, UR24, RZ ;  /* 0x000000183c3c7c10 */ /* 0x000fe4000ffbe0ff */
[----:B------:R-:W-:Y:S02]  /*f2350*/  IADD3.X R61, PT, PT, R61, UR46, RZ, P4, !PT ;  /* 0x0000002e3d3d7c10 */ /* 0x000fe4000a7fe4ff */
[----:B------:R-:W-:Y:S01]  /*f2360*/  IADD3 R28, P4, PT, R28, UR24, RZ ;  /* 0x000000181c1c7c10 */ /* 0x000fe2000ff9e0ff */
[----:B------:R0:W-:Y:S04]  /*f2370*/  STL [R1+0x41a4], R26 ;  /* 0x0041a41a01007387 */ /* 0x0001e80000100800 */
[----:B------:R-:W-:Y:S04]  /*f2380*/  STL [R1+0x41ac], R58 ;  /* 0x0041ac3a01007387 */ /* 0x000fe80000100800 */
[----:B0-----:R-:W2:Y:S01]  /*f2390*/  LDL.LU R26, [R1+0x4150] ;  /* 0x00415000011a7983 */ /* 0x001ea20000300800 */
[----:B---3--:R-:W-:-:S03]  /*f23a0*/  IADD3.X R30, PT, PT, R30, UR46, RZ, P3, !PT ;  /* 0x0000002e1e1e7c10 */ /* 0x008fc60009ffe4ff */
        /* <DEDUP_REMOVED lines=28> */
[----:B----4-:R-:W-:-:S05]  /*f2570*/  IADD3.X R25, PT, PT, R25, UR46, RZ, P1, !PT ;  /* 0x0000002e19197c10 */ /* 0x010fca0008ffe4ff */
        /* <DEDUP_REMOVED lines=13> */
[----:B------:R-:W2:Y:S01]  /*f2650*/  LDL.LU R24, [R1+0x40e0] ;  /* 0x0040e00001187983 */ /* 0x000ea20000300800 */
[----:B---3--:R-:W-:-:S02]  /*f2660*/  IADD3.X R2, PT, PT, R2, UR46, RZ, P0, !PT ;  /* 0x0000002e02027c10 */ /* 0x008fc400087fe4ff */
[----:B------:R-:W-:Y:S02]  /*f2670*/  IADD3 R3, P0, PT, R3, UR24, RZ ;  /* 0x0000001803037c10 */ /* 0x000fe4000ff1e0ff */
[----:B------:R-:W-:Y:S01]  /*f2680*/  IADD3.X R42, PT, PT, R42, UR46, RZ, P6, !PT ;  /* 0x0000002e2a2a7c10 */ /* 0x000fe2000b7fe4ff */
[----:B0-----:R-:W3:Y:S01]  /*f2690*/  LDL.LU R26, [R1+0x410c] ;  /* 0x00410c00011a7983 */ /* 0x001ee20000300800 */
        /* <DEDUP_REMOVED lines=29> */
[----:B------:R-:W-:Y:S01]  /*f2870*/  STL [R1+0x414c], R52 ;  /* 0x00414c3401007387 */ /* 0x000fe20000100800 */
[----:B------:R-:W-:Y:S02]  /*f2880*/  IADD3.X R57, PT, PT, R57, UR46, RZ, P5, !PT ;  /* 0x0000002e39397c10 */ /* 0x000fe4000affe4ff */
[----:B------:R-:W-:Y:S01]  /*f2890*/  IADD3.X R59, PT, PT, R59, UR46, RZ, P4, !PT ;  /* 0x0000002e3b3b7c10 */ /* 0x000fe2000a7fe4ff */
[----:B------:R-:W-:Y:S04]  /*f28a0*/  STL [R1+0x4144], R53 ;  /* 0x0041443501007387 */ /* 0x000fe80000100800 */
[----:B------:R-:W-:Y:S01]  /*f28b0*/  STL [R1+0x4110], R54 ;  /* 0x0041103601007387 */ /* 0x000fe20000100800 */
[----:B------:R-:W-:-:S02]  /*f28c0*/  IADD3 R58, P5, PT, R58, UR24, RZ ;  /* 0x000000183a3a7c10 */ /* 0x000fc4000ffbe0ff */
[----:B------:R-:W-:Y:S01]  /*f28d0*/  IADD3 R25, P4, PT, R25, UR24, RZ ;  /* 0x0000001819197c10 */ /* 0x000fe2000ff9e0ff */
        /* <DEDUP_REMOVED lines=15> */
[----:B------:R-:W-:Y:S01]  /*f29d0*/  IADD3 R24, P1, PT, R24, UR24, RZ ;  /* 0x0000001818187c10 */ /* 0x000fe2000ff3e0ff */
[----:B------:R-:W-:Y:S04]  /*f29e0*/  STL [R1+0x40e8], R30 ;  /* 0x0040e81e01007387 */ /* 0x000fe80000100800 */
[----:B------:R-:W2:Y:S04]  /*f29f0*/  LDL.LU R2, [R1+0x40d0] ;  /* 0x0040d00001027983 */ /* 0x000ea80000300800 */
[----:B------:R-:W-:Y:S04]  /*f2a00*/  STL [R1+0x4114], R31 ;  /* 0x0041141f01007387 */ /* 0x000fe80000100800 */
[----:B------:R-:W2:Y:S01]  /*f2a10*/  LDL.LU R3, [R1+0x40fc] ;  /* 0x0040fc0001037983 */ /* 0x000ea20000300800 */
[----:B---3--:R-:W-:-:S03]  /*f2a20*/  IADD3.X R26, PT, PT, R26, UR46, RZ, P0, !PT ;  /* 0x0000002e1a1a7c10 */ /* 0x008fc600087fe4ff */
        /* <DEDUP_REMOVED lines=17> */
[----:B------:R-:W-:-:S05]  /*f2b40*/  IADD3 R27, P0, PT, R27, UR24, RZ ;  /* 0x000000181b1b7c10 */ /* 0x000fca000ff1e0ff */
        /* <DEDUP_REMOVED lines=14> */
[----:B0-----:R-:W4:Y:S01]  /*f2c30*/  LDL.LU R25, [R1+0x4060] ;  /* 0x0040600001197983 */ /* 0x001f220000300800 */
[----:B--2---:R-:W-:-:S02]  /*f2c40*/  IADD3 R2, P6, PT, R2, UR24, RZ ;  /* 0x0000001802027c10 */ /* 0x004fc4000ffde0ff */
[----:B------:R-:W-:Y:S02]  /*f2c50*/  IADD3.X R3, PT, PT, R3, UR46, RZ, P5, !PT ;  /* 0x0000002e03037c10 */ /* 0x000fe4000affe4ff */
[----:B---3--:R-:W-:Y:S01]  /*f2c60*/  IADD3 R42, P5, PT, R42, UR24, RZ ;  /* 0x000000182a2a7c10 */ /* 0x008fe2000ffbe0ff */
[----:B------:R-:W-:Y:S01]  /*f2c70*/  STL [R1+0x40d0], R2 ;  /* 0x0040d00201007387 */ /* 0x000fe20000100800 */
        /* <DEDUP_REMOVED lines=19> */
[----:B------:R-:W-:Y:S01]  /*f2db0*/  STL [R1+0x40a8], R50 ;  /* 0x0040a83201007387 */ /* 0x000fe20000100800 */
[----:B------:R-:W-:-:S03]  /*f2dc0*/  IADD3 R52, P0, PT, R52, UR24, RZ ;  /* 0x0000001834347c10 */ /* 0x000fc6000ff1e0ff */
[----:B------:R0:W-:Y:S04]  /*f2dd0*/  STL [R1+0x40cc], R26 ;  /* 0x0040cc1a01007387 */ /* 0x0001e80000100800 */
[----:B------:R-:W-:Y:S01]  /*f2de0*/  STL [R1+0x40d4], R51 ;  /* 0x0040d43301007387 */ /* 0x000fe20000100800 */
[----:B------:R-:W-:Y:S02]  /*f2df0*/  IADD3 R53, P6, PT, R53, UR24, RZ ;  /* 0x0000001835357c10 */ /* 0x000fe4000ffde0ff */
[----:B------:R-:W-:Y:S02]  /*f2e00*/  IADD3.X R54, PT, PT, R54, UR46, RZ, P5, !PT ;  /* 0x0000002e36367c10 */ /* 0x000fe4000affe4ff */
[----:B------:R-:W-:Y:S01]  /*f2e10*/  IADD3 R55, P5, PT, R55, UR24, RZ ;  /* 0x0000001837377c10 */ /* 0x000fe2000ffbe0ff */
[----:B0-----:R-:W2:Y:S04]  /*f2e20*/  LDL.LU R26, [R1+0x408c] ;  /* 0x00408c00011a7983 */ /* 0x001ea80000300800 */
[----:B------:R-:W-:Y:S01]  /*f2e30*/  STL [R1+0x40a0], R52 ;  /* 0x0040a03401007387 */ /* 0x000fe20000100800 */
[----:B------:R-:W-:-:S02]  /*f2e40*/  IADD3.X R56, PT, PT, R56, UR46, RZ, P4, !PT ;  /* 0x0000002e38387c10 */ /* 0x000fc4000a7fe4ff */
[----:B------:R-:W-:Y:S01]  /*f2e50*/  IADD3 R57, P4, PT, R57, UR24, RZ ;  /* 0x0000001839397c10 */ /* 0x000fe2000ff9e0ff */
[----:B------:R-:W-:Y:S04]  /*f2e60*/  STL [R1+0x4098], R53 ;  /* 0x0040983501007387 */ /* 0x000fe80000100800 */
[----:B------:R-:W-:Y:S01]  /*f2e70*/  STL [R1+0x40c4], R54 ;  /* 0x0040c43601007387 */ /* 0x000fe20000100800 */
[----:B------:R-:W-:-:S03]  /*f2e80*/  IADD3.X R58, PT, PT, R58, UR46, RZ, P3, !PT ;  /* 0x0000002e3a3a7c10 */ /* 0x000fc60009ffe4ff */
[----:B------:R-:W-:Y:S04]  /*f2e90*/  STL [R1+0x4090], R55 ;  /* 0x0040903701007387 */ /* 0x000fe80000100800 */
[----:B------:R-:W-:Y:S01]  /*f2ea0*/  STL [R1+0x40bc], R56 ;  /* 0x0040bc3801007387 */ /* 0x000fe20000100800 */
[----:B------:R-:W-:-:S03]  /*f2eb0*/  IADD3.X R27, PT, PT, R27, UR46, RZ, P2, !PT ;  /* 0x0000002e1b1b7c10 */ /* 0x000fc600097fe4ff */
        /* <DEDUP_REMOVED lines=47> */
[----:B---3--:R-:W-:-:S05]  /*f31b0*/  IADD3 R27, P5, PT, R27, UR24, RZ ;  /* 0x000000181b1b7c10 */ /* 0x008fca000ffbe0ff */
        /* <DEDUP_REMOVED lines=47> */
[----:B------:R-:W-:Y:S02]  /*f34b0*/  IADD3.X R60, PT, PT, R60, UR46, RZ, P0, !PT ;  /* 0x0000002e3c3c7c10 */ /* 0x000fe400087fe4ff */
[----:B------:R-:W-:Y:S02]  /*f34c0*/  IADD3 R61, P0, PT, R61, UR24, RZ ;  /* 0x000000183d3d7c10 */ /* 0x000fe4000ff1e0ff */
[----:B------:R-:W-:Y:S01]  /*f34d0*/  IADD3.X R28, PT, PT, R28, UR46, RZ, P6, !PT ;  /* 0x0000002e1c1c7c10 */ /* 0x000fe2000b7fe4ff */
[----:B------:R0:W-:Y:S04]  /*f34e0*/  STL [R1+0x4000], R26 ;  /* 0x0040001a01007387 */ /* 0x0001e80000100800 */
[----:B------:R-:W-:Y:S04]  /*f34f0*/  STL [R1+0x4008], R58 ;  /* 0x0040083a01007387 */ /* 0x000fe80000100800 */
[----:B0-----:R-:W2:Y:S04]  /*f3500*/  LDL.LU R26, [R1+0x400c] ;  /* 0x00400c00011a7983 */ /* 0x001ea80000300800 */
[----:B------:R-:W-:Y:S01]  /*f3510*/  STL [R1+0x4034], R59 ;  /* 0x0040343b01007387 */ /* 0x000fe20000100800 */
[----:B---3--:R-:W-:-:S03]  /*f3520*/  IADD3 R30, P6, PT, R30, UR24, RZ ;  /* 0x000000181e1e7c10 */ /* 0x008fc6000ffde0ff */
[----:B------:R-:W-:Y:S01]  /*f3530*/  STL [R1+0x402c], R60 ;  /* 0x00402c3c01007387 */ /* 0x000fe20000100800 */
[----:B------:R-:W-:-:S03]  /*f3540*/  IADD3.X R31, PT, PT, R31, UR46, RZ, P5, !PT ;  /* 0x0000002e1f1f7c10 */ /* 0x000fc6000affe4ff */
[----:B------:R-:W-:Y:S01]  /*f3550*/  STL [R1+0x3ff8], R61 ;  /* 0x003ff83d01007387 */ /* 0x000fe20000100800 */
[----:B------:R-:W-:-:S03]  /*f3560*/  IADD3 R24, P5, PT, R24, UR24, RZ ;  /* 0x0000001818187c10 */ /* 0x000fc6000ffbe0ff */
[----:B------:R-:W-:Y:S04]  /*f3570*/  STL [R1+0x4024], R28 ;  /* 0x0040241c01007387 */ /* 0x000fe80000100800 */
[----:B------:R-:W-:Y:S04]  /*f3580*/  STL [R1+0x3ff0], R30 ;  /* 0x003ff01e01007387 */ /* 0x000fe80000100800 */
[----:B------:R-:W3:Y:S04]  /*f3590*/  LDL.LU R2, [R1+0x3fd8] ;  /* 0x003fd80001027983 */ /* 0x000ee80000300800 */
[----:B------:R-:W-:Y:S01]  /*f35a0*/  STL [R1+0x401c], R31 ;  /* 0x00401c1f01007387 */ /* 0x000fe20000100800 */
[----:B------:R-:W-:-:S03]  /*f35b0*/  IADD3.X R27, PT, PT, R27, UR46, RZ, P4, !PT ;  /* 0x0000002e1b1b7c10 */ /* 0x000fc6000a7fe4ff */
        /* <DEDUP_REMOVED lines=35> */
[----:B------:R-:W-:Y:S01]  /*f37f0*/  IADD3 R42, P2, PT, R42, UR24, RZ ;  /* 0x000000182a2a7c10 */ /* 0x000fe2000ff5e0ff */
[----:B0-----:R-:W3:Y:S01]  /*f3800*/  LDL.LU R26, [R1+0x3f68] ;  /* 0x003f6800011a7983 */ /* 0x001ee20000300800 */
        /* <DEDUP_REMOVED lines=27> */
[----:B------:R-:W-:Y:S01]  /*f39c0*/  IADD3 R55, P2, PT, R55, UR24, RZ ;  /* 0x0000001837377c10 */ /* 0x000fe2000ff5e0ff */
[----:B------:R-:W-:Y:S01]  /*f39d0*/  STL [R1+0x3fa8], R52 ;  /* 0x003fa83401007387 */ /* 0x000fe20000100800 */
[----:B----4-:R-:W-:Y:S02]  /*f39e0*/  IADD3.X R56, PT, PT, R56, UR46, RZ, P1, !PT ;  /* 0x0000002e38387c10 */ /* 0x010fe40008ffe4ff */
        /* <DEDUP_REMOVED lines=97> */
[----:B------:R-:W-:-:S03]  /*f4000*/  IADD3 R58, P6, PT, R58, UR24, RZ ;  /* 0x000000183a3a7c10 */ /* 0x000fc6000ffde0ff */
[----:B------:R-:W-:Y:S01]  /*f4010*/  STL [R1+0x3f4c], R55 ;  /* 0x003f4c3701007387 */ /* 0x000fe20000100800 */
[----:B------:R-:W-:-:S03]  /*f4020*/  IADD3 R27, P5, PT, R27, UR24, RZ ;  /* 0x000000181b1b7c10 */ /* 0x000fc6000ffbe0ff */
[----:B------:R-:W-:Y:S04]  /*f4030*/  STL [R1+0x3f18], R56 ;  /* 0x003f183801007387 */ /* 0x000fe80000100800 */
[----:B------:R-:W-:Y:S04]  /*f4040*/  STL [R1+0x3f44], R57 ;  /* 0x003f443901007387 */ /* 0x000fe80000100800 */
[----:B------:R0:W-:Y:S04]  /*f4050*/  STL [R1+0x3f08], R27 ;  /* 0x003f081b01007387 */ /* 0x0001e80000100800 */
[----:B------:R-:W-:Y:S04]  /*f4060*/  STL [R1+0x3f10], R58 ;  /* 0x003f103a01007387 */ /* 0x000fe80000100800 */
[----:B0-----:R-:W3:Y:S01]  /*f4070*/  LDL.LU R27, [R1+0x3f14] ;  /* 0x003f1400011b7983 */ /* 0x001ee20000300800 */
[----:B------:R-:W-:-:S02]  /*f4080*/  IADD3.X R60, PT, PT, R60, UR46, RZ, P4, !PT ;  /* 0x0000002e3c3c7c10 */ /* 0x000fc4000a7fe4ff */
[----:B------:R-:W-:Y:S02]  /*f4090*/  IADD3 R61, P4, PT, R61, UR24, RZ ;  /* 0x000000183d3d7c10 */ /* 0x000fe4000ff9e0ff */
[----:B------:R-:W-:Y:S01]  /*f40a0*/  IADD3.X R28, PT, PT, R28, UR46, RZ, P3, !PT ;  /* 0x0000002e1c1c7c10 */ /* 0x000fe20009ffe4ff */
[----:B------:R-:W-:Y:S04]  /*f40b0*/  STL [R1+0x3f3c], R59 ;  /* 0x003f3c3b01007387 */ /* 0x000fe80000100800 */
[----:B------:R-:W-:Y:S01]  /*f40c0*/  STL [R1+0x3f34], R60 ;  /* 0x003f343c01007387 */ /* 0x000fe20000100800 */
[----:B----4-:R-:W-:Y:S02]  /*f40d0*/  IADD3 R30, P3, PT, R30, UR24, RZ ;  /* 0x000000181e1e7c10 */ /* 0x010fe4000ff7e0ff */
[----:B------:R-:W-:Y:S01]  /*f40e0*/  IADD3.X R31, PT, PT, R31, UR46, RZ, P2, !PT ;  /* 0x0000002e1f1f7c10 */ /* 0x000fe200097fe4ff */
[----:B------:R-:W-:Y:S01]  /*f40f0*/  STL [R1+0x3f00], R61 ;  /* 0x003f003d01007387 */ /* 0x000fe20000100800 */
[----:B------:R-:W-:-:S03]  /*f4100*/  IADD3 R24, P2, PT, R24, UR24, RZ ;  /* 0x0000001818187c10 */ /* 0x000fc6000ff5e0ff */
[----:B------:R-:W-:Y:S04]  /*f4110*/  STL [R1+0x3f2c], R28 ;  /* 0x003f2c1c01007387 */ /* 0x000fe80000100800 */
[----:B------:R-:W-:Y:S04]  /*f4120*/  STL [R1+0x3ef8], R30 ;  /* 0x003ef81e01007387 */ /* 0x000fe80000100800 */
[----:B------:R-:W4:Y:S04]  /*f4130*/  LDL.LU R2, [R1+0x3ee0] ;  /* 0x003ee00001027983 */ /* 0x000f280000300800 */
[----:B------:R-:W-:Y:S04]  /*f4140*/  STL [R1+0x3f24], R31 ;  /* 0x003f241f01007387 */ /* 0x000fe80000100800 */
[----:B------:R-:W4:Y:S01]  /*f4150*/  LDL.LU R3, [R1+0x3f0c] ;  /* 0x003f0c0001037983 */ /* 0x000f220000300800 */
[----:B------:R-:W-:-:S03]  /*f4160*/  IADD3.X R25, PT, PT, R25, UR46, RZ, P1, !PT ;  /* 0x0000002e19197c10 */ /* 0x000fc60008ffe4ff */
        /* <DEDUP_REMOVED lines=88> */
[----:B------:R-:W-:Y:S04]  /*f46f0*/  STL [R1+0x3eac], R30 ;  /* 0x003eac1e01007387 */ /* 0x000fe80000100800 */
[----:B------:R-:W3:Y:S01]  /*f4700*/  LDL.LU R2, [R1+0x3e94] ;  /* 0x003e940001027983 */ /* 0x000ee20000300800 */
[----:B------:R-:W-:-:S03]  /*f4710*/  IADD3 R27, P0, PT, R27, UR24, RZ ;  /* 0x000000181b1b7c10 */ /* 0x000fc6000ff1e0ff */
        /* <DEDUP_REMOVED lines=66> */
[----:B------:R-:W-:Y:S01]  /*f4b40*/  STL [R1+0x3e64], R52 ;  /* 0x003e643401007387 */ /* 0x000fe20000100800 */
[----:B----4-:R-:W-:Y:S02]  /*f4b50*/  IADD3 R56, P4, PT, R56, UR24, RZ ;  /* 0x0000001838387c10 */ /* 0x010fe4000ff9e0ff */
[----:B------:R-:W-:Y:S01]  /*f4b60*/  IADD3.X R57, PT, PT, R57, UR46, RZ, P3, !PT ;  /* 0x0000002e39397c10 */ /* 0x000fe20009ffe4ff */
[----:B------:R-:W-:Y:S01]  /*f4b70*/  STL [R1+0x3e5c], R53 ;  /* 0x003e5c3501007387 */ /* 0x000fe20000100800 */
[----:B------:R-:W-:-:S03]  /*f4b80*/  IADD3.X R59, PT, PT, R59, UR46, RZ, P2, !PT ;  /* 0x0000002e3b3b7c10 */ /* 0x000fc600097fe4ff */
        /* <DEDUP_REMOVED lines=112> */
[----:B------:R-:W-:Y:S04]  /*f5290*/  STL [R1+0x3db4], R30 ;  /* 0x003db41e01007387 */ /* 0x000fe80000100800 */
[----:B------:R-:W4:Y:S01]  /*f52a0*/  LDL.LU R2, [R1+0x3d9c] ;  /* 0x003d9c0001027983 */ /* 0x000f220000300800 */
[----:B------:R-:W-:-:S03]  /*f52b0*/  IADD3 R25, P4, PT, R25, UR24, RZ ;  /* 0x0000001819197c10 */ /* 0x000fc6000ff9e0ff */
        /* <DEDUP_REMOVED lines=264> */
[----:B------:R1:W-:Y:S04]  /*f6340*/  STL [R1+0x3c28], R58 ;  /* 0x003c283a01007387 */ /* 0x0003e80000100800 */
[----:B0-----:R-:W3:Y:S01]  /*f6350*/  LDL.LU R27, [R1+0x3c2c] ;  /* 0x003c2c00011b7983 */ /* 0x001ee20000300800 */
[----:B------:R-:W-:-:S02]  /*f6360*/  IADD3.X R60, PT, PT, R60, UR46, RZ, P2, !PT ;  /* 0x0000002e3c3c7c10 */ /* 0x000fc400097fe4ff */
[----:B------:R-:W-:Y:S02]  /*f6370*/  IADD3 R61, P2, PT, R61, UR24, RZ ;  /* 0x000000183d3d7c10 */ /* 0x000fe4000ff5e0ff */
[----:B------:R-:W-:Y:S01]  /*f6380*/  IADD3.X R28, PT, PT, R28, UR46, RZ, P1, !PT ;  /* 0x0000002e1c1c7c10 */ /* 0x000fe20008ffe4ff */
[----:B------:R0:W-:Y:S04]  /*f6390*/  STL [R1+0x3c54], R59 ;  /* 0x003c543b01007387 */ /* 0x0001e80000100800 */
[----:B------:R0:W-:Y:S01]  /*f63a0*/  STL [R1+0x3c4c], R60 ;  /* 0x003c4c3c01007387 */ /* 0x0001e20000100800 */
        /* <DEDUP_REMOVED lines=27> */
[----:B--2---:R-:W-:-:S05]  /*f6560*/  IADD3 R26, P6, PT, R26, UR24, RZ ;  /* 0x000000181a1a7c10 */ /* 0x004fca000ffde0ff */
[----:B------:R2:W-:Y:S04]  /*f6570*/  STL [R1+0x3c00], R26 ;  /* 0x003c001a01007387 */ /* 0x0005e80000100800 */
[----:B------:R-:W4:Y:S04]  /*f6580*/  LDL.LU R57, [R1+0x3be4] ;  /* 0x003be40001397983 */ /* 0x000f280000300800 */
[----:B-1----:R-:W4:Y:S04]  /*f6590*/  LDL.LU R58, [R1+0x3bb0] ;  /* 0x003bb000013a7983 */ /* 0x002f280000300800 */
[----:B0-----:R-:W4:Y:S04]  /*f65a0*/  LDL.LU R59, [R1+0x3bdc] ;  /* 0x003bdc00013b7983 */ /* 0x001f280000300800 */
[----:B------:R-:W4:Y:S04]  /*f65b0*/  LDL.LU R60, [R1+0x5c58] ;  /* 0x005c5800013c7983 */ /* 0x000f280000300800 */
[----:B--2---:R-:W2:Y:S04]  /*f65c0*/  LDL.LU R26, [R1+0x3bd4] ;  /* 0x003bd400011a7983 */ /* 0x004ea80000300800 */
        /* <DEDUP_REMOVED lines=11> */
[----:B------:R-:W-:Y:S01]  /*f6680*/  IADD3 R42, P4, PT, R42, UR24, RZ ;  /* 0x000000182a2a7c10 */ /* 0x000fe2000ff9e0ff */
        /* <DEDUP_REMOVED lines=16> */
[----:B------:R-:W-:Y:S04]  /*f6790*/  STL [R1+0x3c0c], R47 ;  /* 0x003c0c2f01007387 */ /* 0x000fe80000100800 */
[----:B------:R-:W-:Y:S04]  /*f67a0*/  STL [R1+0x3bd8], R48 ;  /* 0x003bd83001007387 */ /* 0x000fe80000100800 */
[----:B------:R-:W-:Y:S04]  /*f67b0*/  STL [R1+0x3c04], R49 ;  /* 0x003c043101007387 */ /* 0x000fe80000100800 */
[----:B------:R-:W-:Y:S04]  /*f67c0*/  STL [R1+0x3bd0], R50 ;  /* 0x003bd03201007387 */ /* 0x000fe80000100800 */
[----:B------:R0:W-:Y:S02]  /*f67d0*/  STL [R1+0x3bf4], R56 ;  /* 0x003bf43801007387 */ /* 0x0001e40000100800 */
[----:B0-----:R-:W0:Y:S01]  /*f67e0*/  LDC R56, c[0x0][0x3ac] ;  /* 0x0000eb00ff387b82 */ /* 0x001e220000000800 */
[----:B------:R-:W-:-:S02]  /*f67f0*/  IADD3.X R51, PT, PT, R51, UR46, RZ, P6, !PT ;  /* 0x0000002e33337c10 */ /* 0x000fc4000b7fe4ff */
[----:B------:R-:W-:Y:S02]  /*f6800*/  IADD3 R52, P6, PT, R52, UR24, RZ ;  /* 0x0000001834347c10 */ /* 0x000fe4000ffde0ff */
[----:B------:R-:W-:Y:S02]  /*f6810*/  IADD3 R53, P5, PT, R53, UR24, RZ ;  /* 0x0000001835357c10 */ /* 0x000fe4000ffbe0ff */
[----:B------:R-:W-:Y:S02]  /*f6820*/  IADD3.X R54, PT, PT, R54, UR46, RZ, P4, !PT ;  /* 0x0000002e36367c10 */ /* 0x000fe4000a7fe4ff */
[----:B------:R-:W-:Y:S01]  /*f6830*/  IADD3 R55, P4, PT, R55, UR24, RZ ;  /* 0x0000001837377c10 */ /* 0x000fe2000ff9e0ff */
[----:B------:R-:W-:Y:S04]  /*f6840*/  STL [R1+0x3bfc], R51 ;  /* 0x003bfc3301007387 */ /* 0x000fe80000100800 */
[----:B------:R-:W-:Y:S04]  /*f6850*/  STL [R1+0x3bc8], R52 ;  /* 0x003bc83401007387 */ /* 0x000fe80000100800 */
[----:B------:R-:W-:Y:S04]  /*f6860*/  STL [R1+0x3bc0], R53 ;  /* 0x003bc03501007387 */ /* 0x000fe80000100800 */
[----:B------:R-:W-:Y:S04]  /*f6870*/  STL [R1+0x3bec], R54 ;  /* 0x003bec3601007387 */ /* 0x000fe80000100800 */
[----:B------:R-:W-:Y:S01]  /*f6880*/  STL [R1+0x3bb8], R55 ;  /* 0x003bb83701007387 */ /* 0x000fe20000100800 */
[----:B0-----:R-:W-:Y:S01]  /*f6890*/  IMAD.SHL.U32 R3, R56, 0x40, RZ ;  /* 0x0000004038037824 */ /* 0x001fe200078e00ff */
[----:B------:R-:W-:-:S02]  /*f68a0*/  IADD3.X R57, PT, PT, R57, UR46, RZ, P3, !PT ;  /* 0x0000002e39397c10 */ /* 0x000fc40009ffe4ff */
[----:B------:R-:W-:Y:S02]  /*f68b0*/  IADD3 R58, P3, PT, R58, UR24, RZ ;  /* 0x000000183a3a7c10 */ /* 0x000fe4000ff7e0ff */
[----:B------:R-:W-:Y:S02]  /*f68c0*/  IADD3.X R59, PT, PT, R59, UR46, RZ, P2, !PT ;  /* 0x0000002e3b3b7c10 */ /* 0x000fe400097fe4ff */
[----:B------:R-:W-:Y:S01]  /*f68d0*/  IADD3 R60, P2, PT, R3, R60, RZ ;  /* 0x0000003c033c7210 */ /* 0x000fe20007f5e0ff */
[----:B------:R-:W-:Y:S01]  /*f68e0*/  STL [R1+0x3be4], R57 ;  /* 0x003be43901007387 */ /* 0x000fe20000100800 */
[----:B--2---:R-:W-:-:S03]  /*f68f0*/  IADD3.X R26, PT, PT, R26, UR46, RZ, P1, !PT ;  /* 0x0000002e1a1a7c10 */ /* 0x004fc60008ffe4ff */
[----:B------:R-:W-:Y:S01]  /*f6900*/  STL [R1+0x3bb0], R58 ;  /* 0x003bb03a01007387 */ /* 0x000fe20000100800 */
[C---:B------:R-:W-:Y:S02]  /*f6910*/  IADD3 R61, P1, PT, R3.reuse, R61, RZ ;  /* 0x0000003d033d7210 */ /* 0x040fe40007f3e0ff */
[----:B------:R-:W-:Y:S02]  /*f6920*/  IADD3.X R28, PT, PT, R28, UR46, RZ, P0, !PT ;  /* 0x0000002e1c1c7c10 */ /* 0x000fe400087fe4ff */
[----:B------:R-:W-:Y:S01]  /*f6930*/  IADD3 R30, P0, PT, R3, R30, RZ ;  /* 0x0000001e031e7210 */ /* 0x000fe20007f1e0ff */
[----:B------:R0:W-:Y:S04]  /*f6940*/  STL [R1+0x3bd4], R26 ;  /* 0x003bd41a01007387 */ /* 0x0001e80000100800 */
[----:B------:R1:W-:Y:S04]  /*f6950*/  STL [R1+0x3bdc], R59 ;  /* 0x003bdc3b01007387 */ /* 0x0003e80000100800 */
[----:B0-----:R-:W2:Y:S01]  /*f6960*/  LDL.LU R26, [R1+0x3bb4] ;  /* 0x003bb400011a7983 */ /* 0x001ea20000300800 */
[----:B---3--:R-:W-:-:S03]  /*f6970*/  IADD3.X R31, PT, PT, R31, UR46, RZ, P6, !PT ;  /* 0x0000002e1f1f7c10 */ /* 0x008fc6000b7fe4ff */
[----:B------:R0:W-:Y:S04]  /*f6980*/  STL [R1+0x5c58], R60 ;  /* 0x005c583c01007387 */ /* 0x0001e80000100800 */
[----:B------:R3:W-:Y:S01]  /*f6990*/  STL [R1+0x5c54], R61 ;  /* 0x005c543d01007387 */ /* 0x0007e20000100800 */
[----:B------:R-:W-:-:S03]  /*f69a0*/  IADD3 R24, P6, PT, R3, R24, RZ ;  /* 0x0000001803187210 */ /* 0x000fc60007fde0ff */
[----:B------:R-:W-:Y:S01]  /*f69b0*/  STL [R1+0x3bcc], R28 ;  /* 0x003bcc1c01007387 */ /* 0x000fe20000100800 */
[----:B------:R-:W-:-:S03]  /*f69c0*/  IADD3.X R25, PT, PT, R25, UR46, RZ, P5, !PT ;  /* 0x0000002e19197c10 */ /* 0x000fc6000affe4ff */
[----:B------:R-:W-:Y:S04]  /*f69d0*/  STL [R1+0x5c50], R30 ;  /* 0x005c501e01007387 */ /* 0x000fe80000100800 */
[----:B------:R-:W-:Y:S04]  /*f69e0*/  STL [R1+0x3bc4], R31 ;  /* 0x003bc41f01007387 */ /* 0x000fe80000100800 */
[----:B------:R-:W4:Y:S01]  /*f69f0*/  LDL.LU R4, [R1+0x5c44] ;  /* 0x005c440001047983 */ /* 0x000f220000300800 */
[----:B------:R-:W-:-:S03]  /*f6a00*/  IADD3 R27, P5, PT, R3, R27, RZ ;  /* 0x0000001b031b7210 */ /* 0x000fc60007fbe0ff */
        /* <DEDUP_REMOVED lines=22> */
[----:B0-----:R-:W4:Y:S04]  /*f6b70*/  LDL.LU R60, [R1+0x5bf8] ;  /* 0x005bf800013c7983 */ /* 0x001f280000300800 */
[----:B---3--:R-:W3:Y:S04]  /*f6b80*/  LDL.LU R61, [R1+0x5c24] ;  /* 0x005c2400013d7983 */ /* 0x008ee80000300800 */
[----:B------:R-:W3:Y:S04]  /*f6b90*/  LDL.LU R27, [R1+0x5bf0] ;  /* 0x005bf000011b7983 */ /* 0x000ee80000300800 */
[----:B------:R-:W3:Y:S04]  /*f6ba0*/  LDL.LU R28, [R1+0x5c1c] ;  /* 0x005c1c00011c7983 */ /* 0x000ee80000300800 */
[----:B------:R-:W3:Y:S04]  /*f6bb0*/  LDL.LU R30, [R1+0x5be8] ;  /* 0x005be800011e7983 */ /* 0x000ee80000300800 */
[----:B------:R-:W3:Y:S01]  /*f6bc0*/  LDL.LU R31, [R1+0x5c14] ;  /* 0x005c1400011f7983 */ /* 0x000ee20000300800 */
[----:B------:R-:W-:-:S02]  /*f6bd0*/  SHF.R.S32.HI R2, RZ, 0x1f, R3 ;  /* 0x0000001fff027819 */ /* 0x000fc40000011403 */
[----:B--2---:R-:W-:-:S05]  /*f6be0*/  IADD3.X R26, PT, PT, R26, UR46, RZ, P4, !PT ;  /* 0x0000002e1a1a7c10 */ /* 0x004fca000a7fe4ff */
[----:B------:R0:W-:Y:S04]  /*f6bf0*/  STL [R1+0x3bb4], R26 ;  /* 0x003bb41a01007387 */ /* 0x0001e80000100800 */
[----:B------:R-:W2:Y:S04]  /*f6c00*/  LDL.LU R24, [R1+0x5be0] ;  /* 0x005be00001187983 */ /* 0x000ea80000300800 */
[----:B------:R-:W2:Y:S01]  /*f6c10*/  LDL.LU R25, [R1+0x5c0c] ;  /* 0x005c0c0001197983 */ /* 0x000ea20000300800 */
[----:B----4-:R-:W-:Y:S02]  /*f6c20*/  IADD3 R4, P4, PT, R3, R4, RZ ;  /* 0x0000000403047210 */ /* 0x010fe40007f9e0ff */
[----:B------:R-:W-:Y:S01]  /*f6c30*/  IADD3.X R5, PT, PT, R5, UR46, RZ, P3, !PT ;  /* 0x0000002e05057c10 */ /* 0x000fe20009ffe4ff */
[----:B0-----:R-:W4:Y:S01]  /*f6c40*/  LDL.LU R26, [R1+0x5bd8] ;  /* 0x005bd800011a7983 */ /* 0x001f220000300800 */
[C---:B------:R-:W-:Y:S01]  /*f6c50*/  IADD3 R42, P3, PT, R3.reuse, R42, RZ ;  /* 0x0000002a032a7210 */ /* 0x040fe20007f7e0ff */
[C---:B------:R-:W-:Y:S01]  /*f6c60*/  IMAD.X R43, R2.reuse, 0x1, R43, P2 ;  /* 0x00000001022b7824 */ /* 0x040fe200010e062b */
[----:B------:R-:W-:Y:S01]  /*f6c70*/  IADD3 R44, P2, PT, R3, R44, RZ ;  /* 0x0000002c032c7210 */ /* 0x000fe20007f5e0ff */
[----:B------:R-:W-:Y:S01]  /*f6c80*/  STL [R1+0x5c44], R4 ;  /* 0x005c440401007387 */ /* 0x000fe20000100800 */
[----:B------:R-:W-:-:S03]  /*f6c90*/  IMAD.X R45, R2, 0x1, R45, P1 ;  /* 0x00000001022d7824 */ /* 0x000fc600008e062d */
[----:B------:R-:W-:Y:S01]  /*f6ca0*/  STL [R1+0x3bac], R5 ;  /* 0x003bac0501007387 */ /* 0x000fe20000100800 */
[----:B------:R-:W-:-:S03]  /*f6cb0*/  IADD3 R46, P1, PT, R3, R46, RZ ;  /* 0x0000002e032e7210 */ /* 0x000fc60007f3e0ff */
        /* <DEDUP_REMOVED lines=25> */
[C---:B------:R-:W-:Y:S02]  /*f6e50*/  IMAD.X R59, R2.reuse, 0x1, R59, P1 ;  /* 0x00000001023b7824 */ /* 0x040fe400008e063b */
[----:B---3--:R-:W-:Y:S01]  /*f6e60*/  IMAD.X R61, R2, 0x1, R61, P0 ;  /* 0x00000001023d7824 */ /* 0x008fe200000e063d */
[----:B------:R-:W-:Y:S01]  /*f6e70*/  STL [R1+0x5c3c], R55 ;  /* 0x005c3c3701007387 */ /* 0x000fe20000100800 */
[----:B------:R-:W-:-:S03]  /*f6e80*/  IADD3 R27, P0, PT, R3, R27, RZ ;  /* 0x0000001b031b7210 */ /* 0x000fc60007f1e0ff */
[----:B------:R-:W-:Y:S01]  /*f6e90*/  STL [R1+0x5c08], R56 ;  /* 0x005c083801007387 */ /* 0x000fe20000100800 */
[----:B------:R-:W-:-:S03]  /*f6ea0*/  IADD3 R60, P1, PT, R3, R60, RZ ;  /* 0x0000003c033c7210 */ /* 0x000fc60007f3e0ff */
[----:B------:R-:W-:Y:S04]  /*f6eb0*/  STL [R1+0x5c34], R57 ;  /* 0x005c343901007387 */ /* 0x000fe80000100800 */
[----:B------:R-:W-:Y:S04]  /*f6ec0*/  STL [R1+0x5c00], R58 ;  /* 0x005c003a01007387 */ /* 0x000fe80000100800 */
[----:B------:R-:W-:Y:S04]  /*f6ed0*/  STL [R1+0x5c2c], R59 ;  /* 0x005c2c3b01007387 */ /* 0x000fe80000100800 */
[----:B------:R0:W-:Y:S04]  /*f6ee0*/  STL [R1+0x5bf0], R27 ;  /* 0x005bf01b01007387 */ /* 0x0001e80000100800 */
[----:B------:R1:W-:Y:S04]  /*f6ef0*/  STL [R1+0x5bf8], R60 ;  /* 0x005bf83c01007387 */ /* 0x0003e80000100800 */
[----:B0-----:R-:W3:Y:S01]  /*f6f00*/  LDL.LU R27, [R1+0x5c04] ;  /* 0x005c0400011b7983 */ /* 0x001ee20000300800 */
[C---:B------:R-:W-:Y:S01]  /*f6f10*/  IMAD.X R28, R2.reuse, 0x1, R28, P6 ;  /* 0x00000001021c7824 */ /* 0x040fe200030e061c */
[C---:B------:R-:W-:Y:S01]  /*f6f20*/  IADD3 R30, P6, PT, R3.reuse, R30, RZ ;  /* 0x0000001e031e7210 */ /* 0x040fe20007fde0ff */
[C---:B------:R-:W-:Y:S01]  /*f6f30*/  IMAD.X R31, R2.reuse, 0x1, R31, P5 ;  /* 0x00000001021f7824 */ /* 0x040fe200028e061f */
[----:B------:R0:W-:Y:S04]  /*f6f40*/  STL [R1+0x5c24], R61 ;  /* 0x005c243d01007387 */ /* 0x0001e80000100800 */
[----:B------:R-:W-:Y:S04]  /*f6f50*/  STL [R1+0x5c1c], R28 ;  /* 0x005c1c1c01007387 */ /* 0x000fe80000100800 */
[----:B------:R-:W-:Y:S04]  /*f6f60*/  STL [R1+0x5be8], R30 ;  /* 0x005be81e01007387 */ /* 0x000fe80000100800 */
[----:B------:R-:W-:Y:S04]  /*f6f70*/  STL [R1+0x5c14], R31 ;  /* 0x005c141f01007387 */ /* 0x000fe80000100800 */
[----:B------:R-:W3:Y:S01]  /*f6f80*/  LDL.LU R7, [R1+0x5bd0] ;  /* 0x005bd00001077983 */ /* 0x000ee20000300800 */
[----:B--2---:R-:W-:Y:S01]  /*f6f90*/  IADD3 R24, P5, PT, R3, R24, RZ ;  /* 0x0000001803187210 */ /* 0x004fe20007fbe0ff */
[----:B------:R-:W-:-:S04]  /*f6fa0*/  IMAD.X R25, R2, 0x1, R25, P4 ;  /* 0x0000000102197824 */ /* 0x000fc800020e0619 */
[----:B------:R-:W-:Y:S04]  /*f6fb0*/  STL [R1+0x5be0], R24 ;  /* 0x005be01801007387 */ /* 0x000fe80000100800 */
[----:B------:R-:W2:Y:S01]  /*f6fc0*/  LDL.LU R4, [R1+0x5bfc] ;  /* 0x005bfc0001047983 */ /* 0x000ea20000300800 */
[----:B----4-:R-:W-:-:S03]  /*f6fd0*/  IADD3 R26, P4, PT, R3, R26, RZ ;  /* 0x0000001a031a7210 */ /* 0x010fc60007f9e0ff */
        /* <DEDUP_REMOVED lines=23> */
[----:B------:R-:W4:Y:S04]  /*f7150*/  LDL.LU R26, [R1+0x5c5c] ;  /* 0x005c5c00011a7983 */ /* 0x000f280000300800 */
[----:B------:R-:W4:Y:S04]  /*f7160*/  LDL.LU R28, [R1+0x5b90] ;  /* 0x005b9000011c7983 */ /* 0x000f280000300800 */
[----:B------:R-:W4:Y:S04]  /*f7170*/  LDL.LU R30, [R1+0x438c] ;  /* 0x00438c00011e7983 */ /* 0x000f280000300800 */
[----:B------:R-:W4:Y:S01]  /*f7180*/  LDL.LU R31, [R1+0x5b88] ;  /* 0x005b8800011f7983 */ /* 0x000f220000300800 */
[----:B---3--:R-:W-:-:S05]  /*f7190*/  IMAD.X R27, R2, 0x1, R27, P3 ;  /* 0x00000001021b7824 */ /* 0x008fca00018e061b */
[----:B------:R0:W-:Y:S04]  /*f71a0*/  STL [R1+0x5c04], R27 ;  /* 0x005c041b01007387 */ /* 0x0001e80000100800 */
[----:B------:R-:W3:Y:S04]  /*f71b0*/  LDL.LU R24, [R1+0x4390] ;  /* 0x0043900001187983 */ /* 0x000ee80000300800 */
[----:B------:R-:W3:Y:S04]  /*f71c0*/  LDL.LU R25, [R1+0x5b80] ;  /* 0x005b800001197983 */ /* 0x000ee80000300800 */
[----:B0-----:R-:W3:Y:S01]  /*f71d0*/  LDL.LU R27, [R1+0x5bac] ;  /* 0x005bac00011b7983 */ /* 0x001ee20000300800 */
[----:B------:R-:W-:-:S05]  /*f71e0*/  IADD3 R7, P3, PT, R3, R7, RZ ;  /* 0x0000000703077210 */ /* 0x000fca0007f7e0ff */
[----:B------:R-:W-:Y:S01]  /*f71f0*/  STL [R1+0x5bd0], R7 ;  /* 0x005bd00701007387 */ /* 0x000fe20000100800 */
[----:B--2---:R-:W-:Y:S01]  /*f7200*/  IMAD.X R4, R2, 0x1, R4, P2 ;  /* 0x0000000102047824 */ /* 0x004fe200010e0604 */
[----:B----4-:R-:W-:-:S04]  /*f7210*/  IADD3 R5, P2, PT, R3, R5, RZ ;  /* 0x0000000503057210 */ /* 0x010fc80007f5e0ff */
[----:B------:R-:W-:Y:S01]  /*f7220*/  STL [R1+0x5bfc], R4 ;  /* 0x005bfc0401007387 */ /* 0x000fe20000100800 */
[C---:B------:R-:W-:Y:S01]  /*f7230*/  IMAD.X R42, R2.reuse, 0x1, R42, P1 ;  /* 0x00000001022a7824 */ /* 0x040fe200008e062a */
        /* <DEDUP_REMOVED lines=34> */
[----:B------:R-:W-:-:S03]  /*f7460*/  IMAD.X R60, R2, 0x1, R60, P6 ;  /* 0x00000001023c7824 */ /* 0x000fc600030e063c */
[----:B------:R-:W-:Y:S01]  /*f7470*/  STL [R1+0x5ba8], R57 ;  /* 0x005ba83901007387 */ /* 0x000fe20000100800 */
[----:B------:R-:W-:-:S03]  /*f7480*/  IADD3 R61, P6, PT, R3, R61, RZ ;  /* 0x0000003d033d7210 */ /* 0x000fc60007fde0ff */
[----:B------:R-:W-:Y:S04]  /*f7490*/  STL [R1+0x5bb4], R58 ;  /* 0x005bb43a01007387 */ /* 0x000fe80000100800 */
[----:B------:R-:W-:Y:S01]  /*f74a0*/  STL [R1+0x5ba0], R59 ;  /* 0x005ba03b01007387 */ /* 0x000fe20000100800 */
[----:B------:R-:W-:-:S03]  /*f74b0*/  IADD3 R28, P5, PT, R3, R28, RZ ;  /* 0x0000001c031c7210 */ /* 0x000fc60007fbe0ff */
[----:B------:R0:W-:Y:S01]  /*f74c0*/  STL [R1+0x5c5c], R26 ;  /* 0x005c5c1a01007387 */ /* 0x0001e20000100800 */
[----:B------:R-:W-:-:S03]  /*f74d0*/  IMAD.X R30, R2, 0x1, R30, P4 ;  /* 0x00000001021e7824 */ /* 0x000fc600020e061e */
[----:B------:R1:W-:Y:S01]  /*f74e0*/  STL [R1+0x5c64], R60 ;  /* 0x005c643c01007387 */ /* 0x0003e20000100800 */
[----:B------:R-:W-:-:S03]  /*f74f0*/  IADD3 R31, P4, PT, R3, R31, RZ ;  /* 0x0000001f031f7210 */ /* 0x000fc60007f9e0ff */
[----:B0-----:R-:W2:Y:S04]  /*f7500*/  LDL.LU R26, [R1+0x5b78] ;  /* 0x005b7800011a7983 */ /* 0x001ea80000300800 */
[----:B------:R0:W-:Y:S01]  /*f7510*/  STL [R1+0x5b98], R61 ;  /* 0x005b983d01007387 */ /* 0x0001e20000100800 */
[----:B---3--:R-:W-:-:S03]  /*f7520*/  IMAD.X R24, R2, 0x1, R24, P3 ;  /* 0x0000000102187824 */ /* 0x008fc600018e0618 */
[----:B------:R-:W-:Y:S01]  /*f7530*/  STL [R1+0x5b90], R28 ;  /* 0x005b901c01007387 */ /* 0x000fe20000100800 */
[----:B------:R-:W-:-:S03]  /*f7540*/  IADD3 R25, P3, PT, R3, R25, RZ ;  /* 0x0000001903197210 */ /* 0x000fc60007f7e0ff */
[----:B------:R-:W-:Y:S04]  /*f7550*/  STL [R1+0x438c], R30 ;  /* 0x00438c1e01007387 */ /* 0x000fe80000100800 */
[----:B------:R-:W-:Y:S04]  /*f7560*/  STL [R1+0x5b88], R31 ;  /* 0x005b881f01007387 */ /* 0x000fe80000100800 */
[----:B------:R-:W3:Y:S01]  /*f7570*/  LDL.LU R7, [R1+0x5ba4] ;  /* 0x005ba40001077983 */ /* 0x000ee20000300800 */
[----:B------:R-:W-:-:S03]  /*f7580*/  IMAD.X R27, R2, 0x1, R27, P2 ;  /* 0x00000001021b7824 */ /* 0x000fc600010e061b */
        /* <DEDUP_REMOVED lines=29> */
[----:B--2---:R-:W-:-:S05]  /*f7760*/  IADD3 R26, P2, PT, R3, R26, RZ ;  /* 0x0000001a031a7210 */ /* 0x004fca0007f5e0ff */
[----:B------:R0:W-:Y:S04]  /*f7770*/  STL [R1+0x5b78], R26 ;  /* 0x005b781a01007387 */ /* 0x0001e80000100800 */
[----:B------:R-:W2:Y:S04]  /*f7780*/  LDL.LU R24, [R1+0x5b08] ;  /* 0x005b080001187983 */ /* 0x000ea80000300800 */
[----:B------:R-:W2:Y:S01]  /*f7790*/  LDL.LU R25, [R1+0x5b34] ;  /* 0x005b340001197983 */ /* 0x000ea20000300800 */
[C---:B---3--:R-:W-:Y:S01]  /*f77a0*/  IMAD.X R7, R2.reuse, 0x1, R7, P1 ;  /* 0x0000000102077824 */ /* 0x048fe200008e0607 */
[C---:B----4-:R-:W-:Y:S01]  /*f77b0*/  IADD3 R4, P1, PT, R3.reuse, R4, RZ ;  /* 0x0000000403047210 */ /* 0x050fe20007f3e0ff */
[C---:B------:R-:W-:Y:S01]  /*f77c0*/  IMAD.X R5, R2.reuse, 0x1, R5, P0 ;  /* 0x0000000102057824 */ /* 0x040fe200000e0605 */
[----:B0-----:R-:W3:Y:S01]  /*f77d0*/  LDL.LU R26, [R1+0x5b00] ;  /* 0x005b0000011a7983 */ /* 0x001ee20000300800 */
[----:B------:R-:W-:Y:S01]  /*f77e0*/  IADD3 R42, P0, PT, R3, R42, RZ ;  /* 0x0000002a032a7210 */ /* 0x000fe20007f1e0ff */
[----:B------:R-:W-:-:S02]  /*f77f0*/  IMAD.X R43, R2, 0x1, R43, P6 ;  /* 0x00000001022b7824 */ /* 0x000fc400030e062b */
        /* <DEDUP_REMOVED lines=32> */
[----:B------:R-:W-:Y:S01]  /*f7a00*/  IMAD.X R61, R2, 0x1, R61, P4 ;  /* 0x00000001023d7824 */ /* 0x000fe200020e063d */
        /* <DEDUP_REMOVED lines=9> */
[----:B0-----:R-:W4:Y:S01]  /*f7aa0*/  LDL.LU R27, [R1+0x5b2c] ;  /* 0x005b2c00011b7983 */ /* 0x001f220000300800 */
[C---:B------:R-:W-:Y:S01]  /*f7ab0*/  IMAD.X R28, R2.reuse, 0x1, R28, P3 ;  /* 0x00000001021c7824 */ /* 0x040fe200018e061c */
[C---:B------:R-:W-:Y:S01]  /*f7ac0*/  IADD3 R30, P3, PT, R3.reuse, R30, RZ ;  /* 0x0000001e031e7210 */ /* 0x040fe20007f7e0ff */
[C---:B------:R-:W-:Y:S01]  /*f7ad0*/  IMAD.X R31, R2.reuse, 0x1, R31, P2 ;  /* 0x00000001021f7824 */ /* 0x040fe200010e061f */
[----:B------:R0:W-:Y:S04]  /*f7ae0*/  STL [R1+0x5b4c], R61 ;  /* 0x005b4c3d01007387 */ /* 0x0001e80000100800 */
[----:B------:R-:W-:Y:S04]  /*f7af0*/  STL [R1+0x5b44], R28 ;  /* 0x005b441c01007387 */ /* 0x000fe80000100800 */
[----:B------:R-:W-:Y:S04]  /*f7b00*/  STL [R1+0x5b10], R30 ;  /* 0x005b101e01007387 */ /* 0x000fe80000100800 */
[----:B------:R-:W-:Y:S04]  /*f7b10*/  STL [R1+0x5b3c], R31 ;  /* 0x005b3c1f01007387 */ /* 0x000fe80000100800 */
[----:B------:R-:W4:Y:S01]  /*f7b20*/  LDL.LU R7, [R1+0x5af8] ;  /* 0x005af80001077983 */ /* 0x000f220000300800 */
[----:B--2---:R-:W-:Y:S01]  /*f7b30*/  IADD3 R24, P2, PT, R3, R24, RZ ;  /* 0x0000001803187210 */ /* 0x004fe20007f5e0ff */
[----:B------:R-:W-:-:S04]  /*f7b40*/  IMAD.X R25, R2, 0x1, R25, P1 ;  /* 0x0000000102197824 */ /* 0x000fc800008e0619 */
[----:B------:R-:W-:Y:S04]  /*f7b50*/  STL [R1+0x5b08], R24 ;  /* 0x005b081801007387 */ /* 0x000fe80000100800 */
[----:B------:R-:W2:Y:S01]  /*f7b60*/  LDL.LU R4, [R1+0x5b24] ;  /* 0x005b240001047983 */ /* 0x000ea20000300800 */
[----:B---3--:R-:W-:-:S03]  /*f7b70*/  IADD3 R26, P1, PT, R3, R26, RZ ;  /* 0x0000001a031a7210 */ /* 0x008fc60007f3e0ff */
        /* <DEDUP_REMOVED lines=22> */
[----:B0-----:R-:W3:Y:S04]  /*f7ce0*/  LDL.LU R61, [R1+0x5aa0] ;  /* 0x005aa000013d7983 */ /* 0x001ee80000300800 */
[----:B------:R-:W3:Y:S04]  /*f7cf0*/  LDL.LU R26, [R1+0x5acc] ;  /* 0x005acc00011a7983 */ /* 0x000ee80000300800 */
[----:B------:R-:W3:Y:S04]  /*f7d00*/  LDL.LU R28, [R1+0x5a98] ;  /* 0x005a9800011c7983 */ /* 0x000ee80000300800 */
[----:B------:R-:W3:Y:S04]  /*f7d10*/  LDL.LU R30, [R1+0x5ac4] ;  /* 0x005ac400011e7983 */ /* 0x000ee80000300800 */
[----:B------:R-:W3:Y:S01]  /*f7d20*/  LDL.LU R31, [R1+0x5a90] ;  /* 0x005a9000011f7983 */ /* 0x000ee20000300800 */
[----:B----4-:R-:W-:-:S05]  /*f7d30*/  IMAD.X R27, R2, 0x1, R27, P0 ;  /* 0x00000001021b7824 */ /* 0x010fca00000e061b */
[----:B------:R0:W-:Y:S04]  /*f7d40*/  STL [R1+0x5b2c], R27 ;  /* 0x005b2c1b01007387 */ /* 0x0001e80000100800 */
[----:B------:R-:W4:Y:S04]  /*f7d50*/  LDL.LU R24, [R1+0x5abc] ;  /* 0x005abc0001187983 */ /* 0x000f280000300800 */
[----:B------:R-:W4:Y:S04]  /*f7d60*/  LDL.LU R25, [R1+0x5a88] ;  /* 0x005a880001197983 */ /* 0x000f280000300800 */
[----:B0-----:R-:W4:Y:S01]  /*f7d70*/  LDL.LU R27, [R1+0x5ab4] ;  /* 0x005ab400011b7983 */ /* 0x001f220000300800 */
[----:B------:R-:W-:-:S05]  /*f7d80*/  IADD3 R7, P0, PT, R3, R7, RZ ;  /* 0x0000000703077210 */ /* 0x000fca0007f1e0ff */
[----:B------:R-:W-:Y:S01]  /*f7d90*/  STL [R1+0x5af8], R7 ;  /* 0x005af80701007387 */ /* 0x000fe20000100800 */
[----:B--2---:R-:W-:Y:S01]  /*f7da0*/  IMAD.X R4, R2, 0x1, R4, P6 ;  /* 0x0000000102047824 */ /* 0x004fe200030e0604 */
[----:B---3--:R-:W-:-:S04]  /*f7db0*/  IADD3 R5, P6, PT, R3, R5, RZ ;  /* 0x0000000503057210 */ /* 0x008fc80007fde0ff */
        /* <DEDUP_REMOVED lines=48> */
[----:B----4-:R-:W-:-:S03]  /*f80c0*/  IMAD.X R24, R2, 0x1, R24, P0 ;  /* 0x0000000102187824 */ /* 0x010fc600000e0618 */
[----:B------:R-:W-:Y:S01]  /*f80d0*/  STL [R1+0x5a98], R28 ;  /* 0x005a981c01007387 */ /* 0x000fe20000100800 */
[----:B------:R-:W-:-:S03]  /*f80e0*/  IADD3 R25, P0, PT, R3, R25, RZ ;  /* 0x0000001903197210 */ /* 0x000fc60007f1e0ff */
[----:B------:R-:W-:Y:S04]  /*f80f0*/  STL [R1+0x5ac4], R30 ;  /* 0x005ac41e01007387 */ /* 0x000fe80000100800 */
[----:B------:R-:W-:Y:S04]  /*f8100*/  STL [R1+0x5a90], R31 ;  /* 0x005a901f01007387 */ /* 0x000fe80000100800 */
[----:B------:R-:W3:Y:S04]  /*f8110*/  LDL.LU R7, [R1+0x5aac] ;  /* 0x005aac0001077983 */ /* 0x000ee80000300800 */
[----:B------:R-:W-:Y:S01]  /*f8120*/  STL [R1+0x5abc], R24 ;  /* 0x005abc1801007387 */ /* 0x000fe20000100800 */
[----:B------:R-:W-:-:S03]  /*f8130*/  IMAD.X R27, R2, 0x1, R27, P6 ;  /* 0x00000001021b7824 */ /* 0x000fc600030e061b */
        /* <DEDUP_REMOVED lines=5610> */
[----:B------:R-:W2:Y:S01]  /*10dfe0*/  LDL.LU R24, [R1+0x6330] ;  /* 0x0063300001187983 */ /* 0x000ea20000300800 */
[----:B---3--:R-:W-:-:S03]  /*10dff0*/  IMAD.X R7, R2, 0x1, R7, P6 ;  /* 0x0000000102077824 */ /* 0x008fc600030e0607 */
[----:B------:R-:W3:Y:S01]  /*10e000*/  LDL.LU R25, [R1+0x62d8] ;  /* 0x0062d80001197983 */ /* 0x000ee20000300800 */
[C---:B----4-:R-:W-:Y:S01]  /*10e010*/  IADD3 R4, P6, PT, R3.reuse, R4, RZ ;  /* 0x0000000403047210 */ /* 0x050fe20007fde0ff */
[C---:B------:R-:W-:Y:S02]  /*10e020*/  IMAD.X R5, R2.reuse, 0x1, R5, P5 ;  /* 0x0000000102057824 */ /* 0x040fe400028e0605 */
[----:B0-----:R-:W4:Y:S01]  /*10e030*/  LDL.LU R26, [R1+0x6344] ;  /* 0x00634400011a7983 */ /* 0x001f220000300800 */
[C---:B------:R-:W-:Y:S01]  /*10e040*/  IADD3 R42, P5, PT, R3.reuse, R42, RZ ;  /* 0x0000002a032a7210 */ /* 0x040fe20007fbe0ff */
[----:B------:R-:W-:Y:S02]  /*10e050*/  IMAD.X R43, R2, 0x1, R43, P4 ;  /* 0x00000001022b7824 */ /* 0x000fe400020e062b */
        /* <DEDUP_REMOVED lines=47> */
[----:B------:R0:W-:Y:S04]  /*10e350*/  STL [R1+0x62c8], R28 ;  /* 0x0062c81c01007387 */ /* 0x0001e80000100800 */
[----:B------:R0:W-:Y:S04]  /*10e360*/  STL [R1+0x6334], R30 ;  /* 0x0063341e01007387 */ /* 0x0001e80000100800 */
[----:B------:R0:W-:Y:S04]  /*10e370*/  STL [R1+0x62cc], R31 ;  /* 0x0062cc1f01007387 */ /* 0x0001e80000100800 */
[----:B------:R-:W4:Y:S01]  /*10e380*/  LDL.LU R7, [R1+0x6340] ;  /* 0x0063400001077983 */ /* 0x000f220000300800 */
[----:B--2---:R-:W-:Y:S01]  /*10e390*/  IADD3 R24, P0, PT, R3, R24, RZ ;  /* 0x0000001803187210 */ /* 0x004fe20007f1e0ff */
[----:B---3--:R-:W-:-:S04]  /*10e3a0*/  IMAD.X R25, R2, 0x1, R25, P6 ;  /* 0x0000000102197824 */ /* 0x008fc800030e0619 */
[----:B------:R2:W-:Y:S04]  /*10e3b0*/  STL [R1+0x6330], R24 ;  /* 0x0063301801007387 */ /* 0x0005e80000100800 */
[----:B------:R-:W3:Y:S01]  /*10e3c0*/  LDL.LU R4, [R1+0x62e8] ;  /* 0x0062e80001047983 */ /* 0x000ee20000300800 */
[----:B----4-:R-:W-:-:S03]  /*10e3d0*/  IADD3 R26, P6, PT, R3, R26, RZ ;  /* 0x0000001a031a7210 */ /* 0x010fc60007fde0ff */
[----:B------:R4:W-:Y:S04]  /*10e3e0*/  STL [R1+0x62d8], R25 ;  /* 0x0062d81901007387 */ /* 0x0009e80000100800 */
        /* <DEDUP_REMOVED lines=25> */
[----:B--2---:R-:W2:Y:S01]  /*10e580*/  LDL.LU R24, [R1+0x6358] ;  /* 0x0063580001187983 */ /* 0x004ea20000300800 */
[----:B------:R-:W-:-:S05]  /*10e590*/  IMAD.X R27, R2, 0x1, R27, P5 ;  /* 0x00000001021b7824 */ /* 0x000fca00028e061b */
[----:B------:R0:W-:Y:S04]  /*10e5a0*/  STL [R1+0x62dc], R27 ;  /* 0x0062dc1b01007387 */ /* 0x0001e80000100800 */
[----:B----4-:R-:W4:Y:S04]  /*10e5b0*/  LDL.LU R25, [R1+0x635c] ;  /* 0x00635c0001197983 */ /* 0x010f280000300800 */
[----:B------:R-:W4:Y:S04]  /*10e5c0*/  LDL.LU R26, [R1+0x6368] ;  /* 0x00636800011a7983 */ /* 0x000f280000300800 */
[----:B0-----:R-:W4:Y:S01]  /*10e5d0*/  LDL.LU R27, [R1+0x636c] ;  /* 0x00636c00011b7983 */ /* 0x001f220000300800 */
[----:B------:R-:W-:-:S05]  /*10e5e0*/  IADD3 R7, P5, PT, R3, R7, RZ ;  /* 0x0000000703077210 */ /* 0x000fca0007fbe0ff */
[----:B------:R0:W-:Y:S01]  /*10e5f0*/  STL [R1+0x6340], R7 ;  /* 0x0063400701007387 */ /* 0x0001e20000100800 */
[----:B---3--:R-:W-:Y:S01]  /*10e600*/  IMAD.X R4, R2, 0x1, R4, P4 ;  /* 0x0000000102047824 */ /* 0x008fe200020e0604 */
[----:B------:R-:W-:-:S04]  /*10e610*/  IADD3 R5, P4, PT, R3, R5, RZ ;  /* 0x0000000503057210 */ /* 0x000fc80007f9e0ff */
[----:B------:R0:W-:Y:S01]  /*10e620*/  STL [R1+0x62e8], R4 ;  /* 0x0062e80401007387 */ /* 0x0001e20000100800 */
[C---:B------:R-:W-:Y:S01]  /*10e630*/  IMAD.X R42, R2.reuse, 0x1, R42, P3 ;  /* 0x00000001022a7824 */ /* 0x040fe200018e062a */
[C---:B------:R-:W-:Y:S01]  /*10e640*/  IADD3 R43, P3, PT, R3.reuse, R43, RZ ;  /* 0x0000002b032b7210 */ /* 0x040fe20007f7e0ff */
[C---:B------:R-:W-:Y:S01]  /*10e650*/  IMAD.X R44, R2.reuse, 0x1, R44, P2 ;  /* 0x00000001022c7824 */ /* 0x040fe200010e062c */
[----:B------:R-:W-:Y:S01]  /*10e660*/  IADD3 R45, P2, PT, R3, R45, RZ ;  /* 0x0000002d032d7210 */ /* 0x000fe20007f5e0ff */
[----:B------:R0:W-:Y:S01]  /*10e670*/  STL [R1+0x6354], R5 ;  /* 0x0063540501007387 */ /* 0x0001e20000100800 */
[----:B------:R-:W-:-:S03]  /*10e680*/  IMAD.X R46, R2, 0x1, R46, P1 ;  /* 0x00000001022e7824 */ /* 0x000fc600008e062e */
[----:B------:R0:W-:Y:S01]  /*10e690*/  STL [R1+0x62ec], R42 ;  /* 0x0062ec2a01007387 */ /* 0x0001e20000100800 */
[----:B------:R-:W-:-:S03]  /*10e6a0*/  IADD3 R47, P1, PT, R3, R47, RZ ;  /* 0x0000002f032f7210 */ /* 0x000fc60007f3e0ff */
        /* <DEDUP_REMOVED lines=31> */
[----:B------:R-:W-:-:S03]  /*10e8a0*/  IMAD.X R30, R2, 0x1, R30, P6 ;  /* 0x00000001021e7824 */ /* 0x000fc600030e061e */
[----:B------:R0:W-:Y:S01]  /*10e8b0*/  STL [R1+0x6380], R59 ;  /* 0x0063803b01007387 */ /* 0x0001e20000100800 */
[----:B------:R-:W-:-:S03]  /*10e8c0*/  IMAD.X R31, R2, 0x1, R31, P5 ;  /* 0x00000001021f7824 */ /* 0x000fc600028e061f */
[----:B------:R0:W-:Y:S01]  /*10e8d0*/  STL [R1+0x6338], R60 ;  /* 0x0063383c01007387 */ /* 0x0001e20000100800 */
[----:B--2---:R-:W-:-:S03]  /*10e8e0*/  IMAD.X R24, R2, 0x1, R24, P4 ;  /* 0x0000000102187824 */ /* 0x004fc600020e0618 */
[----:B------:R0:W-:Y:S04]  /*10e8f0*/  STL [R1+0x6388], R61 ;  /* 0x0063883d01007387 */ /* 0x0001e80000100800 */
[----:B------:R0:W-:Y:S04]  /*10e900*/  STL [R1+0x633c], R28 ;  /* 0x00633c1c01007387 */ /* 0x0001e80000100800 */
[----:B------:R0:W-:Y:S04]  /*10e910*/  STL [R1+0x6348], R30 ;  /* 0x0063481e01007387 */ /* 0x0001e80000100800 */
[----:B------:R0:W-:Y:S04]  /*10e920*/  STL [R1+0x634c], R31 ;  /* 0x00634c1f01007387 */ /* 0x0001e80000100800 */
[----:B------:R0:W-:Y:S01]  /*10e930*/  STL [R1+0x6358], R24 ;  /* 0x0063581801007387 */ /* 0x0001e20000100800 */
[----:B----4-:R-:W-:-:S02]  /*10e940*/  IMAD.X R25, R2, 0x1, R25, P3 ;  /* 0x0000000102197824 */ /* 0x010fc400018e0619 */
[C---:B------:R-:W-:Y:S02]  /*10e950*/  IMAD.X R26, R2.reuse, 0x1, R26, P2 ;  /* 0x00000001021a7824 */ /* 0x040fe400010e061a */
[----:B------:R-:W-:-:S05]  /*10e960*/  IMAD.X R27, R2, 0x1, R27, P1 ;  /* 0x00000001021b7824 */ /* 0x000fca00008e061b */
[----:B------:R0:W-:Y:S04]  /*10e970*/  STL [R1+0x636c], R27 ;  /* 0x00636c1b01007387 */ /* 0x0001e80000100800 */
[----:B------:R0:W-:Y:S04]  /*10e980*/  STL [R1+0x635c], R25 ;  /* 0x00635c1901007387 */ /* 0x0001e80000100800 */
[----:B------:R0:W-:Y:S01]  /*10e990*/  STL [R1+0x6368], R26 ;  /* 0x0063681a01007387 */ /* 0x0001e20000100800 */
[----:B------:R-:W-:-:S13]  /*10e9a0*/  ISETP.NE.U32.AND P0, PT, R29, UR25, PT ;  /* 0x000000191d007c0c */ /* 0x000fda000bf05070 */
[----:B0-----:R-:W-:Y:S05]  /*10e9b0*/  @P0 BRA `(.L_x_1) ;  /* 0xfffff4bc00c40947 */ /* 0x001fea000383ffff */
.L_x_0:
[----:B------:R-:W2:Y:S01]  /*10e9c0*/  LDL.LU R13, [R1+0x65b8] ;  /* 0x0065b800010d7983 */ /* 0x000ea20000300800 */
[----:B------:R-:W2:Y:S03]  /*10e9d0*/  LDCU.64 UR30, c[0x0][0x398] ;  /* 0x00007300ff1e77ac */ /* 0x000ea60008000a00 */
[----:B------:R-:W3:Y:S01]  /*10e9e0*/  LDL.LU R9, [R1+0x65bc] ;  /* 0x0065bc0001097983 */ /* 0x000ee20000300800 */
[----:B------:R-:W3:Y:S03]  /*10e9f0*/  LDCU.64 UR32, c[0x0][0x398] ;  /* 0x00007300ff2077ac */ /* 0x000ee60008000a00 */
[----:B------:R-:W4:Y:S01]  /*10ea00*/  LDL.LU R15, [R1+0x4] ;  /* 0x00000400010f7983 */ /* 0x000f220000300800 */
[----:B------:R-:W0:Y:S03]  /*10ea10*/  LDCU.64 UR10, c[0x0][0x398] ;  /* 0x00007300ff0a77ac */ /* 0x000e260008000a00 */
[----:B------:R-:W0:Y:S01]  /*10ea20*/  LDL R11, [R1+0x260] ;  /* 0x00026000010b7983 */ /* 0x000e220000100800 */
[----:B------:R-:W1:Y:S03]  /*10ea30*/  LDCU UR15, c[0x0][0x398] ;  /* 0x00007300ff0f77ac */ /* 0x000e660008000800 */
[----:B------:R-:W1:Y:S01]  /*10ea40*/  LDL R8, [R1+0x264] ;  /* 0x0002640001087983 */ /* 0x000e620000100800 */
[----:B------:R-:W0:Y:S03]  /*10ea50*/  LDCU UR14, c[0x0][0x398] ;  /* 0x00007300ff0e77ac */ /* 0x000e260008000800 */
[----:B------:R-:W4:Y:S01]  /*10ea60*/  LDL R10, [R1+0x15c] ;  /* 0x00015c00010a7983 */ /* 0x000f220000100800 */
[----:B------:R-:W0:Y:S03]  /*10ea70*/  LDCU.64 UR8, c[0x0][0x398] ;  /* 0x00007300ff0877ac */ /* 0x000e260008000a00 */
[----:B------:R-:W4:Y:S01]  /*10ea80*/  LDL R12, [R1+0x158] ;  /* 0x00015800010c7983 */ /* 0x000f220000100800 */
[----:B------:R-:W0:Y:S01]  /*10ea90*/  S2UR UR7, SR_CgaCtaId ;  /* 0x00000000000779c3 */ /* 0x000e220000008800 */
[----:B------:R-:W0:Y:S02]  /*10eaa0*/  LDCU UR76, c[0x0][0x398] ;  /* 0x00007300ff4c77ac */ /* 0x000e240008000800 */
[----:B------:R-:W-:Y:S01]  /*10eab0*/  STL [R1+0x6968], R60 ;  /* 0x0069683c01007387 */ /* 0x000fe20000100800 */
[----:B------:R-:W0:Y:S01]  /*10eac0*/  LDCU UR29, c[0x0][0x398] ;  /* 0x00007300ff1d77ac */ /* 0x000e220008000800 */
[----:B------:R-:W0:Y:S01]  /*10ead0*/  LDCU UR28, c[0x0][0x398] ;  /* 0x00007300ff1c77ac */ /* 0x000e220008000800 */
[----:B------:R-:W-:Y:S01]  /*10eae0*/  UMOV UR6, 0x400 ;  /* 0x0000040000067882 */ /* 0x000fe20000000000 */
[----:B------:R-:W0:Y:S01]  /*10eaf0*/  LDCU UR12, c[0x0][0x398] ;  /* 0x00007300ff0c77ac */ /* 0x000e220008000800 */
        /* <DEDUP_REMOVED lines=55> */
[----:B--2---:R-:W-:-:S02]  /*10ee70*/  ISETP.GE.AND P1, PT, R13, UR31, PT ;  /* 0x0000001f0d007c0c */ /* 0x004fc4000bf26270 */
[----:B---3--:R-:W-:Y:S01]  /*10ee80*/  ISETP.GE.AND P0, PT, R9, UR33, PT ;  /* 0x0000002109007c0c */ /* 0x008fe2000bf06270 */
[----:B------:R-:W2:Y:S01]  /*10ee90*/  LDL.LU R13, [R1+0x65c0] ;  /* 0x0065c000010d7983 */ /* 0x000ea20000300800 */
[----:B----4-:R-:W-:-:S03]  /*10eea0*/  LOP3.LUT R15, R15, 0xffbfffff, RZ, 0xc0, !PT ;  /* 0xffbfffff0f0f7812 */ /* 0x010fc600078ec0ff */
[----:B------:R-:W3:Y:S01]  /*10eeb0*/  LDL.LU R9, [R1+0x65c4] ;  /* 0x0065c40001097983 */ /* 0x000ee20000300800 */
[----:B0-----:R-:W-:Y:S01]  /*10eec0*/  ULEA UR77, UR7, UR6, 0x18 ;  /* 0x00000006074d7291 */ /* 0x001fe2000f8ec0ff */
[----:B------:R-:W-:Y:S01]  /*10eed0*/  ISETP.LT.AND P4, PT, R11, UR10, !P1 ;  /* 0x0000000a0b007c0c */ /* 0x000fe2000cf81270 */
[----:B------:R-:W0:Y:S01]  /*10eee0*/  LDCU.64 UR6, c[0x0][0x398] ;  /* 0x00007300ff0677ac */ /* 0x000e220008000a00 */
[----:B-1----:R-:W-:Y:S01]  /*10eef0*/  ISETP.LT.AND P3, PT, R8, UR15, !P1 ;  /* 0x0000000f08007c0c */ /* 0x002fe2000cf61270 */
[----:B------:R-:W1:Y:S01]  /*10ef00*/  LDCU UR33, c[0x0][0x398] ;  /* 0x00007300ff2177ac */ /* 0x000e620008000800 */
[----:B------:R-:W-:Y:S01]  /*10ef10*/  ISETP.LT.AND P2, PT, R10, UR14, !P1 ;  /* 0x0000000e0a007c0c */ /* 0x000fe2000cf41270 */
[----:B------:R-:W-:Y:S01]  /*10ef20*/  IMAD.U32 R14, RZ, RZ, UR77 ;  /* 0x0000004dff0e7e24 */ /* 0x000fe2000f8e00ff */
[----:B------:R-:W4:Y:S07]  /*10ef30*/  LDCU.64 UR14, c[0x0][0x398] ;  /* 0x00007300ff0e77ac */ /* 0x000f2e0008000a00 */
[----:B------:R-:W-:Y:S01]  /*10ef40*/  @P4 LOP3.LUT R15, R15, 0x400000, RZ, 0xfc, !PT ;  /* 0x004000000f0f4812 */ /* 0x000fe200078efcff */
[----:B------:R-:W0:Y:S03]  /*10ef50*/  LDCU UR77, c[0x0][0x398] ;  /* 0x00007300ff4d77ac */ /* 0x000e260008000800 */
[----:B------:R-:W-:Y:S01]  /*10ef60*/  LOP3.LUT R15, R15, 0xffdfffff, RZ, 0xc0, !PT ;  /* 0xffdfffff0f0f7812 */ /* 0x000fe200078ec0ff */
[----:B------:R-:W0:Y:S03]  /*10ef70*/  LDCU UR31, c[0x0][0x398] ;  /* 0x00007300ff1f77ac */ /* 0x000e260008000800 */
[----:B------:R-:W-:-:S02]  /*10ef80*/  @P3 LOP3.LUT R15, R15, 0x200000, RZ, 0xfc, !PT ;  /* 0x002000000f0f3812 */ /* 0x000fc400078efcff */
[----:B------:R-:W-:Y:S02]  /*10ef90*/  ISETP.LT.AND P1, PT, R12, UR8, !P1 ;  /* 0x000000080c007c0c */ /* 0x000fe4000cf21270 */
[----:B------:R-:W-:-:S04]  /*10efa0*/  LOP3.LUT R15, R15, 0xffefffff, RZ, 0xc0, !PT ;  /* 0xffefffff0f0f7812 */ /* 0x000fc800078ec0ff */
[----:B------:R-:W-:Y:S02]  /*10efb0*/  @P2 LOP3.LUT R15, R15, 0x100000, RZ, 0xfc, !PT ;  /* 0x001000000f0f2812 */ /* 0x000fe400078efcff */
[----:B------:R-:W-:Y:S01]  /*10efc0*/  ISETP.LT.AND P3, PT, R11, UR76, !P0 ;  /* 0x0000004c0b007c0c */ /* 0x000fe2000c761270 */
[----:B------:R0:W-:Y:S01]  /*10efd0*/  STL [R1+0x5500], R14 ;  /* 0x0055000e01007387 */ /* 0x0001e20000100800 */
[----:B------:R-:W-:Y:S01]  /*10efe0*/  LOP3.LUT R15, R15, 0xfff7ffff, RZ, 0xc0, !PT ;  /* 0xfff7ffff0f0f7812 */ /* 0x000fe200078ec0ff */
[----:B------:R-:W0:Y:S01]  /*10eff0*/  LDCU UR76, c[0x0][0x398] ;  /* 0x00007300ff4c77ac */ /* 0x000e220008000800 */
[----:B------:R-:W-:Y:S01]  /*10f000*/  ISETP.LT.AND P2, PT, R8, UR29, !P0 ;  /* 0x0000001d08007c0c */ /* 0x000fe2000c741270 */
[----:B------:R-:W3:Y:S01]  /*10f010*/  LDL.LU R16, [R1+0x65c8] ;  /* 0x0065c80001107983 */ /* 0x000ee20000300800 */
[----:B------:R-:W-:-:S04]  /*10f020*/  @P1 LOP3.LUT R15, R15, 0x80000, RZ, 0xfc, !PT ;  /* 0x000800000f0f1812 */ /* 0x000fc800078efcff */
[----:B------:R-:W-:-:S04]  /*10f030*/  LOP3.LUT R15, R15, 0xfffbffff, RZ, 0xc0, !PT ;  /* 0xfffbffff0f0f7812 */ /* 0x000fc800078ec0ff */
[----:B------:R-:W-:Y:S02]  /*10f040*/  @P3 LOP3.LUT R15, R15, 0x40000, RZ, 0xfc, !PT ;  /* 0x000400000f0f3812 */ /* 0x000fe400078efcff */
[----:B------:R-:W-:Y:S01]  /*10f050*/  ISETP.LT.AND P1, PT, R10, UR28, !P0 ;  /* 0x0000001c0a007c0c */ /* 0x000fe2000c721270 */
[----:B------:R-:W2:Y:S01]  /*10f060*/  LDCU.64 UR28, c[0x0][0x398] ;  /* 0x00007300ff1c77ac */ /* 0x000ea20008000a00 */
[----:B------:R-:W-:-:S04]  /*10f070*/  LOP3.LUT R15, R15, 0xfffdffff, RZ, 0xc0, !PT ;  /* 0xfffdffff0f0f7812 */ /* 0x000fc800078ec0ff */
[----:B------:R-:W-:Y:S02]  /*10f080*/  @P2 LOP3.LUT R15, R15, 0x20000, RZ, 0xfc, !PT ;  /* 0x000200000f0f2812 */ /* 0x000fe400078efcff */
[----:B0-----:R-:W-:Y:S02]  /*10f090*/  ISETP.LT.AND P0, PT, R12, UR6, !P0 ;  /* 0x000000060c007c0c */ /* 0x001fe4000c701270 */
[----:B------:R-:W-:-:S04]  /*10f0a0*/  LOP3.LUT R15, R15, 0xfffeffff, RZ, 0xc0, !PT ;  /* 0xfffeffff0f0f7812 */ /* 0x000fc800078ec0ff */
[----:B------:R-:W-:-:S04]  /*10f0b0*/  @P1 LOP3.LUT R15, R15, 0x10000, RZ, 0xfc, !PT ;  /* 0x000100000f0f1812 */ /* 0x000fc800078efcff */
[----:B------:R-:W-:-:S04]  /*10f0c0*/  LOP3.LUT R15, R15, 0xffff7fff, RZ, 0xc0, !PT ;  /* 0xffff7fff0f0f7812 */ /* 0x000fc800078ec0ff */
[----:B------:R-:W-:-:S04]  /*10f0d0*/  @P0 LOP3.LUT R15, R15, 0x8000, RZ, 0xfc, !PT ;  /* 0x000080000f0f0812 */ /* 0x000fc800078efcff */
[----:B------:R-:W-:Y:S02]  /*10f0e0*/  LOP3.LUT R15, R15, 0xffffbfff, RZ, 0xc0, !PT ;  /* 0xffffbfff0f0f7812 */ /* 0x000fe400078ec0ff */
[----:B-----5:R-:W-:Y:S02]  /*10f0f0*/  LOP3.LUT R0, R0, 0x7fffffff, RZ, 0xc0, !PT ;  /* 0x7fffffff00007812 */ /* 0x020fe400078ec0ff */
[----:B------:R-:W-:Y:S02]  /*10f100*/  LOP3.LUT R2, R2, 0x7fffffff, RZ, 0xc0, !PT ;  /* 0x7fffffff02027812 */ /* 0x000fe400078ec0ff */
[----:B------:R-:W-:Y:S02]  /*10f110*/  LOP3.LUT R3, R3, 0x7fffffff, RZ, 0xc0, !PT ;  /* 0x7fffffff03037812 */ /* 0x000fe400078ec0ff */
[----:B------:R-:W-:Y:S02]  /*10f120*/  LOP3.LUT R4, R4, 0x7fffffff, RZ, 0xc0, !PT ;  /* 0x7fffffff04047812 */ /* 0x000fe400078ec0ff */
[----:B------:R-:W-:-:S02]  /*10f130*/  LOP3.LUT R5, R5, 0x7fffffff, RZ, 0xc0, !PT ;  /* 0x7fffffff05057812 */ /* 0x000fc400078ec0ff */
[----:B------:R-:W-:Y:S02]  /*10f140*/  LOP3.LUT R6, R6, 0x7fffffff, RZ, 0xc0, !PT ;  /* 0x7fffffff06067812 */ /* 0x000fe400078ec0ff */
[----:B------:R-:W-:Y:S02]  /*10f150*/  LOP3.LUT R7, R7, 0x7fffffff, RZ, 0xc0, !PT ;  /* 0x7fffffff07077812 */ /* 0x000fe400078ec0ff */
[----:B------:R-:W-:Y:S01]  /*10f160*/  LOP3.LUT R59, R59, 0x7fffffff, RZ, 0xc0, !PT ;  /* 0x7fffffff3b3b7812 */ /* 0x000fe200078ec0ff */
[----:B------:R-:W-:Y:S01]  /*10f170*/  BAR.SYNC.DEFER_BLOCKING 0x0 ;  /* 0x0000000000007b1d */ /* 0x000fe20000010000 */
[----:B--2---:R-:W-:-:S05]  /*10f180*/  ISETP.GE.AND P0, PT, R13, UR29, PT ;  /* 0x0000001d0d007c0c */ /* 0x004fca000bf06270 */
[----:B------:R-:W0:Y:S01]  /*10f190*/  LDCU UR29, c[0x0][0x398] ;  /* 0x00007300ff1d77ac */ /* 0x000e220008000800 */
[----:B------:R-:W2:Y:S01]  /*10f1a0*/  LDL.LU R13, [R1+0x65cc] ;  /* 0x0065cc00010d7983 */ /* 0x000ea20000300800 */
[----:B------:R-:W-:Y:S02]  /*10f1b0*/  ISETP.LT.AND P3, PT, R11, UR12, !P0 ;  /* 0x0000000c0b007c0c */ /* 0x000fe4000c761270 */
[----:B------:R-:W-:Y:S01]  /*10f1c0*/  ISETP.LT.AND P2, PT, R8, UR13, !P0 ;  /* 0x0000000d08007c0c */ /* 0x000fe2000c741270 */
[----:B------:R-:W0:Y:S01]  /*10f1d0*/  LDCU.64 UR12, c[0x0][0x398] ;  /* 0x00007300ff0c77ac */ /* 0x000e220008000a00 */
[----:B------:R-:W-:-:S09]  /*10f1e0*/  ISETP.LT.AND P1, PT, R10, UR65, !P0 ;  /* 0x000000410a007c0c */ /* 0x000fd2000c721270 */
[----:B------:R-:W-:Y:S01]  /*10f1f0*/  @P3 LOP3.LUT R15, R15, 0x4000, RZ, 0xfc, !PT ;  /* 0x000040000f0f3812 */ /* 0x000fe200078efcff */
[----:B------:R-:W0:Y:S03]  /*10f200*/  LDCU UR65, c[0x0][0x398] ;  /* 0x00007300ff4177ac */ /* 0x000e260008000800 */
[----:B------:R-:W-:-:S04]  /*10f210*/  LOP3.LUT R15, R15, 0xffffdfff, RZ, 0xc0, !PT ;  /* 0xffffdfff0f0f7812 */ /* 0x000fc800078ec0ff */
[----:B------:R-:W-:Y:S02]  /*10f220*/  @P2 LOP3.LUT R15, R15, 0x2000, RZ, 0xfc, !PT ;  /* 0x000020000f0f2812 */ /* 0x000fe400078efcff */
[----:B----4-:R-:W-:Y:S02]  /*10f230*/  ISETP.LT.AND P0, PT, R12, UR14, !P0 ;  /* 0x0000000e0c007c0c */ /* 0x010fe4000c701270 */
[----:B------:R-:W-:-:S04]  /*10f240*/  LOP3.LUT R15, R15, 0xffffefff, RZ, 0xc0, !PT ;  /* 0xffffefff0f0f7812 */ /* 0x000fc800078ec0ff */
[----:B------:R-:W-:-:S04]  /*10f250*/  @P1 LOP3.LUT R15, R15, 0x1000, RZ, 0xfc, !PT ;  /* 0x000010000f0f1812 */ /* 0x000fc800078efcff */
[----:B------:R-:W-:-:S04]  /*10f260*/  LOP3.LUT R15, R15, 0xfffff7ff, RZ, 0xc0, !PT ;  /* 0xfffff7ff0f0f7812 */ /* 0x000fc800078ec0ff */
[----:B------:R-:W-:Y:S02]  /*10f270*/  @P0 LOP3.LUT R15, R15, 0x800, RZ, 0xfc, !PT ;  /* 0x000008000f0f0812 */ /* 0x000fe400078efcff */
[----:B---3--:R-:W-:Y:S01]  /*10f280*/  ISETP.GE.AND P0, PT, R9, UR11, PT ;  /* 0x0000000b09007c0c */ /* 0x008fe2000bf06270 */
[----:B------:R-:W3:Y:S01]  /*10f290*/  LDCU.64 UR10, c[0x0][0x398] ;  /* 0x00007300ff0a77ac */ /* 0x000ee20008000a00 */
[----:B------:R-:W4:Y:S04]  /*10f2a0*/  LDL.LU R9, [R1+0x65d0] ;  /* 0x0065d00001097983 */ /* 0x000f280000300800 */
[----:B------:R-:W4:Y:S01]  /*10f2b0*/  LDL.LU R14, [R1] ;  /* 0x00000000010e7983 */ /* 0x000f220000300800 */
[----:B------:R-:W-:Y:S01]  /*10f2c0*/  ISETP.LT.AND P3, PT, R11, UR40, !P0 ;  /* 0x000000280b007c0c */ /* 0x000fe2000c761270 */
[----:B------:R-:W0:Y:S01]  /*10f2d0*/  LDCU UR40, c[0x0][0x398] ;  /* 0x00007300ff2877ac */ /* 0x000e220008000800 */
[----:B------:R-:W-:-:S02]  /*10f2e0*/  ISETP.LT.AND P2, PT, R8, UR41, !P0 ;  /* 0x0000002908007c0c */ /* 0x000fc4000c741270 */
[----:B------:R-:W-:Y:S01]  /*10f2f0*/  LOP3.LUT R15, R15, 0xfffffbff, RZ, 0xc0, !PT ;  /* 0xfffffbff0f0f7812 */ /* 0x000fe200078ec0ff */
[----:B------:R-:W0:Y:S01]  /*10f300*/  LDCU UR41, c[0x0][0x398] ;  /* 0x00007300ff2977ac */ /* 0x000e220008000800 */
[----:B------:R-:W-:-:S07]  /*10f310*/  ISETP.LT.AND P1, PT, R10, UR75, !P0 ;  /* 0x0000004b0a007c0c */ /* 0x000fce000c721270 */
[----:B------:R-:W-:Y:S01]  /*10f320*/  @P3 LOP3.LUT R15, R15, 0x400, RZ, 0xfc, !PT ;  /* 0x000004000f0f3812 */ /* 0x000fe200078efcff */
[----:B------:R-:W1:Y:S03]  /*10f330*/  LDCU UR75, c[0x0][0x398] ;  /* 0x00007300ff4b77ac */ /* 0x000e660008000800 */
[----:B------:R-:W-:-:S04]  /*10f340*/  LOP3.LUT R15, R15, 0xfffffdff, RZ, 0xc0, !PT ;  /* 0xfffffdff0f0f7812 */ /* 0x000fc800078ec0ff */
[----:B------:R-:W-:Y:S02]  /*10f350*/  @P2 LOP3.LUT R15, R15, 0x200, RZ, 0xfc, !PT ;  /* 0x000002000f0f2812 */ /* 0x000fe400078efcff */
[----:B0-----:R-:W-:Y:S02]  /*10f360*/  ISETP.LT.AND P0, PT, R12, UR12, !P0 ;  /* 0x0000000c0c007c0c */ /* 0x001fe4000c701270 */
[----:B------:R-:W-:-:S04]  /*10f370*/  LOP3.LUT R15, R15, 0xfffffeff, RZ, 0xc0, !PT ;  /* 0xfffffeff0f0f7812 */ /* 0x000fc800078ec0ff */
[----:B------:R-:W-:-:S04]  /*10f380*/  @P1 LOP3.LUT R15, R15, 0x100, RZ, 0xfc, !PT ;  /* 0x000001000f0f1812 */ /* 0x000fc800078efcff */
[----:B------:R-:W-:-:S04]  /*10f390*/  LOP3.LUT R15, R15, 0xffffff7f, RZ, 0xc0, !PT ;  /* 0xffffff7f0f0f7812 */ /* 0x000fc800078ec0ff */
[----:B------:R-:W-:Y:S02]  /*10f3a0*/  @P0 LOP3.LUT R15, R15, 0x80, RZ, 0xfc, !PT ;  /* 0x000000800f0f0812 */ /* 0x000fe400078efcff */
[----:B------:R-:W-:Y:S01]  /*10f3b0*/  ISETP.GE.AND P0, PT, R16, UR9, PT ;  /* 0x0000000910007c0c */ /* 0x000fe2000bf06270 */
[----:B------:R-:W0:Y:S03]  /*10f3c0*/  LDCU.64 UR8, c[0x0][0x398] ;  /* 0x00007300ff0877ac */ /* 0x000e260008000a00 */
[----:B------:R-:W-:Y:S01]  /*10f3d0*/  ISETP.LT.AND P1, PT, R11, UR72, !P0 ;  /* 0x000000480b007c0c */ /* 0x000fe2000c721270 */
[----:B------:R-:W0:Y:S01]  /*10f3e0*/  LDCU UR72, c[0x0][0x398] ;  /* 0x00007300ff4877ac */ /* 0x000e220008000800 */
[----:B------:R-:W-:Y:S02]  /*10f3f0*/  LOP3.LUT R15, R15, 0xffffffbf, RZ, 0xc0, !PT ;  /* 0xffffffbf0f0f7812 */ /* 0x000fe400078ec0ff */
[----:B------:R-:W-:Y:S01]  /*10f400*/  ISETP.LT.AND P3, PT, R8, UR73, !P0 ;  /* 0x0000004908007c0c */ /* 0x000fe2000c761270 */
[----:B------:R-:W0:Y:S01]  /*10f410*/  LDCU UR73, c[0x0][0x398] ;  /* 0x00007300ff4977ac */ /* 0x000e220008000800 */
[----:B------:R-:W-:Y:S01]  /*10f420*/  ISETP.LT.AND P2, PT, R10, UR74, !P0 ;  /* 0x0000004a0a007c0c */ /* 0x000fe2000c741270 */
[----:B------:R-:W0:Y:S06]  /*10f430*/  LDCU UR74, c[0x0][0x398] ;  /* 0x00007300ff4a77ac */ /* 0x000e2c0008000800 */
[----:B------:R-:W-:-:S02]  /*10f440*/  @P1 LOP3.LUT R15, R15, 0x40, RZ, 0xfc, !PT ;  /* 0x000000400f0f1812 */ /* 0x000fc400078efcff */
[----:B---3--:R-:W-:Y:S02]  /*10f450*/  ISETP.LT.AND P1, PT, R12, UR10, !P0 ;  /* 0x0000000a0c007c0c */ /* 0x008fe4000c721270 */
[----:B------:R-:W-:-:S04]  /*10f460*/  LOP3.LUT R15, R15, 0xffffffdf, RZ, 0xc0, !PT ;  /* 0xffffffdf0f0f7812 */ /* 0x000fc800078ec0ff */
[----:B------:R-:W-:-:S04]  /*10f470*/  @P3 LOP3.LUT R15, R15, 0x20, RZ, 0xfc, !PT ;  /* 0x000000200f0f3812 */ /* 0x000fc800078efcff */
[----:B------:R-:W-:-:S04]  /*10f480*/  LOP3.LUT R15, R15, 0xffffffef, RZ, 0xc0, !PT ;  /* 0xffffffef0f0f7812 */ /* 0x000fc800078ec0ff */
[----:B------:R-:W-:-:S04]  /*10f490*/  @P2 LOP3.LUT R15, R15, 0x10, RZ, 0xfc, !PT ;  /* 0x000000100f0f2812 */ /* 0x000fc800078efcff */
[----:B------:R-:W-:-:S04]  /*10f4a0*/  LOP3.LUT R15, R15, 0xfffffff7, RZ, 0xc0, !PT ;  /* 0xfffffff70f0f7812 */ /* 0x000fc800078ec0ff */
[----:B------:R-:W-:-:S04]  /*10f4b0*/  @P1 LOP3.LUT R15, R15, 0x8, RZ, 0xfc, !PT ;  /* 0x000000080f0f1812 */ /* 0x000fc800078efcff */
[----:B------:R-:W-:Y:S02]  /*10f4c0*/  LOP3.LUT R15, R15, 0xfffffffb, RZ, 0xc0, !PT ;  /* 0xfffffffb0f0f7812 */ /* 0x000fe400078ec0ff */
[----:B--2---:R-:W-:Y:S01]  /*10f4d0*/  ISETP.GE.AND P0, PT, R13, UR7, PT ;  /* 0x000000070d007c0c */ /* 0x004fe2000bf06270 */
[----:B------:R-:W2:Y:S01]  /*10f4e0*/  LDCU.64 UR6, c[0x0][0x398] ;  /* 0x00007300ff0677ac */ /* 0x000ea20008000a00 */
[----:B------:R-:W3:Y:S02]  /*10f4f0*/  LDL.LU R13, [R1+0x65d4] ;  /* 0x0065d400010d7983 */ /* 0x000ee40000300800 */
[----:B------:R-:W-:Y:S01]  /*10f500*/  ISETP.LT.AND P3, PT, R11, UR69, !P0 ;  /* 0x000000450b007c0c */ /* 0x000fe2000c761270 */
[----:B------:R-:W1:Y:S01]  /*10f510*/  LDCU UR69, c[0x0][0x398] ;  /* 0x00007300ff4577ac */ /* 0x000e620008000800 */
[----:B------:R-:W-:Y:S02]  /*10f520*/  ISETP.LT.AND P2, PT, R8, UR70, !P0 ;  /* 0x0000004608007c0c */ /* 0x000fe4000c741270 */
[----:B------:R-:W-:Y:S01]  /*10f530*/  ISETP.LT.AND P1, PT, R10, UR71, !P0 ;  /* 0x000000470a007c0c */ /* 0x000fe2000c721270 */
[----:B------:R-:W1:Y:S01]  /*10f540*/  LDCU UR71, c[0x0][0x398] ;  /* 0x00007300ff4777ac */ /* 0x000e620008000800 */
[----:B0-----:R-:W-:Y:S01]  /*10f550*/  ISETP.LT.AND P0, PT, R12, UR8, !P0 ;  /* 0x000000080c007c0c */ /* 0x001fe2000c701270 */
[----:B------:R-:W0:Y:S06]  /*10f560*/  LDCU UR70, c[0x0][0x398] ;  /* 0x00007300ff4677ac */ /* 0x000e2c0008000800 */
[----:B------:R-:W-:-:S04]  /*10f570*/  @P3 LOP3.LUT R15, R15, 0x4, RZ, 0xfc, !PT ;  /* 0x000000040f0f3812 */ /* 0x000fc800078efcff */
[----:B------:R-:W-:-:S04]  /*10f580*/  LOP3.LUT R15, R15, 0xfffffffd, RZ, 0xc0, !PT ;  /* 0xfffffffd0f0f7812 */ /* 0x000fc800078ec0ff */
[----:B------:R-:W-:-:S04]  /*10f590*/  @P2 LOP3.LUT R15, R15, 0x2, RZ, 0xfc, !PT ;  /* 0x000000020f0f2812 */ /* 0x000fc800078efcff */
[----:B------:R-:W-:-:S04]  /*10f5a0*/  LOP3.LUT R15, R15, 0xfffffffe, RZ, 0xc0, !PT ;  /* 0xfffffffe0f0f7812 */ /* 0x000fc800078ec0ff */
[----:B------:R-:W-:-:S05]  /*10f5b0*/  @P1 LOP3.LUT R15, R15, 0x1, RZ, 0xfc, !PT ;  /* 0x000000010f0f1812 */ /* 0x000fca00078efcff */
[----:B------:R-:W-:Y:S01]  /*10f5c0*/  STL [R1+0x4], R15 ;  /* 0x0000040f01007387 */ /* 0x000fe20000100800 */
[----:B----4-:R-:W-:-:S04]  /*10f5d0*/  LOP3.LUT R14, R14, 0x7fffffff, RZ, 0xc0, !PT ;  /* 0x7fffffff0e0e7812 */ /* 0x010fc800078ec0ff */
[----:B------:R-:W-:Y:S02]  /*10f5e0*/  @P0 LOP3.LUT R14, R14, 0x80000000, RZ, 0xfc, !PT ;  /* 0x800000000e0e0812 */ /* 0x000fe400078efcff */
[----:B------:R-:W-:Y:S01]  /*10f5f0*/  ISETP.GE.AND P0, PT, R9, UR15, PT ;  /* 0x0000000f09007c0c */ /* 0x000fe2000bf06270 */
[----:B------:R-:W4:Y:S01]  /*10f600*/  LDCU.64 UR14, c[0x0][0x398] ;  /* 0x00007300ff0e77ac */ /* 0x000f220008000a00 */
[----:B------:R-:W4:Y:S02]  /*10f610*/  LDL.LU R9, [R1+0x65d8] ;  /* 0x0065d80001097983 */ /* 0x000f240000300800 */
[----:B------:R-:W-:Y:S01]  /*10f620*/  ISETP.LT.AND P3, PT, R11, UR68, !P0 ;  /* 0x000000440b007c0c */ /* 0x000fe2000c761270 */
[----:B------:R-:W0:Y:S01]  /*10f630*/  LDCU UR68, c[0x0][0x398] ;  /* 0x00007300ff4477ac */ /* 0x000e220008000800 */
[----:B------:R-:W-:Y:S02]  /*10f640*/  ISETP.LT.AND P2, PT, R8, UR66, !P0 ;  /* 0x0000004208007c0c */ /* 0x000fe4000c741270 */
[----:B------:R-:W-:Y:S01]  /*10f650*/  LOP3.LUT R14, R14, 0xbfffffff, RZ, 0xc0, !PT ;  /* 0xbfffffff0e0e7812 */ /* 0x000fe200078ec0ff */
[----:B------:R-:W0:Y:S01]  /*10f660*/  LDCU UR66, c[0x0][0x398] ;  /* 0x00007300ff4277ac */ /* 0x000e220008000800 */
[----:B------:R-:W-:-:S07]  /*10f670*/  ISETP.LT.AND P1, PT, R10, UR67, !P0 ;  /* 0x000000430a007c0c */ /* 0x000fce000c721270 */
[----:B------:R-:W-:Y:S01]  /*10f680*/  @P3 LOP3.LUT R14, R14, 0x40000000, RZ, 0xfc, !PT ;  /* 0x400000000e0e3812 */ /* 0x000fe200078efcff */
[----:B------:R-:W0:Y:S03]  /*10f690*/  LDCU UR67, c[0x0][0x398] ;  /* 0x00007300ff4377ac */ /* 0x000e260008000800 */
[----:B------:R-:W-:-:S04]  /*10f6a0*/  LOP3.LUT R14, R14, 0xdfffffff, RZ, 0xc0, !PT ;  /* 0xdfffffff0e0e7812 */ /* 0x000fc800078ec0ff */
[----:B------:R-:W-:Y:S02]  /*10f6b0*/  @P2 LOP3.LUT R14, R14, 0x20000000, RZ, 0xfc, !PT ;  /* 0x200000000e0e2812 */ /* 0x000fe400078efcff */
[----:B--2---:R-:W-:Y:S02]  /*10f6c0*/  ISETP.LT.AND P0, PT, R12, UR6, !P0 ;  /* 0x000000060c007c0c */ /* 0x004fe4000c701270 */
[----:B------:R-:W-:-:S04]  /*10f6d0*/  LOP3.LUT R14, R14, 0xefffffff, RZ, 0xc0, !PT ;  /* 0xefffffff0e0e7812 */ /* 0x000fc800078ec0ff */
[----:B------:R-:W-:-:S04]  /*10f6e0*/  @P1 LOP3.LUT R14, R14, 0x10000000, RZ, 0xfc, !PT ;  /* 0x100000000e0e1812 */ /* 0x000fc800078efcff */
[----:B------:R-:W-:-:S04]  /*10f6f0*/  LOP3.LUT R14, R14, 0xf7ffffff, RZ, 0xc0, !PT ;  /* 0xf7ffffff0e0e7812 */ /* 0x000fc800078ec0ff */
[----:B------:R-:W-:-:S04]  /*10f700*/  @P0 LOP3.LUT R14, R14, 0x8000000, RZ, 0xfc, !PT ;  /* 0x080000000e0e0812 */ /* 0x000fc800078efcff */
[----:B------:R-:W-:Y:S02]  /*10f710*/  LOP3.LUT R14, R14, 0xfbffffff, RZ, 0xc0, !PT ;  /* 0xfbffffff0e0e7812 */ /* 0x000fe400078ec0ff */
[----:B---3--:R-:W-:Y:S01]  /*10f720*/  ISETP.GE.AND P0, PT, R13, UR13, PT ;  /* 0x0000000d0d007c0c */ /* 0x008fe2000bf06270 */
[----:B------:R-:W2:Y:S01]  /*10f730*/  LDCU.64 UR12, c[0x0][0x398] ;  /* 0x00007300ff0c77ac */ /* 0x000ea20008000a00 */
[----:B------:R-:W3:Y:S02]  /*10f740*/  LDL.LU R13, [R1+0x65dc] ;  /* 0x0065dc00010d7983 */ /* 0x000ee40000300800 */
[----:B------:R-:W-:Y:S01]  /*10f750*/  ISETP.LT.AND P3, PT, R11, UR62, !P0 ;  /* 0x0000003e0b007c0c */ /* 0x000fe2000c761270 */
[----:B------:R-:W0:Y:S01]  /*10f760*/  LDCU UR62, c[0x0][0x398] ;  /* 0x00007300ff3e77ac */ /* 0x000e220008000800 */
[----:B------:R-:W-:Y:S02]  /*10f770*/  ISETP.LT.AND P2, PT, R8, UR63, !P0 ;  /* 0x0000003f08007c0c */ /* 0x000fe4000c741270 */
[----:B------:R-:W-:Y:S01]  /*10f780*/  ISETP.LT.AND P1, PT, R10, UR64, !P0 ;  /* 0x000000400a007c0c */ /* 0x000fe2000c721270 */
[----:B------:R-:W0:Y:S08]  /*10f790*/  LDCU UR63, c[0x0][0x398] ;  /* 0x00007300ff3f77ac */ /* 0x000e300008000800 */
        /* <DEDUP_REMOVED lines=107> */
[----:B------:R-:W0:Y:S01]  /*10fe50*/  LDCU UR51, c[0x0][0x398] ;  /* 0x00007300ff3377ac */ /* 0x000e220008000800 */
[----:B----4-:R-:W-:Y:S01]  /*10fe60*/  ISETP.LT.AND P0, PT, R12, UR12, !P0 ;  /* 0x0000000c0c007c0c */ /* 0x010fe2000c701270 */
[----:B------:R-:W4:Y:S06]  /*10fe70*/  LDCU UR49, c[0x0][0x398] ;  /* 0x00007300ff3177ac */ /* 0x000f2c0008000800 */
[----:B------:R-:W-:-:S04]  /*10fe80*/  @P3 LOP3.LUT R14, R14, 0x4, RZ, 0xfc, !PT ;  /* 0x000000040e0e3812 */ /* 0x000fc800078efcff */
[----:B------:R-:W-:-:S04]  /*10fe90*/  LOP3.LUT R14, R14, 0xfffffffd, RZ, 0xc0, !PT ;  /* 0xfffffffd0e0e7812 */ /* 0x000fc800078ec0ff */
[----:B------:R-:W-:-:S04]  /*10fea0*/  @P2 LOP3.LUT R14, R14, 0x2, RZ, 0xfc, !PT ;  /* 0x000000020e0e2812 */ /* 0x000fc800078efcff */
[----:B------:R-:W-:-:S04]  /*10feb0*/  LOP3.LUT R14, R14, 0xfffffffe, RZ, 0xc0, !PT ;  /* 0xfffffffe0e0e7812 */ /* 0x000fc800078ec0ff */
[----:B------:R-:W-:Y:S02]  /*10fec0*/  @P1 LOP3.LUT R14, R14, 0x1, RZ, 0xfc, !PT ;  /* 0x000000010e0e1812 */ /* 0x000fe400078efcff */
[----:B------:R-:W-:-:S03]  /*10fed0*/  @P0 LOP3.LUT R0, R0, 0x80000000, RZ, 0xfc, !PT ;  /* 0x8000000000000812 */ /* 0x000fc600078efcff */
[----:B------:R-:W-:Y:S01]  /*10fee0*/  STL [R1], R14 ;  /* 0x0000000e01007387 */ /* 0x000fe20000100800 */
[----:B------:R-:W-:Y:S01]  /*10fef0*/  ISETP.GE.AND P0, PT, R9, UR9, PT ;  /* 0x0000000909007c0c */ /* 0x000fe2000bf06270 */
[----:B------:R-:W0:Y:S02]  /*10ff00*/  LDCU.64 UR8, c[0x0][0x398] ;  /* 0x00007300ff0877ac */ /* 0x000e240008000a00 */
[----:B------:R-:W4:Y:S01]  /*10ff10*/  LDL.LU R9, [R1+0x65f8] ;  /* 0x0065f80001097983 */ /* 0x000f220000300800 */
        /* <DEDUP_REMOVED lines=33> */
[----:B----4-:R-:W-:Y:S01]  /*110130*/  ISETP.GE.AND P0, PT, R9, UR15, PT ;  /* 0x0000000f09007c0c */ /* 0x010fe2000bf06270 */
[----:B------:R-:W0:Y:S01]  /*110140*/  LDCU.64 UR14, c[0x0][0x398] ;  /* 0x00007300ff0e77ac */ /* 0x000e220008000a00 */
        /* <DEDUP_REMOVED lines=29> */
[----:B0-----:R-:W-:Y:S01]  /*110320*/  ISETP.LT.AND P0, PT, R12, UR14, !P0 ;  /* 0x0000000e0c007c0c */ /* 0x001fe2000c701270 */
[----:B------:R-:W0:Y:S01]  /*110330*/  LDCU UR14, c[0x0][0x398] ;  /* 0x00007300ff0e77ac */ /* 0x000e220008000800 */
[----:B------:R-:W-:-:S04]  /*110340*/  LOP3.LUT R0, R0, 0xfffeffff, RZ, 0xc0, !PT ;  /* 0xfffeffff00007812 */ /* 0x000fc800078ec0ff */
[----:B------:R-:W-:-:S04]  /*110350*/  @P1 LOP3.LUT R0, R0, 0x10000, RZ, 0xfc, !PT ;  /* 0x0001000000001812 */ /* 0x000fc800078efcff */
[----:B------:R-:W-:-:S04]  /*110360*/  LOP3.LUT R0, R0, 0xffff7fff, RZ, 0xc0, !PT ;  /* 0xffff7fff00007812 */ /* 0x000fc800078ec0ff */
[----:B------:R-:W-:Y:S02]  /*110370*/  @P0 LOP3.LUT R0, R0, 0x8000, RZ, 0xfc, !PT ;  /* 0x0000800000000812 */ /* 0x000fe400078efcff */
[----:B----4-:R-:W-:Y:S01]  /*110380*/  ISETP.GE.AND P0, PT, R9, UR11, PT ;  /* 0x0000000b09007c0c */ /* 0x010fe2000bf06270 */
        /* <DEDUP_REMOVED lines=12> */
[----:B--2---:R-:W-:Y:S01]  /*110450*/  ISETP.LT.AND P0, PT, R12, UR12, !P0 ;  /* 0x0000000c0c007c0c */ /* 0x004fe2000c701270 */
[----:B------:R-:W2:Y:S01]  /*110460*/  LDCU UR12, c[0x0][0x398] ;  /* 0x00007300ff0c77ac */ /* 0x000ea20008000800 */
[----:B------:R-:W-:-:S04]  /*110470*/  LOP3.LUT R0, R0, 0xffffefff, RZ, 0xc0, !PT ;  /* 0xffffefff00007812 */ /* 0x000fc800078ec0ff */
[----:B------:R-:W-:-:S04]  /*110480*/  @P1 LOP3.LUT R0, R0, 0x1000, RZ, 0xfc, !PT ;  /* 0x0000100000001812 */ /* 0x000fc800078efcff */
[----:B------:R-:W-:-:S04]  /*110490*/  LOP3.LUT R0, R0, 0xfffff7ff, RZ, 0xc0, !PT ;  /* 0xfffff7ff00007812 */ /* 0x000fc800078ec0ff */
[----:B------:R-:W-:-:S04]  /*1104a0*/  @P0 LOP3.LUT R0, R0, 0x800, RZ, 0xfc, !PT ;  /* 0x0000080000000812 */ /* 0x000fc800078efcff */
[----:B------:R-:W-:Y:S02]  /*1104b0*/  LOP3.LUT R0, R0, 0xfffffbff, RZ, 0xc0, !PT ;  /* 0xfffffbff00007812 */ /* 0x000fe400078ec0ff */
[----:B---3--:R-:W-:Y:S01]  /*1104c0*/  ISETP.GE.AND P0, PT, R13, UR9, PT ;  /* 0x000000090d007c0c */ /* 0x008fe2000bf06270 */
[----:B------:R-:W3:Y:S01]  /*1104d0*/  LDCU.64 UR8, c[0x0][0x398] ;  /* 0x00007300ff0877ac */ /* 0x000ee20008000a00 */
[----:B------:R-:W2:Y:S02]  /*1104e0*/  LDL.LU R13, [R1+0x660c] ;  /* 0x00660c00010d7983 */ /* 0x000ea40000300800 */
        /* <DEDUP_REMOVED lines=9> */
[----:B----4-:R-:W-:Y:S01]  /*110580*/  ISETP.LT.AND P0, PT, R12, UR10, !P0 ;  /* 0x0000000a0c007c0c */ /* 0x010fe2000c701270 */
[----:B------:R-:W4:Y:S01]  /*110590*/  LDCU UR10, c[0x0][0x398] ;  /* 0x00007300ff0a77ac */ /* 0x000f220008000800 */
[----:B------:R-:W-:-:S04]  /*1105a0*/  LOP3.LUT R0, R0, 0xfffffeff, RZ, 0xc0, !PT ;  /* 0xfffffeff00007812 */ /* 0x000fc800078ec0ff */
[----:B------:R-:W-:-:S04]  /*1105b0*/  @P1 LOP3.LUT R0, R0, 0x100, RZ, 0xfc, !PT ;  /* 0x0000010000001812 */ /* 0x000fc800078efcff */
[----:B------:R-:W-:-:S04]  /*1105c0*/  LOP3.LUT R0, R0, 0xffffff7f, RZ, 0xc0, !PT ;  /* 0xffffff7f00007812 */ /* 0x000fc800078ec0ff */
[----:B------:R-:W-:Y:S02]  /*1105d0*/  @P0 LOP3.LUT R0, R0, 0x80, RZ, 0xfc, !PT ;  /* 0x0000008000000812 */ /* 0x000fe400078efcff */
[----:B------:R-:W-:Y:S01]  /*1105e0*/  ISETP.GE.AND P0, PT, R9, UR7, PT ;  /* 0x0000000709007c0c */ /* 0x000fe2000bf06270 */
[----:B------:R-:W0:Y:S01]  /*1105f0*/  LDCU.64 UR6, c[0x0][0x398] ;  /* 0x00007300ff0677ac */ /* 0x000e220008000a00 */
[----:B------:R-:W4:Y:S02]  /*110600*/  LDL.LU R9, [R1+0x6610] ;  /* 0x0066100001097983 */ /* 0x000f240000300800 */
[----:B-1----:R-:W-:Y:S01]  /*110610*/  ISETP.LT.AND P3, PT, R11, UR33, !P0 ;  /* 0x000000210b007c0c */ /* 0x002fe2000c761270 */
[----:B------:R-:W1:Y:S01]  /*110620*/  LDCU UR33, c[0x0][0x398] ;  /* 0x00007300ff2177ac */ /* 0x000e620008000800 */
[----:B------:R-:W-:Y:S02]  /*110630*/  ISETP.LT.AND P2, PT, R8, UR17, !P0 ;  /* 0x0000001108007c0c */ /* 0x000fe4000c741270 */
[----:B------:R-:W-:-:S02]  /*110640*/  LOP3.LUT R0, R0, 0xffffffbf, RZ, 0xc0, !PT ;  /* 0xffffffbf00007812 */ /* 0x000fc400078ec0ff */
[----:B------:R-:W-:Y:S01]  /*110650*/  ISETP.LT.AND P1, PT, R10, UR16, !P0 ;  /* 0x000000100a007c0c */ /* 0x000fe2000c721270 */
[----:B------:R-:W0:Y:S06]  /*110660*/  LDCU.64 UR16, c[0x0][0x398] ;  /* 0x00007300ff1077ac */ /* 0x000e2c0008000a00 */
[----:B------:R-:W-:-:S04]  /*110670*/  @P3 LOP3.LUT R0, R0, 0x40, RZ, 0xfc, !PT ;  /* 0x0000004000003812 */ /* 0x000fc800078efcff */
[----:B------:R-:W-:-:S04]  /*110680*/  LOP3.LUT R0, R0, 0xffffffdf, RZ, 0xc0, !PT ;  /* 0xffffffdf00007812 */ /* 0x000fc800078ec0ff */
[----:B------:R-:W-:Y:S02]  /*110690*/  @P2 LOP3.LUT R0, R0, 0x20, RZ, 0xfc, !PT ;  /* 0x0000002000002812 */ /* 0x000fe400078efcff */
[----:B---3--:R-:W-:Y:S01]  /*1106a0*/  ISETP.LT.AND P0, PT, R12, UR8, !P0 ;  /* 0x000000080c007c0c */ /* 0x008fe2000c701270 */
[----:B------:R-:W3:Y:S01]  /*1106b0*/  LDCU UR8, c[0x0][0x398] ;  /* 0x00007300ff0877ac */ /* 0x000ee20008000800 */
[----:B------:R-:W-:-:S04]  /*1106c0*/  LOP3.LUT R0, R0, 0xffffffef, RZ, 0xc0, !PT ;  /* 0xffffffef00007812 */ /* 0x000fc800078ec0ff */
[----:B------:R-:W-:-:S04]  /*1106d0*/  @P1 LOP3.LUT R0, R0, 0x10, RZ, 0xfc, !PT ;  /* 0x0000001000001812 */ /* 0x000fc800078efcff */
[----:B------:R-:W-:-:S04]  /*1106e0*/  LOP3.LUT R0, R0, 0xfffffff7, RZ, 0xc0, !PT ;  /* 0xfffffff700007812 */ /* 0x000fc800078ec0ff */
[----:B------:R-:W-:-:S04]  /*1106f0*/  @P0 LOP3.LUT R0, R0, 0x8, RZ, 0xfc, !PT ;  /* 0x0000000800000812 */ /* 0x000fc800078efcff */
[----:B------:R-:W-:Y:S02]  /*110700*/  LOP3.LUT R0, R0, 0xfffffffb, RZ, 0xc0, !PT ;  /* 0xfffffffb00007812 */ /* 0x000fe400078ec0ff */
[----:B--2---:R-:W-:Y:S01]  /*110710*/  ISETP.GE.AND P0, PT, R13, UR15, PT ;  /* 0x0000000f0d007c0c */ /* 0x004fe2000bf06270 */
[----:B------:R-:W2:Y:S03]  /*110720*/  LDCU UR15, c[0x0][0x398] ;  /* 0x00007300ff0f77ac */ /* 0x000ea60008000800 */
[----:B------:R-:W-:Y:S01]  /*110730*/  ISETP.LT.AND P3, PT, R11, UR46, !P0 ;  /* 0x0000002e0b007c0c */ /* 0x000fe2000c761270 */
[----:B------:R-:W0:Y:S01]  /*110740*/  LDCU UR46, c[0x0][0x398] ;  /* 0x00007300ff2e77ac */ /* 0x000e220008000800 */
[----:B------:R-:W-:Y:S01]  /*110750*/  ISETP.LT.AND P2, PT, R8, UR67, !P0 ;  /* 0x0000004308007c0c */ /* 0x000fe2000c741270 */
[----:B------:R-:W2:Y:S01]  /*110760*/  LDL.LU R11, [R1+0x6614] ;  /* 0x00661400010b7983 */ /* 0x000ea20000300800 */
[----:B------:R-:W-:Y:S01]  /*110770*/  ISETP.LT.AND P1, PT, R10, UR66, !P0 ;  /* 0x000000420a007c0c */ /* 0x000fe2000c721270 */
[----:B------:R-:W0:Y:S08]  /*110780*/  LDCU UR67, c[0x0][0x398] ;  /* 0x00007300ff4377ac */ /* 0x000e300008000800 */
[----:B------:R-:W-:Y:S01]  /*110790*/  @P3 LOP3.LUT R0, R0, 0x4, RZ, 0xfc, !PT ;  /* 0x0000000400003812 */ /* 0x000fe200078efcff */
[----:B------:R-:W0:Y:S03]  /*1107a0*/  LDCU UR66, c[0x0][0x398] ;  /* 0x00007300ff4277ac */ /* 0x000e260008000800 */
[----:B------:R-:W-:-:S04]  /*1107b0*/  LOP3.LUT R0, R0, 0xfffffffd, RZ, 0xc0, !PT ;  /* 0xfffffffd00007812 */ /* 0x000fc800078ec0ff */
[----:B------:R-:W-:-:S04]  /*1107c0*/  @P2 LOP3.LUT R0, R0, 0x2, RZ, 0xfc, !PT ;  /* 0x0000000200002812 */ /* 0x000fc800078efcff */
[----:B------:R-:W-:-:S04]  /*1107d0*/  LOP3.LUT R0, R0, 0xfffffffe, RZ, 0xc0, !PT ;  /* 0xfffffffe00007812 */ /* 0x000fc800078ec0ff */
[----:B------:R-:W-:-:S05]  /*1107e0*/  @P1 LOP3.LUT R0, R0, 0x1, RZ, 0xfc, !PT ;  /* 0x0000000100001812 */ /* 0x000fca00078efcff */
[----:B------:R0:W-:Y:S04]  /*1107f0*/  STL [R1+0x695c], R0 ;  /* 0x00695c0001007387 */ /* 0x0001e80000100800 */
[----:B0-----:R-:W2:Y:S01]  /*110800*/  LDL R0, [R1+0x260] ;  /* 0x0002600001007983 */ /* 0x001ea20000100800 */
[----:B------:R-:W-:Y:S01]  /*110810*/  ISETP.LT.AND P0, PT, R12, UR6, !P0 ;  /* 0x000000060c007c0c */ /* 0x000fe2000c701270 */
[----:B------:R-:W0:-:S12]  /*110820*/  LDCU UR6, c[0x0][0x398] ;  /* 0x00007300ff0677ac */ /* 0x000e180008000800 */
[----:B------:R-:W-:Y:S02]  /*110830*/  @P0 LOP3.LUT R2, R2, 0x80000000, RZ, 0xfc, !PT ;  /* 0x8000000002020812 */ /* 0x000fe400078efcff */
[----:B----4-:R-:W-:Y:S01]  /*110840*/  ISETP.GE.AND P0, PT, R9, UR13, PT ;  /* 0x0000000d09007c0c */ /* 0x010fe2000bf06270 */
[----:B------:R-:W4:Y:S01]  /*110850*/  LDCU UR13, c[0x0][0x398] ;  /* 0x00007300ff0d77ac */ /* 0x000f220008000800 */
[----:B------:R-:W3:Y:S01]  /*110860*/  LDL.LU R9, [R1+0x6618] ;  /* 0x0066180001097983 */ /* 0x000ee20000300800 */
[----:B------:R-:W-:Y:S02]  /*110870*/  LOP3.LUT R2, R2, 0xbfffffff, RZ, 0xc0, !PT ;  /* 0xbfffffff02027812 */ /* 0x000fe400078ec0ff */
[----:B------:R-:W-:Y:S01]  /*110880*/  ISETP.LT.AND P2, PT, R8, UR46, !P0 ;  /* 0x0000002e08007c0c */ /* 0x000fe2000c741270 */
[----:B------:R-:W0:Y:S01]  /*110890*/  LDCU UR46, c[0x0][0x398] ;  /* 0x00007300ff2e77ac */ /* 0x000e220008000800 */
[----:B------:R-:W-:Y:S01]  /*1108a0*/  ISETP.LT.AND P1, PT, R10, UR67, !P0 ;  /* 0x000000430a007c0c */ /* 0x000fe2000c721270 */
[----:B------:R-:W0:Y:S01]  /*1108b0*/  LDCU UR67, c[0x0][0x398] ;  /* 0x00007300ff4377ac */ /* 0x000e220008000800 */
[----:B--2---:R-:W-:Y:S01]  /*1108c0*/  ISETP.LT.AND P3, PT, R0, UR14, !P0 ;  /* 0x0000000e00007c0c */ /* 0x004fe2000c761270 */
[----:B------:R-:W2:Y:S01]  /*1108d0*/  LDCU UR14, c[0x0][0x398] ;  /* 0x00007300ff0e77ac */ /* 0x000ea20008000800 */
[----:B------:R-:W-:Y:S01]  /*1108e0*/  ISETP.LT.AND P0, PT, R12, UR66, !P0 ;  /* 0x000000420c007c0c */ /* 0x000fe2000c701270 */
[----:B------:R-:W0:Y:S10]  /*1108f0*/  LDCU UR66, c[0x0][0x398] ;  /* 0x00007300ff4277ac */ /* 0x000e340008000800 */
[----:B------:R-:W-:-:S04]  /*110900*/  @P3 LOP3.LUT R2, R2, 0x40000000, RZ, 0xfc, !PT ;  /* 0x4000000002023812 */ /* 0x000fc800078efcff */
[----:B------:R-:W-:-:S04]  /*110910*/  LOP3.LUT R2, R2, 0xdfffffff, RZ, 0xc0, !PT ;  /* 0xdfffffff02027812 */ /* 0x000fc800078ec0ff */
[----:B------:R-:W-:-:S04]  /*110920*/  @P2 LOP3.LUT R2, R2, 0x20000000, RZ, 0xfc, !PT ;  /* 0x2000000002022812 */ /* 0x000fc800078efcff */
[----:B------:R-:W-:-:S04]  /*110930*/  LOP3.LUT R2, R2, 0xefffffff, RZ, 0xc0, !PT ;  /* 0xefffffff02027812 */ /* 0x000fc800078ec0ff */
[----:B------:R-:W-:-:S04]  /*110940*/  @P1 LOP3.LUT R2, R2, 0x10000000, RZ, 0xfc, !PT ;  /* 0x1000000002021812 */ /* 0x000fc800078efcff */
[----:B------:R-:W-:-:S04]  /*110950*/  LOP3.LUT R2, R2, 0xf7ffffff, RZ, 0xc0, !PT ;  /* 0xf7ffffff02027812 */ /* 0x000fc800078ec0ff */
[----:B------:R-:W-:Y:S02]  /*110960*/  @P0 LOP3.LUT R2, R2, 0x8000000, RZ, 0xfc, !PT ;  /* 0x0800000002020812 */ /* 0x000fe400078efcff */
[----:B------:R-:W-:Y:S01]  /*110970*/  ISETP.GE.AND P0, PT, R11, UR11, PT ;  /* 0x0000000b0b007c0c */ /* 0x000fe2000bf06270 */
[----:B------:R-:W1:Y:S01]  /*110980*/  LDCU UR11, c[0x0][0x398] ;  /* 0x00007300ff0b77ac */ /* 0x000e620008000800 */
[----:B------:R-:W2:Y:S02]  /*110990*/  LDL.LU R11, [R1+0x661c] ;  /* 0x00661c00010b7983 */ /* 0x000ea40000300800 */
[----:B------:R-:W-:Y:S01]  /*1109a0*/  ISETP.LT.AND P3, PT, R10, UR16, !P0 ;  /* 0x000000100a007c0c */ /* 0x000fe2000c761270 */
[----:B------:R-:W1:Y:S01]  /*1109b0*/  LDCU UR16, c[0x0][0x398] ;  /* 0x00007300ff1077ac */ /* 0x000e620008000800 */
[----:B0-----:R-:W-:Y:S02]  /*1109c0*/  ISETP.LT.AND P2, PT, R0, UR67, !P0 ;  /* 0x0000004300007c0c */ /* 0x001fe4000c741270 */
[----:B------:R-:W-:Y:S01]  /*1109d0*/  LOP3.LUT R2, R2, 0xfeffffff, RZ, 0xc0, !PT ;  /* 0xfeffffff02027812 */ /* 0x000fe200078ec0ff */
[----:B------:R-:W0:Y:S01]  /*1109e0*/  LDCU UR67, c[0x0][0x398] ;  /* 0x00007300ff4377ac */ /* 0x000e220008000800 */
[----:B------:R-:W-:-:S07]  /*1109f0*/  ISETP.LT.AND P1, PT, R8, UR66, !P0 ;  /* 0x0000004208007c0c */ /* 0x000fce000c721270 */
[----:B------:R-:W-:Y:S01]  /*110a00*/  @P3 LOP3.LUT R2, R2, 0x1000000, RZ, 0xfc, !PT ;  /* 0x0100000002023812 */ /* 0x000fe200078efcff */
[----:B------:R-:W0:Y:S03]  /*110a10*/  LDCU UR66, c[0x0][0x398] ;  /* 0x00007300ff4277ac */ /* 0x000e260008000800 */
[----:B------:R-:W-:-:S04]  /*110a20*/  LOP3.LUT R2, R2, 0xfbffffff, RZ, 0xc0, !PT ;  /* 0xfbffffff02027812 */ /* 0x000fc800078ec0ff */
[----:B------:R-:W-:Y:S02]  /*110a30*/  @P2 LOP3.LUT R2, R2, 0x4000000, RZ, 0xfc, !PT ;  /* 0x0400000002022812 */ /* 0x000fe400078efcff */
[----:B------:R-:W-:Y:S01]  /*110a40*/  ISETP.LT.AND P0, PT, R12, UR65, !P0 ;  /* 0x000000410c007c0c */ /* 0x000fe2000c701270 */
[----:B------:R-:W0:Y:S01]  /*110a50*/  LDCU UR65, c[0x0][0x398] ;  /* 0x00007300ff4177ac */ /* 0x000e220008000800 */
[----:B------:R-:W-:-:S04]  /*110a60*/  LOP3.LUT R2, R2, 0xfdffffff, RZ, 0xc0, !PT ;  /* 0xfdffffff02027812 */ /* 0x000fc800078ec0ff */
[----:B------:R-:W-:-:S04]  /*110a70*/  @P1 LOP3.LUT R2, R2, 0x2000000, RZ, 0xfc, !PT ;  /* 0x0200000002021812 */ /* 0x000fc800078efcff */
[----:B------:R-:W-:-:S04]  /*110a80*/  LOP3.LUT R2, R2, 0xff7fffff, RZ, 0xc0, !PT ;  /* 0xff7fffff02027812 */ /* 0x000fc800078ec0ff */
[----:B------:R-:W-:Y:S02]  /*110a90*/  @P0 LOP3.LUT R2, R2, 0x800000, RZ, 0xfc, !PT ;  /* 0x0080000002020812 */ /* 0x000fe400078efcff */
[----:B---3--:R-:W-:Y:S01]  /*110aa0*/  ISETP.GE.AND P0, PT, R9, UR9, PT ;  /* 0x0000000909007c0c */ /* 0x008fe2000bf06270 */
[----:B------:R-:W3:Y:S01]  /*110ab0*/  LDCU UR9, c[0x0][0x398] ;  /* 0x00007300ff0977ac */ /* 0x000ee20008000800 */
[----:B------:R-:W3:Y:S02]  /*110ac0*/  LDL.LU R9, [R1+0x6620] ;  /* 0x0066200001097983 */ /* 0x000ee40000300800 */
[----:B0-----:R-:W-:Y:S01]  /*110ad0*/  ISETP.LT.AND P3, PT, R0, UR67, !P0 ;  /* 0x0000004300007c0c */ /* 0x001fe2000c761270 */
[----:B------:R-:W0:Y:S01]  /*110ae0*/  LDCU UR67, c[0x0][0x398] ;  /* 0x00007300ff4377ac */ /* 0x000e220008000800 */
[----:B------:R-:W-:Y:S01]  /*110af0*/  ISETP.LT.AND P2, PT, R8, UR66, !P0 ;  /* 0x0000004208007c0c */ /* 0x000fe2000c741270 */
[----:B------:R-:W3:Y:S01]  /*110b00*/  LDL.LU R13, [R1+0x6624] ;  /* 0x00662400010d7983 */ /* 0x000ee20000300800 */
        /* <DEDUP_REMOVED lines=12> */
[----:B------:R-:W-:-:S04]  /*110bd0*/  @P0 LOP3.LUT R2, R2, 0x80000, RZ, 0xfc, !PT ;  /* 0x0008000002020812 */ /* 0x000fc800078efcff */
[----:B------:R-:W-:Y:S02]  /*110be0*/  LOP3.LUT R2, R2, 0xfffbffff, RZ, 0xc0, !PT ;  /* 0xfffbffff02027812 */ /* 0x000fe400078ec0ff */
[----:B--2---:R-:W-:Y:S01]  /*110bf0*/  ISETP.GE.AND P0, PT, R11, UR7, PT ;  /* 0x000000070b007c0c */ /* 0x004fe2000bf06270 */
[----:B------:R-:W2:Y:S01]  /*110c00*/  LDCU UR7, c[0x0][0x398] ;  /* 0x00007300ff0777ac */ /* 0x000ea20008000800 */
[----:B------:R-:W4:Y:S02]  /*110c10*/  LDL.LU R11, [R1+0x6628] ;  /* 0x00662800010b7983 */ /* 0x000f240000300800 */
[----:B0-----:R-:W-:Y:S01]  /*110c20*/  ISETP.LT.AND P2, PT, R8, UR41, !P0 ;  /* 0x0000002908007c0c */ /* 0x001fe2000c741270 */
[----:B------:R-:W0:Y:S01]  /*110c30*/  LDCU UR41, c[0x0][0x398] ;  /* 0x00007300ff2977ac */ /* 0x000e220008000800 */
[----:B--2---:R-:W-:Y:S02]  /*110c40*/  ISETP.LT.AND P3, PT, R0, UR7, !P0 ;  /* 0x0000000700007c0c */ /* 0x004fe4000c761270 */
[----:B------:R-:W-:Y:S01]  /*110c50*/  ISETP.LT.AND P1, PT, R10, UR40, !P0 ;  /* 0x000000280a007c0c */ /* 0x000fe2000c721270 */
[----:B------:R-:W2:Y:S10]  /*110c60*/  LDCU UR40, c[0x0][0x398] ;  /* 0x00007300ff2877ac */ /* 0x000eb40008000800 */
[----:B------:R-:W-:-:S04]  /*110c70*/  @P3 LOP3.LUT R2, R2, 0x40000, RZ, 0xfc, !PT ;  /* 0x0004000002023812 */ /* 0x000fc800078efcff */
[----:B------:R-:W-:-:S04]  /*110c80*/  LOP3.LUT R2, R2, 0xfffdffff, RZ, 0xc0, !PT ;  /* 0xfffdffff02027812 */ /* 0x000fc800078ec0ff */
[----:B------:R-:W-:Y:S02]  /*110c90*/  @P2 LOP3.LUT R2, R2, 0x20000, RZ, 0xfc, !PT ;  /* 0x0002000002022812 */ /* 0x000fe400078efcff */
[----:B------:R-:W-:Y:S01]  /*110ca0*/  ISETP.LT.AND P0, PT, R12, UR6, !P0 ;  /* 0x000000060c007c0c */ /* 0x000fe2000c701270 */
[----:B------:R-:W0:Y:S01]  /*110cb0*/  LDCU.64 UR6, c[0x0][0x398] ;  /* 0x00007300ff0677ac */ /* 0x000e220008000a00 */
[----:B------:R-:W-:-:S04]  /*110cc0*/  LOP3.LUT R2, R2, 0xfffeffff, RZ, 0xc0, !PT ;  /* 0xfffeffff02027812 */ /* 0x000fc800078ec0ff */
[----:B------:R-:W-:-:S04]  /*110cd0*/  @P1 LOP3.LUT R2, R2, 0x10000, RZ, 0xfc, !PT ;  /* 0x0001000002021812 */ /* 0x000fc800078efcff */
[----:B------:R-:W-:-:S04]  /*110ce0*/  LOP3.LUT R2, R2, 0xffff7fff, RZ, 0xc0, !PT ;  /* 0xffff7fff02027812 */ /* 0x000fc800078ec0ff */
[----:B------:R-:W-:Y:S02]  /*110cf0*/  @P0 LOP3.LUT R2, R2, 0x8000, RZ, 0xfc, !PT ;  /* 0x0000800002020812 */ /* 0x000fe400078efcff */
[----:B---3--:R-:W-:Y:S01]  /*110d00*/  ISETP.GE.AND P0, PT, R9, UR17, PT ;  /* 0x0000001109007c0c */ /* 0x008fe2000bf06270 */
[----:B------:R-:W3:Y:S01]  /*110d10*/  LDCU UR17, c[0x0][0x398] ;  /* 0x00007300ff1177ac */ /* 0x000ee20008000800 */
[----:B------:R-:W3:Y:S02]  /*110d20*/  LDL.LU R9, [R1+0x662c] ;  /* 0x00662c0001097983 */ /* 0x000ee40000300800 */
[----:B0-----:R-:W-:Y:S02]  /*110d30*/  ISETP.LT.AND P1, PT, R0, UR6, !P0 ;  /* 0x0000000600007c0c */ /* 0x001fe4000c721270 */
[----:B------:R-:W-:Y:S02]  /*110d40*/  ISETP.LT.AND P3, PT, R8, UR41, !P0 ;  /* 0x0000002908007c0c */ /* 0x000fe4000c761270 */
[----:B------:R-:W-:-:S02]  /*110d50*/  LOP3.LUT R2, R2, 0xffffbfff, RZ, 0xc0, !PT ;  /* 0xffffbfff02027812 */ /* 0x000fc400078ec0ff */
[----:B--2---:R-:W-:Y:S01]  /*110d60*/  ISETP.LT.AND P2, PT, R10, UR40, !P0 ;  /* 0x000000280a007c0c */ /* 0x004fe2000c741270 */
[----:B------:R-:W0:Y:S06]  /*110d70*/  LDCU.64 UR40, c[0x0][0x398] ;  /* 0x00007300ff2877ac */ /* 0x000e2c0008000a00 */
[----:B------:R-:W-:-:S04]  /*110d80*/  @P1 LOP3.LUT R2, R2, 0x4000, RZ, 0xfc, !PT ;  /* 0x0000400002021812 */ /* 0x000fc800078efcff */
[----:B------:R-:W-:-:S04]  /*110d90*/  LOP3.LUT R2, R2, 0xffffdfff, RZ, 0xc0, !PT ;  /* 0xffffdfff02027812 */ /* 0x000fc800078ec0ff */
[----:B------:R-:W-:Y:S02]  /*110da0*/  @P3 LOP3.LUT R2, R2, 0x2000, RZ, 0xfc, !PT ;  /* 0x0000200002023812 */ /* 0x000fe400078efcff */
[----:B------:R-:W-:Y:S01]  /*110db0*/  ISETP.LT.AND P1, PT, R12, UR77, !P0 ;  /* 0x0000004d0c007c0c */ /* 0x000fe2000c721270 */
[----:B------:R-:W2:Y:S01]  /*110dc0*/  LDCU UR77, c[0x0][0x398] ;  /* 0x00007300ff4d77ac */ /* 0x000ea20008000800 */
[----:B------:R-:W-:-:S04]  /*110dd0*/  LOP3.LUT R2, R2, 0xffffefff, RZ, 0xc0, !PT ;  /* 0xffffefff02027812 */ /* 0x000fc800078ec0ff */
[----:B------:R-:W-:Y:S02]  /*110de0*/  @P2 LOP3.LUT R2, R2, 0x1000, RZ, 0xfc, !PT ;  /* 0x0000100002022812 */ /* 0x000fe400078efcff */
[----:B------:R-:W-:Y:S01]  /*110df0*/  ISETP.GE.AND P0, PT, R13, UR7, PT ;  /* 0x000000070d007c0c */ /* 0x000fe2000bf06270 */
[----:B------:R-:W1:Y:S01]  /*110e00*/  LDCU.64 UR6, c[0x0][0x398] ;  /* 0x00007300ff0677ac */ /* 0x000e620008000a00 */
[----:B------:R-:W-:-:S04]  /*110e10*/  LOP3.LUT R2, R2, 0xfffff7ff, RZ, 0xc0, !PT ;  /* 0xfffff7ff02027812 */ /* 0x000fc800078ec0ff */
[----:B------:R-:W-:Y:S02]  /*110e20*/  @P1 LOP3.LUT R2, R2, 0x800, RZ, 0xfc, !PT ;  /* 0x0000080002021812 */ /* 0x000fe400078efcff */
[----:B0-----:R-:W-:Y:S02]  /*110e30*/  ISETP.LT.AND P1, PT, R0, UR40, !P0 ;  /* 0x0000002800007c0c */ /* 0x001fe4000c721270 */
[----:B------:R-:W-:Y:S02]  /*110e40*/  LOP3.LUT R2, R2, 0xfffffbff, RZ, 0xc0, !PT ;  /* 0xfffffbff02027812 */ /* 0x000fe400078ec0ff */
[----:B------:R-:W-:Y:S01]  /*110e50*/  ISETP.LT.AND P3, PT, R8, UR76, !P0 ;  /* 0x0000004c08007c0c */ /* 0x000fe2000c761270 */
[----:B------:R-:W0:Y:S01]  /*110e60*/  LDCU UR76, c[0x0][0x398] ;  /* 0x00007300ff4c77ac */ /* 0x000e220008000800 */
[----:B------:R-:W-:Y:S01]  /*110e70*/  ISETP.LT.AND P2, PT, R10, UR75, !P0 ;  /* 0x0000004b0a007c0c */ /* 0x000fe2000c741270 */
[----:B------:R-:W0:Y:S06]  /*110e80*/  LDCU UR75, c[0x0][0x398] ;  /* 0x00007300ff4b77ac */ /* 0x000e2c0008000800 */
[----:B------:R-:W-:-:S02]  /*110e90*/  @P1 LOP3.LUT R2, R2, 0x400, RZ, 0xfc, !PT ;  /* 0x0000040002021812 */ /* 0x000fc400078efcff */
[----:B------:R-:W-:Y:S01]  /*110ea0*/  ISETP.LT.AND P1, PT, R12, UR74, !P0 ;  /* 0x0000004a0c007c0c */ /* 0x000fe2000c721270 */
[----:B------:R-:W0:Y:S01]  /*110eb0*/  LDCU UR74, c[0x0][0x398] ;  /* 0x00007300ff4a77ac */ /* 0x000e220008000800 */
[----:B------:R-:W-:-:S04]  /*110ec0*/  LOP3.LUT R2, R2, 0xfffffdff, RZ, 0xc0, !PT ;  /* 0xfffffdff02027812 */ /* 0x000fc800078ec0ff */
[----:B------:R-:W-:-:S04]  /*110ed0*/  @P3 LOP3.LUT R2, R2, 0x200, RZ, 0xfc, !PT ;  /* 0x0000020002023812 */ /* 0x000fc800078efcff */
[----:B------:R-:W-:-:S04]  /*110ee0*/  LOP3.LUT R2, R2, 0xfffffeff, RZ, 0xc0, !PT ;  /* 0xfffffeff02027812 */ /* 0x000fc800078ec0ff */
[----:B------:R-:W-:-:S04]  /*110ef0*/  @P2 LOP3.LUT R2, R2, 0x100, RZ, 0xfc, !PT ;  /* 0x0000010002022812 */ /* 0x000fc800078efcff */
[----:B------:R-:W-:-:S04]  /*110f00*/  LOP3.LUT R2, R2, 0xffffff7f, RZ, 0xc0, !PT ;  /* 0xffffff7f02027812 */ /* 0x000fc800078ec0ff */
[----:B------:R-:W-:-:S04]  /*110f10*/  @P1 LOP3.LUT R2, R2, 0x80, RZ, 0xfc, !PT ;  /* 0x0000008002021812 */ /* 0x000fc800078efcff */
[----:B------:R-:W-:Y:S02]  /*110f20*/  LOP3.LUT R2, R2, 0xffffffbf, RZ, 0xc0, !PT ;  /* 0xffffffbf02027812 */ /* 0x000fe400078ec0ff */
[----:B----4-:R-:W-:Y:S01]  /*110f30*/  ISETP.GE.AND P0, PT, R11, UR41, PT ;  /* 0x000000290b007c0c */ /* 0x010fe2000bf06270 */
[----:B------:R-:W4:Y:S01]  /*110f40*/  LDCU.64 UR40, c[0x0][0x398] ;  /* 0x00007300ff2877ac */ /* 0x000f220008000a00 */
[----:B------:R-:W2:Y:S02]  /*110f50*/  LDL.LU R11, [R1+0x6630] ;  /* 0x00663000010b7983 */ /* 0x000ea40000300800 */
[----:B-1----:R-:W-:Y:S02]  /*110f60*/  ISETP.LT.AND P1, PT, R0, UR6, !P0 ;  /* 0x0000000600007c0c */ /* 0x002fe4000c721270 */
[----:B------:R-:W-:Y:S01]  /*110f70*/  ISETP.LT.AND P3, PT, R8, UR73, !P0 ;  /* 0x0000004908007c0c */ /* 0x000fe2000c761270 */
[----:B------:R-:W1:Y:S01]  /*110f80*/  LDCU UR73, c[0x0][0x398] ;  /* 0x00007300ff4977ac */ /* 0x000e620008000800 */
[----:B------:R-:W-:Y:S01]  /*110f90*/  ISETP.LT.AND P2, PT, R10, UR72, !P0 ;  /* 0x000000480a007c0c */ /* 0x000fe2000c741270 */
[----:B------:R-:W0:Y:S08]  /*110fa0*/  LDCU UR72, c[0x0][0x398] ;  /* 0x00007300ff4877ac */ /* 0x000e300008000800 */
[----:B------:R-:W-:-:S04]  /*110fb0*/  @P1 LOP3.LUT R2, R2, 0x40, RZ, 0xfc, !PT ;  /* 0x0000004002021812 */ /* 0x000fc800078efcff */
        /* <DEDUP_REMOVED lines=9> */
[----:B---3--:R-:W-:Y:S01]  /*111050*/  ISETP.GE.AND P0, PT, R9, UR7, PT ;  /* 0x0000000709007c0c */ /* 0x008fe2000bf06270 */
[----:B------:R-:W3:Y:S01]  /*111060*/  LDCU.64 UR6, c[0x0][0x398] ;  /* 0x00007300ff0677ac */ /* 0x000ee20008000a00 */
[----:B------:R-:W3:Y:S02]  /*111070*/  LDL.LU R9, [R1+0x6634] ;  /* 0x0066340001097983 */ /* 0x000ee40000300800 */
[----:B----4-:R-:W-:Y:S02]  /*111080*/  ISETP.LT.AND P1, PT, R0, UR40, !P0 ;  /* 0x0000002800007c0c */ /* 0x010fe4000c721270 */
[----:B------:R-:W-:Y:S01]  /*111090*/  ISETP.LT.AND P3, PT, R8, UR70, !P0 ;  /* 0x0000004608007c0c */ /* 0x000fe2000c761270 */
[----:B------:R-:W4:Y:S01]  /*1110a0*/  LDCU UR70, c[0x0][0x398] ;  /* 0x00007300ff4677ac */ /* 0x000f220008000800 */
[----:B------:R-:W-:Y:S01]  /*1110b0*/  ISETP.LT.AND P2, PT, R10, UR60, !P0 ;  /* 0x0000003c0a007c0c */ /* 0x000fe2000c741270 */
[----:B------:R-:W0:Y:S08]  /*1110c0*/  LDCU UR60, c[0x0][0x398] ;  /* 0x00007300ff3c77ac */ /* 0x000e300008000800 */
[----:B------:R-:W-:-:S04]  /*1110d0*/  @P1 LOP3.LUT R2, R2, 0x4, RZ, 0xfc, !PT ;  /* 0x0000000402021812 */ /* 0x000fc800078efcff */
[----:B------:R-:W-:-:S04]  /*1110e0*/  LOP3.LUT R2, R2, 0xfffffffd, RZ, 0xc0, !PT ;  /* 0xfffffffd02027812 */ /* 0x000fc800078ec0ff */
[----:B------:R-:W-:-:S04]  /*1110f0*/  @P3 LOP3.LUT R2, R2, 0x2, RZ, 0xfc, !PT ;  /* 0x0000000202023812 */ /* 0x000fc800078efcff */
[----:B------:R-:W-:-:S04]  /*111100*/  LOP3.LUT R2, R2, 0xfffffffe, RZ, 0xc0, !PT ;  /* 0xfffffffe02027812 */ /* 0x000fc800078ec0ff */
[----:B------:R-:W-:-:S05]  /*111110*/  @P2 LOP3.LUT R2, R2, 0x1, RZ, 0xfc, !PT ;  /* 0x0000000102022812 */ /* 0x000fca00078efcff */
[----:B------:R0:W-:Y:S04]  /*111120*/  STL [R1+0x6960], R2 ;  /* 0x0069600201007387 */ /* 0x0001e80000100800 */
[----:B0-----:R-:W4:Y:S01]  /*111130*/  LDL R2, [R1+0x158] ;  /* 0x0001580001027983 */ /* 0x001f220000100800 */
[----:B------:R-:W-:Y:S01]  /*111140*/  ISETP.LT.AND P1, PT, R12, UR59, !P0 ;  /* 0x0000003b0c007c0c */ /* 0x000fe2000c721270 */
[----:B------:R-:W0:-:S12]  /*111150*/  LDCU UR59, c[0x0][0x398] ;  /* 0x00007300ff3b77ac */ /* 0x000e180008000800 */
[----:B------:R-:W-:-:S04]  /*111160*/  @P1 LOP3.LUT R3, R3, 0x80000000, RZ, 0xfc, !PT ;  /* 0x8000000003031812 */ /* 0x000fc800078efcff */
[----:B------:R-:W-:Y:S02]  /*111170*/  LOP3.LUT R3, R3, 0xbfffffff, RZ, 0xc0, !PT ;  /* 0xbfffffff03037812 */ /* 0x000fe400078ec0ff */
[----:B--2---:R-:W-:Y:S01]  /*111180*/  ISETP.GE.AND P0, PT, R11, UR41, PT ;  /* 0x000000290b007c0c */ /* 0x004fe2000bf06270 */
[----:B------:R-:W2:Y:S01]  /*111190*/  LDCU.64 UR40, c[0x0][0x398] ;  /* 0x00007300ff2877ac */ /* 0x000ea20008000a00 */
[----:B------:R-:W2:Y:S02]  /*1111a0*/  LDL.LU R11, [R1+0x6638] ;  /* 0x00663800010b7983 */ /* 0x000ea40000300800 */
[----:B---3--:R-:W-:Y:S02]  /*1111b0*/  ISETP.LT.AND P3, PT, R0, UR6, !P0 ;  /* 0x0000000600007c0c */ /* 0x008fe4000c761270 */
[----:B------:R-:W-:Y:S01]  /*1111c0*/  ISETP.LT.AND P2, PT, R8, UR58, !P0 ;  /* 0x0000003a08007c0c */ /* 0x000fe2000c741270 */
[----:B------:R-:W3:Y:S01]  /*1111d0*/  LDCU UR58, c[0x0][0x398] ;  /* 0x00007300ff3a77ac */ /* 0x000ee20008000800 */
[----:B------:R-:W-:Y:S01]  /*1111e0*/  ISETP.LT.AND P1, PT, R10, UR57, !P0 ;  /* 0x000000390a007c0c */ /* 0x000fe2000c721270 */
[----:B------:R-:W0:Y:S08]  /*1111f0*/  LDCU UR57, c[0x0][0x398] ;  /* 0x00007300ff3977ac */ /* 0x000e300008000800 */
[----:B------:R-:W-:-:S04]  /*111200*/  @P3 LOP3.LUT R3, R3, 0x40000000, RZ, 0xfc, !PT ;  /* 0x4000000003033812 */ /* 0x000fc800078efcff */
[----:B------:R-:W-:-:S04]  /*111210*/  LOP3.LUT R3, R3, 0xdfffffff, RZ, 0xc0, !PT ;  /* 0xdfffffff03037812 */ /* 0x000fc800078ec0ff */
[----:B------:R-:W-:-:S04]  /*111220*/  @P2 LOP3.LUT R3, R3, 0x20000000, RZ, 0xfc, !PT ;  /* 0x2000000003032812 */ /* 0x000fc800078efcff */
[----:B------:R-:W-:-:S04]  /*111230*/  LOP3.LUT R3, R3, 0xefffffff, RZ, 0xc0, !PT ;  /* 0xefffffff03037812 */ /* 0x000fc800078ec0ff */
[----:B------:R-:W-:-:S04]  /*111240*/  @P1 LOP3.LUT R3, R3, 0x10000000, RZ, 0xfc, !PT ;  /* 0x1000000003031812 */ /* 0x000fc800078efcff */
[----:B------:R-:W-:Y:S02]  /*111250*/  LOP3.LUT R3, R3, 0xf7ffffff, RZ, 0xc0, !PT ;  /* 0xf7ffffff03037812 */ /* 0x000fe400078ec0ff */
[----:B----4-:R-:W-:Y:S01]  /*111260*/  ISETP.LT.AND P0, PT, R2, UR56, !P0 ;  /* 0x0000003802007c0c */ /* 0x010fe2000c701270 */
[----:B------:R-:W4:-:S12]  /*111270*/  LDCU UR56, c[0x0][0x398] ;  /* 0x00007300ff3877ac */ /* 0x000f180008000800 */
[----:B------:R-:W-:Y:S02]  /*111280*/  @P0 LOP3.LUT R3, R3, 0x8000000, RZ, 0xfc, !PT ;  /* 0x0800000003030812 */ /* 0x000fe400078efcff */
[----:B------:R-:W-:Y:S01]  /*111290*/  ISETP.GE.AND P0, PT, R9, UR7, PT ;  /* 0x0000000709007c0c */ /* 0x000fe2000bf06270 */
[----:B------:R-:W0:Y:S01]  /*1112a0*/  LDCU.64 UR6, c[0x0][0x398] ;  /* 0x00007300ff0677ac */ /* 0x000e220008000a00 */
[----:B------:R-:W3:Y:S02]  /*1112b0*/  LDL.LU R9, [R1+0x663c] ;  /* 0x00663c0001097983 */ /* 0x000ee40000300800 */
[----:B--2---:R-:W-:Y:S02]  /*1112c0*/  ISETP.LT.AND P3, PT, R0, UR40, !P0 ;  /* 0x0000002800007c0c */ /* 0x004fe4000c761270 */
[----:B------:R-:W-:Y:S01]  /*1112d0*/  ISETP.LT.AND P2, PT, R8, UR21, !P0 ;  /* 0x0000001508007c0c */ /* 0x000fe2000c741270 */
[----:B------:R-:W2:Y:S01]  /*1112e0*/  LDCU UR21, c[0x0][0x398] ;  /* 0x00007300ff1577ac */ /* 0x000ea20008000800 */
[----:B------:R-:W-:-:S02]  /*1112f0*/  LOP3.LUT R3, R3, 0xfbffffff, RZ, 0xc0, !PT ;  /* 0xfbffffff03037812 */ /* 0x000fc400078ec0ff */
[----:B------:R-:W-:-:S07]  /*111300*/  ISETP.LT.AND P1, PT, R10, UR42, !P0 ;  /* 0x0000002a0a007c0c */ /* 0x000fce000c721270 */
        /* <DEDUP_REMOVED lines=8> */
[----:B------:R-:W-:-:S04]  /*111390*/  @P0 LOP3.LUT R3, R3, 0x800000, RZ, 0xfc, !PT ;  /* 0x0080000003030812 */ /* 0x000fc800078efcff */
[----:B------:R-:W-:Y:S02]  /*1113a0*/  LOP3.LUT R3, R3, 0xffbfffff, RZ, 0xc0, !PT ;  /* 0xffbfffff03037812 */ /* 0x000fe400078ec0ff */
[----:B------:R-:W-:Y:S01]  /*1113b0*/  ISETP.GE.AND P0, PT, R11, UR41, PT ;  /* 0x000000290b007c0c */ /* 0x000fe2000bf06270 */
[----:B------:R-:W1:Y:S01]  /*1113c0*/  LDCU.64 UR40, c[0x0][0x398] ;  /* 0x00007300ff2877ac */ /* 0x000e620008000a00 */
[----:B------:R-:W2:Y:S02]  /*1113d0*/  LDL.LU R11, [R1+0x6640] ;  /* 0x00664000010b7983 */ /* 0x000ea40000300800 */
[----:B0-----:R-:W-:Y:S01]  /*1113e0*/  ISETP.LT.AND P3, PT, R0, UR6, !P0 ;  /* 0x0000000600007c0c */ /* 0x001fe2000c761270 */
        /* <DEDUP_REMOVED lines=17> */
[----:B------:R-:W-:Y:S02]  /*111500*/  ISETP.LT.AND P3, PT, R0, UR42, !P0 ;  /* 0x0000002a00007c0c */ /* 0x000fe4000c761270 */
[----:B------:R-:W4:Y:S01]  /*111510*/  LDL.LU R12, [R1+0x6648] ;  /* 0x00664800010c7983 */ /* 0x000f220000300800 */
[----:B------:R-:W-:Y:S01]  /*111520*/  ISETP.LT.AND P2, PT, R8, UR53, !P0 ;  /* 0x0000003508007c0c */ /* 0x000fe2000c741270 */
[----:B------:R-:W0:Y:S01]  /*111530*/  LDCU UR53, c[0x0][0x398] ;  /* 0x00007300ff3577ac */ /* 0x000e220008000800 */
[----:B------:R-:W-:-:S02]  /*111540*/  LOP3.LUT R3, R3, 0xfffbffff, RZ, 0xc0, !PT ;  /* 0xfffbffff03037812 */ /* 0x000fc400078ec0ff */
[----:B------:R-:W-:Y:S01]  /*111550*/  ISETP.LT.AND P1, PT, R10, UR54, !P0 ;  /* 0x000000360a007c0c */ /* 0x000fe2000c721270 */
[----:B------:R-:W0:Y:S05]  /*111560*/  LDCU UR54, c[0x0][0x398] ;  /* 0x00007300ff3677ac */ /* 0x000e2a0008000800 */
        /* <DEDUP_REMOVED lines=11> */
[----:B------:R-:W2:Y:S01]  /*111620*/  LDCU.64 UR42, c[0x0][0x398] ;  /* 0x00007300ff2a77ac */ /* 0x000ea20008000a00 */
[----:B------:R-:W4:Y:S02]  /*111630*/  LDL.LU R11, [R1+0x664c] ;  /* 0x00664c00010b7983 */ /* 0x000f240000300800 */
[----:B-1----:R-:W-:Y:S02]  /*111640*/  ISETP.LT.AND P3, PT, R0, UR40, !P0 ;  /* 0x0000002800007c0c */ /* 0x002fe4000c761270 */
[----:B------:R-:W-:Y:S01]  /*111650*/  ISETP.LT.AND P2, PT, R8, UR50, !P0 ;  /* 0x0000003208007c0c */ /* 0x000fe2000c741270 */
[----:B------:R-:W1:Y:S01]  /*111660*/  LDCU UR50, c[0x0][0x398] ;  /* 0x00007300ff3277ac */ /* 0x000e620008000800 */
[----:B------:R-:W-:-:S09]  /*111670*/  ISETP.LT.AND P1, PT, R10, UR51, !P0 ;  /* 0x000000330a007c0c */ /* 0x000fd2000c721270 */
        /* <DEDUP_REMOVED lines=11> */
[----:B------:R-:W3:Y:S01]  /*111730*/  LDCU.64 UR40, c[0x0][0x398] ;  /* 0x00007300ff2877ac */ /* 0x000ee20008000a00 */
[----:B------:R-:W4:Y:S02]  /*111740*/  LDL.LU R9, [R1+0x6650] ;  /* 0x0066500001097983 */ /* 0x000f240000300800 */
[----:B--2---:R-:W-:Y:S01]  /*111750*/  ISETP.LT.AND P3, PT, R0, UR42, !P0 ;  /* 0x0000002a00007c0c */ /* 0x004fe2000c761270 */
[----:B------:R-:W2:Y:S01]  /*111760*/  LDCU UR42, c[0x0][0x398] ;  /* 0x00007300ff2a77ac */ /* 0x000ea20008000800 */
        /* <DEDUP_REMOVED lines=14> */
[----:B----4-:R-:W-:Y:S01]  /*111850*/  ISETP.GE.AND P0, PT, R12, UR43, PT ;  /* 0x0000002b0c007c0c */ /* 0x010fe2000bf06270 */
[----:B------:R-:W4:Y:S03]  /*111860*/  LDCU UR43, c[0x0][0x3b8] ;  /* 0x00007700ff2b77ac */ /* 0x000f260008000800 */
[----:B---3--:R-:W-:Y:S02]  /*111870*/  ISETP.LT.AND P1, PT, R0, UR40, !P0 ;  /* 0x0000002800007c0c */ /* 0x008fe4000c721270 */
[----:B------:R-:W-:Y:S02]  /*111880*/  ISETP.LT.AND P3, PT, R8, UR18, !P0 ;  /* 0x0000001208007c0c */ /* 0x000fe4000c761270 */
[----:B------:R-:W-:-:S02]  /*111890*/  LOP3.LUT R3, R3, 0xffffffbf, RZ, 0xc0, !PT ;  /* 0xffffffbf03037812 */ /* 0x000fc400078ec0ff */
[----:B------:R-:W-:Y:S01]  /*1118a0*/  ISETP.LT.AND P2, PT, R10, UR19, !P0 ;  /* 0x000000130a007c0c */ /* 0x000fe2000c741270 */
[----:B------:R-:W3:Y:S06]  /*1118b0*/  LDCU.64 UR18, c[0x0][0x398] ;  /* 0x00007300ff1277ac */ /* 0x000eec0008000a00 */
        /* <DEDUP_REMOVED lines=10> */
[----:B------:R-:W-:Y:S01]  /*111960*/  ISETP.GE.AND P0, PT, R11, UR41, PT ;  /* 0x000000290b007c0c */ /* 0x000fe2000bf06270 */
[----:B------:R-:W0:Y:S01]  /*111970*/  LDCU.64 UR40, c[0x0][0x398] ;  /* 0x00007300ff2877ac */ /* 0x000e220008000a00 */
[----:B------:R-:W2:Y:S02]  /*111980*/  LDL.LU R11, [R1+0x6654] ;  /* 0x00665400010b7983 */ /* 0x000ea40000300800 */
[----:B---3--:R-:W-:Y:S02]  /*111990*/  ISETP.LT.AND P1, PT, R0, UR18, !P0 ;  /* 0x0000001200007c0c */ /* 0x008fe4000c721270 */
[----:B------:R-:W-:Y:S01]  /*1119a0*/  ISETP.LT.AND P3, PT, R8, UR63, !P0 ;  /* 0x0000003f08007c0c */ /* 0x000fe2000c761270 */
[----:B------:R-:W3:Y:S01]  /*1119b0*/  LDCU UR63, c[0x0][0x3b8] ;  /* 0x00007700ff3f77ac */ /* 0x000ee20008000800 */
[----:B------:R-:W-:-:S02]  /*1119c0*/  ISETP.LT.AND P2, PT, R10, UR62, !P0 ;  /* 0x0000003e0a007c0c */ /* 0x000fc4000c741270 */
[----:B------:R-:W2:Y:S01]  /*1119d0*/  LDL.LU R10, [R1+0x6658] ;  /* 0x00665800010a7983 */ /* 0x000ea20000300800 */
[----:B------:R-:W0:Y:S06]  /*1119e0*/  LDCU UR62, c[0x0][0x3b8] ;  /* 0x00007700ff3e77ac */ /* 0x000e2c0008000800 */
[----:B------:R-:W-:-:S04]  /*1119f0*/  @P1 LOP3.LUT R3, R3, 0x4, RZ, 0xfc, !PT ;  /* 0x0000000403031812 */ /* 0x000fc800078efcff */
[----:B------:R-:W-:-:S04]  /*111a00*/  LOP3.LUT R3, R3, 0xfffffffd, RZ, 0xc0, !PT ;  /* 0xfffffffd03037812 */ /* 0x000fc800078ec0ff */
[----:B------:R-:W-:-:S04]  /*111a10*/  @P3 LOP3.LUT R3, R3, 0x2, RZ, 0xfc, !PT ;  /* 0x0000000203033812 */ /* 0x000fc800078efcff */
[----:B------:R-:W-:-:S04]  /*111a20*/  LOP3.LUT R3, R3, 0xfffffffe, RZ, 0xc0, !PT ;  /* 0xfffffffe03037812 */ /* 0x000fc800078ec0ff */
[----:B------:R-:W-:-:S05]  /*111a30*/  @P2 LOP3.LUT R3, R3, 0x1, RZ, 0xfc, !PT ;  /* 0x0000000103032812 */ /* 0x000fca00078efcff */
[----:B------:R0:W-:Y:S04]  /*111a40*/  STL [R1+0x6964], R3 ;  /* 0x0069640301007387 */ /* 0x0001e80000100800 */
[----:B0-----:R-:W2:Y:S01]  /*111a50*/  LDL R3, [R1+0x15c] ;  /* 0x00015c0001037983 */ /* 0x001ea20000100800 */
[----:B------:R-:W-:Y:S01]  /*111a60*/  ISETP.LT.AND P1, PT, R2, UR61, !P0 ;  /* 0x0000003d02007c0c */ /* 0x000fe2000c721270 */
[----:B------:R-:W0:Y:S01]  /*111a70*/  LDCU UR61, c[0x0][0x398] ;  /* 0x00007300ff3d77ac */ /* 0x000e220008000800 */
[----:B------:R-:W-:Y:S01]  /*111a80*/  ISETP.GE.AND P0, PT, R9, UR19, PT ;  /* 0x0000001309007c0c */ /* 0x000fe2000bf06270 */
[----:B------:R-:W0:Y:S01]  /*111a90*/  LDCU.64 UR18, c[0x0][0x398] ;  /* 0x00007300ff1277ac */ /* 0x000e220008000a00 */
[----:B------:R-:W3:Y:S09]  /*111aa0*/  LDL.LU R9, [R1+0x665c] ;  /* 0x00665c0001097983 */ /* 0x000ef20000300800 */
[----:B------:R-:W-:-:S02]  /*111ab0*/  @P1 LOP3.LUT R4, R4, 0x80000000, RZ, 0xfc, !PT ;  /* 0x8000000004041812 */ /* 0x000fc400078efcff */
[----:B------:R-:W-:Y:S01]  /*111ac0*/  ISETP.LT.AND P1, PT, R0, UR40, !P0 ;  /* 0x0000002800007c0c */ /* 0x000fe2000c721270 */
[----:B------:R-:W0:Y:S01]  /*111ad0*/  LDCU UR40, c[0x0][0x3b8] ;  /* 0x00007700ff2877ac */ /* 0x000e220008000800 */
[----:B------:R-:W-:Y:S02]  /*111ae0*/  ISETP.LT.AND P3, PT, R8, UR69, !P0 ;  /* 0x0000004508007c0c */ /* 0x000fe4000c761270 */
[----:B------:R-:W-:Y:S01]  /*111af0*/  LOP3.LUT R4, R4, 0xbfffffff, RZ, 0xc0, !PT ;  /* 0xbfffffff04047812 */ /* 0x000fe200078ec0ff */
[----:B------:R-:W0:Y:S08]  /*111b00*/  LDCU UR69, c[0x0][0x398] ;  /* 0x00007300ff4577ac */ /* 0x000e300008000800 */
[----:B------:R-:W-:-:S04]  /*111b10*/  @P1 LOP3.LUT R4, R4, 0x40000000, RZ, 0xfc, !PT ;  /* 0x4000000004041812 */ /* 0x000fc800078efcff */
[----:B------:R-:W-:-:S04]  /*111b20*/  LOP3.LUT R4, R4, 0xdfffffff, RZ, 0xc0, !PT ;  /* 0xdfffffff04047812 */ /* 0x000fc800078ec0ff */
[----:B------:R-:W-:Y:S02]  /*111b30*/  @P3 LOP3.LUT R4, R4, 0x20000000, RZ, 0xfc, !PT ;  /* 0x2000000004043812 */ /* 0x000fe400078efcff */
[----:B------:R-:W-:Y:S01]  /*111b40*/  ISETP.LT.AND P1, PT, R2, UR64, !P0 ;  /* 0x0000004002007c0c */ /* 0x000fe2000c721270 */
[----:B------:R-:W0:Y:S01]  /*111b50*/  LDCU UR64, c[0x0][0x3b8] ;  /* 0x00007700ff4077ac */ /* 0x000e220008000800 */
[----:B------:R-:W-:Y:S02]  /*111b60*/  LOP3.LUT R4, R4, 0xefffffff, RZ, 0xc0, !PT ;  /* 0xefffffff04047812 */ /* 0x000fe400078ec0ff */
[----:B--2---:R-:W-:Y:S01]  /*111b70*/  ISETP.LT.AND P2, PT, R3, UR68, !P0 ;  /* 0x0000004403007c0c */ /* 0x004fe2000c741270 */
[----:B------:R-:W2:Y:S01]  /*111b80*/  LDCU UR68, c[0x0][0x3b8] ;  /* 0x00007700ff4477ac */ /* 0x000ea20008000800 */
[----:B------:R-:W-:Y:S01]  /*111b90*/  ISETP.GE.AND P0, PT, R11, UR41, PT ;  /* 0x000000290b007c0c */ /* 0x000fe2000bf06270 */
[----:B------:R-:W0:Y:S10]  /*111ba0*/  LDCU UR41, c[0x0][0x3b8] ;  /* 0x00007700ff2977ac */ /* 0x000e340008000800 */
[----:B------:R-:W-:-:S04]  /*111bb0*/  @P2 LOP3.LUT R4, R4, 0x10000000, RZ, 0xfc, !PT ;  /* 0x1000000004042812 */ /* 0x000fc800078efcff */
[----:B------:R-:W-:-:S04]  /*111bc0*/  LOP3.LUT R4, R4, 0xf7ffffff, RZ, 0xc0, !PT ;  /* 0xf7ffffff04047812 */ /* 0x000fc800078ec0ff */
[----:B------:R-:W-:Y:S02]  /*111bd0*/  @P1 LOP3.LUT R4, R4, 0x8000000, RZ, 0xfc, !PT ;  /* 0x0800000004041812 */ /* 0x000fe400078efcff */
[----:B0-----:R-:W-:Y:S02]  /*111be0*/  ISETP.LT.AND P1, PT, R0, UR18, !P0 ;  /* 0x0000001200007c0c */ /* 0x001fe4000c721270 */
[----:B------:R-:W-:Y:S02]  /*111bf0*/  LOP3.LUT R4, R4, 0xfbffffff, RZ, 0xc0, !PT ;  /* 0xfbffffff04047812 */ /* 0x000fe400078ec0ff */
[----:B------:R-:W-:Y:S02]  /*111c00*/  ISETP.LT.AND P3, PT, R8, UR22, !P0 ;  /* 0x0000001608007c0c */ /* 0x000fe4000c761270 */
[----:B------:R-:W-:Y:S01]  /*111c10*/  ISETP.LT.AND P2, PT, R3, UR23, !P0 ;  /* 0x0000001703007c0c */ /* 0x000fe2000c741270 */
[----:B------:R-:W0:Y:S06]  /*111c20*/  LDCU.64 UR22, c[0x0][0x398] ;  /* 0x00007300ff1677ac */ /* 0x000e2c0008000a00 */
[----:B------:R-:W-:-:S02]  /*111c30*/  @P1 LOP3.LUT R4, R4, 0x4000000, RZ, 0xfc, !PT ;  /* 0x0400000004041812 */ /* 0x000fc400078efcff */
[----:B------:R-:W-:Y:S01]  /*111c40*/  ISETP.LT.AND P1, PT, R2, UR24, !P0 ;  /* 0x0000001802007c0c */ /* 0x000fe2000c721270 */
[----:B------:R-:W0:Y:S01]  /*111c50*/  LDCU UR24, c[0x0][0x398] ;  /* 0x00007300ff1877ac */ /* 0x000e220008000800 */
[----:B------:R-:W-:Y:S02]  /*111c60*/  ISETP.GE.AND P0, PT, R10, UR19, PT ;  /* 0x000000130a007c0c */ /* 0x000fe4000bf06270 */
[----:B------:R-:W2:Y:S01]  /*111c70*/  LDL.LU R10, [R1+0x6660] ;  /* 0x00666000010a7983 */ /* 0x000ea20000300800 */
[----:B------:R-:W-:Y:S01]  /*111c80*/  LOP3.LUT R4, R4, 0xfdffffff, RZ, 0xc0, !PT ;  /* 0xfdffffff04047812 */ /* 0x000fe200078ec0ff */
[----:B------:R-:W0:Y:S03]  /*111c90*/  LDCU.64 UR18, c[0x0][0x398] ;  /* 0x00007300ff1277ac */ /* 0x000e260008000a00 */
[----:B------:R-:W-:-:S04]  /*111ca0*/  @P3 LOP3.LUT R4, R4, 0x2000000, RZ, 0xfc, !PT ;  /* 0x0200000004043812 */ /* 0x000fc800078efcff */
[----:B------:R-:W-:-:S04]  /*111cb0*/  LOP3.LUT R4, R4, 0xfeffffff, RZ, 0xc0, !PT ;  /* 0xfeffffff04047812 */ /* 0x000fc800078ec0ff */
[----:B------:R-:W-:-:S04]  /*111cc0*/  @P2 LOP3.LUT R4, R4, 0x1000000, RZ, 0xfc, !PT ;  /* 0x0100000004042812 */ /* 0x000fc800078efcff */
        /* <DEDUP_REMOVED lines=11> */
[----:B---3--:R-:W-:Y:S02]  /*111d80*/  ISETP.GE.AND P0, PT, R9, UR23, PT ;  /* 0x0000001709007c0c */ /* 0x008fe4000bf06270 */
[----:B------:R-:W3:Y:S01]  /*111d90*/  LDL.LU R9, [R1+0x6664] ;  /* 0x0066640001097983 */ /* 0x000ee20000300800 */
[----:B------:R-:W-:Y:S01]  /*111da0*/  LOP3.LUT R4, R4, 0xffdfffff, RZ, 0xc0, !PT ;  /* 0xffdfffff04047812 */ /* 0x000fe200078ec0ff */
[----:B------:R-:W0:Y:S03]  /*111db0*/  LDCU.64 UR22, c[0x0][0x398] ;  /* 0x00007300ff1677ac */ /* 0x000e260008000a00 */
[----:B------:R-:W-:-:S04]  /*111dc0*/  @P3 LOP3.LUT R4, R4, 0x200000, RZ, 0xfc, !PT ;  /* 0x0020000004043812 */ /* 0x000fc800078efcff */
[----:B------:R-:W-:-:S04]  /*111dd0*/  LOP3.LUT R4, R4, 0xffefffff, RZ, 0xc0, !PT ;  /* 0xffefffff04047812 */ /* 0x000fc800078ec0ff */
[----:B------:R-:W-:Y:S02]  /*111de0*/  @P2 LOP3.LUT R4, R4, 0x100000, RZ, 0xfc, !PT ;  /* 0x0010000004042812 */ /* 0x000fe400078efcff */
[----:B------:R-:W-:Y:S02]  /*111df0*/  ISETP.LT.AND P3, PT, R0, UR18, !P0 ;  /* 0x0000001200007c0c */ /* 0x000fe4000c761270 */
[----:B------:R-:W-:-:S04]  /*111e00*/  LOP3.LUT R4, R4, 0xfff7ffff, RZ, 0xc0, !PT ;  /* 0xfff7ffff04047812 */ /* 0x000fc800078ec0ff */
[----:B------:R-:W-:Y:S02]  /*111e10*/  @P1 LOP3.LUT R4, R4, 0x80000, RZ, 0xfc, !PT ;  /* 0x0008000004041812 */ /* 0x000fe400078efcff */
[----:B------:R-:W-:Y:S01]  /*111e20*/  ISETP.LT.AND P2, PT, R8, UR33, !P0 ;  /* 0x0000002108007c0c */ /* 0x000fe2000c741270 */
[----:B------:R-:W0:Y:S01]  /*111e30*/  LDCU UR33, c[0x0][0x398] ;  /* 0x00007300ff2177ac */ /* 0x000e220008000800 */
[----:B------:R-:W-:-:S04]  /*111e40*/  LOP3.LUT R4, R4, 0xfffbffff, RZ, 0xc0, !PT ;  /* 0xfffbffff04047812 */ /* 0x000fc800078ec0ff */
[----:B------:R-:W-:Y:S02]  /*111e50*/  @P3 LOP3.LUT R4, R4, 0x40000, RZ, 0xfc, !PT ;  /* 0x0004000004043812 */ /* 0x000fe400078efcff */
[----:B------:R-:W-:Y:S02]  /*111e60*/  ISETP.LT.AND P1, PT, R3, UR35, !P0 ;  /* 0x0000002303007c0c */ /* 0x000fe4000c721270 */
[----:B------:R-:W-:-:S04]  /*111e70*/  LOP3.LUT R4, R4, 0xfffdffff, RZ, 0xc0, !PT ;  /* 0xfffdffff04047812 */ /* 0x000fc800078ec0ff */
[----:B------:R-:W-:Y:S02]  /*111e80*/  @P2 LOP3.LUT R4, R4, 0x20000, RZ, 0xfc, !PT ;  /* 0x0002000004042812 */ /* 0x000fe400078efcff */
[----:B------:R-:W-:Y:S02]  /*111e90*/  ISETP.LT.AND P0, PT, R2, UR36, !P0 ;  /* 0x0000002402007c0c */ /* 0x000fe4000c701270 */
        /* <DEDUP_REMOVED lines=8> */
[----:B0-----:R-:W-:Y:S02]  /*111f20*/  ISETP.LT.AND P3, PT, R0, UR22, !P0 ;  /* 0x0000001600007c0c */ /* 0x001fe4000c761270 */
[----:B------:R-:W-:Y:S01]  /*111f30*/  ISETP.LT.AND P2, PT, R8, UR37, !P0 ;  /* 0x0000002508007c0c */ /* 0x000fe2000c741270 */
[----:B------:R-:W0:Y:S01]  /*111f40*/  LDCU.64 UR36, c[0x0][0x398] ;  /* 0x00007300ff2477ac */ /* 0x000e220008000a00 */
[----:B------:R-:W-:-:S09]  /*111f50*/  ISETP.LT.AND P1, PT, R3, UR38, !P0 ;  /* 0x0000002603007c0c */ /* 0x000fd2000c721270 */
        /* <DEDUP_REMOVED lines=10> */
[----:B------:R-:W3:Y:S01]  /*112000*/  LDCU.64 UR22, c[0x0][0x398] ;  /* 0x00007300ff1677ac */ /* 0x000ee20008000a00 */
[----:B------:R-:W3:Y:S02]  /*112010*/  LDL.LU R9, [R1+0x666c] ;  /* 0x00666c0001097983 */ /* 0x000ee40000300800 */
        /* <DEDUP_REMOVED lines=17> */
[----:B----4-:R-:W-:Y:S01]  /*112130*/  ISETP.GE.AND P0, PT, R10, UR19, PT ;  /* 0x000000130a007c0c */ /* 0x010fe2000bf06270 */
[----:B------:R-:W4:Y:S01]  /*112140*/  LDCU UR19, c[0x0][0x398] ;  /* 0x00007300ff1377ac */ /* 0x000f220008000800 */
[----:B------:R-:W2:Y:S02]  /*112150*/  LDL.LU R10, [R1+0x6670] ;  /* 0x00667000010a7983 */ /* 0x000ea40000300800 */
[----:B---3--:R-:W-:Y:S01]  /*112160*/  ISETP.LT.AND P3, PT, R0, UR22, !P0 ;  /* 0x0000001600007c0c */ /* 0x008fe2000c761270 */
[----:B------:R-:W3:Y:S01]  /*112170*/  LDCU UR22, c[0x0][0x398] ;  /* 0x00007300ff1677ac */ /* 0x000ee20008000800 */
[----:B------:R-:W-:Y:S02]  /*112180*/  ISETP.LT.AND P2, PT, R8, UR14, !P0 ;  /* 0x0000000e08007c0c */ /* 0x000fe4000c741270 */
[----:B------:R-:W-:Y:S01]  /*112190*/  ISETP.LT.AND P1, PT, R3, UR15, !P0 ;  /* 0x0000000f03007c0c */ /* 0x000fe2000c721270 */
[----:B------:R-:W0:Y:S08]  /*1121a0*/  LDCU.64 UR14, c[0x0][0x398] ;  /* 0x00007300ff0e77ac */ /* 0x000e300008000a00 */
        /* <DEDUP_REMOVED lines=9> */
[----:B------:R-:W-:Y:S01]  /*112240*/  ISETP.GE.AND P0, PT, R9, UR23, PT ;  /* 0x0000001709007c0c */ /* 0x000fe2000bf06270 */
[----:B------:R-:W1:Y:S01]  /*112250*/  LDCU UR23, c[0x0][0x398] ;  /* 0x00007300ff1777ac */ /* 0x000e620008000800 */
[----:B------:R-:W3:Y:S02]  /*112260*/  LDL.LU R9, [R1+0x6674] ;  /* 0x0066740001097983 */ /* 0x000ee40000300800 */
[----:B0-----:R-:W-:Y:S01]  /*112270*/  ISETP.LT.AND P3, PT, R0, UR14, !P0 ;  /* 0x0000000e00007c0c */ /* 0x001fe2000c761270 */
[----:B------:R-:W0:Y:S01]  /*112280*/  LDCU UR14, c[0x0][0x398] ;  /* 0x00007300ff0e77ac */ /* 0x000e220008000800 */
[----:B------:R-:W-:Y:S02]  /*112290*/  ISETP.LT.AND P2, PT, R8, UR11, !P0 ;  /* 0x0000000b08007c0c */ /* 0x000fe4000c741270 */
[----:B------:R-:W-:-:S02]  /*1122a0*/  LOP3.LUT R4, R4, 0xfffffffb, RZ, 0xc0, !PT ;  /* 0xfffffffb04047812 */ /* 0x000fc400078ec0ff */
[----:B------:R-:W-:-:S07]  /*1122b0*/  ISETP.LT.AND P1, PT, R3, UR12, !P0 ;  /* 0x0000000c03007c0c */ /* 0x000fce000c721270 */
[----:B------:R-:W-:-:S04]  /*1122c0*/  @P3 LOP3.LUT R4, R4, 0x4, RZ, 0xfc, !PT ;  /* 0x0000000404043812 */ /* 0x000fc800078efcff */
[----:B------:R-:W-:-:S04]  /*1122d0*/  LOP3.LUT R4, R4, 0xfffffffd, RZ, 0xc0, !PT ;  /* 0xfffffffd04047812 */ /* 0x000fc800078ec0ff */
[----:B------:R-:W-:-:S04]  /*1122e0*/  @P2 LOP3.LUT R4, R4, 0x2, RZ, 0xfc, !PT ;  /* 0x0000000204042812 */ /* 0x000fc800078efcff */
[----:B------:R-:W-:-:S04]  /*1122f0*/  LOP3.LUT R4, R4, 0xfffffffe, RZ, 0xc0, !PT ;  /* 0xfffffffe04047812 */ /* 0x000fc800078ec0ff */
[----:B------:R-:W-:-:S05]  /*112300*/  @P1 LOP3.LUT R4, R4, 0x1, RZ, 0xfc, !PT ;  /* 0x0000000104041812 */ /* 0x000fca00078efcff */
[----:B------:R0:W-:Y:S04]  /*112310*/  STL [R1+0x696c], R4 ;  /* 0x00696c0401007387 */ /* 0x0001e80000100800 */
[----:B0-----:R-:W4:Y:S01]  /*112320*/  LDL.LU R4, [R1+0x6678] ;  /* 0x0066780001047983 */ /* 0x001f220000300800 */
[----:B------:R-:W-:Y:S01]  /*112330*/  ISETP.LT.AND P0, PT, R2, UR13, !P0 ;  /* 0x0000000d02007c0c */ /* 0x000fe2000c701270 */
[----:B------:R-:W0:-:S12]  /*112340*/  LDCU.64 UR12, c[0x0][0x398] ;  /* 0x00007300ff0c77ac */ /* 0x000e180008000a00 */
[----:B------:R-:W-:-:S04]  /*112350*/  @P0 LOP3.LUT R5, R5, 0x80000000, RZ, 0xfc, !PT ;  /* 0x8000000005050812 */ /* 0x000fc800078efcff */
[----:B------:R-:W-:Y:S02]  /*112360*/  LOP3.LUT R5, R5, 0xbfffffff, RZ, 0xc0, !PT ;  /* 0xbfffffff05057812 */ /* 0x000fe400078ec0ff */
[----:B--2---:R-:W-:Y:S01]  /*112370*/  ISETP.GE.AND P0, PT, R10, UR15, PT ;  /* 0x0000000f0a007c0c */ /* 0x004fe2000bf06270 */
[----:B------:R-:W2:Y:S03]  /*112380*/  LDCU UR15, c[0x0][0x398] ;  /* 0x00007300ff0f77ac */ /* 0x000ea60008000800 */
[----:B0-----:R-:W-:Y:S01]  /*112390*/  ISETP.LT.AND P3, PT, R0, UR12, !P0 ;  /* 0x0000000c00007c0c */ /* 0x001fe2000c761270 */
[----:B------:R-:W0:Y:S01]  /*1123a0*/  LDCU UR12, c[0x0][0x398] ;  /* 0x00007300ff0c77ac */ /* 0x000e220008000800 */
[----:B------:R-:W-:Y:S02]  /*1123b0*/  ISETP.LT.AND P2, PT, R8, UR8, !P0 ;  /* 0x0000000808007c0c */ /* 0x000fe4000c741270 */
[----:B------:R-:W-:Y:S01]  /*1123c0*/  ISETP.LT.AND P1, PT, R3, UR9, !P0 ;  /* 0x0000000903007c0c */ /* 0x000fe2000c721270 */
[----:B------:R-:W0:Y:S08]  /*1123d0*/  LDCU.64 UR8, c[0x0][0x398] ;  /* 0x00007300ff0877ac */ /* 0x000e300008000a00 */
        /* <DEDUP_REMOVED lines=11> */
[----:B------:R-:W2:Y:S02]  /*112490*/  LDL.LU R9, [R1+0x667c] ;  /* 0x00667c0001097983 */ /* 0x000ea40000300800 */
[----:B0-----:R-:W-:Y:S02]  /*1124a0*/  ISETP.LT.AND P3, PT, R0, UR8, !P0 ;  /* 0x0000000800007c0c */ /* 0x001fe4000c761270 */
[----:B------:R-:W-:Y:S01]  /*1124b0*/  ISETP.LT.AND P2, PT, R8, UR67, !P0 ;  /* 0x0000004308007c0c */ /* 0x000fe2000c741270 */
[----:B------:R-:W0:Y:S01]  /*1124c0*/  LDCU UR67, c[0x0][0x3b8] ;  /* 0x00007700ff4377ac */ /* 0x000e220008000800 */
[----:B------:R-:W-:-:S02]  /*1124d0*/  LOP3.LUT R5, R5, 0xfbffffff, RZ, 0xc0, !PT ;  /* 0xfbffffff05057812 */ /* 0x000fc400078ec0ff */
[----:B------:R-:W-:Y:S01]  /*1124e0*/  ISETP.LT.AND P1, PT, R3, UR66, !P0 ;  /* 0x0000004203007c0c */ /* 0x000fe2000c721270 */
[----:B------:R-:W0:Y:S06]  /*1124f0*/  LDCU UR66, c[0x0][0x3b8] ;  /* 0x00007700ff4277ac */ /* 0x000e2c0008000800 */
        /* <DEDUP_REMOVED lines=10> */
[----:B------:R-:W4:Y:S01]  /*1125a0*/  LDCU.64 UR8, c[0x0][0x398] ;  /* 0x00007300ff0877ac */ /* 0x000f220008000a00 */
[----:B------:R-:W3:Y:S02]  /*1125b0*/  LDL.LU R4, [R1+0x6680] ;  /* 0x0066800001047983 */ /* 0x000ee40000300800 */
        /* <DEDUP_REMOVED lines=19> */
[----:B------:R-:W2:Y:S02]  /*1126f0*/  LDL.LU R9, [R1+0x6684] ;  /* 0x0066840001097983 */ /* 0x000ea40000300800 */
[----:B----4-:R-:W-:Y:S01]  /*112700*/  ISETP.LT.AND P3, PT, R0, UR8, !P0 ;  /* 0x0000000800007c0c */ /* 0x010fe2000c761270 */
[----:B------:R-:W4:Y:S01]  /*112710*/  LDCU UR8, c[0x0][0x398] ;  /* 0x00007300ff0877ac */ /* 0x000f220008000800 */
[----:B0-----:R-:W-:Y:S02]  /*112720*/  ISETP.LT.AND P2, PT, R8, UR52, !P0 ;  /* 0x0000003408007c0c */ /* 0x001fe4000c741270 */
        /* <DEDUP_REMOVED lines=16> */
[----:B0-----:R-:W-:Y:S01]  /*112830*/  ISETP.LT.AND P2, PT, R8, UR52, !P0 ;  /* 0x0000003408007c0c */ /* 0x001fe2000c741270 */
        /* <DEDUP_REMOVED lines=17> */
[----:B------:R-:W-:Y:S02]  /*112950*/  ISETP.LT.AND P3, PT, R0, UR38, !P0 ;  /* 0x0000002600007c0c */ /* 0x000fe4000c761270 */
[----:B0-----:R-:W-:Y:S01]  /*112960*/  ISETP.LT.AND P2, PT, R8, UR52, !P0 ;  /* 0x0000003408007c0c */ /* 0x001fe2000c741270 */
[----:B------:R-:W0:Y:S01]  /*112970*/  LDCU UR52, c[0x0][0x398] ;  /* 0x00007300ff3477ac */ /* 0x000e220008000800 */
        /* <DEDUP_REMOVED lines=13> */
[----:B------:R-:W3:Y:S02]  /*112a50*/  LDL.LU R4, [R1+0x6690] ;  /* 0x0066900001047983 */ /* 0x000ee40000300800 */
[----:B--2---:R-:W-:Y:S02]  /*112a60*/  ISETP.LT.AND P3, PT, R0, UR36, !P0 ;  /* 0x0000002400007c0c */ /* 0x004fe4000c761270 */
[----:B0-----:R-:W-:Y:S01]  /*112a70*/  ISETP.LT.AND P2, PT, R8, UR52, !P0 ;  /* 0x0000003408007c0c */ /* 0x001fe2000c741270 */
[----:B------:R-:W2:Y:S01]  /*112a80*/  LDL.LU R10, [R1+0x6694] ;  /* 0x00669400010a7983 */ /* 0x000ea20000300800 */
        /* <DEDUP_REMOVED lines=15> */
[----:B------:R-:W2:Y:S02]  /*112b80*/  LDL.LU R9, [R1+0x6698] ;  /* 0x0066980001097983 */ /* 0x000ea40000300800 */
[----:B---3--:R-:W-:Y:S02]  /*112b90*/  ISETP.LT.AND P3, PT, R0, UR38, !P0 ;  /* 0x0000002600007c0c */ /* 0x008fe4000c761270 */
[----:B------:R-:W-:Y:S01]  /*112ba0*/  ISETP.LT.AND P2, PT, R8, UR75, !P0 ;  /* 0x0000004b08007c0c */ /* 0x000fe2000c741270 */
[----:B------:R-:W3:Y:S01]  /*112bb0*/  LDCU UR75, c[0x0][0x398] ;  /* 0x00007300ff4b77ac */ /* 0x000ee20008000800 */
[----:B------:R-:W-:-:S02]  /*112bc0*/  ISETP.LT.AND P1, PT, R3, UR59, !P0 ;  /* 0x0000003b03007c0c */ /* 0x000fc4000c721270 */
[----:B------:R-:W-:Y:S01]  /*112bd0*/  ISETP.LT.AND P0, PT, R2, UR58, !P0 ;  /* 0x0000003a02007c0c */ /* 0x000fe2000c701270 */
[----:B------:R-:W0:Y:S01]  /*112be0*/  LDCU UR59, c[0x0][0x398] ;  /* 0x00007300ff3b77ac */ /* 0x000e220008000800 */
[----:B------:R-:W-:Y:S01]  /*112bf0*/  LOP3.LUT R5, R5, 0xfffffffb, RZ, 0xc0, !PT ;  /* 0xfffffffb05057812 */ /* 0x000fe200078ec0ff */
[----:B------:R-:W0:Y:S10]  /*112c00*/  LDCU UR58, c[0x0][0x3b8] ;  /* 0x00007700ff3a77ac */ /* 0x000e340008000800 */
[----:B------:R-:W-:-:S02]  /*112c10*/  @P0 LOP3.LUT R6, R6, 0x80000000, RZ, 0xfc, !PT ;  /* 0x8000000006060812 */ /* 0x000fc400078efcff */
[----:B------:R-:W-:Y:S01]  /*112c20*/  ISETP.GE.AND P0, PT, R4, UR39, PT ;  /* 0x0000002704007c0c */ /* 0x000fe2000bf06270 */
[----:B------:R-:W0:Y:S01]  /*112c30*/  LDCU.64 UR38, c[0x0][0x398] ;  /* 0x00007300ff2677ac */ /* 0x000e220008000a00 */
[----:B------:R-:W3:Y:S01]  /*112c40*/  LDL R4, [R1+0x150] ;  /* 0x0001500001047983 */ /* 0x000ee20000100800 */
[----:B------:R-:W-:Y:S02]  /*112c50*/  @P3 LOP3.LUT R5, R5, 0x4, RZ, 0xfc, !PT ;  /* 0x0000000405053812 */ /* 0x000fe400078efcff */
[----:B----4-:R-:W-:Y:S01]  /*112c60*/  ISETP.LT.AND P3, PT, R0, UR36, !P0 ;  /* 0x0000002400007c0c */ /* 0x010fe2000c761270 */
[----:B------:R-:W4:Y:S01]  /*112c70*/  LDCU UR36, c[0x0][0x3b8] ;  /* 0x00007700ff2477ac */ /* 0x000f220008000800 */
[----:B------:R-:W-:Y:S02]  /*112c80*/  LOP3.LUT R5, R5, 0xfffffffd, RZ, 0xc0, !PT ;  /* 0xfffffffd05057812 */ /* 0x000fe400078ec0ff */
[----:B------:R-:W-:Y:S02]  /*112c90*/  LOP3.LUT R6, R6, 0xbfffffff, RZ, 0xc0, !PT ;  /* 0xbfffffff06067812 */ /* 0x000fe400078ec0ff */
[----:B------:R-:W-:-:S02]  /*112ca0*/  @P2 LOP3.LUT R5, R5, 0x2, RZ, 0xfc, !PT ;  /* 0x0000000205052812 */ /* 0x000fc400078efcff */
[----:B------:R-:W-:Y:S01]  /*112cb0*/  ISETP.LT.AND P2, PT, R8, UR57, !P0 ;  /* 0x0000003908007c0c */ /* 0x000fe2000c741270 */
[----:B------:R-:W0:Y:S01]  /*112cc0*/  LDCU UR57, c[0x0][0x398] ;  /* 0x00007300ff3977ac */ /* 0x000e220008000800 */
[----:B------:R-:W-:-:S03]  /*112cd0*/  LOP3.LUT R5, R5, 0xfffffffe, RZ, 0xc0, !PT ;  /* 0xfffffffe05057812 */ /* 0x000fc600078ec0ff */
[----:B------:R-:W-:Y:S02]  /*112ce0*/  @P3 LOP3.LUT R6, R6, 0x40000000, RZ, 0xfc, !PT ;  /* 0x4000000006063812 */ /* 0x000fe400078efcff */
[----:B------:R-:W-:Y:S02]  /*112cf0*/  @P1 LOP3.LUT R5, R5, 0x1, RZ, 0xfc, !PT ;  /* 0x0000000105051812 */ /* 0x000fe400078efcff */
[----:B------:R-:W-:Y:S02]  /*112d00*/  ISETP.LT.AND P1, PT, R3, UR56, !P0 ;  /* 0x0000003803007c0c */ /* 0x000fe4000c721270 */
        /* <DEDUP_REMOVED lines=8> */
[----:B--2---:R-:W-:Y:S01]  /*112d90*/  ISETP.GE.AND P0, PT, R10, UR37, PT ;  /* 0x000000250a007c0c */ /* 0x004fe2000bf06270 */
[----:B------:R-:W2:Y:S03]  /*112da0*/  LDCU UR37, c[0x0][0x3b8] ;  /* 0x00007700ff2577ac */ /* 0x000ea60008000800 */
[----:B0-----:R-:W-:Y:S01]  /*112db0*/  ISETP.LT.AND P3, PT, R0, UR38, !P0 ;  /* 0x0000002600007c0c */ /* 0x001fe2000c761270 */
        /* <DEDUP_REMOVED lines=10> */
[----:B------:R-:W0:Y:S01]  /*112e60*/  LDCU.64 UR34, c[0x0][0x398] ;  /* 0x00007300ff2277ac */ /* 0x000e220008000a00 */
[----:B------:R-:W-:-:S04]  /*112e70*/  LOP3.LUT R6, R6, 0xfeffffff, RZ, 0xc0, !PT ;  /* 0xfeffffff06067812 */ /* 0x000fc800078ec0ff */
[----:B------:R-:W-:-:S04]  /*112e80*/  @P1 LOP3.LUT R6, R6, 0x1000000, RZ, 0xfc, !PT ;  /* 0x0100000006061812 */ /* 0x000fc800078efcff */
[----:B------:R-:W-:-:S04]  /*112e90*/  LOP3.LUT R6, R6, 0xff7fffff, RZ, 0xc0, !PT ;  /* 0xff7fffff06067812 */ /* 0x000fc800078ec0ff */
[----:B------:R-:W-:Y:S01]  /*112ea0*/  @P0 LOP3.LUT R6, R6, 0x800000, RZ, 0xfc, !PT ;  /* 0x0080000006060812 */ /* 0x000fe200078efcff */
[----:B---3--:R-:W-:Y:S01]  /*112eb0*/  IMAD R4, R4, UR43, RZ ;  /* 0x0000002b04047c24 */ /* 0x008fe2000f8e02ff */
[----:B------:R-:W-:Y:S01]  /*112ec0*/  ISETP.GE.AND P0, PT, R9, UR39, PT ;  /* 0x0000002709007c0c */ /* 0x000fe2000bf06270 */
[----:B------:R-:W3:Y:S03]  /*112ed0*/  LDCU UR39, c[0x0][0x3b8] ;  /* 0x00007700ff2777ac */ /* 0x000ee60008000800 */
[----:B------:R0:W-:Y:S01]  /*112ee0*/  STL [R1+0x205c], R4 ;  /* 0x00205c0401007387 */ /* 0x0001e20000100800 */
[----:B------:R-:W1:Y:S01]  /*112ef0*/  LDCU UR43, c[0x0][0x3b8] ;  /* 0x00007700ff2b77ac */ /* 0x000e620008000800 */
[----:B0-----:R-:W-:Y:S01]  /*112f00*/  VIADD R4, R4, UR41 ;  /* 0x0000002904047c36 */ /* 0x001fe20008000000 */
[----:B------:R-:W-:Y:S01]  /*112f10*/  ISETP.LT.AND P2, PT, R8, UR6, !P0 ;  /* 0x0000000608007c0c */ /* 0x000fe2000c741270 */
[----:B------:R-:W0:Y:S03]  /*112f20*/  LDCU UR6, c[0x0][0x3b8] ;  /* 0x00007700ff0677ac */ /* 0x000e260008000800 */
[----:B------:R1:W-:Y:S01]  /*112f30*/  STL [R1+0x2058], R4 ;  /* 0x0020580401007387 */ /* 0x0003e20000100800 */
[----:B------:R-:W-:Y:S01]  /*112f40*/  ISETP.LT.AND P1, PT, R3, UR7, !P0 ;  /* 0x0000000703007c0c */ /* 0x000fe2000c721270 */
[----:B------:R-:W0:Y:S01]  /*112f50*/  LDCU UR7, c[0x0][0x3b8] ;  /* 0x00007700ff0777ac */ /* 0x000e220008000800 */
[----:B------:R-:W-:Y:S01]  /*112f60*/  ISETP.LT.AND P3, PT, R0, UR34, !P0 ;  /* 0x0000002200007c0c */ /* 0x000fe2000c761270 */
[----:B------:R-:W0:Y:S01]  /*112f70*/  LDCU UR41, c[0x0][0x3b8] ;  /* 0x00007700ff2977ac */ /* 0x000e220008000800 */
[----:B-1----:R-:W-:Y:S01]  /*112f80*/  VIADD R4, R4, UR40 ;  /* 0x0000002804047c36 */ /* 0x002fe20008000000 */
[----:B------:R-:W-:Y:S01]  /*112f90*/  ISETP.LT.AND P0, PT, R2, UR17, !P0 ;  /* 0x0000001102007c0c */ /* 0x000fe2000c701270 */
[----:B------:R-:W1:Y:S03]  /*112fa0*/  LDCU UR17, c[0x0][0x3b8] ;  /* 0x00007700ff1177ac */ /* 0x000e660008000800 */
[----:B------:R0:W-:Y:S01]  /*112fb0*/  STL [R1+0x2054], R4 ;  /* 0x0020540401007387 */ /* 0x0001e20000100800 */
[----:B------:R-:W1:Y:S01]  /*112fc0*/  LDCU UR34, c[0x0][0x3b8] ;  /* 0x00007700ff2277ac */ /* 0x000e620008000800 */
[----:B------:R-:W1:Y:S01]  /*112fd0*/  LDCU UR40, c[0x0][0x3b8] ;  /* 0x00007700ff2877ac */ /* 0x000e620008000800 */
[----:B0-----:R-:W-:Y:S01]  /*112fe0*/  VIADD R4, R4, UR46 ;  /* 0x0000002e04047c36 */ /* 0x001fe20008000000 */
[----:B------:R-:W0:Y:S04]  /*112ff0*/  LDCU UR46, c[0x0][0x3b8] ;  /* 0x00007700ff2e77ac */ /* 0x000e280008000800 */
[----:B------:R1:W-:Y:S02]  /*113000*/  STL [R1+0x870], R4 ;  /* 0x0008700401007387 */ /* 0x0003e40000100800 */
[----:B-1----:R-:W-:Y:S01]  /*113010*/  VIADD R4, R4, UR45 ;  /* 0x0000002d04047c36 */ /* 0x002fe20008000000 */
[----:B------:R-:W1:Y:S04]  /*113020*/  LDCU UR45, c[0x0][0x3b8] ;  /* 0x00007700ff2d77ac */ /* 0x000e680008000800 */
[----:B------:R0:W-:Y:S02]  /*113030*/  STL [R1+0x84c], R4 ;  /* 0x00084c0401007387 */ /* 0x0001e40000100800 */
        /* <DEDUP_REMOVED lines=10> */
[----:B------:R-:W-:Y:S01]  /*1130e0*/  LOP3.LUT R6, R6, 0xffbfffff, RZ, 0xc0, !PT ;  /* 0xffbfffff06067812 */ /* 0x000fe200078ec0ff */
[----:B------:R-:W1:Y:S03]  /*1130f0*/  LDCU UR52, c[0x0][0x3b8] ;  /* 0x00007700ff3477ac */ /* 0x000e660008000800 */
[----:B------:R4:W-:Y:S02]  /*113100*/  STL [R1+0x7fc], R4 ;  /* 0x0007fc0401007387 */ /* 0x0009e40000100800 */
[----:B----4-:R-:W-:Y:S01]  /*113110*/  VIADD R4, R4, UR36 ;  /* 0x0000002404047c36 */ /* 0x010fe20008000000 */
[----:B------:R-:W4:Y:S04]  /*113120*/  LDCU UR36, c[0x0][0x3b8] ;  /* 0x00007700ff2477ac */ /* 0x000f280008000800 */
[----:B------:R0:W-:Y:S02]  /*113130*/  STL [R1+0x7f8], R4 ;  /* 0x0007f80401007387 */ /* 0x0001e40000100800 */
[----:B0-----:R-:W-:Y:S01]  /*113140*/  VIADD R4, R4, UR21 ;  /* 0x0000001504047c36 */ /* 0x001fe20008000000 */
[----:B------:R-:W0:Y:S04]  /*113150*/  LDCU UR21, c[0x0][0x3b8] ;  /* 0x00007700ff1577ac */ /* 0x000e280008000800 */
[----:B------:R1:W-:Y:S02]  /*113160*/  STL [R1+0x7f4], R4 ;  /* 0x0007f40401007387 */ /* 0x0003e40000100800 */
[----:B-1----:R-:W-:Y:S01]  /*113170*/  VIADD R4, R4, UR55 ;  /* 0x0000003704047c36 */ /* 0x002fe20008000000 */
[----:B------:R-:W1:Y:S04]  /*113180*/  LDCU UR55, c[0x0][0x3b8] ;  /* 0x00007700ff3777ac */ /* 0x000e680008000800 */
[----:B------:R2:W-:Y:S02]  /*113190*/  STL [R1+0x7f0], R4 ;  /* 0x0007f00401007387 */ /* 0x0005e40000100800 */
[----:B--2---:R-:W-:Y:S01]  /*1131a0*/  VIADD R4, R4, UR37 ;  /* 0x0000002504047c36 */ /* 0x004fe20008000000 */
[----:B------:R-:W2:Y:S04]  /*1131b0*/  LDCU UR37, c[0x0][0x3b8] ;  /* 0x00007700ff2577ac */ /* 0x000ea80008000800 */
        /* <DEDUP_REMOVED lines=22> */
[----:B---3--:R-:W-:Y:S01]  /*113320*/  VIADD R4, R4, UR39 ;  /* 0x0000002704047c36 */ /* 0x008fe20008000000 */
[----:B------:R-:W3:Y:S04]  /*113330*/  LDCU UR39, c[0x0][0x3b8] ;  /* 0x00007700ff2777ac */ /* 0x000ee80008000800 */
[----:B------:R0:W-:Y:S02]  /*113340*/  STL [R1+0x78c], R4 ;  /* 0x00078c0401007387 */ /* 0x0001e40000100800 */
[----:B0-----:R-:W-:Y:S01]  /*113350*/  VIADD R4, R4, UR40 ;  /* 0x0000002804047c36 */ /* 0x001fe20008000000 */
[----:B------:R-:W0:Y:S04]  /*113360*/  LDCU UR40, c[0x0][0x3b8] ;  /* 0x00007700ff2877ac */ /* 0x000e280008000800 */
[----:B------:R1:W-:Y:S02]  /*113370*/  STL [R1+0x788], R4 ;  /* 0x0007880401007387 */ /* 0x0003e40000100800 */
[----:B-1----:R-:W-:Y:S01]  /*113380*/  VIADD R4, R4, UR41 ;  /* 0x0000002904047c36 */ /* 0x002fe20008000000 */
[----:B------:R-:W1:Y:S03]  /*113390*/  LDCU UR41, c[0x0][0x3b8] ;  /* 0x00007700ff2977ac */ /* 0x000e660008000800 */
[----:B------:R-:W-:Y:S01]  /*1133a0*/  VIADD R41, R4, UR43 ;  /* 0x0000002b04297c36 */ /* 0x000fe20008000000 */
[----:B------:R0:W-:Y:S01]  /*1133b0*/  STL [R1+0x784], R4 ;  /* 0x0007840401007387 */ /* 0x0001e20000100800 */
[----:B------:R-:W1:Y:S03]  /*1133c0*/  LDCU UR43, c[0x0][0x3b8] ;  /* 0x00007700ff2b77ac */ /* 0x000e660008000800 */
[----:B------:R-:W-:Y:S01]  /*1133d0*/  STL [R1+0x780], R41 ;  /* 0x0007802901007387 */ /* 0x000fe20000100800 */
[----:B0-----:R-:W-:Y:S01]  /*1133e0*/  VIADD R4, R41, UR44 ;  /* 0x0000002c29047c36 */ /* 0x001fe20008000000 */
[----:B------:R-:W0:Y:S04]  /*1133f0*/  LDCU UR44, c[0x0][0x3b8] ;  /* 0x00007700ff2c77ac */ /* 0x000e280008000800 */
        /* <DEDUP_REMOVED lines=14> */
[----:B------:R-:W0:Y:S03]  /*1134e0*/  LDCU UR31, c[0x0][0x3b8] ;  /* 0x00007700ff1f77ac */ /* 0x000e260008000800 */
[----:B------:R-:W-:Y:S01]  /*1134f0*/  VIADD R39, R4, UR25 ;  /* 0x0000001904277c36 */ /* 0x000fe20008000000 */
[----:B------:R1:W-:Y:S01]  /*113500*/  STL [R1+0x738], R4 ;  /* 0x0007380401007387 */ /* 0x0003e20000100800 */
[----:B------:R-:W0:Y:S03]  /*113510*/  LDCU UR25, c[0x0][0x3b8] ;  /* 0x00007700ff1977ac */ /* 0x000e260008000800 */
[----:B------:R-:W-:Y:S01]  /*113520*/  STL [R1+0x734], R39 ;  /* 0x0007342701007387 */ /* 0x000fe20000100800 */
        /* <DEDUP_REMOVED lines=13> */
[----:B------:R-:W1:Y:S03]  /*113600*/  LDCU UR38, c[0x0][0x3b8] ;  /* 0x00007700ff2677ac */ /* 0x000e660008000800 */
[----:B---3--:R-:W-:Y:S01]  /*113610*/  VIADD R34, R4, UR39 ;  /* 0x0000002704227c36 */ /* 0x008fe20008000000 */
[----:B------:R3:W-:Y:S01]  /*113620*/  STL [R1+0x700], R4 ;  /* 0x0007000401007387 */ /* 0x0007e20000100800 */
[----:B------:R-:W0:Y:S03]  /*113630*/  LDCU UR39, c[0x0][0x3b8] ;  /* 0x00007700ff2777ac */ /* 0x000e260008000800 */
[----:B------:R-:W-:Y:S01]  /*113640*/  STL [R1+0x6ec], R34 ;  /* 0x0006ec2201007387 */ /* 0x000fe20000100800 */
[----:B---3--:R-:W-:Y:S01]  /*113650*/  VIADD R4, R34, UR40 ;  /* 0x0000002822047c36 */ /* 0x008fe20008000000 */
[----:B------:R-:W3:Y:S04]  /*113660*/  LDCU UR40, c[0x0][0x3b8] ;  /* 0x00007700ff2877ac */ /* 0x000ee80008000800 */
        /* <DEDUP_REMOVED lines=593> */
[----:B------:R-:W1:Y:S03]  /*115b80*/  LDCU UR45, c[0x0][0x3b8] ;  /* 0x00007700ff2d77ac */ /* 0x000e660008000800 */
[----:B--2---:R-:W-:Y:S01]  /*115b90*/  VIADD R36, R4, UR37 ;  /* 0x0000002504247c36 */ /* 0x004fe20008000000 */
[----:B------:R2:W-:Y:S01]  /*115ba0*/  STL [R1+0x38], R4 ;  /* 0x0000380401007387 */ /* 0x0005e20000100800 */
[----:B------:R-:W0:Y:S02]  /*115bb0*/  LDCU UR37, c[0x0][0x3b8] ;  /* 0x00007700ff2577ac */ /* 0x000e240008000800 */
[----:B------:R-:W-:Y:S01]  /*115bc0*/  VIADD R38, R36, UR31 ;  /* 0x0000001f24267c36 */ /* 0x000fe20008000000 */
[----:B------:R-:W-:Y:S01]  /*115bd0*/  STL [R1+0x34], R36 ;  /* 0x0000342401007387 */ /* 0x000fe20000100800 */
[----:B------:R-:W0:Y:S02]  /*115be0*/  LDCU UR31, c[0x0][0x3b8] ;  /* 0x00007700ff1f77ac */ /* 0x000e240008000800 */
[----:B--2---:R-:W-:Y:S01]  /*115bf0*/  VIADD R4, R38, UR25 ;  /* 0x0000001926047c36 */ /* 0x004fe20008000000 */
[----:B------:R-:W-:Y:S01]  /*115c00*/  STL [R1+0x30], R38 ;  /* 0x0000302601007387 */ /* 0x000fe20000100800 */
[----:B------:R-:W2:Y:S03]  /*115c10*/  LDCU UR25, c[0x0][0x3b8] ;  /* 0x00007700ff1977ac */ /* 0x000ea60008000800 */
        /* <DEDUP_REMOVED lines=17> */
[----:B------:R-:W0:Y:S02]  /*115d30*/  LDCU UR39, c[0x0][0x3b8] ;  /* 0x00007700ff2777ac */ /* 0x000e240008000800 */
[----:B---3--:R-:W-:Y:S01]  /*115d40*/  VIADD R37, R35, UR40 ;  /* 0x0000002823257c36 */ /* 0x008fe20008000000 */
[----:B------:R-:W-:Y:S01]  /*115d50*/  STL [R1+0x14], R35 ;  /* 0x0000142301007387 */ /* 0x000fe20000100800 */
[----:B------:R-:W3:Y:S02]  /*115d60*/  LDCU UR40, c[0x0][0x3b8] ;  /* 0x00007700ff2877ac */ /* 0x000ee40008000800 */
[----:B-1----:R-:W-:Y:S01]  /*115d70*/  VIADD R4, R37, UR41 ;  /* 0x0000002925047c36 */ /* 0x002fe20008000000 */
[----:B------:R-:W-:Y:S01]  /*115d80*/  STL [R1+0x10], R37 ;  /* 0x0000102501007387 */ /* 0x000fe20000100800 */
[----:B------:R-:W-:Y:S01]  /*115d90*/  @P3 LOP3.LUT R6, R6, 0x400000, RZ, 0xfc, !PT ;  /* 0x0040000006063812 */ /* 0x000fe200078efcff */
[----:B------:R-:W1:Y:S02]  /*115da0*/  LDCU UR41, c[0x0][0x3b8] ;  /* 0x00007700ff2977ac */ /* 0x000e640008000800 */
[----:B------:R0:W-:Y:S02]  /*115db0*/  STL [R1+0xc], R4 ;  /* 0x00000c0401007387 */ /* 0x0001e40000100800 */
[----:B0-----:R-:W-:Y:S01]  /*115dc0*/  VIADD R4, R4, UR43 ;  /* 0x0000002b04047c36 */ /* 0x001fe20008000000 */
[----:B------:R-:W-:Y:S01]  /*115dd0*/  LOP3.LUT R6, R6, 0xffdfffff, RZ, 0xc0, !PT ;  /* 0xffdfffff06067812 */ /* 0x000fe200078ec0ff */
[----:B------:R-:W0:Y:S03]  /*115de0*/  LDCU UR43, c[0x0][0x3b8] ;  /* 0x00007700ff2b77ac */ /* 0x000e260008000800 */
[----:B------:R1:W-:Y:S04]  /*115df0*/  STL [R1+0x8], R4 ;  /* 0x0000080401007387 */ /* 0x0003e80000100800 */
[----:B------:R-:W3:Y:S01]  /*115e00*/  LDL.LU R9, [R1+0x669c] ;  /* 0x00669c0001097983 */ /* 0x000ee20000300800 */
[----:B------:R-:W-:Y:S01]  /*115e10*/  VIADD R61, R4, UR44 ;  /* 0x0000002c043d7c36 */ /* 0x000fe20008000000 */
[----:B------:R-:W0:Y:S02]  /*115e20*/  LDCU UR44, c[0x0][0x3b8] ;  /* 0x00007700ff2c77ac */ /* 0x000e240008000800 */
[----:B-1----:R-:W3:Y:S01]  /*115e30*/  LDL.LU R4, [R1+0x66a0] ;  /* 0x0066a00001047983 */ /* 0x002ee20000300800 */
[----:B----4-:R-:W-:Y:S01]  /*115e40*/  VIADD R58, R61, UR36 ;  /* 0x000000243d3a7c36 */ /* 0x010fe20008000000 */
[----:B------:R-:W-:Y:S01]  /*115e50*/  @P2 LOP3.LUT R6, R6, 0x200000, RZ, 0xfc, !PT ;  /* 0x0020000006062812 */ /* 0x000fe200078efcff */
[----:B------:R-:W1:Y:S02]  /*115e60*/  LDCU UR36, c[0x0][0x3b8] ;  /* 0x00007700ff2477ac */ /* 0x000e640008000800 */
[----:B------:R-:W-:Y:S01]  /*115e70*/  VIADD R57, R58, UR21 ;  /* 0x000000153a397c36 */ /* 0x000fe20008000000 */
[----:B------:R-:W4:Y:S03]  /*115e80*/  LDCU UR21, c[0x0][0x3b8] ;  /* 0x00007700ff1577ac */ /* 0x000f260008000800 */
[----:B------:R-:W-:Y:S01]  /*115e90*/  VIADD R56, R57, UR45 ;  /* 0x0000002d39387c36 */ /* 0x000fe20008000000 */
[----:B------:R-:W0:Y:S03]  /*115ea0*/  LDCU UR45, c[0x0][0x3b8] ;  /* 0x00007700ff2d77ac */ /* 0x000e260008000800 */
[----:B------:R-:W-:Y:S01]  /*115eb0*/  VIADD R55, R56, UR37 ;  /* 0x0000002538377c36 */ /* 0x000fe20008000000 */
[----:B------:R-:W-:Y:S01]  /*115ec0*/  LOP3.LUT R6, R6, 0xffefffff, RZ, 0xc0, !PT ;  /* 0xffefffff06067812 */ /* 0x000fe200078ec0ff */
[----:B------:R-:W0:Y:S02]  /*115ed0*/  LDCU UR37, c[0x0][0x3b8] ;  /* 0x00007700ff2577ac */ /* 0x000e240008000800 */
[----:B------:R-:W-:Y:S01]  /*115ee0*/  VIADD R54, R55, UR31 ;  /* 0x0000001f37367c36 */ /* 0x000fe20008000000 */
[----:B------:R-:W0:Y:S03]  /*115ef0*/  LDCU UR31, c[0x0][0x3b8] ;  /* 0x00007700ff1f77ac */ /* 0x000e260008000800 */
[----:B--2---:R-:W-:Y:S01]  /*115f00*/  VIADD R53, R54, UR25 ;  /* 0x0000001936357c36 */ /* 0x004fe20008000000 */
[----:B------:R-:W2:Y:S03]  /*115f10*/  LDCU UR25, c[0x0][0x3b8] ;  /* 0x00007700ff1977ac */ /* 0x000ea60008000800 */
[----:B------:R-:W-:Y:S01]  /*115f20*/  VIADD R52, R53, UR6 ;  /* 0x0000000635347c36 */ /* 0x000fe20008000000 */
[----:B------:R-:W0:Y:S03]  /*115f30*/  LDCU UR6, c[0x0][0x3b8] ;  /* 0x00007700ff0677ac */ /* 0x000e260008000800 */
[----:B------:R-:W-:-:S04]  /*115f40*/  VIADD R51, R52, UR7 ;  /* 0x0000000734337c36 */ /* 0x000fc80008000000 */
[----:B------:R-:W-:Y:S01]  /*115f50*/  VIADD R50, R51, UR17 ;  /* 0x0000001133327c36 */ /* 0x000fe20008000000 */
[----:B------:R-:W-:Y:S01]  /*115f60*/  @P1 LOP3.LUT R6, R6, 0x100000, RZ, 0xfc, !PT ;  /* 0x0010000006061812 */ /* 0x000fe200078efcff */
[----:B------:R-:W0:Y:S02]  /*115f70*/  LDCU UR17, c[0x0][0x3b8] ;  /* 0x00007700ff1177ac */ /* 0x000e240008000800 */
[----:B------:R-:W-:Y:S01]  /*115f80*/  VIADD R49, R50, UR34 ;  /* 0x0000002232317c36 */ /* 0x000fe20008000000 */
[----:B------:R-:W-:Y:S01]  /*115f90*/  LOP3.LUT R6, R6, 0xfff7ffff, RZ, 0xc0, !PT ;  /* 0xfff7ffff06067812 */ /* 0x000fe200078ec0ff */
[----:B------:R-:W0:Y:S02]  /*115fa0*/  LDCU UR34, c[0x0][0x3b8] ;  /* 0x00007700ff2277ac */ /* 0x000e240008000800 */
[----:B------:R-:W-:-:S04]  /*115fb0*/  VIADD R48, R49, UR38 ;  /* 0x0000002631307c36 */ /* 0x000fc80008000000 */
[----:B------:R-:W-:Y:S01]  /*115fc0*/  VIADD R47, R48, UR39 ;  /* 0x00000027302f7c36 */ /* 0x000fe20008000000 */
[----:B------:R-:W-:Y:S01]  /*115fd0*/  @P0 LOP3.LUT R6, R6, 0x80000, RZ, 0xfc, !PT ;  /* 0x0008000006060812 */ /* 0x000fe200078efcff */
[----:B------:R-:W1:Y:S02]  /*115fe0*/  LDCU.64 UR38, c[0x0][0x398] ;  /* 0x00007300ff2677ac */ /* 0x000e640008000a00 */
[----:B---3--:R-:W-:Y:S01]  /*115ff0*/  VIADD R46, R47, UR40 ;  /* 0x000000282f2e7c36 */ /* 0x008fe20008000000 */
[----:B------:R-:W-:Y:S01]  /*116000*/  LOP3.LUT R6, R6, 0xfffbffff, RZ, 0xc0, !PT ;  /* 0xfffbffff06067812 */ /* 0x000fe200078ec0ff */
[----:B------:R-:W3:Y:S02]  /*116010*/  LDCU UR40, c[0x0][0x3b8] ;  /* 0x00007700ff2877ac */ /* 0x000ee40008000800 */
[----:B------:R-:W-:Y:S01]  /*116020*/  VIADD R45, R46, UR46 ;  /* 0x0000002e2e2d7c36 */ /* 0x000fe20008000000 */
[----:B------:R-:W1:Y:S03]  /*116030*/  LDCU UR46, c[0x0][0x3b8] ;  /* 0x00007700ff2e77ac */ /* 0x000e660008000800 */
[----:B------:R-:W-:-:S04]  /*116040*/  VIADD R44, R45, UR49 ;  /* 0x000000312d2c7c36 */ /* 0x000fc80008000000 */
[----:B0-----:R-:W-:-:S04]  /*116050*/  VIADD R43, R44, UR44 ;  /* 0x0000002c2c2b7c36 */ /* 0x001fc80008000000 */
[----:B------:R-:W-:-:S04]  /*116060*/  VIADD R42, R43, UR54 ;  /* 0x000000362b2a7c36 */ /* 0x000fc80008000000 */
[----:B----4-:R-:W-:Y:S01]  /*116070*/  VIADD R33, R42, UR21 ;  /* 0x000000152a217c36 */ /* 0x010fe20008000000 */
[----:B------:R-:W0:Y:S03]  /*116080*/  LDCU UR21, c[0x0][0x3b8] ;  /* 0x00007700ff1577ac */ /* 0x000e260008000800 */
[----:B------:R-:W-:Y:S01]  /*116090*/  VIADD R32, R33, UR45 ;  /* 0x0000002d21207c36 */ /* 0x000fe20008000000 */
[----:B------:R-:W4:Y:S03]  /*1160a0*/  LDCU.64 UR44, c[0x0][0x398] ;  /* 0x00007300ff2c77ac */ /* 0x000f260008000a00 */
[----:B------:R-:W-:Y:S01]  /*1160b0*/  VIADD R31, R32, UR55 ;  /* 0x00000037201f7c36 */ /* 0x000fe20008000000 */
[----:B------:R-:W0:Y:S03]  /*1160c0*/  LDCU.64 UR54, c[0x0][0x398] ;  /* 0x00007300ff3677ac */ /* 0x000e260008000a00 */
[----:B------:R-:W-:Y:S01]  /*1160d0*/  VIADD R30, R31, UR31 ;  /* 0x0000001f1f1e7c36 */ /* 0x000fe20008000000 */
[----:B------:R-:W0:Y:S03]  /*1160e0*/  LDCU UR31, c[0x0][0x3b8] ;  /* 0x00007700ff1f77ac */ /* 0x000e260008000800 */
[----:B--2---:R-:W-:Y:S01]  /*1160f0*/  VIADD R29, R30, UR25 ;  /* 0x000000191e1d7c36 */ /* 0x004fe20008000000 */
[----:B------:R-:W2:Y:S03]  /*116100*/  LDCU UR25, c[0x0][0x3b8] ;  /* 0x00007700ff1977ac */ /* 0x000ea60008000800 */
[----:B------:R-:W-:Y:S01]  /*116110*/  VIADD R28, R29, UR6 ;  /* 0x000000061d1c7c36 */ /* 0x000fe20008000000 */
[----:B------:R-:W0:Y:S01]  /*116120*/  LDCU.64 UR6, c[0x0][0x398] ;  /* 0x00007300ff0677ac */ /* 0x000e220008000a00 */
[----:B------:R-:W-:-:S02]  /*116130*/  ISETP.GE.AND P0, PT, R9, UR35, PT ;  /* 0x0000002309007c0c */ /* 0x000fc4000bf06270 */
[----:B------:R-:W2:Y:S02]  /*116140*/  LDL.LU R9, [R1+0x66a4] ;  /* 0x0066a40001097983 */ /* 0x000ea40000300800 */
[----:B0-----:R-:W-:Y:S02]  /*116150*/  ISETP.LT.AND P3, PT, R0, UR6, !P0 ;  /* 0x0000000600007c0c */ /* 0x001fe4000c761270 */
[----:B------:R-:W-:Y:S02]  /*116160*/  ISETP.LT.AND P2, PT, R8, UR53, !P0 ;  /* 0x0000003508007c0c */ /* 0x000fe4000c741270 */
        /* <DEDUP_REMOVED lines=10> */
[----:B------:R-:W-:Y:S01]  /*116210*/  ISETP.GE.AND P0, PT, R4, UR7, PT ;  /* 0x0000000704007c0c */ /* 0x000fe2000bf06270 */
[----:B------:R-:W0:Y:S01]  /*116220*/  LDCU.64 UR6, c[0x0][0x398] ;  /* 0x00007300ff0677ac */ /* 0x000e220008000a00 */
[----:B------:R-:W3:Y:S02]  /*116230*/  LDL.LU R4, [R1+0x66a8] ;  /* 0x0066a80001047983 */ /* 0x000ee40000300800 */
[----:B-1----:R-:W-:Y:S02]  /*116240*/  ISETP.LT.AND P3, PT, R0, UR38, !P0 ;  /* 0x0000002600007c0c */ /* 0x002fe4000c761270 */
[----:B------:R-:W-:Y:S01]  /*116250*/  ISETP.LT.AND P2, PT, R8, UR48, !P0 ;  /* 0x0000003008007c0c */ /* 0x000fe2000c741270 */
[----:B------:R-:W-:Y:S01]  /*116260*/  VIADD R27, R28, UR43 ;  /* 0x0000002b1c1b7c36 */ /* 0x000fe20008000000 */
[----:B------:R-:W-:Y:S01]  /*116270*/  LOP3.LUT R6, R6, 0xffffbfff, RZ, 0xc0, !PT ;  /* 0xffffbfff06067812 */ /* 0x000fe200078ec0ff */
[----:B------:R-:W1:Y:S01]  /*116280*/  LDCU.64 UR48, c[0x0][0x398] ;  /* 0x00007300ff3077ac */ /* 0x000e620008000a00 */
[----:B------:R-:W-:-:S07]  /*116290*/  ISETP.LT.AND P1, PT, R3, UR47, !P0 ;  /* 0x0000002f03007c0c */ /* 0x000fce000c721270 */
[----:B------:R-:W-:-:S04]  /*1162a0*/  @P3 LOP3.LUT R6, R6, 0x4000, RZ, 0xfc, !PT ;  /* 0x0000400006063812 */ /* 0x000fc800078efcff */
[----:B------:R-:W-:-:S04]  /*1162b0*/  LOP3.LUT R6, R6, 0xffffdfff, RZ, 0xc0, !PT ;  /* 0xffffdfff06067812 */ /* 0x000fc800078ec0ff */
[----:B------:R-:W-:Y:S02]  /*1162c0*/  @P2 LOP3.LUT R6, R6, 0x2000, RZ, 0xfc, !PT ;  /* 0x0000200006062812 */ /* 0x000fe400078efcff */
[----:B------:R-:W-:Y:S01]  /*1162d0*/  ISETP.LT.AND P0, PT, R2, UR42, !P0 ;  /* 0x0000002a02007c0c */ /* 0x000fe2000c701270 */
[----:B------:R-:W-:Y:S01]  /*1162e0*/  VIADD R26, R27, UR41 ;  /* 0x000000291b1a7c36 */ /* 0x000fe20008000000 */
[----:B------:R-:W-:Y:S01]  /*1162f0*/  LOP3.LUT R6, R6, 0xffffefff, RZ, 0xc0, !PT ;  /* 0xffffefff06067812 */ /* 0x000fe200078ec0ff */
[----:B------:R-:W0:Y:S03]  /*116300*/  LDCU.64 UR42, c[0x0][0x398] ;  /* 0x00007300ff2a77ac */ /* 0x000e260008000a00 */
[----:B------:R-:W-:-:S04]  /*116310*/  @P1 LOP3.LUT R6, R6, 0x1000, RZ, 0xfc, !PT ;  /* 0x0000100006061812 */ /* 0x000fc800078efcff */
[----:B------:R-:W-:-:S04]  /*116320*/  LOP3.LUT R6, R6, 0xfffff7ff, RZ, 0xc0, !PT ;  /* 0xfffff7ff06067812 */ /* 0x000fc800078ec0ff */
[----:B------:R-:W-:-:S04]  /*116330*/  @P0 LOP3.LUT R6, R6, 0x800, RZ, 0xfc, !PT ;  /* 0x0000080006060812 */ /* 0x000fc800078efcff */
[----:B------:R-:W-:Y:S02]  /*116340*/  LOP3.LUT R6, R6, 0xfffffbff, RZ, 0xc0, !PT ;  /* 0xfffffbff06067812 */ /* 0x000fe400078ec0ff */
[----:B--2---:R-:W-:Y:S01]  /*116350*/  ISETP.GE.AND P0, PT, R9, UR39, PT ;  /* 0x0000002709007c0c */ /* 0x004fe2000bf06270 */
[----:B------:R-:W-:Y:S01]  /*116360*/  VIADD R25, R26, UR37 ;  /* 0x000000251a197c36 */ /* 0x000fe20008000000 */
[----:B------:R-:W2:Y:S01]  /*116370*/  LDL.LU R9, [R1+0x66ac] ;  /* 0x0066ac0001097983 */ /* 0x000ea20000300800 */
[----:B------:R-:W0:Y:S01]  /*116380*/  LDCU.64 UR38, c[0x0][0x398] ;  /* 0x00007300ff2677ac */ /* 0x000e220008000a00 */
[----:B----4-:R-:W-:Y:S02]  /*116390*/  ISETP.LT.AND P3, PT, R0, UR44, !P0 ;  /* 0x0000002c00007c0c */ /* 0x010fe4000c761270 */
[----:B------:R-:W-:Y:S01]  /*1163a0*/  ISETP.LT.AND P2, PT, R8, UR57, !P0 ;  /* 0x0000003908007c0c */ /* 0x000fe2000c741270 */
[----:B------:R-:W4:Y:S01]  /*1163b0*/  LDCU UR57, c[0x0][0x398] ;  /* 0x00007300ff3977ac */ /* 0x000f220008000800 */
        /* <DEDUP_REMOVED lines=12> */
[----:B------:R-:W-:Y:S01]  /*116480*/  VIADD R24, R25, UR34 ;  /* 0x0000002219187c36 */ /* 0x000fe20008000000 */
[----:B------:R-:W3:Y:S01]  /*116490*/  LDL.LU R4, [R1+0x66b0] ;  /* 0x0066b00001047983 */ /* 0x000ee20000300800 */
[----:B------:R-:W-:Y:S01]  /*1164a0*/  LOP3.LUT R6, R6, 0xffffffbf, RZ, 0xc0, !PT ;  /* 0xffffffbf06067812 */ /* 0x000fe200078ec0ff */
[----:B------:R-:W1:Y:S01]  /*1164b0*/  LDCU.64 UR44, c[0x0][0x398] ;  /* 0x00007300ff2c77ac */ /* 0x000e620008000a00 */
[----:B0-----:R-:W-:Y:S02]  /*1164c0*/  ISETP.LT.AND P3, PT, R0, UR50, !P0 ;  /* 0x0000003200007c0c */ /* 0x001fe4000c761270 */
[----:B----4-:R-:W-:Y:S01]  /*1164d0*/  ISETP.LT.AND P2, PT, R8, UR57, !P0 ;  /* 0x0000003908007c0c */ /* 0x010fe2000c741270 */
[----:B------:R-:W0:Y:S01]  /*1164e0*/  LDCU UR57, c[0x0][0x398] ;  /* 0x00007300ff3977ac */ /* 0x000e220008000800 */
[----:B------:R-:W-:Y:S01]  /*1164f0*/  ISETP.LT.AND P1, PT, R3, UR59, !P0 ;  /* 0x0000003b03007c0c */ /* 0x000fe2000c721270 */
[----:B------:R-:W4:Y:S08]  /*116500*/  LDCU.64 UR34, c[0x0][0x398] ;  /* 0x00007300ff2277ac */ /* 0x000f300008000a00 */
        /* <DEDUP_REMOVED lines=11> */
[----:B------:R-:W-:Y:S01]  /*1165c0*/  VIADD R23, R24, UR36 ;  /* 0x0000002418177c36 */ /* 0x000fe20008000000 */
[----:B------:R-:W2:Y:S01]  /*1165d0*/  LDL.LU R9, [R1+0x66b4] ;  /* 0x0066b40001097983 */ /* 0x000ea20000300800 */
[----:B------:R-:W1:Y:S01]  /*1165e0*/  LDCU.64 UR36, c[0x0][0x398] ;  /* 0x00007300ff2477ac */ /* 0x000e620008000a00 */
[----:B------:R-:W-:Y:S02]  /*1165f0*/  ISETP.LT.AND P3, PT, R0, UR6, !P0 ;  /* 0x0000000600007c0c */ /* 0x000fe4000c761270 */
[----:B0-----:R-:W-:Y:S01]  /*116600*/  ISETP.LT.AND P2, PT, R8, UR57, !P0 ;  /* 0x0000003908007c0c */ /* 0x001fe2000c741270 */
[----:B------:R-:W0:Y:S01]  /*116610*/  LDCU UR57, c[0x0][0x398] ;  /* 0x00007300ff3977ac */ /* 0x000e220008000800 */
[----:B------:R-:W-:-:S02]  /*116620*/  ISETP.LT.AND P1, PT, R3, UR59, !P0 ;  /* 0x0000003b03007c0c */ /* 0x000fc4000c721270 */
[----:B------:R-:W-:Y:S01]  /*116630*/  ISETP.LT.AND P0, PT, R2, UR75, !P0 ;  /* 0x0000004b02007c0c */ /* 0x000fe2000c701270 */
[----:B------:R-:W0:Y:S01]  /*116640*/  LDCU UR59, c[0x0][0x398] ;  /* 0x00007300ff3b77ac */ /* 0x000e220008000800 */
[----:B------:R-:W-:Y:S01]  /*116650*/  LOP3.LUT R6, R6, 0xfffffffb, RZ, 0xc0, !PT ;  /* 0xfffffffb06067812 */ /* 0x000fe200078ec0ff */
[----:B------:R-:W0:Y:S01]  /*116660*/  LDCU UR75, c[0x0][0x398] ;  /* 0x00007300ff4b77ac */ /* 0x000e220008000800 */
[----:B------:R-:W0:Y:S09]  /*116670*/  LDCU.64 UR50, c[0x0][0x398] ;  /* 0x00007300ff3277ac */ /* 0x000e320008000a00 */
[----:B------:R-:W-:-:S02]  /*116680*/  @P0 LOP3.LUT R7, R7, 0x80000000, RZ, 0xfc, !PT ;  /* 0x8000000007070812 */ /* 0x000fc400078efcff */
[----:B---3--:R-:W-:Y:S01]  /*116690*/  ISETP.GE.AND P0, PT, R4, UR7, PT ;  /* 0x0000000704007c0c */ /* 0x008fe2000bf06270 */
[----:B------:R-:W-:Y:S01]  /*1166a0*/  VIADD R22, R23, UR40 ;  /* 0x0000002817167c36 */ /* 0x000fe20008000000 */
[----:B------:R-:W3:Y:S01]  /*1166b0*/  LDL.LU R4, [R1+0x66b8] ;  /* 0x0066b80001047983 */ /* 0x000ee20000300800 */
[----:B------:R-:W-:Y:S01]  /*1166c0*/  @P3 LOP3.LUT R6, R6, 0x4, RZ, 0xfc, !PT ;  /* 0x0000000406063812 */ /* 0x000fe200078efcff */
[----:B------:R-:W2:Y:S01]  /*1166d0*/  LDCU.64 UR40, c[0x0][0x398] ;  /* 0x00007300ff2877ac */ /* 0x000ea20008000a00 */
[----:B-1----:R-:W-:Y:S02]  /*1166e0*/  ISETP.LT.AND P3, PT, R0, UR36, !P0 ;  /* 0x0000002400007c0c */ /* 0x002fe4000c761270 */
[----:B------:R-:W-:Y:S01]  /*1166f0*/  LOP3.LUT R6, R6, 0xfffffffd, RZ, 0xc0, !PT ;  /* 0xfffffffd06067812 */ /* 0x000fe200078ec0ff */
[----:B------:R-:W1:Y:S01]  /*116700*/  LDCU UR36, c[0x0][0x398] ;  /* 0x00007300ff2477ac */ /* 0x000e620008000800 */
[----:B------:R-:W-:Y:S02]  /*116710*/  LOP3.LUT R7, R7, 0xbfffffff, RZ, 0xc0, !PT ;  /* 0xbfffffff07077812 */ /* 0x000fe400078ec0ff */
[----:B------:R-:W-:Y:S01]  /*116720*/  @P2 LOP3.LUT R6, R6, 0x2, RZ, 0xfc, !PT ;  /* 0x0000000206062812 */ /* 0x000fe200078efcff */
[----:B------:R-:W1:Y:S01]  /*116730*/  LDCU.64 UR6, c[0x0][0x398] ;  /* 0x00007300ff0677ac */ /* 0x000e620008000a00 */
[----:B0-----:R-:W-:-:S02]  /*116740*/  ISETP.LT.AND P2, PT, R8, UR57, !P0 ;  /* 0x0000003908007c0c */ /* 0x001fc4000c741270 */
[----:B------:R-:W-:Y:S01]  /*116750*/  LOP3.LUT R6, R6, 0xfffffffe, RZ, 0xc0, !PT ;  /* 0xfffffffe06067812 */ /* 0x000fe200078ec0ff */
[----:B------:R-:W-:Y:S01]  /*116760*/  VIADD R21, R22, UR46 ;  /* 0x0000002e16157c36 */ /* 0x000fe20008000000 */
[----:B------:R-:W0:Y:S01]  /*116770*/  LDCU.64 UR46, c[0x0][0x398] ;  /* 0x00007300ff2e77ac */ /* 0x000e220008000a00 */
[----:B------:R-:W-:Y:S02]  /*116780*/  @P3 LOP3.LUT R7, R7, 0x40000000, RZ, 0xfc, !PT ;  /* 0x4000000007073812 */ /* 0x000fe400078efcff */
[----:B------:R-:W-:Y:S01]  /*116790*/  @P1 LOP3.LUT R6, R6, 0x1, RZ, 0xfc, !PT ;  /* 0x0000000106061812 */ /* 0x000fe200078efcff */
[----:B------:R-:W0:Y:S01]  /*1167a0*/  LDCU.64 UR56, c[0x0][0x398] ;  /* 0x00007300ff3877ac */ /* 0x000e220008000a00 */
        /* <DEDUP_REMOVED lines=13> */
[----:B------:R-:W-:Y:S02]  /*116880*/  ISETP.LT.AND P3, PT, R0, UR38, !P0 ;  /* 0x0000002600007c0c */ /* 0x000fe4000c761270 */
[----:B-1----:R-:W-:Y:S01]  /*116890*/  ISETP.LT.AND P1, PT, R3, UR36, !P0 ;  /* 0x0000002403007c0c */ /* 0x002fe2000c721270 */
[----:B------:R-:W4:Y:S01]  /*1168a0*/  LDL.LU R10, [R1+0x66c0] ;  /* 0x0066c000010a7983 */ /* 0x000f220000300800 */
[----:B--2---:R-:W-:Y:S01]  /*1168b0*/  ISETP.LT.AND P2, PT, R8, UR37, !P0 ;  /* 0x0000002508007c0c */ /* 0x004fe2000c741270 */
[----:B------:R-:W-:-:S08]  /*1168c0*/  VIADD R20, R21, UR52 ;  /* 0x0000003415147c36 */ /* 0x000fd00008000000 */
[----:B------:R-:W-:Y:S01]  /*1168d0*/  @P3 LOP3.LUT R7, R7, 0x4000000, RZ, 0xfc, !PT ;  /* 0x0400000007073812 */ /* 0x000fe200078efcff */
[----:B------:R-:W1:Y:S03]  /*1168e0*/  LDCU.64 UR52, c[0x0][0x398] ;  /* 0x00007300ff3477ac */ /* 0x000e660008000a00 */
[----:B------:R-:W-:Y:S01]  /*1168f0*/  LOP3.LUT R7, R7, 0xfdffffff, RZ, 0xc0, !PT ;  /* 0xfdffffff07077812 */ /* 0x000fe200078ec0ff */
[----:B------:R-:W2:Y:S01]  /*116900*/  LDCU.64 UR36, c[0x0][0x398] ;  /* 0x00007300ff2477ac */ /* 0x000ea20008000a00 */
[----:B0-----:R-:W-:Y:S01]  /*116910*/  ISETP.LT.AND P0, PT, R2, UR75, !P0 ;  /* 0x0000004b02007c0c */ /* 0x001fe2000c701270 */
[----:B------:R-:W0:Y:S01]  /*116920*/  LDCU UR75, c[0x0][0x398] ;  /* 0x00007300ff4b77ac */ /* 0x000e220008000800 */
[----:B------:R-:W-:-:S04]  /*116930*/  @P2 LOP3.LUT R7, R7, 0x2000000, RZ, 0xfc, !PT ;  /* 0x0200000007072812 */ /* 0x000fc800078efcff */
[----:B------:R-:W-:-:S04]  /*116940*/  LOP3.LUT R7, R7, 0xfeffffff, RZ, 0xc0, !PT ;  /* 0xfeffffff07077812 */ /* 0x000fc800078ec0ff */
[----:B------:R-:W-:-:S04]  /*116950*/  @P1 LOP3.LUT R7, R7, 0x1000000, RZ, 0xfc, !PT ;  /* 0x0100000007071812 */ /* 0x000fc800078efcff */
[----:B------:R-:W-:-:S04]  /*116960*/  LOP3.LUT R7, R7, 0xff7fffff, RZ, 0xc0, !PT ;  /* 0xff7fffff07077812 */ /* 0x000fc800078ec0ff */
[----:B------:R-:W-:Y:S02]  /*116970*/  @P0 LOP3.LUT R7, R7, 0x800000, RZ, 0xfc, !PT ;  /* 0x0080000007070812 */ /* 0x000fe400078efcff */
[----:B---3--:R-:W-:Y:S02]  /*116980*/  ISETP.GE.AND P0, PT, R4, UR39, PT ;  /* 0x0000002704007c0c */ /* 0x008fe4000bf06270 */
[----:B------:R-:W3:Y:S02]  /*116990*/  LDL.LU R4, [R1+0x66c4] ;  /* 0x0066c40001047983 */ /* 0x000ee40000300800 */
[----:B------:R-:W-:Y:S02]  /*1169a0*/  ISETP.LT.AND P1, PT, R0, UR40, !P0 ;  /* 0x0000002800007c0c */ /* 0x000fe4000c721270 */
[----:B0-----:R-:W-:Y:S02]  /*1169b0*/  ISETP.LT.AND P3, PT, R8, UR75, !P0 ;  /* 0x0000004b08007c0c */ /* 0x001fe4000c761270 */
[----:B------:R-:W-:-:S02]  /*1169c0*/  LOP3.LUT R7, R7, 0xffbfffff, RZ, 0xc0, !PT ;  /* 0xffbfffff07077812 */ /* 0x000fc400078ec0ff */
[----:B------:R-:W-:-:S07]  /*1169d0*/  ISETP.LT.AND P2, PT, R3, UR77, !P0 ;  /* 0x0000004d03007c0c */ /* 0x000fce000c741270 */
[----:B------:R-:W-:-:S04]  /*1169e0*/  @P1 LOP3.LUT R7, R7, 0x400000, RZ, 0xfc, !PT ;  /* 0x0040000007071812 */ /* 0x000fc800078efcff */
        /* <DEDUP_REMOVED lines=8> */
[----:B----4-:R-:W-:Y:S01]  /*116a70*/  ISETP.GE.AND P0, PT, R9, UR41, PT ;  /* 0x0000002909007c0c */ /* 0x010fe2000bf06270 */
[----:B------:R-:W-:Y:S01]  /*116a80*/  VIADD R19, R20, UR58 ;  /* 0x0000003a14137c36 */ /* 0x000fe20008000000 */
[----:B------:R-:W4:Y:S01]  /*116a90*/  LDL.LU R9, [R1+0x66c8] ;  /* 0x0066c80001097983 */ /* 0x000f220000300800 */
[----:B------:R-:W0:Y:S01]  /*116aa0*/  LDCU.64 UR58, c[0x0][0x398] ;  /* 0x00007300ff3a77ac */ /* 0x000e220008000a00 */
[----:B------:R-:W-:Y:S02]  /*116ab0*/  ISETP.LT.AND P1, PT, R0, UR42, !P0 ;  /* 0x0000002a00007c0c */ /* 0x000fe4000c721270 */
[----:B------:R-:W-:Y:S01]  /*116ac0*/  ISETP.LT.AND P3, PT, R8, UR74, !P0 ;  /* 0x0000004a08007c0c */ /* 0x000fe2000c761270 */
[----:B------:R-:W0:Y:S01]  /*116ad0*/  LDCU.64 UR40, c[0x0][0x398] ;  /* 0x00007300ff2877ac */ /* 0x000e220008000a00 */
[----:B------:R-:W-:-:S09]  /*116ae0*/  ISETP.LT.AND P2, PT, R3, UR73, !P0 ;  /* 0x0000004903007c0c */ /* 0x000fd2000c741270 */
[----:B------:R-:W-:-:S04]  /*116af0*/  @P1 LOP3.LUT R7, R7, 0x40000, RZ, 0xfc, !PT ;  /* 0x0004000007071812 */ /* 0x000fc800078efcff */
[----:B------:R-:W-:-:S04]  /*116b00*/  LOP3.LUT R7, R7, 0xfffdffff, RZ, 0xc0, !PT ;  /* 0xfffdffff07077812 */ /* 0x000fc800078ec0ff */
[----:B------:R-:W-:Y:S02]  /*116b10*/  @P3 LOP3.LUT R7, R7, 0x20000, RZ, 0xfc, !PT ;  /* 0x0002000007073812 */ /* 0x000fe400078efcff */
[----:B------:R-:W-:Y:S02]  /*116b20*/  ISETP.LT.AND P1, PT, R2, UR72, !P0 ;  /* 0x0000004802007c0c */ /* 0x000fe4000c721270 */
[----:B------:R-:W-:-:S04]  /*116b30*/  LOP3.LUT R7, R7, 0xfffeffff, RZ, 0xc0, !PT ;  /* 0xfffeffff07077812 */ /* 0x000fc800078ec0ff */
[----:B------:R-:W-:Y:S02]  /*116b40*/  @P2 LOP3.LUT R7, R7, 0x10000, RZ, 0xfc, !PT ;  /* 0x0001000007072812 */ /* 0x000fe400078efcff */
[----:B------:R-:W-:Y:S01]  /*116b50*/  ISETP.GE.AND P0, PT, R10, UR43, PT ;  /* 0x0000002b0a007c0c */ /* 0x000fe2000bf06270 */
[----:B------:R-:W-:Y:S01]  /*116b60*/  VIADD R18, R19, UR65 ;  /* 0x0000004113127c36 */ /* 0x000fe20008000000 */
[----:B------:R-:W-:Y:S01]  /*116b70*/  LOP3.LUT R7, R7, 0xffff7fff, RZ, 0xc0, !PT ;  /* 0xffff7fff07077812 */ /* 0x000fe200078ec0ff */
[----:B------:R-:W2:Y:S01]  /*116b80*/  LDL.LU R10, [R1+0x66cc] ;  /* 0x0066cc00010a7983 */ /* 0x000ea20000300800 */
[----:B------:R-:W0:Y:S02]  /*116b90*/  LDCU.64 UR42, c[0x0][0x398] ;  /* 0x00007300ff2a77ac */ /* 0x000e240008000a00 */
[----:B------:R-:W-:Y:S02]  /*116ba0*/  @P1 LOP3.LUT R7, R7, 0x8000, RZ, 0xfc, !PT ;  /* 0x0000800007071812 */ /* 0x000fe400078efcff */
[----:B------:R-:W-:-:S02]  /*116bb0*/  ISETP.LT.AND P1, PT, R0, UR44, !P0 ;  /* 0x0000002c00007c0c */ /* 0x000fc4000c721270 */
[----:B------:R-:W-:Y:S02]  /*116bc0*/  LOP3.LUT R7, R7, 0xffffbfff, RZ, 0xc0, !PT ;  /* 0xffffbfff07077812 */ /* 0x000fe400078ec0ff */
[----:B------:R-:W-:Y:S02]  /*116bd0*/  ISETP.LT.AND P3, PT, R8, UR71, !P0 ;  /* 0x0000004708007c0c */ /* 0x000fe4000c761270 */
[----:B------:R-:W-:-:S07]  /*116be0*/  ISETP.LT.AND P2, PT, R3, UR70, !P0 ;  /* 0x0000004603007c0c */ /* 0x000fce000c741270 */
[----:B------:R-:W-:Y:S02]  /*116bf0*/  @P1 LOP3.LUT R7, R7, 0x4000, RZ, 0xfc, !PT ;  /* 0x0000400007071812 */ /* 0x000fe400078efcff */
[----:B------:R-:W-:Y:S02]  /*116c00*/  ISETP.LT.AND P1, PT, R2, UR69, !P0 ;  /* 0x0000004502007c0c */ /* 0x000fe4000c721270 */
[----:B---3--:R-:W-:Y:S02]  /*116c10*/  ISETP.GE.AND P0, PT, R4, UR45, PT ;  /* 0x0000002d04007c0c */ /* 0x008fe4000bf06270 */
[----:B------:R-:W3:Y:S01]  /*116c20*/  LDL.LU R4, [R1+0x66d0] ;  /* 0x0066d00001047983 */ /* 0x000ee20000300800 */
[----:B------:R-:W-:-:S04]  /*116c30*/  LOP3.LUT R7, R7, 0xffffdfff, RZ, 0xc0, !PT ;  /* 0xffffdfff07077812 */ /* 0x000fc800078ec0ff */
[----:B------:R-:W-:-:S04]  /*116c40*/  @P3 LOP3.LUT R7, R7, 0x2000, RZ, 0xfc, !PT ;  /* 0x0000200007073812 */ /* 0x000fc800078efcff */
[----:B------:R-:W-:-:S04]  /*116c50*/  LOP3.LUT R7, R7, 0xffffefff, RZ, 0xc0, !PT ;  /* 0xffffefff07077812 */ /* 0x000fc800078ec0ff */
[----:B------:R-:W-:-:S04]  /*116c60*/  @P2 LOP3.LUT R7, R7, 0x1000, RZ, 0xfc, !PT ;  /* 0x0000100007072812 */ /* 0x000fc800078efcff */
[----:B------:R-:W-:-:S04]  /*116c70*/  LOP3.LUT R7, R7, 0xfffff7ff, RZ, 0xc0, !PT ;  /* 0xfffff7ff07077812 */ /* 0x000fc800078ec0ff */
[----:B------:R-:W-:Y:S02]  /*116c80*/  @P1 LOP3.LUT R7, R7, 0x800, RZ, 0xfc, !PT ;  /* 0x0000080007071812 */ /* 0x000fe400078efcff */
[----:B------:R-:W-:Y:S02]  /*116c90*/  ISETP.LT.AND P1, PT, R0, UR46, !P0 ;  /* 0x0000002e00007c0c */ /* 0x000fe4000c721270 */
[----:B------:R-:W-:Y:S02]  /*116ca0*/  ISETP.LT.AND P3, PT, R8, UR61, !P0 ;  /* 0x0000003d08007c0c */ /* 0x000fe4000c761270 */
[----:B------:R-:W-:Y:S02]  /*116cb0*/  LOP3.LUT R7, R7, 0xfffffbff, RZ, 0xc0, !PT ;  /* 0xfffffbff07077812 */ /* 0x000fe400078ec0ff */
[----:B------:R-:W-:Y:S01]  /*116cc0*/  ISETP.LT.AND P2, PT, R3, UR60, !P0 ;  /* 0x0000003c03007c0c */ /* 0x000fe2000c741270 */
[----:B------:R-:W-:Y:S01]  /*116cd0*/  VIADD R17, R18, UR64 ;  /* 0x0000004012117c36 */ /* 0x000fe20008000000 */
[----:B------:R-:W0:Y:S05]  /*116ce0*/  LDCU.64 UR60, c[0x0][0x398] ;  /* 0x00007300ff3c77ac */ /* 0x000e2a0008000a00 */
        /* <DEDUP_REMOVED lines=9> */
[----:B----4-:R-:W-:Y:S02]  /*116d80*/  ISETP.GE.AND P0, PT, R9, UR47, PT ;  /* 0x0000002f09007c0c */ /* 0x010fe4000bf06270 */
[----:B------:R-:W4:Y:S02]  /*116d90*/  LDL.LU R9, [R1+0x66d4] ;  /* 0x0066d40001097983 */ /* 0x000f240000300800 */
[----:B------:R-:W-:Y:S02]  /*116da0*/  ISETP.LT.AND P1, PT, R0, UR48, !P0 ;  /* 0x0000003000007c0c */ /* 0x000fe4000c721270 */
[----:B------:R-:W-:Y:S02]  /*116db0*/  ISETP.LT.AND P3, PT, R8, UR29, !P0 ;  /* 0x0000001d08007c0c */ /* 0x000fe4000c761270 */
[----:B------:R-:W-:-:S09]  /*116dc0*/  ISETP.LT.AND P2, PT, R3, UR27, !P0 ;  /* 0x0000001b03007c0c */ /* 0x000fd2000c741270 */
[----:B------:R-:W-:-:S04]  /*116dd0*/  @P1 LOP3.LUT R7, R7, 0x40, RZ, 0xfc, !PT ;  /* 0x0000004007071812 */ /* 0x000fc800078efcff */
[----:B------:R-:W-:-:S04]  /*116de0*/  LOP3.LUT R7, R7, 0xffffffdf, RZ, 0xc0, !PT ;  /* 0xffffffdf07077812 */ /* 0x000fc800078ec0ff */
[----:B------:R-:W-:Y:S02]  /*116df0*/  @P3 LOP3.LUT R7, R7, 0x20, RZ, 0xfc, !PT ;  /* 0x0000002007073812 */ /* 0x000fe400078efcff */
[----:B------:R-:W-:Y:S01]  /*116e00*/  ISETP.LT.AND P1, PT, R2, UR26, !P0 ;  /* 0x0000001a02007c0c */ /* 0x000fe2000c721270 */
[----:B------:R-:W-:Y:S01]  /*116e10*/  VIADD R16, R17, UR63 ;  /* 0x0000003f11107c36 */ /* 0x000fe20008000000 */
[----:B------:R-:W-:Y:S01]  /*116e20*/  LOP3.LUT R7, R7, 0xffffffef, RZ, 0xc0, !PT ;  /* 0xffffffef07077812 */ /* 0x000fe200078ec0ff */
[----:B------:R-:W0:Y:S03]  /*116e30*/  LDCU.64 UR26, c[0x0][0x398] ;  /* 0x00007300ff1a77ac */ /* 0x000e260008000a00 */
[----:B------:R-:W-:Y:S02]  /*116e40*/  @P2 LOP3.LUT R7, R7, 0x10, RZ, 0xfc, !PT ;  /* 0x0000001007072812 */ /* 0x000fe400078efcff */
[----:B--2---:R-:W-:-:S02]  /*116e50*/  ISETP.GE.AND P0, PT, R10, UR49, PT ;  /* 0x000000310a007c0c */ /* 0x004fc4000bf06270 */
[----:B------:R-:W-:-:S04]  /*116e60*/  LOP3.LUT R7, R7, 0xfffffff7, RZ, 0xc0, !PT ;  /* 0xfffffff707077812 */ /* 0x000fc800078ec0ff */
[----:B------:R-:W-:Y:S02]  /*116e70*/  @P1 LOP3.LUT R7, R7, 0x8, RZ, 0xfc, !PT ;  /* 0x0000000807071812 */ /* 0x000fe400078efcff */
[----:B------:R-:W-:Y:S02]  /*116e80*/  ISETP.LT.AND P1, PT, R0, UR50, !P0 ;  /* 0x0000003200007c0c */ /* 0x000fe4000c721270 */
[----:B------:R-:W-:Y:S02]  /*116e90*/  LOP3.LUT R7, R7, 0xfffffffb, RZ, 0xc0, !PT ;  /* 0xfffffffb07077812 */ /* 0x000fe400078ec0ff */
[----:B------:R-:W-:Y:S02]  /*116ea0*/  ISETP.LT.AND P3, PT, R8, UR24, !P0 ;  /* 0x0000001808007c0c */ /* 0x000fe4000c761270 */
[----:B------:R-:W-:-:S07]  /*116eb0*/  ISETP.LT.AND P2, PT, R3, UR23, !P0 ;  /* 0x0000001703007c0c */ /* 0x000fce000c741270 */
[----:B------:R-:W-:Y:S02]  /*116ec0*/  @P1 LOP3.LUT R7, R7, 0x4, RZ, 0xfc, !PT ;  /* 0x0000000407071812 */ /* 0x000fe400078efcff */
[----:B------:R-:W-:Y:S01]  /*116ed0*/  ISETP.LT.AND P1, PT, R2, UR22, !P0 ;  /* 0x0000001602007c0c */ /* 0x000fe2000c721270 */
[----:B------:R-:W-:Y:S01]  /*116ee0*/  VIADD R15, R16, UR62 ;  /* 0x0000003e100f7c36 */ /* 0x000fe20008000000 */
[----:B---3--:R-:W-:Y:S01]  /*116ef0*/  ISETP.GE.AND P0, PT, R4, UR51, PT ;  /* 0x0000003304007c0c */ /* 0x008fe2000bf06270 */
[----:B------:R-:W2:Y:S01]  /*116f00*/  LDCU.64 UR22, c[0x0][0x398] ;  /* 0x00007300ff1677ac */ /* 0x000ea20008000a00 */
[----:B------:R-:W3:Y:S01]  /*116f10*/  LDL.LU R4, [R1+0x66dc] ;  /* 0x0066dc0001047983 */ /* 0x000ee20000300800 */
[----:B------:R-:W-:Y:S01]  /*116f20*/  LOP3.LUT R7, R7, 0xfffffffd, RZ, 0xc0, !PT ;  /* 0xfffffffd07077812 */ /* 0x000fe200078ec0ff */
[----:B------:R-:W0:Y:S02]  /*116f30*/  LDCU.64 UR62, c[0x0][0x398] ;  /* 0x00007300ff3e77ac */ /* 0x000e240008000a00 */
[----:B------:R-:W2:Y:S05]  /*116f40*/  LDL.LU R60, [R1+0x66e0] ;  /* 0x0066e000013c7983 */ /* 0x000eaa0000300800 */
[----:B------:R-:W-:-:S02]  /*116f50*/  @P1 LOP3.LUT R59, R59, 0x80000000, RZ, 0xfc, !PT ;  /* 0x800000003b3b1812 */ /* 0x000fc400078efcff */
[----:B-1----:R-:W-:Y:S02]  /*116f60*/  ISETP.LT.AND P1, PT, R0, UR52, !P0 ;  /* 0x0000003400007c0c */ /* 0x002fe4000c721270 */
[----:B------:R-:W-:Y:S02]  /*116f70*/  @P3 LOP3.LUT R7, R7, 0x2, RZ, 0xfc, !PT ;  /* 0x0000000207073812 */ /* 0x000fe400078efcff */
[----:B------:R-:W-:Y:S02]  /*116f80*/  ISETP.LT.AND P3, PT, R8, UR20, !P0 ;  /* 0x0000001408007c0c */ /* 0x000fe4000c761270 */
[----:B------:R-:W-:Y:S02]  /*116f90*/  LOP3.LUT R59, R59, 0xbfffffff, RZ, 0xc0, !PT ;  /* 0xbfffffff3b3b7812 */ /* 0x000fe400078ec0ff */
[----:B------:R-:W-:-:S05]  /*116fa0*/  LOP3.LUT R7, R7, 0xfffffffe, RZ, 0xc0, !PT ;  /* 0xfffffffe07077812 */ /* 0x000fca00078ec0ff */
[----:B------:R-:W-:Y:S02]  /*116fb0*/  @P1 LOP3.LUT R59, R59, 0x40000000, RZ, 0xfc, !PT ;  /* 0x400000003b3b1812 */ /* 0x000fe400078efcff */
        /* <DEDUP_REMOVED lines=10> */
[----:B----4-:R-:W-:-:S04]  /*117060*/  ISETP.GE.AND P0, PT, R9, UR53, PT ;  /* 0x0000003509007c0c */ /* 0x010fc8000bf06270 */
[----:B------:R-:W-:Y:S02]  /*117070*/  ISETP.LT.AND P1, PT, R0, UR54, !P0 ;  /* 0x0000003600007c0c */ /* 0x000fe4000c721270 */
[----:B------:R-:W-:Y:S02]  /*117080*/  ISETP.LT.AND P3, PT, R8, UR16, !P0 ;  /* 0x0000001008007c0c */ /* 0x000fe4000c761270 */
[----:B------:R-:W-:-:S09]  /*117090*/  ISETP.LT.AND P2, PT, R3, UR15, !P0 ;  /* 0x0000000f03007c0c */ /* 0x000fd2000c741270 */
        /* <DEDUP_REMOVED lines=9> */
[----:B---3--:R-:W-:Y:S02]  /*117130*/  ISETP.GE.AND P0, PT, R4, UR55, PT ;  /* 0x0000003704007c0c */ /* 0x008fe4000bf06270 */
[----:B------:R-:W3:Y:S02]  /*117140*/  LDL.LU R4, [R1+0x66d8] ;  /* 0x0066d80001047983 */ /* 0x000ee40000300800 */
[----:B------:R-:W-:Y:S02]  /*117150*/  ISETP.LT.AND P1, PT, R0, UR56, !P0 ;  /* 0x0000003800007c0c */ /* 0x000fe4000c721270 */
[----:B------:R-:W-:Y:S02]  /*117160*/  ISETP.LT.AND P3, PT, R8, UR13, !P0 ;  /* 0x0000000d08007c0c */ /* 0x000fe4000c761270 */
[----:B------:R-:W-:Y:S01]  /*117170*/  ISETP.LT.AND P2, PT, R3, UR12, !P0 ;  /* 0x0000000c03007c0c */ /* 0x000fe2000c741270 */
[----:B------:R-:W1:Y:S08]  /*117180*/  LDCU.128 UR12, c[0x0][0x390] ;  /* 0x00007200ff0c77ac */ /* 0x000e700008000c00 */
[----:B------:R-:W-:-:S02]  /*117190*/  @P1 LOP3.LUT R59, R59, 0x400000, RZ, 0xfc, !PT ;  /* 0x004000003b3b1812 */ /* 0x000fc400078efcff */
[----:B------:R-:W-:Y:S02]  /*1171a0*/  ISETP.LT.AND P1, PT, R2, UR11, !P0 ;  /* 0x0000000b02007c0c */ /* 0x000fe4000c721270 */
[----:B--2---:R-:W-:Y:S02]  /*1171b0*/  ISETP.GE.AND P0, PT, R60, UR57, PT ;  /* 0x000000393c007c0c */ /* 0x004fe4000bf06270 */
[----:B------:R-:W2:Y:S01]  /*1171c0*/  LDL.LU R60, [R1+0x66e4] ;  /* 0x0066e400013c7983 */ /* 0x000ea20000300800 */
[----:B------:R-:W-:-:S04]  /*1171d0*/  LOP3.LUT R59, R59, 0xfff7ffff, RZ, 0xc0, !PT ;  /* 0xfff7ffff3b3b7812 */ /* 0x000fc800078ec0ff */
[----:B------:R-:W-:-:S04]  /*1171e0*/  @P3 LOP3.LUT R59, R59, 0x80000, RZ, 0xfc, !PT ;  /* 0x000800003b3b3812 */ /* 0x000fc800078efcff */
[----:B------:R-:W-:-:S04]  /*1171f0*/  LOP3.LUT R59, R59, 0xfffbffff, RZ, 0xc0, !PT ;  /* 0xfffbffff3b3b7812 */ /* 0x000fc800078ec0ff */
[----:B------:R-:W-:Y:S02]  /*117200*/  @P2 LOP3.LUT R59, R59, 0x40000, RZ, 0xfc, !PT ;  /* 0x000400003b3b2812 */ /* 0x000fe400078efcff */
[----:B0-----:R-:W-:Y:S02]  /*117210*/  ISETP.LT.AND P3, PT, R0, UR58, !P0 ;  /* 0x0000003a00007c0c */ /* 0x001fe4000c761270 */
        /* <DEDUP_REMOVED lines=9> */
[----:B------:R-:W-:Y:S02]  /*1172b0*/  @P1 LOP3.LUT R59, R59, 0x4000, RZ, 0xfc, !PT ;  /* 0x000040003b3b1812 */ /* 0x000fe400078efcff */
[----:B---3--:R-:W-:Y:S02]  /*1172c0*/  ISETP.GE.AND P2, PT, R4, UR35, PT ;  /* 0x0000002304007c0c */ /* 0x008fe4000bf46270 */
[----:B------:R-:W3:Y:S01]  /*1172d0*/  LDL.LU R4, [R1+0x696c] ;  /* 0x00696c0001047983 */ /* 0x000ee20000300800 */
[----:B--2---:R-:W-:-:S03]  /*1172e0*/  ISETP.GE.AND P1, PT, R60, UR59, PT ;  /* 0x0000003b3c007c0c */ /* 0x004fc6000bf26270 */
[----:B------:R-:W2:Y:S01]  /*1172f0*/  LDL.LU R60, [R1+0x6968] ;  /* 0x00696800013c7983 */ /* 0x000ea20000300800 */
[----:B------:R-:W-:Y:S01]  /*117300*/  ISETP.LT.AND P0, PT, R2, UR8, !P0 ;  /* 0x0000000802007c0c */ /* 0x000fe2000c701270 */
[----:B------:R-:W0:Y:S01]  /*117310*/  LDCU.64 UR8, c[0x0][0x390] ;  /* 0x00007200ff0877ac */ /* 0x000e220008000a00 */
[----:B------:R-:W-:Y:S02]  /*117320*/  ISETP.GE.AND P3, PT, R3, UR34, PT ;  /* 0x0000002203007c0c */ /* 0x000fe4000bf66270 */
[----:B------:R-:W-:Y:S01]  /*117330*/  LOP3.LUT R59, R59, 0xffffdfff, RZ, 0xc0, !PT ;  /* 0xffffdfff3b3b7812 */ /* 0x000fe200078ec0ff */
[----:B------:R-:W-:Y:S01]  /*117340*/  VIADD R14, R15, UR31 ;  /* 0x0000001f0f0e7c36 */ /* 0x000fe20008000000 */
[----:B------:R-:W4:Y:S07]  /*117350*/  LDCU.64 UR34, c[0x0][0x398] ;  /* 0x00007300ff2277ac */ /* 0x000f2e0008000a00 */
[----:B------:R-:W-:-:S02]  /*117360*/  @P0 LOP3.LUT R59, R59, 0x2000, RZ, 0xfc, !PT ;  /* 0x000020003b3b0812 */ /* 0x000fc400078efcff */
[----:B------:R-:W-:Y:S02]  /*117370*/  ISETP.GE.AND P0, PT, R2, UR32, PT ;  /* 0x0000002002007c0c */ /* 0x000fe4000bf06270 */
[----:B--2---:R-:W-:Y:S01]  /*117380*/  LOP3.LUT R60, R60, 0xffff7fff, RZ, 0xc0, !PT ;  /* 0xffff7fff3c3c7812 */ /* 0x004fe200078ec0ff */
[----:B------:R-:W-:Y:S01]  /*117390*/  VIADD R13, R14, UR25 ;  /* 0x000000190e0d7c36 */ /* 0x000fe20008000000 */
[----:B------:R-:W-:Y:S01]  /*1173a0*/  LOP3.LUT R59, R59, 0xffdfffff, RZ, 0xc0, !PT ;  /* 0xffdfffff3b3b7812 */ /* 0x000fe200078ec0ff */
[----:B------:R-:W2:Y:S01]  /*1173b0*/  LDCU.64 UR24, c[0x0][0x398] ;  /* 0x00007300ff1877ac */ /* 0x000ea20008000a00 */
[----:B------:R-:W-:Y:S01]  /*1173c0*/  LOP3.LUT R60, R60, 0xfffbffff, RZ, 0xc0, !PT ;  /* 0xfffbffff3c3c7812 */ /* 0x000fe200078ec0ff */
[----:B------:R-:W0:Y:S03]  /*1173d0*/  LDCU.64 UR32, c[0x0][0x398] ;  /* 0x00007300ff2077ac */ /* 0x000e260008000a00 */
[----:B------:R-:W-:-:S04]  /*1173e0*/  @P3 LOP3.LUT R60, R60, 0x40000, RZ, 0xfc, !PT ;  /* 0x000400003c3c3812 */ /* 0x000fc800078efcff */
[----:B------:R-:W-:-:S04]  /*1173f0*/  @P2 LOP3.LUT R60, R60, 0x8000, RZ, 0xfc, !PT ;  /* 0x000080003c3c2812 */ /* 0x000fc800078efcff */
[----:B------:R-:W-:-:S04]  /*117400*/  LOP3.LUT R60, R60, 0xfffdffff, RZ, 0xc0, !PT ;  /* 0xfffdffff3c3c7812 */ /* 0x000fc800078ec0ff */
[----:B------:R-:W-:Y:S02]  /*117410*/  @P0 LOP3.LUT R60, R60, 0x20000, RZ, 0xfc, !PT ;  /* 0x000200003c3c0812 */ /* 0x000fe400078efcff */
[----:B------:R-:W-:Y:S01]  /*117420*/  ISETP.LT.AND P0, PT, R3, UR30, !P2 ;  /* 0x0000001e03007c0c */ /* 0x000fe2000d701270 */
[----:B------:R-:W-:Y:S01]  /*117430*/  VIADD R12, R13, UR21 ;  /* 0x000000150d0c7c36 */ /* 0x000fe20008000000 */
[----:B------:R-:W2:Y:S01]  /*117440*/  LDL.LU R3, [R1+0x6964] ;  /* 0x0069640001037983 */ /* 0x000ea20000300800 */
[----:B------:R-:W-:Y:S01]  /*117450*/  ISETP.LT.AND P2, PT, R2, UR28, !P2 ;  /* 0x0000001c02007c0c */ /* 0x000fe2000d741270 */
[----:B------:R-:W0:Y:S02]  /*117460*/  LDCU.64 UR20, c[0x0][0x398] ;  /* 0x00007300ff1477ac */ /* 0x000e240008000a00 */
[----:B------:R-:W4:Y:S01]  /*117470*/  LDL.LU R2, [R1+0x6960] ;  /* 0x0069600001027983 */ /* 0x000f220000300800 */
[----:B------:R-:W-:Y:S01]  /*117480*/  LOP3.LUT R60, R60, 0xffffbfff, RZ, 0xc0, !PT ;  /* 0xffffbfff3c3c7812 */ /* 0x000fe200078ec0ff */
[----:B------:R-:W0:Y:S05]  /*117490*/  LDCU.64 UR30, c[0x0][0x398] ;  /* 0x00007300ff1e77ac */ /* 0x000e2a0008000a00 */
[----:B------:R-:W-:Y:S01]  /*1174a0*/  @P0 LOP3.LUT R59, R59, 0x200000, RZ, 0xfc, !PT ;  /* 0x002000003b3b0812 */ /* 0x000fe200078efcff */
[----:B------:R-:W-:Y:S01]  /*1174b0*/  VIADD R11, R12, UR17 ;  /* 0x000000110c0b7c36 */ /* 0x000fe20008000000 */
[----:B------:R-:W-:Y:S01]  /*1174c0*/  ISETP.LT.AND P0, PT, R0, UR6, !P1 ;  /* 0x0000000600007c0c */ /* 0x000fe2000cf01270 */
[----:B------:R-:W0:Y:S01]  /*1174d0*/  LDCU UR6, c[0x0][0x3b4] ;  /* 0x00007680ff0677ac */ /* 0x000e220008000800 */
[----:B------:R-:W4:Y:S01]  /*1174e0*/  LDL.LU R0, [R1+0x695c] ;  /* 0x00695c0001007983 */ /* 0x000f220000300800 */
[----:B------:R-:W-:-:S02]  /*1174f0*/  LOP3.LUT R59, R59, 0xffffefff, RZ, 0xc0, !PT ;  /* 0xffffefff3b3b7812 */ /* 0x000fc400078ec0ff */
[----:B------:R-:W-:Y:S01]  /*117500*/  @P1 LOP3.LUT R60, R60, 0x4000, RZ, 0xfc, !PT ;  /* 0x000040003c3c1812 */ /* 0x000fe200078efcff */
[----:B------:R1:W-:Y:S01]  /*117510*/  STL.64 [R1+0x6b40], R26 ;  /* 0x006b401a01007387 */ /* 0x0003e20000100a00 */
[----:B------:R-:W-:Y:S01]  /*117520*/  LOP3.LUT R59, R59, 0xffefffff, RZ, 0xc0, !PT ;  /* 0xffefffff3b3b7812 */ /* 0x000fe200078ec0ff */
[----:B------:R-:W0:Y:S01]  /*117530*/  LDCU.128 UR16, c[0x0][0x390] ;  /* 0x00007200ff1077ac */ /* 0x000e220008000c00 */
[----:B------:R-:W0:Y:S01]  /*117540*/  LDCU.64 UR28, c[0x0][0x398] ;  /* 0x00007300ff1c77ac */ /* 0x000e220008000a00 */
[----:B-1----:R-:W4:Y:S04]  /*117550*/  LDL R27, [R1+0x18] ;  /* 0x00001800011b7983 */ /* 0x002f280000100800 */
[----:B------:R-:W4:Y:S04]  /*117560*/  LDL R26, [R1+0x624] ;  /* 0x00062400011a7983 */ /* 0x000f280000100800 */
[----:B------:R-:W-:Y:S04]  /*117570*/  STL.64 [R1+0x6b38], R28 ;  /* 0x006b381c01007387 */ /* 0x000fe80000100a00 */
[----:B------:R-:W-:Y:S04]  /*117580*/  STL.64 [R1+0x6b30], R30 ;  /* 0x006b301e01007387 */ /* 0x000fe80000100a00 */
[----:B------:R-:W-:Y:S04]  /*117590*/  STL.64 [R1+0x6b28], R32 ;  /* 0x006b282001007387 */ /* 0x000fe80000100a00 */
[----:B------:R1:W-:Y:S01]  /*1175a0*/  STL.64 [R1+0x6b20], R42 ;  /* 0x006b202a01007387 */ /* 0x0003e20000100a00 */
[----:B------:R-:W-:-:S03]  /*1175b0*/  @P2 LOP3.LUT R59, R59, 0x100000, RZ, 0xfc, !PT ;  /* 0x001000003b3b2812 */ /* 0x000fc600078efcff */
[----:B-1----:R-:W4:Y:S04]  /*1175c0*/  LDL R43, [R1+0x38] ;  /* 0x00003800012b7983 */ /* 0x002f280000100800 */
[----:B------:R1:W-:Y:S04]  /*1175d0*/  STL.64 [R1+0x6b18], R44 ;  /* 0x006b182c01007387 */ /* 0x0003e80000100a00 */
[----:B------:R-:W4:Y:S04]  /*1175e0*/  LDL R30, [R1+0x62c] ;  /* 0x00062c00011e7983 */ /* 0x000f280000100800 */
[----:B-1----:R-:W4:Y:S04]  /*1175f0*/  LDL R45, [R1+0x3c] ;  /* 0x00003c00012d7983 */ /* 0x002f280000100800 */
[----:B------:R-:W4:Y:S04]  /*117600*/  LDL R44, [R1+0x754] ;  /* 0x00075400012c7983 */ /* 0x000f280000100800 */
[----:B------:R1:W-:Y:S01]  /*117610*/  STL.64 [R1+0x6b10], R46 ;  /* 0x006b102e01007387 */ /* 0x0003e20000100a00 */
[----:B------:R-:W-:-:S03]  /*117620*/  @P0 LOP3.LUT R59, R59, 0x1000, RZ, 0xfc, !PT ;  /* 0x000010003b3b0812 */ /* 0x000fc600078efcff */
[----:B-1----:R-:W4:Y:S04]  /*117630*/  LDL R46, [R1+0x628] ;  /* 0x00062800012e7983 */ /* 0x002f280000100800 */
[----:B------:R1:W-:Y:S04]  /*117640*/  STL.64 [R1+0x6b08], R48 ;  /* 0x006b083001007387 */ /* 0x0003e80000100a00 */
[----:B------:R-:W4:Y:S04]  /*117650*/  LDL R29, [R1+0x6e4] ;  /* 0x0006e400011d7983 */ /* 0x000f280000100800 */
[----:B------:R-:W4:Y:S04]  /*117660*/  LDL R28, [R1+0x6b0] ;  /* 0x0006b000011c7983 */ /* 0x000f280000100800 */
[----:B-1----:R-:W4:Y:S04]  /*117670*/  LDL R49, [R1+0x1c] ;  /* 0x00001c0001317983 */ /* 0x002f280000100800 */
[----:B------:R-:W4:Y:S04]  /*117680*/  LDL R42, [R1+0x66c] ;  /* 0x00066c00012a7983 */ /* 0x000f280000100800 */
[----:B------:R-:W4:Y:S04]  /*117690*/  LDL R31, [R1+0x20] ;  /* 0x00002000011f7983 */ /* 0x000f280000100800 */
[----:B------:R-:W4:Y:S04]  /*1176a0*/  LDL R33, [R1+0x660] ;  /* 0x0006600001217983 */ /* 0x000f280000100800 */
[----:B------:R-:W4:Y:S04]  /*1176b0*/  LDL R48, [R1+0x24] ;  /* 0x0000240001307983 */ /* 0x000f280000100800 */
[----:B------:R-:W4:Y:S04]  /*1176c0*/  LDL R47, [R1+0x6e0] ;  /* 0x0006e000012f7983 */ /* 0x000f280000100800 */
[----:B------:R-:W4:Y:S04]  /*1176d0*/  LDL R32, [R1+0x40] ;  /* 0x0000400001207983 */ /* 0x000f280000100800 */
[----:B------:R1:W-:Y:S04]  /*1176e0*/  STL.64 [R1+0x6b00], R50 ;  /* 0x006b003201007387 */ /* 0x0003e80000100a00 */
[----:B-1----:R-:W4:Y:S04]  /*1176f0*/  LDL R50, [R1+0x8] ;  /* 0x0000080001327983 */ /* 0x002f280000100800 */
        /* <DEDUP_REMOVED lines=9> */
[----:B------:R-:W-:Y:S04]  /*117790*/  STL [R1+0x69f8], R60 ;  /* 0x0069f83c01007387 */ /* 0x000fe80000100800 */
[----:B------:R-:W-:Y:S04]  /*1177a0*/  STL [R1+0x69f4], R59 ;  /* 0x0069f43b01007387 */ /* 0x000fe80000100800 */
[----:B------:R-:W-:Y:S04]  /*1177b0*/  STL [R1+0x6974], R7 ;  /* 0x0069740701007387 */ /* 0x000fe80000100800 */
[----:B------:R-:W-:Y:S04]  /*1177c0*/  STL [R1+0x6970], R6 ;  /* 0x0069700601007387 */ /* 0x000fe80000100800 */
[----:B------:R-:W-:Y:S04]  /*1177d0*/  STL [R1+0x696c], R5 ;  /* 0x00696c0501007387 */ /* 0x000fe80000100800 */
[----:B---3--:R-:W-:Y:S04]  /*1177e0*/  STL [R1+0x6968], R4 ;  /* 0x0069680401007387 */ /* 0x008fe80000100800 */
[----:B--2---:R-:W-:Y:S04]  /*1177f0*/  STL [R1+0x6964], R3 ;  /* 0x0069640301007387 */ /* 0x004fe80000100800 */
[----:B----4-:R1:W-:Y:S04]  /*117800*/  STL [R1+0x6960], R2 ;  /* 0x0069600201007387 */ /* 0x0103e80000100800 */
[----:B-1----:R-:W2:Y:S04]  /*117810*/  LDL R2, [R1+0x15c] ;  /* 0x00015c0001027983 */ /* 0x002ea80000100800 */
[----:B------:R1:W-:Y:S04]  /*117820*/  STL [R1+0x695c], R0 ;  /* 0x00695c0001007387 */ /* 0x0003e80000100800 */
[----:B-1----:R-:W0:Y:S01]  /*117830*/  LDL R0, [R1+0x158] ;  /* 0x0001580001007983 */ /* 0x002e220000100800 */
[----:B------:R-:W-:-:S02]  /*117840*/  MOV.SPILL R3, UR5 ;  /* 0x0000000500037c02 */ /* 0x000fc40009000f00 */
[----:B------:R-:W-:-:S03]  /*117850*/  MOV.SPILL R6, UR4 ;  /* 0x0000000400067c02 */ /* 0x000fc60009000f00 */
[----:B------:R-:W-:Y:S04]  /*117860*/  STL [R1+0x46dc], R3 ;  /* 0x0046dc0301007387 */ /* 0x000fe80000100800 */
[----:B------:R1:W-:Y:S01]  /*117870*/  STL [R1+0x6978], R6 ;  /* 0x0069780601007387 */ /* 0x0003e20000100800 */
[----:B------:R-:W-:-:S04]  /*117880*/  VIADD R10, R11, UR66 ;  /* 0x000000420b0a7c36 */ /* 0x000fc80008000000 */
[----:B------:R-:W-:-:S04]  /*117890*/  VIADD R9, R10, UR67 ;  /* 0x000000430a097c36 */ /* 0x000fc80008000000 */
[----:B------:R-:W-:Y:S02]  /*1178a0*/  VIADD R8, R9, UR68 ;  /* 0x0000004409087c36 */ /* 0x000fe40008000000 */
[----:B------:R-:W-:Y:S02]  /*1178b0*/  IMAD.MOV.U32 R4, RZ, RZ, R43 ;  /* 0x000000ffff047224 */ /* 0x000fe400078e002b */
[----:B------:R-:W-:Y:S02]  /*1178c0*/  IMAD.MOV.U32 R43, RZ, RZ, R39 ;  /* 0x000000ffff2b7224 */ /* 0x000fe400078e0027 */
[----:B------:R-:W-:Y:S02]  /*1178d0*/  IMAD.MOV.U32 R56, RZ, RZ, R26 ;  /* 0x000000ffff387224 */ /* 0x000fe400078e001a */
[----:B-1----:R-:W-:Y:S02]  /*1178e0*/  IMAD.MOV.U32 R6, RZ, RZ, R50 ;  /* 0x000000ffff067224 */ /* 0x002fe400078e0032 */
[----:B------:R-:W-:-:S02]  /*1178f0*/  IMAD.MOV.U32 R50, RZ, RZ, R38 ;  /* 0x000000ffff327224 */ /* 0x000fc400078e0026 */
[----:B------:R-:W1:Y:S01]  /*117900*/  LDC R38, c[0x0][0x3b4] ;  /* 0x0000ed00ff267b82 */ /* 0x000e620000000800 */
[----:B------:R-:W-:Y:S02]  /*117910*/  IMAD.MOV.U32 R59, RZ, RZ, R51 ;  /* 0x000000ffff3b7224 */ /* 0x000fe400078e0033 */
        /* <DEDUP_REMOVED lines=8> */
[----:B------:R-:W-:Y:S02]  /*1179a0*/  IMAD.MOV.U32 R57, RZ, RZ, R40 ;  /* 0x000000ffff397224 */ /* 0x000fe400078e0028 */
[----:B------:R-:W-:Y:S02]  /*1179b0*/  IMAD.MOV.U32 R44, RZ, RZ, R35 ;  /* 0x000000ffff2c7224 */ /* 0x000fe400078e0023 */
[----:B------:R-:W-:-:S02]  /*1179c0*/  IMAD.MOV.U32 R52, RZ, RZ, R36 ;  /* 0x000000ffff347224 */ /* 0x000fc400078e0024 */
[----:B0-----:R-:W-:Y:S01]  /*1179d0*/  IMAD R40, R0, UR6, RZ ;  /* 0x0000000600287c24 */ /* 0x001fe2000f8e02ff */
[----:B------:R-:W2:Y:S04]  /*1179e0*/  LDCU UR6, c[0x0][0x3b4] ;  /* 0x00007680ff0677ac */ /* 0x000ea80008000800 */
[----:B------:R-:W-:-:S04]  /*1179f0*/  IADD3 R34, P0, PT, R40, UR8, RZ ;  /* 0x0000000828227c10 */ /* 0x000fc8000ff1e0ff */
[----:B------:R-:W-:Y:S01]  /*117a00*/  LEA.HI.X.SX32 R35, R40, UR9, 0x1, P0 ;  /* 0x0000000928237c11 */ /* 0x000fe200080f0eff */
[----:B------:R-:W0:Y:S01]  /*117a10*/  LDCU.128 UR8, c[0x0][0x390] ;  /* 0x00007200ff0877ac */ /* 0x000e220008000c00 */
[----:B-1----:R-:W-:Y:S02]  /*117a20*/  IMAD R40, R38, 0x40, R40 ;  /* 0x0000004026287824 */ /* 0x002fe400078e0228 */
[----:B--2---:R-:W-:Y:S01]  /*117a30*/  IMAD R37, R2, UR6, RZ ;  /* 0x0000000602257c24 */ /* 0x004fe2000f8e02ff */
[----:B------:R-:W1:Y:S04]  /*117a40*/  LDCU UR6, c[0x0][0x3b8] ;  /* 0x00007700ff0677ac */ /* 0x000e680008000800 */
[----:B------:R-:W-:-:S04]  /*117a50*/  IADD3 R36, P0, PT, R37, UR12, RZ ;  /* 0x0000000c25247c10 */ /* 0x000fc8000ff1e0ff */
[----:B------:R-:W-:Y:S01]  /*117a60*/  LEA.HI.X.SX32 R37, R37, UR13, 0x1, P0 ;  /* 0x0000000d25257c11 */ /* 0x000fe200080f0eff */
[----:B------:R-:W-:Y:S01]  /*117a70*/  STL [R1+0x69fc], R0 ;  /* 0x0069fc0001007387 */ /* 0x000fe20000100800 */
[C---:B0-----:R-:W-:Y:S01]  /*117a80*/  IADD3 R38, P0, PT, R40.reuse, UR8, RZ ;  /* 0x0000000828267c10 */ /* 0x041fe2000ff1e0ff */
[----:B------:R-:W0:Y:S03]  /*117a90*/  LDCU UR8, c[0x0][0x3b8] ;  /* 0x00007700ff0877ac */ /* 0x000e260008000800 */
[----:B------:R-:W-:Y:S01]  /*117aa0*/  LEA.HI.X.SX32 R39, R40, UR9, 0x1, P0 ;  /* 0x0000000928277c11 */ /* 0x000fe200080f0eff */
[----:B------:R-:W-:Y:S01]  /*117ab0*/  STL [R1+0x6a00], R2 ;  /* 0x006a000201007387 */ /* 0x000fe20000100800 */
[----:B------:R-:W-:Y:S01]  /*117ac0*/  UMOV UR4, UR21 ;  /* 0x0000001500047c82 */ /* 0x000fe20008000000 */
[----:B------:R-:W2:Y:S02]  /*117ad0*/  LDCU.64 UR12, c[0x0][0x398] ;  /* 0x00007300ff0c77ac */ /* 0x000ea40008000a00 */
[----:B------:R-:W-:Y:S04]  /*117ae0*/  STL.64 [R1+0x6a70], R40 ;  /* 0x006a702801007387 */ /* 0x000fe80000100a00 */
[----:B------:R1:W-:Y:S02]  /*117af0*/  STL.64 [R1+0x6a68], R38 ;  /* 0x006a682601007387 */ /* 0x0003e40000100a00 */
[----:B-1----:R-:W-:Y:S01]  /*117b00*/  VIADD R39, R8, UR6 ;  /* 0x0000000608277c36 */ /* 0x002fe20008000000 */
[----:B------:R-:W1:Y:S03]  /*117b10*/  LDCU UR6, c[0x0][0x3b8] ;  /* 0x00007700ff0677ac */ /* 0x000e660008000800 */
[----:B0-----:R-:W-:-:S02]  /*117b20*/  VIADD R41, R39, UR8 ;  /* 0x0000000827297c36 */ /* 0x001fc40008000000 */
[----:B------:R-:W-:Y:S01]  /*117b30*/  IMAD.MOV.U32 R0, RZ, RZ, R27 ;  /* 0x000000ffff007224 */ /* 0x000fe200078e001b */
[----:B------:R-:W-:Y:S01]  /*117b40*/  STL [R1+0x848], R39 ;  /* 0x0008482701007387 */ /* 0x000fe20000100800 */
[----:B------:R-:W0:Y:S01]  /*117b50*/  LDCU.64 UR8, c[0x0][0x398] ;  /* 0x00007300ff0877ac */ /* 0x000e220008000a00 */
[----:B------:R-:W-:Y:S02]  /*117b60*/  SHF.R.S32.HI R2, RZ, 0x1f, R41 ;  /* 0x0000001fff027819 */ /* 0x000fe40000011429 */
[----:B------:R-:W-:-:S05]  /*117b70*/  IADD3 R26, P0, PT, R41, R36, RZ ;  /* 0x00000024291a7210 */ /* 0x000fca0007f1e0ff */
[C---:B------:R-:W-:Y:S01]  /*117b80*/  IMAD.X R27, R2.reuse, 0x1, R37, P0 ;  /* 0x00000001021b7824 */ /* 0x040fe200000e0625 */
[----:B------:R-:W-:Y:S01]  /*117b90*/  IADD3 R40, P0, PT, R41, R34, RZ ;  /* 0x0000002229287210 */ /* 0x000fe20007f1e0ff */
[----:B------:R3:W-:Y:S04]  /*117ba0*/  STL [R1+0x844], R41 ;  /* 0x0008442901007387 */ /* 0x0007e80000100800 */
[----:B------:R4:W-:Y:S01]  /*117bb0*/  STL [R1+0x2048], R2 ;  /* 0x0020480201007387 */ /* 0x0009e20000100800 */
[----:B---3--:R-:W-:-:S03]  /*117bc0*/  IMAD.X R41, R2, 0x1, R35, P0 ;  /* 0x0000000102297824 */ /* 0x008fc600000e0623 */
[----:B------:R3:W-:Y:S01]  /*117bd0*/  STL.64 [R1+0x5068], R26 ;  /* 0x0050681a01007387 */ /* 0x0007e20000100a00 */
[----:B----4-:R-:W-:Y:S02]  /*117be0*/  IMAD.MOV.U32 R2, RZ, RZ, R3 ;  /* 0x000000ffff027224 */ /* 0x010fe400078e0003 */
[----:B------:R-:W-:Y:S02]  /*117bf0*/  IMAD.MOV.U32 R3, RZ, RZ, R7 ;  /* 0x000000ffff037224 */ /* 0x000fe400078e0007 */
[----:B------:R-:W-:Y:S02]  /*117c00*/  IMAD.MOV.U32 R7, RZ, RZ, R60 ;  /* 0x000000ffff077224 */ /* 0x000fe400078e003c */
[----:B------:R-:W-:Y:S01]  /*117c10*/  IMAD.MOV.U32 R60, RZ, RZ, R28 ;  /* 0x000000ffff3c7224 */ /* 0x000fe200078e001c */
[----:B------:R-:W-:Y:S01]  /*117c20*/  IADD3 R28, P0, PT, R39, R36, RZ ;  /* 0x00000024271c7210 */ /* 0x000fe20007f1e0ff */
[----:B---3--:R-:W3:Y:S04]  /*117c30*/  LDL.LU.64 R26, [R1+0x6b40] ;  /* 0x006b4000011a7983 */ /* 0x008ee80000300a00 */
[----:B------:R4:W-:Y:S02]  /*117c40*/  STL.64 [R1+0x5060], R40 ;  /* 0x0050602801007387 */ /* 0x0009e40000100a00 */
[----:B----4-:R-:W-:Y:S01]  /*117c50*/  SHF.R.S32.HI R40, RZ, 0x1f, R39 ;  /* 0x0000001fff287819 */ /* 0x010fe20000011427 */
[----:B------:R-:W-:-:S02]  /*117c60*/  IMAD.MOV.U32 R41, RZ, RZ, R5 ;  /* 0x000000ffff297224 */ /* 0x000fc400078e0005 */
[----:B------:R-:W-:Y:S02]  /*117c70*/  IMAD.MOV.U32 R5, RZ, RZ, R53 ;  /* 0x000000ffff057224 */ /* 0x000fe400078e0035 */
[----:B------:R-:W-:Y:S02]  /*117c80*/  IMAD.MOV.U32 R53, RZ, RZ, R42 ;  /* 0x000000ffff357224 */ /* 0x000fe400078e002a */
[----:B------:R-:W-:Y:S02]  /*117c90*/  IMAD.MOV.U32 R42, RZ, RZ, R29 ;  /* 0x000000ffff2a7224 */ /* 0x000fe400078e001d */
[C---:B------:R-:W-:Y:S01]  /*117ca0*/  IMAD.X R29, R40.reuse, 0x1, R37, P0 ;  /* 0x00000001281d7824 */ /* 0x040fe200000e0625 */
[----:B------:R-:W-:Y:S01]  /*117cb0*/  IADD3 R38, P0, PT, R39, R34, RZ ;  /* 0x0000002227267210 */ /* 0x000fe20007f1e0ff */
[----:B------:R4:W-:Y:S04]  /*117cc0*/  STL [R1+0x2044], R40 ;  /* 0x0020442801007387 */ /* 0x0009e80000100800 */
[----:B------:R-:W-:Y:S01]  /*117cd0*/  IMAD.X R39, R40, 0x1, R35, P0 ;  /* 0x0000000128277824 */ /* 0x000fe200000e0623 */
[----:B------:R0:W-:Y:S01]  /*117ce0*/  STL.64 [R1+0x5050], R28 ;  /* 0x0050501c01007387 */ /* 0x0001e20000100a00 */
[----:B----4-:R-:W-:-:S03]  /*117cf0*/  SHF.R.S32.HI R40, RZ, 0x1f, R8 ;  /* 0x0000001fff287819 */ /* 0x010fc60000011408 */
[----:B0-----:R-:W4:Y:S04]  /*117d00*/  LDL.LU.64 R28, [R1+0x6b38] ;  /* 0x006b3800011c7983 */ /* 0x001f280000300a00 */
[----:B------:R0:W-:Y:S02]  /*117d10*/  STL.64 [R1+0x5040], R38 ;  /* 0x0050402601007387 */ /* 0x0001e40000100a00 */
[----:B0-----:R-:W-:Y:S02]  /*117d20*/  IADD3 R38, P0, PT, R8, R36, RZ ;  /* 0x0000002408267210 */ /* 0x001fe40007f1e0ff */
[----:B------:R-:W-:Y:S03]  /*117d30*/  STL [R1+0x2040], R40 ;  /* 0x0020402801007387 */ /* 0x000fe60000100800 */
[----:B------:R-:W-:-:S05]  /*117d40*/  IMAD.X R39, R40, 0x1, R37, P0 ;  /* 0x0000000128277824 */ /* 0x000fca00000e0625 */
[----:B------:R0:W-:Y:S02]  /*117d50*/  STL.64 [R1+0x5030], R38 ;  /* 0x0050302601007387 */ /* 0x0001e40000100a00 */
[----:B0-----:R-:W-:-:S05]  /*117d60*/  IADD3 R38, P0, PT, R8, R34, RZ ;  /* 0x0000002208267210 */ /* 0x001fca0007f1e0ff */
[----:B------:R-:W-:Y:S01]  /*117d70*/  IMAD.X R39, R40, 0x1, R35, P0 ;  /* 0x0000000128277824 */ /* 0x000fe200000e0623 */
[----:B------:R-:W-:-:S04]  /*117d80*/  SHF.R.S32.HI R40, RZ, 0x1f, R9 ;  /* 0x0000001fff287819 */ /* 0x000fc80000011409 */
[----:B------:R0:W-:Y:S02]  /*117d90*/  STL.64 [R1+0x5028], R38 ;  /* 0x0050282601007387 */ /* 0x0001e40000100a00 */
[----:B0-----:R-:W-:Y:S02]  /*117da0*/  IADD3 R38, P0, PT, R9, R36, RZ ;  /* 0x0000002409267210 */ /* 0x001fe40007f1e0ff */
[----:B------:R-:W-:Y:S03]  /*117db0*/  STL [R1+0x203c], R40 ;  /* 0x00203c2801007387 */ /* 0x000fe60000100800 */
[----:B------:R-:W-:-:S05]  /*117dc0*/  IMAD.X R39, R40, 0x1, R37, P0 ;  /* 0x0000000128277824 */ /* 0x000fca00000e0625 */
[----:B------:R0:W-:Y:S02]  /*117dd0*/  STL.64 [R1+0x5010], R38 ;  /* 0x0050102601007387 */ /* 0x0001e40000100a00 */
[----:B0-----:R-:W-:Y:S02]  /*117de0*/  IADD3 R38, P0, PT, R9, R34, RZ ;  /* 0x0000002209267210 */ /* 0x001fe40007f1e0ff */
[----:B------:R0:W-:Y:S03]  /*117df0*/  STL.64 [R1+0x6a78], R8 ;  /* 0x006a780801007387 */ /* 0x0001e60000100a00 */
[----:B------:R-:W-:-:S05]  /*117e00*/  IMAD.X R39, R40, 0x1, R35, P0 ;  /* 0x0000000128277824 */ /* 0x000fca00000e0623 */
[----:B------:R1:W-:Y:S01]  /*117e10*/  STL.64 [R1+0x5008], R38 ;  /* 0x0050082601007387 */ /* 0x0003e20000100a00 */
[----:B0-----:R-:W-:Y:S02]  /*117e20*/  IADD3 R8, P0, PT, R10, R36, RZ ;  /* 0x000000240a087210 */ /* 0x001fe40007f1e0ff */
[----:B-1----:R-:W-:-:S05]  /*117e30*/  SHF.R.S32.HI R38, RZ, 0x1f, R10 ;  /* 0x0000001fff267819 */ /* 0x002fca000001140a */
[----:B------:R-:W-:Y:S01]  /*117e40*/  IMAD.X R9, R38, 0x1, R37, P0 ;  /* 0x0000000126097824 */ /* 0x000fe200000e0625 */
[----:B------:R-:W-:Y:S04]  /*117e50*/  STL [R1+0x2038], R38 ;  /* 0x0020382601007387 */ /* 0x000fe80000100800 */
[----:B------:R0:W-:Y:S01]  /*117e60*/  STL.64 [R1+0x4ff8], R8 ;  /* 0x004ff80801007387 */ /* 0x0001e20000100a00 */
[----:B------:R-:W-:Y:S02]  /*117e70*/  IMAD.MOV.U32 R40, RZ, RZ, R41 ;  /* 0x000000ffff287224 */ /* 0x000fe400078e0029 */
[----:B------:R-:W-:Y:S02]  /*117e80*/  IMAD.MOV.U32 R39, RZ, RZ, R0 ;  /* 0x000000ffff277224 */ /* 0x000fe400078e0000 */
[----:B------:R-:W-:Y:S01]  /*117e90*/  IMAD.MOV.U32 R41, RZ, RZ, R4 ;  /* 0x000000ffff297224 */ /* 0x000fe200078e0004 */
[----:B0-----:R-:W-:Y:S01]  /*117ea0*/  IADD3 R8, P0, PT, R10, R34, RZ ;  /* 0x000000220a087210 */ /* 0x001fe20007f1e0ff */
[----:B------:R-:W-:-:S04]  /*117eb0*/  IMAD.MOV.U32 R0, RZ, RZ, R56 ;  /* 0x000000ffff007224 */ /* 0x000fc800078e0038 */
[----:B------:R-:W-:Y:S02]  /*117ec0*/  IMAD.X R9, R38, 0x1, R35, P0 ;  /* 0x0000000126097824 */ /* 0x000fe400000e0623 */
[----:B------:R-:W-:Y:S02]  /*117ed0*/  IMAD.MOV.U32 R4, RZ, RZ, R57 ;  /* 0x000000ffff047224 */ /* 0x000fe400078e0039 */
[----:B------:R-:W-:Y:S01]  /*117ee0*/  IMAD.MOV.U32 R56, RZ, RZ, R54 ;  /* 0x000000ffff387224 */ /* 0x000fe200078e0036 */
[----:B------:R0:W-:Y:S01]  /*117ef0*/  STL.64 [R1+0x4fe8], R8 ;  /* 0x004fe80801007387 */ /* 0x0001e20000100a00 */
[----:B------:R-:W-:Y:S02]  /*117f00*/  IMAD.MOV.U32 R54, RZ, RZ, R49 ;  /* 0x000000ffff367224 */ /* 0x000fe400078e0031 */
[----:B------:R-:W-:Y:S02]  /*117f10*/  IMAD.MOV.U32 R57, RZ, RZ, R55 ;  /* 0x000000ffff397224 */ /* 0x000fe400078e0037 */
[----:B------:R-:W-:Y:S01]  /*117f20*/  IMAD.MOV.U32 R49, RZ, RZ, R30 ;  /* 0x000000ffff317224 */ /* 0x000fe200078e001e */
[----:B------:R-:W-:Y:S01]  /*117f30*/  IADD3 R30, P0, PT, R11, R36, RZ ;  /* 0x000000240b1e7210 */ /* 0x000fe20007f1e0ff */
[----:B------:R-:W-:Y:S01]  /*117f40*/  IMAD.MOV.U32 R55, RZ, RZ, R46 ;  /* 0x000000ffff377224 */ /* 0x000fe200078e002e */
[----:B0-----:R-:W-:Y:S01]  /*117f50*/  SHF.R.S32.HI R8, RZ, 0x1f, R11 ;  /* 0x0000001fff087819 */ /* 0x001fe2000001140b */
[----:B------:R-:W-:-:S02]  /*117f60*/  IMAD.MOV.U32 R9, RZ, RZ, R39 ;  /* 0x000000ffff097224 */ /* 0x000fc400078e0027 */
[----:B------:R-:W-:Y:S02]  /*117f70*/  IMAD.MOV.U32 R39, RZ, RZ, R4 ;  /* 0x000000ffff277224 */ /* 0x000fe400078e0004 */
[----:B------:R-:W-:Y:S02]  /*117f80*/  IMAD.MOV.U32 R4, RZ, RZ, R56 ;  /* 0x000000ffff047224 */ /* 0x000fe400078e0038 */
[----:B------:R-:W-:Y:S02]  /*117f90*/  IMAD.MOV.U32 R56, RZ, RZ, R57 ;  /* 0x000000ffff387224 */ /* 0x000fe400078e0039 */
[----:B------:R-:W-:Y:S02]  /*117fa0*/  IMAD.MOV.U32 R46, RZ, RZ, R31 ;  /* 0x000000ffff2e7224 */ /* 0x000fe400078e001f */
[----:B------:R-:W-:Y:S02]  /*117fb0*/  IMAD.MOV.U32 R57, RZ, RZ, R55 ;  /* 0x000000ffff397224 */ /* 0x000fe400078e0037 */
[----:B------:R-:W-:-:S02]  /*117fc0*/  IMAD.X R31, R8, 0x1, R37, P0 ;  /* 0x00000001081f7824 */ /* 0x000fc400000e0625 */
[----:B------:R-:W-:Y:S02]  /*117fd0*/  IMAD.MOV.U32 R55, RZ, RZ, R47 ;  /* 0x000000ffff377224 */ /* 0x000fe400078e002f */
[----:B------:R-:W-:Y:S01]  /*117fe0*/  IMAD.MOV.U32 R47, RZ, RZ, R32 ;  /* 0x000000ffff2f7224 */ /* 0x000fe200078e0020 */
[----:B------:R-:W-:Y:S01]  /*117ff0*/  IADD3 R32, P0, PT, R11, R34, RZ ;  /* 0x000000220b207210 */ /* 0x000fe20007f1e0ff */
[----:B------:R-:W-:Y:S01]  /*118000*/  IMAD.MOV.U32 R38, RZ, RZ, R41 ;  /* 0x000000ffff267224 */ /* 0x000fe200078e0029 */
[----:B------:R0:W-:Y:S01]  /*118010*/  STL [R1+0x2034], R8 ;  /* 0x0020340801007387 */ /* 0x0001e20000100800 */
[----:B------:R-:W-:Y:S02]  /*118020*/  IMAD.MOV.U32 R41, RZ, RZ, R0 ;  /* 0x000000ffff297224 */ /* 0x000fe400078e0000 */
[----:B------:R-:W-:Y:S01]  /*118030*/  IMAD.MOV.U32 R0, RZ, RZ, R54 ;  /* 0x000000ffff007224 */ /* 0x000fe200078e0036 */
[----:B------:R1:W-:Y:S01]  /*118040*/  STL.64 [R1+0x4fd8], R30 ;  /* 0x004fd81e01007387 */ /* 0x0003e20000100a00 */
[----:B------:R-:W-:-:S02]  /*118050*/  IMAD.MOV.U32 R54, RZ, RZ, R49 ;  /* 0x000000ffff367224 */ /* 0x000fc400078e0031 */
[----:B------:R-:W-:Y:S02]  /*118060*/  IMAD.MOV.U32 R49, RZ, RZ, R33 ;  /* 0x000000ffff317224 */ /* 0x000fe400078e0021 */
[----:B------:R-:W-:Y:S01]  /*118070*/  IMAD.X R33, R8, 0x1, R35, P0 ;  /* 0x0000000108217824 */ /* 0x000fe200000e0623 */
[----:B0-----:R-:W-:Y:S01]  /*118080*/  SHF.R.S32.HI R8, RZ, 0x1f, R12 ;  /* 0x0000001fff087819 */ /* 0x001fe2000001140c */
[----:B-1----:R-:W2:Y:S04]  /*118090*/  LDL.LU.64 R30, [R1+0x6b30] ;  /* 0x006b3000011e7983 */ /* 0x002ea80000300a00 */
[----:B------:R0:W-:Y:S04]  /*1180a0*/  STL.64 [R1+0x6a80], R10 ;  /* 0x006a800a01007387 */ /* 0x0001e80000100a00 */
[----:B------:R1:W-:Y:S01]  /*1180b0*/  STL.64 [R1+0x4fd0], R32 ;  /* 0x004fd02001007387 */ /* 0x0003e20000100a00 */
[----:B0-----:R-:W-:-:S03]  /*1180c0*/  IADD3 R10, P0, PT, R12, R36, RZ ;  /* 0x000000240c0a7210 */ /* 0x001fc60007f1e0ff */
[----:B-1----:R-:W2:Y:S02]  /*1180d0*/  LDL.LU.64 R32, [R1+0x6b28] ;  /* 0x006b280001207983 */ /* 0x002ea40000300a00 */
[----:B------:R-:W-:Y:S02]  /*1180e0*/  IMAD.X R11, R8, 0x1, R37, P0 ;  /* 0x00000001080b7824 */ /* 0x000fe400000e0625 */
[----:B------:R-:W-:Y:S04]  /*1180f0*/  STL [R1+0x2030], R8 ;  /* 0x0020300801007387 */ /* 0x000fe80000100800 */
[----:B------:R0:W-:Y:S02]  /*118100*/  STL.64 [R1+0x4fb8], R10 ;  /* 0x004fb80a01007387 */ /* 0x0001e40000100a00 */
[----:B0-----:R-:W-:-:S05]  /*118110*/  IADD3 R10, P0, PT, R12, R34, RZ ;  /* 0x000000220c0a7210 */ /* 0x001fca0007f1e0ff */
[----:B------:R-:W-:Y:S01]  /*118120*/  IMAD.X R11, R8, 0x1, R35, P0 ;  /* 0x00000001080b7824 */ /* 0x000fe200000e0623 */
[----:B------:R-:W-:-:S04]  /*118130*/  SHF.R.S32.HI R8, RZ, 0x1f, R13 ;  /* 0x0000001fff087819 */ /* 0x000fc8000001140d */
[----:B------:R0:W-:Y:S02]  /*118140*/  STL.64 [R1+0x4fb0], R10 ;  /* 0x004fb00a01007387 */ /* 0x0001e40000100a00 */
[----:B0-----:R-:W-:-:S05]  /*118150*/  IADD3 R10, P0, PT, R13, R36, RZ ;  /* 0x000000240d0a7210 */ /* 0x001fca0007f1e0ff */
[----:B------:R-:W-:-:S05]  /*118160*/  IMAD.X R11, R8, 0x1, R37, P0 ;  /* 0x00000001080b7824 */ /* 0x000fca00000e0625 */
[----:B------:R0:W-:Y:S02]  /*118170*/  STL.64 [R1+0x4fa0], R10 ;  /* 0x004fa00a01007387 */ /* 0x0001e40000100a00 */
[----:B0-----:R-:W-:Y:S02]  /*118180*/  IADD3 R10, P0, PT, R13, R34, RZ ;  /* 0x000000220d0a7210 */ /* 0x001fe40007f1e0ff */
[----:B------:R-:W-:Y:S03]  /*118190*/  STL.64 [R1+0x6a88], R12 ;  /* 0x006a880c01007387 */ /* 0x000fe60000100a00 */
[----:B------:R-:W-:Y:S01]  /*1181a0*/  IMAD.X R11, R8, 0x1, R35, P0 ;  /* 0x00000001080b7824 */ /* 0x000fe200000e0623 */
[----:B------:R-:W-:-:S04]  /*1181b0*/  SHF.R.S32.HI R8, RZ, 0x1f, R14 ;  /* 0x0000001fff087819 */ /* 0x000fc8000001140e */
[----:B------:R0:W-:Y:S02]  /*1181c0*/  STL.64 [R1+0x4f90], R10 ;  /* 0x004f900a01007387 */ /* 0x0001e40000100a00 */
[----:B0-----:R-:W-:Y:S02]  /*1181d0*/  IADD3 R10, P0, PT, R14, R36, RZ ;  /* 0x000000240e0a7210 */ /* 0x001fe40007f1e0ff */
[----:B------:R-:W-:Y:S03]  /*1181e0*/  STL [R1+0x2028], R8 ;  /* 0x0020280801007387 */ /* 0x000fe60000100800 */
[----:B------:R-:W-:-:S05]  /*1181f0*/  IMAD.X R11, R8, 0x1, R37, P0 ;  /* 0x00000001080b7824 */ /* 0x000fca00000e0625 */
[----:B------:R0:W-:Y:S02]  /*118200*/  STL.64 [R1+0x4f80], R10 ;  /* 0x004f800a01007387 */ /* 0x0001e40000100a00 */
[----:B0-----:R-:W-:-:S05]  /*118210*/  IADD3 R10, P0, PT, R14, R34, RZ ;  /* 0x000000220e0a7210 */ /* 0x001fca0007f1e0ff */
[----:B------:R-:W-:-:S05]  /*118220*/  IMAD.X R11, R8, 0x1, R35, P0 ;  /* 0x00000001080b7824 */ /* 0x000fca00000e0623 */
[----:B------:R0:W-:Y:S01]  /*118230*/  STL.64 [R1+0x4f78], R10 ;  /* 0x004f780a01007387 */ /* 0x0001e20000100a00 */
[----:B------:R-:W-:Y:S01]  /*118240*/  IMAD.MOV.U32 R8, RZ, RZ, R9 ;  /* 0x000000ffff087224 */ /* 0x000fe200078e0009 */
[----:B------:R-:W-:Y:S01]  /*118250*/  SHF.R.S32.HI R12, RZ, 0x1f, R15 ;  /* 0x0000001fff0c7819 */ /* 0x000fe2000001140f */
[----:B------:R-:W-:Y:S02]  /*118260*/  IMAD.MOV.U32 R9, RZ, RZ, R39 ;  /* 0x000000ffff097224 */ /* 0x000fe400078e0027 */
[----:B------:R-:W-:Y:S02]  /*118270*/  IMAD.MOV.U32 R39, RZ, RZ, R2 ;  /* 0x000000ffff277224 */ /* 0x000fe400078e0002 */
[----:B0-----:R-:W-:Y:S02]  /*118280*/  IMAD.MOV.U32 R11, RZ, RZ, R38 ;  /* 0x000000ffff0b7224 */ /* 0x001fe400078e0026 */
[----:B------:R-:W-:Y:S02]  /*118290*/  IMAD.MOV.U32 R38, RZ, RZ, R40 ;  /* 0x000000ffff267224 */ /* 0x000fe400078e0028 */
[----:B------:R-:W-:-:S02]  /*1182a0*/  IMAD.MOV.U32 R40, RZ, RZ, R6 ;  /* 0x000000ffff287224 */ /* 0x000fc400078e0006 */
[----:B------:R-:W-:Y:S02]  /*1182b0*/  IMAD.MOV.U32 R6, RZ, RZ, R7 ;  /* 0x000000ffff067224 */ /* 0x000fe400078e0007 */
[----:B------:R-:W-:Y:S02]  /*1182c0*/  IMAD.MOV.U32 R7, RZ, RZ, R51 ;  /* 0x000000ffff077224 */ /* 0x000fe400078e0033 */
[----:B------:R-:W-:Y:S01]  /*1182d0*/  IMAD.MOV.U32 R51, RZ, RZ, R42 ;  /* 0x000000ffff337224 */ /* 0x000fe200078e002a */
[----:B------:R-:W-:Y:S01]  /*1182e0*/  IADD3 R42, P0, PT, R15, R36, RZ ;  /* 0x000000240f2a7210 */ /* 0x000fe20007f1e0ff */
[----:B------:R-:W-:Y:S02]  /*1182f0*/  IMAD.MOV.U32 R2, RZ, RZ, R5 ;  /* 0x000000ffff027224 */ /* 0x000fe400078e0005 */
[----:B------:R-:W-:Y:S02]  /*118300*/  IMAD.MOV.U32 R5, RZ, RZ, R53 ;  /* 0x000000ffff057224 */ /* 0x000fe400078e0035 */
[----:B------:R-:W-:-:S02]  /*118310*/  IMAD.MOV.U32 R53, RZ, RZ, R43 ;  /* 0x000000ffff357224 */ /* 0x000fc400078e002b */
[C---:B------:R-:W-:Y:S02]  /*118320*/  IMAD.X R43, R12.reuse, 0x1, R37, P0 ;  /* 0x000000010c2b7824 */ /* 0x040fe400000e0625 */
[----:B------:R-:W-:Y:S01]  /*118330*/  IMAD.MOV.U32 R13, RZ, RZ, R44 ;  /* 0x000000ffff0d7224 */ /* 0x000fe200078e002c */
[----:B------:R-:W-:Y:S01]  /*118340*/  IADD3 R44, P0, PT, R15, R34, RZ ;  /* 0x000000220f2c7210 */ /* 0x000fe20007f1e0ff */
[----:B------:R0:W-:Y:S01]  /*118350*/  STL [R1+0x2024], R12 ;  /* 0x0020240c01007387 */ /* 0x0001e20000100800 */
[----:B------:R-:W-:Y:S02]  /*118360*/  IMAD.MOV.U32 R10, RZ, RZ, R11 ;  /* 0x000000ffff0a7224 */ /* 0x000fe400078e000b */
[----:B------:R-:W-:Y:S01]  /*118370*/  IMAD.MOV.U32 R11, RZ, RZ, R40 ;  /* 0x000000ffff0b7224 */ /* 0x000fe200078e0028 */
[----:B------:R1:W-:Y:S01]  /*118380*/  STL.64 [R1+0x4f60], R42 ;  /* 0x004f602a01007387 */ /* 0x0003e20000100a00 */
        /* <DEDUP_REMOVED lines=8> */
[----:B------:R-:W-:-:S05]  /*118410*/  IMAD.X R15, R12, 0x1, R37, P0 ;  /* 0x000000010c0f7824 */ /* 0x000fca00000e0625 */
        /* <DEDUP_REMOVED lines=13> */
[----:B0-----:R-:W-:-:S05]  /*1184f0*/  IADD3 R14, P0, PT, R18, R36, RZ ;  /* 0x00000024120e7210 */ /* 0x001fca0007f1e0ff */
        /* <DEDUP_REMOVED lines=19> */
[----:B------:R-:W-:Y:S02]  /*118630*/  IMAD.MOV.U32 R56, RZ, RZ, R47 ;  /* 0x000000ffff387224 */ /* 0x000fe400078e002f */
[----:B------:R-:W-:Y:S02]  /*118640*/  IMAD.MOV.U32 R10, RZ, RZ, R8 ;  /* 0x000000ffff0a7224 */ /* 0x000fe400078e0008 */
[----:B------:R-:W-:Y:S02]  /*118650*/  IMAD.X R47, R16, 0x1, R37, P0 ;  /* 0x00000001102f7824 */ /* 0x000fe400000e0625 */
[----:B------:R-:W-:Y:S02]  /*118660*/  IMAD.MOV.U32 R8, RZ, RZ, R9 ;  /* 0x000000ffff087224 */ /* 0x000fe400078e0009 */
[----:B------:R-:W-:Y:S01]  /*118670*/  IMAD.MOV.U32 R9, RZ, RZ, R48 ;  /* 0x000000ffff097224 */ /* 0x000fe200078e0030 */
[----:B------:R-:W-:Y:S01]  /*118680*/  IADD3 R48, P0, PT, R19, R34, RZ ;  /* 0x0000002213307210 */ /* 0x000fe20007f1e0ff */
[----:B------:R0:W-:Y:S01]  /*118690*/  STL.64 [R1+0x4ef0], R46 ;  /* 0x004ef02e01007387 */ /* 0x0001e20000100a00 */
[----:B------:R-:W-:-:S03]  /*1186a0*/  IMAD.MOV.U32 R14, RZ, RZ, R49 ;  /* 0x000000ffff0e7224 */ /* 0x000fc600078e0031 */
[----:B------:R-:W-:Y:S01]  /*1186b0*/  IMAD.X R49, R16, 0x1, R35, P0 ;  /* 0x0000000110317824 */ /* 0x000fe200000e0623 */
[----:B------:R-:W-:Y:S01]  /*1186c0*/  SHF.R.S32.HI R16, RZ, 0x1f, R20 ;  /* 0x0000001fff107819 */ /* 0x000fe20000011414 */
[----:B0-----:R-:W2:Y:S04]  /*1186d0*/  LDL.LU.64 R46, [R1+0x6b10] ;  /* 0x006b1000012e7983 */ /* 0x001ea80000300a00 */
        /* <DEDUP_REMOVED lines=22> */
[----:B------:R-:W-:Y:S01]  /*118840*/  IMAD.X R19, R16, 0x1, R35, P0 ;  /* 0x0000000110137824 */ /* 0x000fe200000e0623 */
[----:B------:R-:W-:-:S04]  /*118850*/  SHF.R.S32.HI R20, RZ, 0x1f, R23 ;  /* 0x0000001fff147819 */ /* 0x000fc80000011417 */
[----:B------:R0:W-:Y:S01]  /*118860*/  STL.64 [R1+0x4e88], R18 ;  /* 0x004e881201007387 */ /* 0x0001e20000100a00 */
[----:B------:R-:W-:Y:S02]  /*118870*/  IMAD.MOV.U32 R16, RZ, RZ, R39 ;  /* 0x000000ffff107224 */ /* 0x000fe400078e0027 */
[----:B------:R-:W-:Y:S02]  /*118880*/  IMAD.MOV.U32 R39, RZ, RZ, R7 ;  /* 0x000000ffff277224 */ /* 0x000fe400078e0007 */
[----:B------:R-:W-:Y:S02]  /*118890*/  IMAD.MOV.U32 R7, RZ, RZ, R51 ;  /* 0x000000ffff077224 */ /* 0x000fe400078e0033 */
[----:B0-----:R-:W-:Y:S02]  /*1188a0*/  IMAD.MOV.U32 R19, RZ, RZ, R11 ;  /* 0x000000ffff137224 */ /* 0x001fe400078e000b */
[----:B------:R-:W-:Y:S02]  /*1188b0*/  IMAD.MOV.U32 R11, RZ, RZ, R5 ;  /* 0x000000ffff0b7224 */ /* 0x000fe400078e0005 */
[----:B------:R-:W-:Y:S01]  /*1188c0*/  IMAD.MOV.U32 R5, RZ, RZ, R50 ;  /* 0x000000ffff057224 */ /* 0x000fe200078e0032 */
[----:B------:R-:W-:Y:S01]  /*1188d0*/  IADD3 R50, P0, PT, R23, R36, RZ ;  /* 0x0000002417327210 */ /* 0x000fe20007f1e0ff */
[----:B------:R-:W-:-:S02]  /*1188e0*/  IMAD.MOV.U32 R18, RZ, RZ, R16 ;  /* 0x000000ffff127224 */ /* 0x000fc400078e0010 */
[----:B------:R-:W-:Y:S02]  /*1188f0*/  IMAD.MOV.U32 R16, RZ, RZ, R52 ;  /* 0x000000ffff107224 */ /* 0x000fe400078e0034 */
[----:B------:R-:W-:Y:S01]  /*118900*/  IMAD.X R51, R20, 0x1, R37, P0 ;  /* 0x0000000114337824 */ /* 0x000fe200000e0625 */
[----:B------:R-:W-:Y:S01]  /*118910*/  IADD3 R52, P0, PT, R23, R34, RZ ;  /* 0x0000002217347210 */ /* 0x000fe20007f1e0ff */
[----:B------:R-:W-:Y:S02]  /*118920*/  IMAD.MOV.U32 R21, RZ, RZ, R19 ;  /* 0x000000ffff157224 */ /* 0x000fe400078e0013 */
[----:B------:R-:W-:Y:S01]  /*118930*/  IMAD.MOV.U32 R19, RZ, RZ, R39 ;  /* 0x000000ffff137224 */ /* 0x000fe200078e0027 */
[----:B------:R0:W-:Y:S01]  /*118940*/  STL.64 [R1+0x4e78], R50 ;  /* 0x004e783201007387 */ /* 0x0001e20000100a00 */
[----:B------:R-:W-:Y:S02]  /*118950*/  IMAD.MOV.U32 R39, RZ, RZ, R7 ;  /* 0x000000ffff277224 */ /* 0x000fe400078e0007 */
[----:B------:R-:W-:-:S02]  /*118960*/  IMAD.MOV.U32 R7, RZ, RZ, R53 ;  /* 0x000000ffff077224 */ /* 0x000fc400078e0035 */
        /* <DEDUP_REMOVED lines=19> */
[----:B---3--:R-:W-:-:S04]  /*118aa0*/  SHF.R.S32.HI R20, RZ, 0x1f, R26 ;  /* 0x0000001fff147819 */ /* 0x008fc8000001141a */
[----:B------:R0:W-:Y:S02]  /*118ab0*/  STL.64 [R1+0x4e30], R22 ;  /* 0x004e301601007387 */ /* 0x0001e40000100a00 */
[----:B0-----:R-:W-:-:S05]  /*118ac0*/  IADD3 R22, P0, PT, R26, R36, RZ ;  /* 0x000000241a167210 */ /* 0x001fca0007f1e0ff */
[----:B------:R-:W-:-:S05]  /*118ad0*/  IMAD.X R23, R20, 0x1, R37, P0 ;  /* 0x0000000114177824 */ /* 0x000fca00000e0625 */
[----:B------:R0:W-:Y:S02]  /*118ae0*/  STL.64 [R1+0x4e20], R22 ;  /* 0x004e201601007387 */ /* 0x0001e40000100a00 */
[----:B0-----:R-:W-:-:S05]  /*118af0*/  IADD3 R22, P0, PT, R26, R34, RZ ;  /* 0x000000221a167210 */ /* 0x001fca0007f1e0ff */
[----:B------:R-:W-:Y:S02]  /*118b00*/  IMAD.X R23, R20, 0x1, R35, P0 ;  /* 0x0000000114177824 */ /* 0x000fe400000e0623 */
[----:B------:R-:W-:-:S03]  /*118b10*/  IMAD.MOV.U32 R20, RZ, RZ, R18 ;  /* 0x000000ffff147224 */ /* 0x000fc600078e0012 */
[----:B------:R0:W-:Y:S01]  /*118b20*/  STL.64 [R1+0x4e18], R22 ;  /* 0x004e181601007387 */ /* 0x0001e20000100a00 */
[----:B------:R-:W-:Y:S02]  /*118b30*/  IMAD.MOV.U32 R18, RZ, RZ, R17 ;  /* 0x000000ffff127224 */ /* 0x000fe400078e0011 */
[----:B------:R-:W-:Y:S02]  /*118b40*/  IMAD.MOV.U32 R17, RZ, RZ, R12 ;  /* 0x000000ffff117224 */ /* 0x000fe400078e000c */
[----:B------:R-:W-:Y:S02]  /*118b50*/  IMAD.MOV.U32 R12, RZ, RZ, R13 ;  /* 0x000000ffff0c7224 */ /* 0x000fe400078e000d */
[----:B------:R-:W-:Y:S02]  /*118b60*/  IMAD.MOV.U32 R13, RZ, RZ, R10 ;  /* 0x000000ffff0d7224 */ /* 0x000fe400078e000a */
[----:B0-----:R-:W-:Y:S02]  /*118b70*/  IMAD.MOV.U32 R23, RZ, RZ, R21 ;  /* 0x000000ffff177224 */ /* 0x001fe400078e0015 */
[----:B------:R-:W-:-:S02]  /*118b80*/  IMAD.MOV.U32 R21, RZ, RZ, R19 ;  /* 0x000000ffff157224 */ /* 0x000fc400078e0013 */
[----:B------:R-:W-:Y:S02]  /*118b90*/  IMAD.MOV.U32 R19, RZ, RZ, R15 ;  /* 0x000000ffff137224 */ /* 0x000fe400078e000f */
[----:B------:R-:W-:Y:S02]  /*118ba0*/  IMAD.MOV.U32 R15, RZ, RZ, R8 ;  /* 0x000000ffff0f7224 */ /* 0x000fe400078e0008 */
[----:B------:R-:W-:Y:S01]  /*118bb0*/  IMAD.MOV.U32 R8, RZ, RZ, R0 ;  /* 0x000000ffff087224 */ /* 0x000fe200078e0000 */
[----:B------:R-:W-:Y:S01]  /*118bc0*/  SHF.R.S32.HI R24, RZ, 0x1f, R27 ;  /* 0x0000001fff187819 */ /* 0x000fe2000001141b */
[----:B------:R-:W-:Y:S02]  /*118bd0*/  IMAD.MOV.U32 R10, RZ, RZ, R41 ;  /* 0x000000ffff0a7224 */ /* 0x000fe400078e0029 */
[----:B------:R-:W-:Y:S01]  /*118be0*/  IMAD.MOV.U32 R0, RZ, RZ, R54 ;  /* 0x000000ffff007224 */ /* 0x000fe200078e0036 */
[----:B------:R-:W-:Y:S01]  /*118bf0*/  IADD3 R54, P0, PT, R27, R36, RZ ;  /* 0x000000241b367210 */ /* 0x000fe20007f1e0ff */
[----:B------:R-:W-:-:S02]  /*118c00*/  IMAD.MOV.U32 R41, RZ, RZ, R55 ;  /* 0x000000ffff297224 */ /* 0x000fc400078e0037 */
[----:B------:R-:W-:Y:S02]  /*118c10*/  IMAD.MOV.U32 R22, RZ, RZ, R20 ;  /* 0x000000ffff167224 */ /* 0x000fe400078e0014 */
[----:B------:R-:W-:Y:S02]  /*118c20*/  IMAD.MOV.U32 R20, RZ, RZ, R18 ;  /* 0x000000ffff147224 */ /* 0x000fe400078e0012 */
[----:B------:R-:W-:Y:S02]  /*118c30*/  IMAD.MOV.U32 R18, RZ, RZ, R10 ;  /* 0x000000ffff127224 */ /* 0x000fe400078e000a */
[----:B------:R-:W-:Y:S02]  /*118c40*/  IMAD.MOV.U32 R10, RZ, RZ, R8 ;  /* 0x000000ffff0a7224 */ /* 0x000fe400078e0008 */
[----:B------:R-:W-:Y:S02]  /*118c50*/  IMAD.X R55, R24, 0x1, R37, P0 ;  /* 0x0000000118377824 */ /* 0x000fe400000e0625 */
[----:B------:R-:W-:-:S02]  /*118c60*/  IMAD.MOV.U32 R8, RZ, RZ, R41 ;  /* 0x000000ffff087224 */ /* 0x000fc400078e0029 */
[----:B------:R-:W-:Y:S01]  /*118c70*/  IMAD.MOV.U32 R41, RZ, RZ, R56 ;  /* 0x000000ffff297224 */ /* 0x000fe200078e0038 */
[----:B------:R-:W-:Y:S01]  /*118c80*/  IADD3 R56, P0, PT, R27, R34, RZ ;  /* 0x000000221b387210 */ /* 0x000fe20007f1e0ff */
[----:B------:R-:W-:Y:S01]  /*118c90*/  IMAD.MOV.U32 R25, RZ, RZ, R23 ;  /* 0x000000ffff197224 */ /* 0x000fe200078e0017 */
[----:B------:R0:W-:Y:S01]  /*118ca0*/  STL.64 [R1+0x4e00], R54 ;  /* 0x004e003601007387 */ /* 0x0001e20000100a00 */
[----:B------:R-:W-:Y:S02]  /*118cb0*/  IMAD.MOV.U32 R23, RZ, RZ, R21 ;  /* 0x000000ffff177224 */ /* 0x000fe400078e0015 */
[----:B------:R-:W-:Y:S02]  /*118cc0*/  IMAD.MOV.U32 R21, RZ, RZ, R19 ;  /* 0x000000ffff157224 */ /* 0x000fe400078e0013 */
[----:B------:R-:W-:Y:S02]  /*118cd0*/  IMAD.MOV.U32 R19, RZ, RZ, R57 ;  /* 0x000000ffff137224 */ /* 0x000fe400078e0039 */
[----:B------:R-:W-:Y:S01]  /*118ce0*/  IMAD.X R57, R24, 0x1, R35, P0 ;  /* 0x0000000118397824 */ /* 0x000fe200000e0623 */
[----:B----4-:R-:W-:Y:S01]  /*118cf0*/  SHF.R.S32.HI R24, RZ, 0x1f, R28 ;  /* 0x0000001fff187819 */ /* 0x010fe2000001141c */
[----:B0-----:R-:W3:Y:S04]  /*118d00*/  LDL.LU.64 R54, [R1+0x6af0] ;  /* 0x006af00001367983 */ /* 0x001ee80000300a00 */
[----:B------:R0:W-:Y:S04]  /*118d10*/  STL.64 [R1+0x6ac0], R26 ;  /* 0x006ac01a01007387 */ /* 0x0001e80000100a00 */
[----:B------:R1:W-:Y:S01]  /*118d20*/  STL.64 [R1+0x4df8], R56 ;  /* 0x004df83801007387 */ /* 0x0003e20000100a00 */
[----:B0-----:R-:W-:-:S03]  /*118d30*/  IADD3 R26, P0, PT, R28, R36, RZ ;  /* 0x000000241c1a7210 */ /* 0x001fc60007f1e0ff */
[----:B-1----:R-:W4:Y:S02]  /*118d40*/  LDL.LU.64 R56, [R1+0x6ae8] ;  /* 0x006ae80001387983 */ /* 0x002f240000300a00 */
        /* <DEDUP_REMOVED lines=12> */
[----:B--2---:R-:W-:-:S04]  /*118e10*/  SHF.R.S32.HI R24, RZ, 0x1f, R30 ;  /* 0x0000001fff187819 */ /* 0x004fc8000001141e */
[----:B------:R0:W-:Y:S02]  /*118e20*/  STL.64 [R1+0x4dc0], R26 ;  /* 0x004dc01a01007387 */ /* 0x0001e40000100a00 */
[----:B0-----:R-:W-:-:S05]  /*118e30*/  IADD3 R26, P0, PT, R30, R36, RZ ;  /* 0x000000241e1a7210 */ /* 0x001fca0007f1e0ff */
        /* <DEDUP_REMOVED lines=112> */
[----:B---3--:R-:W-:-:S04]  /*119540*/  SHF.R.S32.HI R24, RZ, 0x1f, R54 ;  /* 0x0000001fff187819 */ /* 0x008fc80000011436 */
[----:B------:R0:W-:Y:S02]  /*119550*/  STL.64 [R1+0x4be8], R26 ;  /* 0x004be81a01007387 */ /* 0x0001e40000100a00 */
[----:B0-----:R-:W-:-:S05]  /*119560*/  IADD3 R26, P0, PT, R54, R36, RZ ;  /* 0x00000024361a7210 */ /* 0x001fca0007f1e0ff */
[----:B------:R-:W-:-:S05]  /*119570*/  IMAD.X R27, R24, 0x1, R37, P0 ;  /* 0x00000001181b7824 */ /* 0x000fca00000e0625 */
[----:B------:R0:W-:Y:S02]  /*119580*/  STL.64 [R1+0x4bd0], R26 ;  /* 0x004bd01a01007387 */ /* 0x0001e40000100a00 */
[----:B0-----:R-:W-:-:S05]  /*119590*/  IADD3 R26, P0, PT, R54, R34, RZ ;  /* 0x00000022361a7210 */ /* 0x001fca0007f1e0ff */
[----:B------:R-:W-:Y:S01]  /*1195a0*/  IMAD.X R27, R24, 0x1, R35, P0 ;  /* 0x00000001181b7824 */ /* 0x000fe200000e0623 */
[----:B------:R-:W-:Y:S01]  /*1195b0*/  SHF.R.S32.HI R24, RZ, 0x1f, R55 ;  /* 0x0000001fff187819 */ /* 0x000fe20000011437 */
[----:B------:R-:W-:-:S03]  /*1195c0*/  IMAD.MOV.U32 R31, RZ, RZ, R25 ;  /* 0x000000ffff1f7224 */ /* 0x000fc600078e0019 */
[----:B------:R0:W-:Y:S01]  /*1195d0*/  STL.64 [R1+0x4bc8], R26 ;  /* 0x004bc81a01007387 */ /* 0x0001e20000100a00 */
[----:B------:R-:W-:Y:S02]  /*1195e0*/  IMAD.MOV.U32 R25, RZ, RZ, R22 ;  /* 0x000000ffff197224 */ /* 0x000fe400078e0016 */
[----:B------:R-:W-:Y:S02]  /*1195f0*/  IMAD.MOV.U32 R22, RZ, RZ, R23 ;  /* 0x000000ffff167224 */ /* 0x000fe400078e0017 */
[----:B------:R-:W-:Y:S02]  /*119600*/  IMAD.MOV.U32 R23, RZ, RZ, R20 ;  /* 0x000000ffff177224 */ /* 0x000fe400078e0014 */
[----:B------:R-:W-:Y:S01]  /*119610*/  IMAD.MOV.U32 R20, RZ, RZ, R21 ;  /* 0x000000ffff147224 */ /* 0x000fe200078e0015 */
[----:B0-----:R-:W-:Y:S01]  /*119620*/  IADD3 R26, P0, PT, R55, R36, RZ ;  /* 0x00000024371a7210 */ /* 0x001fe20007f1e0ff */
[----:B------:R-:W-:Y:S02]  /*119630*/  IMAD.MOV.U32 R21, RZ, RZ, R18 ;  /* 0x000000ffff157224 */ /* 0x000fe400078e0012 */
[----:B------:R-:W-:-:S02]  /*119640*/  IMAD.MOV.U32 R18, RZ, RZ, R19 ;  /* 0x000000ffff127224 */ /* 0x000fc400078e0013 */
[----:B------:R-:W-:Y:S02]  /*119650*/  IMAD.X R27, R24, 0x1, R37, P0 ;  /* 0x00000001181b7824 */ /* 0x000fe400000e0625 */
[----:B------:R-:W-:Y:S02]  /*119660*/  IMAD.MOV.U32 R19, RZ, RZ, R9 ;  /* 0x000000ffff137224 */ /* 0x000fe400078e0009 */
[----:B------:R-:W2:Y:S04]  /*119670*/  LDL R9, [R1+0x44] ;  /* 0x0000440001097983 */ /* 0x000ea80000100800 */
[----:B------:R0:W-:Y:S02]  /*119680*/  STL.64 [R1+0x4bb8], R26 ;  /* 0x004bb81a01007387 */ /* 0x0001e40000100a00 */
[----:B0-----:R-:W-:-:S05]  /*119690*/  IADD3 R26, P0, PT, R55, R34, RZ ;  /* 0x00000022371a7210 */ /* 0x001fca0007f1e0ff */
[----:B------:R-:W-:Y:S01]  /*1196a0*/  IMAD.X R27, R24, 0x1, R35, P0 ;  /* 0x00000001181b7824 */ /* 0x000fe200000e0623 */
[----:B----4-:R-:W-:Y:S01]  /*1196b0*/  SHF.R.S32.HI R24, RZ, 0x1f, R56 ;  /* 0x0000001fff187819 */ /* 0x010fe20000011438 */
        /* <DEDUP_REMOVED lines=11> */
[----:B------:R-:W3:Y:S04]  /*119770*/  LDL R38, [R1+0x48] ;  /* 0x0000480001267983 */ /* 0x000ee80000100800 */
[----:B------:R0:W-:Y:S01]  /*119780*/  STL.64 [R1+0x4b98], R26 ;  /* 0x004b981a01007387 */ /* 0x0001e20000100a00 */
[----:B------:R-:W-:Y:S01]  /*119790*/  IMAD.MOV.U32 R29, RZ, RZ, R25 ;  /* 0x000000ffff1d7224 */ /* 0x000fe200078e0019 */
        /* <DEDUP_REMOVED lines=12> */
[----:B------:R-:W-:Y:S01]  /*119860*/  IMAD.X R27, R24, 0x1, R37, P0 ;  /* 0x00000001181b7824 */ /* 0x000fe200000e0625 */
[----:B------:R-:W4:Y:S04]  /*119870*/  LDL R6, [R1+0x4c] ;  /* 0x00004c0001067983 */ /* 0x000f280000100800 */
[----:B------:R0:W-:Y:S02]  /*119880*/  STL.64 [R1+0x4b78], R26 ;  /* 0x004b781a01007387 */ /* 0x0001e40000100a00 */
[----:B0-----:R-:W-:-:S05]  /*119890*/  IADD3 R26, P0, PT, R57, R34, RZ ;  /* 0x00000022391a7210 */ /* 0x001fca0007f1e0ff */
[----:B------:R-:W-:Y:S01]  /*1198a0*/  IMAD.X R27, R24, 0x1, R35, P0 ;  /* 0x00000001181b7824 */ /* 0x000fe200000e0623 */
[----:B------:R-:W-:Y:S02]  /*1198b0*/  SHF.R.S32.HI R24, RZ, 0x1f, R58 ;  /* 0x0000001fff187819 */ /* 0x000fe4000001143a */
[----:B------:R-:W-:Y:S02]  /*1198c0*/  IADD3 R32, P0, PT, R58, R36, RZ ;  /* 0x000000243a207210 */ /* 0x000fe40007f1e0ff */
[----:B------:R0:W-:Y:S03]  /*1198d0*/  STL.64 [R1+0x4b70], R26 ;  /* 0x004b701a01007387 */ /* 0x0001e60000100a00 */
[----:B------:R-:W-:Y:S02]  /*1198e0*/  IMAD.X R33, R24, 0x1, R37, P0 ;  /* 0x0000000118217824 */ /* 0x000fe400000e0625 */
[----:B0-----:R-:W-:-:S02]  /*1198f0*/  IMAD.MOV.U32 R26, RZ, RZ, R25 ;  /* 0x000000ffff1a7224 */ /* 0x001fc400078e0019 */
[----:B------:R-:W-:Y:S02]  /*119900*/  IMAD.MOV.U32 R25, RZ, RZ, R22 ;  /* 0x000000ffff197224 */ /* 0x000fe400078e0016 */
[----:B------:R-:W-:Y:S02]  /*119910*/  IMAD.MOV.U32 R22, RZ, RZ, R23 ;  /* 0x000000ffff167224 */ /* 0x000fe400078e0017 */
[----:B------:R-:W-:Y:S02]  /*119920*/  IMAD.MOV.U32 R23, RZ, RZ, R20 ;  /* 0x000000ffff177224 */ /* 0x000fe400078e0014 */
[----:B------:R-:W-:Y:S02]  /*119930*/  IMAD.MOV.U32 R20, RZ, RZ, R21 ;  /* 0x000000ffff147224 */ /* 0x000fe400078e0015 */
[----:B------:R-:W-:Y:S02]  /*119940*/  IMAD.MOV.U32 R21, RZ, RZ, R18 ;  /* 0x000000ffff157224 */ /* 0x000fe400078e0012 */
[----:B------:R-:W-:-:S02]  /*119950*/  IMAD.MOV.U32 R18, RZ, RZ, R19 ;  /* 0x000000ffff127224 */ /* 0x000fc400078e0013 */
[----:B------:R-:W-:Y:S02]  /*119960*/  IMAD.MOV.U32 R19, RZ, RZ, R5 ;  /* 0x000000ffff137224 */ /* 0x000fe400078e0005 */
[----:B------:R-:W4:Y:S04]  /*119970*/  LDL R5, [R1+0x50] ;  /* 0x0000500001057983 */ /* 0x000f280000100800 */
[----:B------:R0:W-:Y:S01]  /*119980*/  STL.64 [R1+0x4b60], R32 ;  /* 0x004b602001007387 */ /* 0x0001e20000100a00 */
[----:B------:R-:W-:Y:S02]  /*119990*/  IMAD.MOV.U32 R27, RZ, RZ, R25 ;  /* 0x000000ffff1b7224 */ /* 0x000fe400078e0019 */
[----:B------:R-:W-:Y:S02]  /*1199a0*/  IMAD.MOV.U32 R25, RZ, RZ, R22 ;  /* 0x000000ffff197224 */ /* 0x000fe400078e0016 */
[----:B------:R-:W-:Y:S01]  /*1199b0*/  IMAD.MOV.U32 R22, RZ, RZ, R23 ;  /* 0x000000ffff167224 */ /* 0x000fe200078e0017 */
[----:B0-----:R-:W-:Y:S01]  /*1199c0*/  IADD3 R32, P0, PT, R58, R34, RZ ;  /* 0x000000223a207210 */ /* 0x001fe20007f1e0ff */
[----:B------:R-:W-:-:S02]  /*1199d0*/  IMAD.MOV.U32 R23, RZ, RZ, R20 ;  /* 0x000000ffff177224 */ /* 0x000fc400078e0014 */
[----:B------:R-:W-:Y:S02]  /*1199e0*/  IMAD.MOV.U32 R20, RZ, RZ, R21 ;  /* 0x000000ffff147224 */ /* 0x000fe400078e0015 */
[----:B------:R-:W-:Y:S02]  /*1199f0*/  IMAD.X R33, R24, 0x1, R35, P0 ;  /* 0x0000000118217824 */ /* 0x000fe400000e0623 */
[----:B------:R-:W-:Y:S02]  /*119a00*/  IMAD.MOV.U32 R21, RZ, RZ, R18 ;  /* 0x000000ffff157224 */ /* 0x000fe400078e0012 */
[----:B------:R-:W-:Y:S01]  /*119a10*/  IMAD.MOV.U32 R18, RZ, RZ, R19 ;  /* 0x000000ffff127224 */ /* 0x000fe200078e0013 */
[----:B------:R0:W-:Y:S01]  /*119a20*/  STL.64 [R1+0x4b58], R32 ;  /* 0x004b582001007387 */ /* 0x0001e20000100a00 */
[----:B------:R-:W-:-:S03]  /*119a30*/  IMAD.MOV.U32 R19, RZ, RZ, R16 ;  /* 0x000000ffff137224 */ /* 0x000fc600078e0010 */
[----:B------:R-:W4:Y:S01]  /*119a40*/  LDL R16, [R1+0x54] ;  /* 0x0000540001107983 */ /* 0x000f220000100800 */
[----:B------:R-:W-:Y:S02]  /*119a50*/  SHF.R.S32.HI R24, RZ, 0x1f, R61 ;  /* 0x0000001fff187819 */ /* 0x000fe4000001143d */
[----:B0-----:R-:W-:-:S05]  /*119a60*/  IADD3 R32, P0, PT, R61, R36, RZ ;  /* 0x000000243d207210 */ /* 0x001fca0007f1e0ff */
[----:B------:R-:W-:-:S05]  /*119a70*/  IMAD.X R33, R24, 0x1, R37, P0 ;  /* 0x0000000118217824 */ /* 0x000fca00000e0625 */
        /* <DEDUP_REMOVED lines=16> */
[----:B------:R-:W-:Y:S04]  /*119b80*/  STL [R1+0x1f90], R24 ;  /* 0x001f901801007387 */ /* 0x000fe80000100800 */
        /* <DEDUP_REMOVED lines=48> */
[----:B--2---:R-:W-:Y:S02]  /*119e90*/  IMAD.MOV.U32 R19, RZ, RZ, R9 ;  /* 0x000000ffff137224 */ /* 0x004fe400078e0009 */
[----:B------:R-:W2:Y:S04]  /*119ea0*/  LDL R9, [R1+0x64] ;  /* 0x0000640001097983 */ /* 0x000ea80000100800 */
        /* <DEDUP_REMOVED lines=15> */
[----:B---3--:R-:W-:Y:S02]  /*119fa0*/  IMAD.MOV.U32 R19, RZ, RZ, R38 ;  /* 0x000000ffff137224 */ /* 0x008fe400078e0026 */
[----:B------:R-:W3:Y:S04]  /*119fb0*/  LDL R38, [R1+0x68] ;  /* 0x0000680001267983 */ /* 0x000ee80000100800 */
[----:B------:R-:W-:Y:S04]  /*119fc0*/  STL [R1+0x1f80], R24 ;  /* 0x001f801801007387 */ /* 0x000fe80000100800 */
[----:B------:R0:W-:Y:S02]  /*119fd0*/  STL.64 [R1+0x4ab0], R32 ;  /* 0x004ab02001007387 */ /* 0x0001e40000100a00 */
[----:B0-----:R-:W-:-:S05]  /*119fe0*/  IADD3 R32, P0, PT, R27, R34, RZ ;  /* 0x000000221b207210 */ /* 0x001fca0007f1e0ff */
[----:B------:R-:W-:Y:S01]  /*119ff0*/  IMAD.X R33, R24, 0x1, R35, P0 ;  /* 0x0000000118217824 */ /* 0x000fe200000e0623 */
[----:B------:R-:W-:Y:S01]  /*11a000*/  SHF.R.S32.HI R24, RZ, 0x1f, R30 ;  /* 0x0000001fff187819 */ /* 0x000fe2000001141e */
[----:B------:R-:W-:Y:S02]  /*11a010*/  IMAD.MOV.U32 R27, RZ, RZ, R25 ;  /* 0x000000ffff1b7224 */ /* 0x000fe400078e0019 */
[----:B------:R-:W-:Y:S01]  /*11a020*/  IMAD.MOV.U32 R25, RZ, RZ, R22 ;  /* 0x000000ffff197224 */ /* 0x000fe200078e0016 */
[----:B------:R0:W-:Y:S01]  /*11a030*/  STL.64 [R1+0x4aa8], R32 ;  /* 0x004aa82001007387 */ /* 0x0001e20000100a00 */
[----:B------:R-:W-:Y:S02]  /*11a040*/  IMAD.MOV.U32 R22, RZ, RZ, R23 ;  /* 0x000000ffff167224 */ /* 0x000fe400078e0017 */
[----:B------:R-:W-:Y:S02]  /*11a050*/  IMAD.MOV.U32 R23, RZ, RZ, R20 ;  /* 0x000000ffff177224 */ /* 0x000fe400078e0014 */
[----:B------:R-:W-:-:S02]  /*11a060*/  IMAD.MOV.U32 R20, RZ, RZ, R21 ;  /* 0x000000ffff147224 */ /* 0x000fc400078e0015 */
[----:B------:R-:W-:Y:S01]  /*11a070*/  IMAD.MOV.U32 R21, RZ, RZ, R18 ;  /* 0x000000ffff157224 */ /* 0x000fe200078e0012 */
[----:B0-----:R-:W-:Y:S01]  /*11a080*/  IADD3 R32, P0, PT, R30, R36, RZ ;  /* 0x000000241e207210 */ /* 0x001fe20007f1e0ff */
[----:B------:R-:W-:Y:S02]  /*11a090*/  IMAD.MOV.U32 R18, RZ, RZ, R19 ;  /* 0x000000ffff127224 */ /* 0x000fe400078e0013 */
[----:B----4-:R-:W-:Y:S02]  /*11a0a0*/  IMAD.MOV.U32 R19, RZ, RZ, R6 ;  /* 0x000000ffff137224 */ /* 0x010fe400078e0006 */
[----:B------:R-:W-:Y:S01]  /*11a0b0*/  IMAD.X R33, R24, 0x1, R37, P0 ;  /* 0x0000000118217824 */ /* 0x000fe200000e0625 */
[----:B------:R-:W4:Y:S04]  /*11a0c0*/  LDL R6, [R1+0x6c] ;  /* 0x00006c0001067983 */ /* 0x000f280000100800 */
        /* <DEDUP_REMOVED lines=12> */
[C---:B0-----:R-:W-:Y:S01]  /*11a190*/  IADD3 R32, P0, PT, R31.reuse, R36, RZ ;  /* 0x000000241f207210 */ /* 0x041fe20007f1e0ff */
[----:B------:R-:W-:Y:S02]  /*11a1a0*/  IMAD.MOV.U32 R18, RZ, RZ, R19 ;  /* 0x000000ffff127224 */ /* 0x000fe400078e0013 */
[----:B------:R-:W-:Y:S02]  /*11a1b0*/  IMAD.MOV.U32 R19, RZ, RZ, R5 ;  /* 0x000000ffff137224 */ /* 0x000fe400078e0005 */
[----:B------:R-:W-:Y:S01]  /*11a1c0*/  IMAD.X R33, R24, 0x1, R37, P0 ;  /* 0x0000000118217824 */ /* 0x000fe200000e0625 */
[----:B------:R-:W3:Y:S04]  /*11a1d0*/  LDL R5, [R1+0x70] ;  /* 0x0000700001057983 */ /* 0x000ee80000100800 */
[----:B------:R-:W-:Y:S04]  /*11a1e0*/  STL [R1+0x1f78], R24 ;  /* 0x001f781801007387 */ /* 0x000fe80000100800 */
[----:B------:R0:W-:Y:S02]  /*11a1f0*/  STL.64 [R1+0x4a70], R32 ;  /* 0x004a702001007387 */ /* 0x0001e40000100a00 */
[----:B0-----:R-:W-:Y:S01]  /*11a200*/  IADD3 R32, P0, PT, R31, R34, RZ ;  /* 0x000000221f207210 */ /* 0x001fe20007f1e0ff */
[----:B------:R-:W-:-:S02]  /*11a210*/  IMAD.MOV.U32 R31, RZ, RZ, R25 ;  /* 0x000000ffff1f7224 */ /* 0x000fc400078e0019 */
[----:B------:R-:W-:Y:S02]  /*11a220*/  IMAD.MOV.U32 R25, RZ, RZ, R22 ;  /* 0x000000ffff197224 */ /* 0x000fe400078e0016 */
[----:B------:R-:W-:Y:S02]  /*11a230*/  IMAD.X R33, R24, 0x1, R35, P0 ;  /* 0x0000000118217824 */ /* 0x000fe400000e0623 */
[----:B------:R-:W-:Y:S02]  /*11a240*/  IMAD.MOV.U32 R22, RZ, RZ, R23 ;  /* 0x000000ffff167224 */ /* 0x000fe400078e0017 */
[----:B------:R-:W-:Y:S02]  /*11a250*/  IMAD.MOV.U32 R23, RZ, RZ, R20 ;  /* 0x000000ffff177224 */ /* 0x000fe400078e0014 */
[----:B------:R-:W-:Y:S02]  /*11a260*/  IMAD.MOV.U32 R20, RZ, RZ, R21 ;  /* 0x000000ffff147224 */ /* 0x000fe400078e0015 */
[----:B------:R-:W-:Y:S01]  /*11a270*/  IMAD.MOV.U32 R21, RZ, RZ, R18 ;  /* 0x000000ffff157224 */ /* 0x000fe200078e0012 */
[----:B------:R0:W-:Y:S01]  /*11a280*/  STL.64 [R1+0x4a68], R32 ;  /* 0x004a682001007387 */ /* 0x0001e20000100a00 */
[----:B------:R-:W-:-:S02]  /*11a290*/  IMAD.MOV.U32 R18, RZ, RZ, R19 ;  /* 0x000000ffff127224 */ /* 0x000fc400078e0013 */
[----:B------:R-:W-:Y:S02]  /*11a2a0*/  IMAD.MOV.U32 R19, RZ, RZ, R16 ;  /* 0x000000ffff137224 */ /* 0x000fe400078e0010 */
[----:B------:R-:W4:Y:S01]  /*11a2b0*/  LDL R16, [R1+0x74] ;  /* 0x0000740001107983 */ /* 0x000f220000100800 */
[----:B------:R-:W-:Y:S02]  /*11a2c0*/  SHF.R.S32.HI R24, RZ, 0x1f, R28 ;  /* 0x0000001fff187819 */ /* 0x000fe4000001141c */
[----:B0-----:R-:W-:-:S03]  /*11a2d0*/  IADD3 R32, P0, PT, R28, R36, RZ ;  /* 0x000000241c207210 */ /* 0x001fc60007f1e0ff */
[----:B------:R-:W-:Y:S02]  /*11a2e0*/  STL [R1+0x1f74], R24 ;  /* 0x001f741801007387 */ /* 0x000fe40000100800 */
        /* <DEDUP_REMOVED lines=2838> */
[----:B------:R-:W-:Y:S02]  /*125450*/  IMAD.X R33, R24, 0x1, R37, P0 ;  /* 0x0000000118217824 */ /* 0x000fe400000e0625 */
[----:B------:R-:W-:Y:S02]  /*125460*/  IMAD.MOV.U32 R5, RZ, RZ, R7 ;  /* 0x000000ffff057224 */ /* 0x000fe400078e0007 */
[----:B------:R-:W2:Y:S04]  /*125470*/  LDL R7, [R1+0x730] ;  /* 0x0007300001077983 */ /* 0x000ea80000100800 */
        /* <DEDUP_REMOVED lines=13> */
[----:B------:R-:W2:Y:S01]  /*125550*/  LDL R16, [R1+0x640] ;  /* 0x0006400001107983 */ /* 0x000ea20000100800 */
[----:B------:R-:W-:Y:S02]  /*125560*/  SHF.R.S32.HI R24, RZ, 0x1f, R28 ;  /* 0x0000001fff187819 */ /* 0x000fe4000001141c */
[----:B0-----:R-:W-:-:S03]  /*125570*/  IADD3 R32, P0, PT, R28, R36, RZ ;  /* 0x000000241c207210 */ /* 0x001fc60007f1e0ff */
[----:B------:R-:W-:Y:S02]  /*125580*/  STL [R1+0xac4], R24 ;  /* 0x000ac41801007387 */ /* 0x000fe40000100800 */
[----:B------:R-:W-:-:S05]  /*125590*/  IMAD.X R33, R24, 0x1, R37, P0 ;  /* 0x0000000118217824 */ /* 0x000fca00000e0625 */
[----:B------:R0:W-:Y:S02]  /*1255a0*/  STL.64 [R1+0x3240], R32 ;  /* 0x0032402001007387 */ /* 0x0001e40000100a00 */
[----:B0-----:R-:W-:Y:S01]  /*1255b0*/  IADD3 R32, P0, PT, R28, R34, RZ ;  /* 0x000000221c207210 */ /* 0x001fe20007f1e0ff */
[----:B------:R-:W-:-:S04]  /*1255c0*/  IMAD.MOV.U32 R28, RZ, RZ, R25 ;  /* 0x000000ffff1c7224 */ /* 0x000fc800078e0019 */
        /* <DEDUP_REMOVED lines=9> */
[----:B0-----:R-:W-:-:S05]  /*125660*/  IADD3 R32, P0, PT, R29, R36, RZ ;  /* 0x000000241d207210 */ /* 0x001fca0007f1e0ff */
[----:B------:R-:W-:Y:S02]  /*125670*/  IMAD.X R33, R24, 0x1, R37, P0 ;  /* 0x0000000118217824 */ /* 0x000fe400000e0625 */
[----:B--2---:R-:W-:Y:S02]  /*125680*/  IMAD.MOV.U32 R19, RZ, RZ, R16 ;  /* 0x000000ffff137224 */ /* 0x004fe400078e0010 */
[----:B------:R-:W-:Y:S02]  /*125690*/  IMAD.MOV.U32 R16, RZ, RZ, R17 ;  /* 0x000000ffff107224 */ /* 0x000fe400078e0011 */
[----:B------:R-:W-:Y:S02]  /*1256a0*/  IMAD.MOV.U32 R17, RZ, RZ, R13 ;  /* 0x000000ffff117224 */ /* 0x000fe400078e000d */
[----:B------:R-:W2:Y:S04]  /*1256b0*/  LDL R13, [R1+0x64c] ;  /* 0x00064c00010d7983 */ /* 0x000ea80000100800 */
[----:B------:R-:W-:Y:S04]  /*1256c0*/  STL [R1+0xac0], R24 ;  /* 0x000ac01801007387 */ /* 0x000fe80000100800 */
[----:B------:R0:W-:Y:S02]  /*1256d0*/  STL.64 [R1+0x3250], R32 ;  /* 0x0032502001007387 */ /* 0x0001e40000100a00 */
[----:B0-----:R-:W-:Y:S01]  /*1256e0*/  IADD3 R32, P0, PT, R29, R34, RZ ;  /* 0x000000221d207210 */ /* 0x001fe20007f1e0ff */
        /* <DEDUP_REMOVED lines=8> */
[----:B------:R-:W-:Y:S02]  /*125770*/  IMAD.MOV.U32 R19, RZ, RZ, R16 ;  /* 0x000000ffff137224 */ /* 0x000fe400078e0010 */
[----:B------:R-:W-:Y:S02]  /*125780*/  IMAD.MOV.U32 R16, RZ, RZ, R17 ;  /* 0x000000ffff107224 */ /* 0x000fe400078e0011 */
[----:B------:R-:W-:Y:S01]  /*125790*/  IMAD.MOV.U32 R17, RZ, RZ, R14 ;  /* 0x000000ffff117224 */ /* 0x000fe200078e000e */
[----:B------:R0:W-:Y:S01]  /*1257a0*/  STL.64 [R1+0x3258], R32 ;  /* 0x0032582001007387 */ /* 0x0001e20000100a00 */
[----:B------:R-:W-:Y:S02]  /*1257b0*/  IMAD.MOV.U32 R14, RZ, RZ, R15 ;  /* 0x000000ffff0e7224 */ /* 0x000fe400078e000f */
[----:B------:R-:W-:-:S02]  /*1257c0*/  IMAD.MOV.U32 R15, RZ, RZ, R10 ;  /* 0x000000ffff0f7224 */ /* 0x000fc400078e000a */
[----:B------:R-:W2:Y:S01]  /*1257d0*/  LDL R10, [R1+0x698] ;  /* 0x00069800010a7983 */ /* 0x000ea20000100800 */
[----:B------:R-:W-:Y:S02]  /*1257e0*/  SHF.R.S32.HI R24, RZ, 0x1f, R26 ;  /* 0x0000001fff187819 */ /* 0x000fe4000001141a */
[----:B0-----:R-:W-:-:S03]  /*1257f0*/  IADD3 R32, P0, PT, R26, R36, RZ ;  /* 0x000000241a207210 */ /* 0x001fc60007f1e0ff */
[----:B------:R-:W-:Y:S02]  /*125800*/  STL [R1+0xa7c], R24 ;  /* 0x000a7c1801007387 */ /* 0x000fe40000100800 */
[----:B------:R-:W-:-:S05]  /*125810*/  IMAD.X R33, R24, 0x1, R37, P0 ;  /* 0x0000000118217824 */ /* 0x000fca00000e0625 */
[----:B------:R0:W-:Y:S02]  /*125820*/  STL.64 [R1+0x3260], R32 ;  /* 0x0032602001007387 */ /* 0x0001e40000100a00 */
[----:B0-----:R-:W-:Y:S01]  /*125830*/  IADD3 R32, P0, PT, R26, R34, RZ ;  /* 0x000000221a207210 */ /* 0x001fe20007f1e0ff */
[----:B------:R-:W-:Y:S02]  /*125840*/  IMAD.MOV.U32 R26, RZ, RZ, R25 ;  /* 0x000000ffff1a7224 */ /* 0x000fe400078e0019 */
[----:B------:R-:W-:Y:S02]  /*125850*/  IMAD.MOV.U32 R25, RZ, RZ, R22 ;  /* 0x000000ffff197224 */ /* 0x000fe400078e0016 */
[----:B------:R-:W-:Y:S02]  /*125860*/  IMAD.X R33, R24, 0x1, R35, P0 ;  /* 0x0000000118217824 */ /* 0x000fe400000e0623 */
[----:B------:R-:W-:Y:S02]  /*125870*/  IMAD.MOV.U32 R22, RZ, RZ, R23 ;  /* 0x000000ffff167224 */ /* 0x000fe400078e0017 */
[----:B------:R-:W-:Y:S01]  /*125880*/  IMAD.MOV.U32 R23, RZ, RZ, R20 ;  /* 0x000000ffff177224 */ /* 0x000fe200078e0014 */
[----:B------:R0:W-:Y:S01]  /*125890*/  STL.64 [R1+0x3268], R32 ;  /* 0x0032682001007387 */ /* 0x0001e20000100a00 */
[----:B------:R-:W-:Y:S01]  /*1258a0*/  IMAD.MOV.U32 R20, RZ, RZ, R21 ;  /* 0x000000ffff147224 */ /* 0x000fe200078e0015 */
[----:B------:R-:W-:Y:S01]  /*1258b0*/  SHF.R.S32.HI R24, RZ, 0x1f, R27 ;  /* 0x0000001fff187819 */ /* 0x000fe2000001141b */
[----:B------:R-:W-:-:S02]  /*1258c0*/  IMAD.MOV.U32 R21, RZ, RZ, R18 ;  /* 0x000000ffff157224 */ /* 0x000fc400078e0012 */
[----:B------:R-:W-:Y:S02]  /*1258d0*/  IMAD.MOV.U32 R18, RZ, RZ, R19 ;  /* 0x000000ffff127224 */ /* 0x000fe400078e0013 */
[----:B------:R-:W-:Y:S02]  /*1258e0*/  IMAD.MOV.U32 R19, RZ, RZ, R16 ;  /* 0x000000ffff137224 */ /* 0x000fe400078e0010 */
[----:B------:R-:W-:Y:S01]  /*1258f0*/  IMAD.MOV.U32 R16, RZ, RZ, R17 ;  /* 0x000000ffff107224 */ /* 0x000fe200078e0011 */
[----:B0-----:R-:W-:Y:S01]  /*125900*/  IADD3 R32, P0, PT, R27, R36, RZ ;  /* 0x000000241b207210 */ /* 0x001fe20007f1e0ff */
[----:B------:R-:W-:Y:S02]  /*125910*/  IMAD.MOV.U32 R17, RZ, RZ, R14 ;  /* 0x000000ffff117224 */ /* 0x000fe400078e000e */
[----:B------:R-:W-:Y:S02]  /*125920*/  IMAD.MOV.U32 R14, RZ, RZ, R15 ;  /* 0x000000ffff0e7224 */ /* 0x000fe400078e000f */
[----:B------:R-:W-:-:S02]  /*125930*/  IMAD.X R33, R24, 0x1, R37, P0 ;  /* 0x0000000118217824 */ /* 0x000fc400000e0625 */
[----:B--2---:R-:W-:Y:S02]  /*125940*/  IMAD.MOV.U32 R15, RZ, RZ, R10 ;  /* 0x000000ffff0f7224 */ /* 0x004fe400078e000a */
        /* <DEDUP_REMOVED lines=21> */
[----:B------:R-:W-:Y:S02]  /*125aa0*/  IMAD.MOV.U32 R10, RZ, RZ, R11 ;  /* 0x000000ffff0a7224 */ /* 0x000fe400078e000b */
[----:B------:R-:W-:Y:S02]  /*125ab0*/  IMAD.MOV.U32 R11, RZ, RZ, R9 ;  /* 0x000000ffff0b7224 */ /* 0x000fe400078e0009 */
[----:B------:R-:W2:Y:S04]  /*125ac0*/  LDL R9, [R1+0x6e8] ;  /* 0x0006e80001097983 */ /* 0x000ea80000100800 */
[----:B------:R-:W-:Y:S04]  /*125ad0*/  STL [R1+0xa74], R24 ;  /* 0x000a741801007387 */ /* 0x000fe80000100800 */
[----:B------:R0:W-:Y:S02]  /*125ae0*/  STL.64 [R1+0x3280], R32 ;  /* 0x0032802001007387 */ /* 0x0001e40000100a00 */
[----:B0-----:R-:W-:-:S05]  /*125af0*/  IADD3 R32, P0, PT, R30, R34, RZ ;  /* 0x000000221e207210 */ /* 0x001fca0007f1e0ff */
[----:B------:R-:W-:Y:S01]  /*125b00*/  IMAD.X R33, R24, 0x1, R35, P0 ;  /* 0x0000000118217824 */ /* 0x000fe200000e0623 */
[----:B------:R-:W-:Y:S02]  /*125b10*/  SHF.R.S32.HI R24, RZ, 0x1f, R31 ;  /* 0x0000001fff187819 */ /* 0x000fe4000001141f */
[C---:B------:R-:W-:Y:S02]  /*125b20*/  IADD3 R42, P0, PT, R31.reuse, R36, RZ ;  /* 0x000000241f2a7210 */ /* 0x040fe40007f1e0ff */
[----:B------:R0:W-:Y:S03]  /*125b30*/  STL.64 [R1+0x3288], R32 ;  /* 0x0032882001007387 */ /* 0x0001e60000100a00 */
[----:B------:R-:W-:Y:S01]  /*125b40*/  IMAD.X R43, R24, 0x1, R37, P0 ;  /* 0x00000001182b7824 */ /* 0x000fe200000e0625 */
[----:B------:R-:W-:Y:S01]  /*125b50*/  IADD3 R30, P0, PT, R31, R34, RZ ;  /* 0x000000221f1e7210 */ /* 0x000fe20007f1e0ff */
        /* <DEDUP_REMOVED lines=10> */
[----:B---3--:R-:W-:Y:S02]  /*125c00*/  IMAD.MOV.U32 R11, RZ, RZ, R38 ;  /* 0x000000ffff0b7224 */ /* 0x008fe400078e0026 */
[----:B------:R-:W-:Y:S02]  /*125c10*/  IMAD.X R31, R24, 0x1, R35, P0 ;  /* 0x00000001181f7824 */ /* 0x000fe400000e0623 */
[----:B------:R-:W-:-:S02]  /*125c20*/  IMAD.MOV.U32 R38, RZ, RZ, R2 ;  /* 0x000000ffff267224 */ /* 0x000fc400078e0002 */
[----:B------:R-:W3:Y:S04]  /*125c30*/  LDL R2, [R1+0x70c] ;  /* 0x00070c0001027983 */ /* 0x000ee80000100800 */
[----:B------:R-:W-:Y:S04]  /*125c40*/  STL [R1+0xa70], R24 ;  /* 0x000a701801007387 */ /* 0x000fe80000100800 */
[----:B------:R-:W-:Y:S04]  /*125c50*/  STL.64 [R1+0x3290], R42 ;  /* 0x0032902a01007387 */ /* 0x000fe80000100a00 */
[----:B------:R0:W-:Y:S02]  /*125c60*/  STL.64 [R1+0x3298], R30 ;  /* 0x0032981e01007387 */ /* 0x0001e40000100a00 */
        /* <DEDUP_REMOVED lines=12> */
[----:B------:R-:W2:Y:S01]  /*125d30*/  LDL R6, [R1+0x6bc] ;  /* 0x0006bc0001067983 */ /* 0x000ea20000100800 */
[----:B------:R-:W-:-:S02]  /*125d40*/  SHF.R.S32.HI R24, RZ, 0x1f, R28 ;  /* 0x0000001fff187819 */ /* 0x000fc4000001141c */
[----:B------:R-:W-:-:S05]  /*125d50*/  IADD3 R42, P0, PT, R28, R36, RZ ;  /* 0x000000241c2a7210 */ /* 0x000fca0007f1e0ff */
[----:B------:R-:W-:Y:S01]  /*125d60*/  IMAD.X R43, R24, 0x1, R37, P0 ;  /* 0x00000001182b7824 */ /* 0x000fe200000e0625 */
[----:B------:R-:W-:Y:S01]  /*125d70*/  STL [R1+0xa4c], R24 ;  /* 0x000a4c1801007387 */ /* 0x000fe20000100800 */
        /* <DEDUP_REMOVED lines=9> */
[----:B------:R-:W-:Y:S02]  /*125e10*/  IMAD.MOV.U32 R10, RZ, RZ, R40 ;  /* 0x000000ffff0a7224 */ /* 0x000fe400078e0028 */
[----:B------:R-:W-:Y:S01]  /*125e20*/  IMAD.X R43, R24, 0x1, R35, P0 ;  /* 0x00000001182b7824 */ /* 0x000fe200000e0623 */
[----:B------:R-:W-:Y:S01]  /*125e30*/  SHF.R.S32.HI R24, RZ, 0x1f, R29 ;  /* 0x0000001fff187819 */ /* 0x000fe2000001141d */
[----:B------:R-:W-:Y:S02]  /*125e40*/  IMAD.MOV.U32 R28, RZ, RZ, R25 ;  /* 0x000000ffff1c7224 */ /* 0x000fe400078e0019 */
[----:B------:R-:W-:-:S02]  /*125e50*/  IMAD.MOV.U32 R25, RZ, RZ, R22 ;  /* 0x000000ffff197224 */ /* 0x000fc400078e0016 */
[----:B------:R-:W-:Y:S02]  /*125e60*/  IMAD.MOV.U32 R22, RZ, RZ, R23 ;  /* 0x000000ffff167224 */ /* 0x000fe400078e0017 */
[----:B------:R-:W-:Y:S02]  /*125e70*/  IMAD.MOV.U32 R23, RZ, RZ, R20 ;  /* 0x000000ffff177224 */ /* 0x000fe400078e0014 */
[----:B------:R-:W-:Y:S02]  /*125e80*/  IMAD.MOV.U32 R20, RZ, RZ, R21 ;  /* 0x000000ffff147224 */ /* 0x000fe400078e0015 */
[----:B------:R-:W-:Y:S02]  /*125e90*/  IMAD.MOV.U32 R21, RZ, RZ, R12 ;  /* 0x000000ffff157224 */ /* 0x000fe400078e000c */
[----:B--2---:R-:W-:Y:S02]  /*125ea0*/  IMAD.MOV.U32 R40, RZ, RZ, R6 ;  /* 0x000000ffff287224 */ /* 0x004fe400078e0006 */
[----:B------:R-:W-:-:S02]  /*125eb0*/  IMAD.MOV.U32 R6, RZ, RZ, R4 ;  /* 0x000000ffff067224 */ /* 0x000fc400078e0004 */
[----:B------:R-:W2:Y:S04]  /*125ec0*/  LDL R4, [R1+0x700] ;  /* 0x0007000001047983 */ /* 0x000ea80000100800 */
[----:B------:R0:W-:Y:S02]  /*125ed0*/  STL.64 [R1+0x32a8], R42 ;  /* 0x0032a82a01007387 */ /* 0x0001e40000100a00 */
[----:B0-----:R-:W-:Y:S02]  /*125ee0*/  IADD3 R42, P0, PT, R29, R36, RZ ;  /* 0x000000241d2a7210 */ /* 0x001fe40007f1e0ff */
[----:B------:R-:W-:Y:S03]  /*125ef0*/  STL [R1+0xa48], R24 ;  /* 0x000a481801007387 */ /* 0x000fe60000100800 */
[----:B------:R-:W-:-:S05]  /*125f00*/  IMAD.X R43, R24, 0x1, R37, P0 ;  /* 0x00000001182b7824 */ /* 0x000fca00000e0625 */
[----:B------:R0:W-:Y:S04]  /*125f10*/  STL.64 [R1+0x32b0], R42 ;  /* 0x0032b02a01007387 */ /* 0x0001e80000100a00 */
[----:B------:R-:W2:Y:S01]  /*125f20*/  LDL R12, [R1+0x694] ;  /* 0x00069400010c7983 */ /* 0x000ea20000100800 */
[----:B0-----:R-:W-:Y:S01]  /*125f30*/  IADD3 R42, P0, PT, R29, R34, RZ ;  /* 0x000000221d2a7210 */ /* 0x001fe20007f1e0ff */
[----:B------:R-:W-:-:S04]  /*125f40*/  IMAD.MOV.U32 R29, RZ, RZ, R25 ;  /* 0x000000ffff1d7224 */ /* 0x000fc800078e0019 */
[----:B------:R-:W-:Y:S02]  /*125f50*/  IMAD.X R43, R24, 0x1, R35, P0 ;  /* 0x00000001182b7824 */ /* 0x000fe400000e0623 */
[----:B------:R-:W-:Y:S02]  /*125f60*/  IMAD.MOV.U32 R25, RZ, RZ, R22 ;  /* 0x000000ffff197224 */ /* 0x000fe400078e0016 */
[----:B------:R-:W-:Y:S01]  /*125f70*/  IMAD.MOV.U32 R22, RZ, RZ, R23 ;  /* 0x000000ffff167224 */ /* 0x000fe200078e0017 */
[----:B------:R0:W-:Y:S01]  /*125f80*/  STL.64 [R1+0x32b8], R42 ;  /* 0x0032b82a01007387 */ /* 0x0001e20000100a00 */
[----:B------:R-:W-:-:S03]  /*125f90*/  IMAD.MOV.U32 R23, RZ, RZ, R20 ;  /* 0x000000ffff177224 */ /* 0x000fc600078e0014 */
[----:B------:R-:W2:Y:S01]  /*125fa0*/  LDL R20, [R1+0x648] ;  /* 0x0006480001147983 */ /* 0x000ea20000100800 */
        /* <DEDUP_REMOVED lines=28> */
[----:B------:R-:W2:Y:S01]  /*126170*/  LDL R18, [R1+0x668] ;  /* 0x0006680001127983 */ /* 0x000ea20000100800 */
[----:B------:R-:W-:Y:S02]  /*126180*/  SHF.R.S32.HI R24, RZ, 0x1f, R33 ;  /* 0x0000001fff187819 */ /* 0x000fe40000011421 */
[----:B0-----:R-:W-:-:S05]  /*126190*/  IADD3 R42, P0, PT, R33, R36, RZ ;  /* 0x00000024212a7210 */ /* 0x001fca0007f1e0ff */
[C---:B------:R-:W-:Y:S01]  /*1261a0*/  IMAD.X R43, R24.reuse, 0x1, R37, P0 ;  /* 0x00000001182b7824 */ /* 0x040fe200000e0625 */
[----:B------:R-:W-:Y:S01]  /*1261b0*/  IADD3 R32, P0, PT, R33, R34, RZ ;  /* 0x0000002221207210 */ /* 0x000fe20007f1e0ff */
[----:B------:R0:W-:Y:S04]  /*1261c0*/  STL [R1+0xa1c], R24 ;  /* 0x000a1c1801007387 */ /* 0x0001e80000100800 */
[----:B------:R-:W-:Y:S01]  /*1261d0*/  IMAD.X R33, R24, 0x1, R35, P0 ;  /* 0x0000000118217824 */ /* 0x000fe200000e0623 */
[----:B------:R1:W-:Y:S01]  /*1261e0*/  STL.64 [R1+0x2ff8], R42 ;  /* 0x002ff82a01007387 */ /* 0x0003e20000100a00 */
[----:B0-----:R-:W-:-:S03]  /*1261f0*/  SHF.R.S32.HI R24, RZ, 0x1f, R30 ;  /* 0x0000001fff187819 */ /* 0x001fc6000001141e */
[----:B-1----:R-:W2:Y:S04]  /*126200*/  LDL.LU.64 R42, [R1+0x6ae0] ;  /* 0x006ae000012a7983 */ /* 0x002ea80000300a00 */
        /* <DEDUP_REMOVED lines=40> */
[----:B------:R-:W-:Y:S02]  /*126490*/  IMAD.X R29, R24, 0x1, R35, P0 ;  /* 0x00000001181d7824 */ /* 0x000fe400000e0623 */
[----:B------:R-:W-:Y:S01]  /*1264a0*/  IMAD.MOV.U32 R24, RZ, RZ, R25 ;  /* 0x000000ffff187224 */ /* 0x000fe200078e0019 */
[----:B------:R-:W-:Y:S02]  /*1264b0*/  SHF.R.S32.HI R25, RZ, 0x1f, R27 ;  /* 0x0000001fff197819 */ /* 0x000fe4000001141b */
[----:B------:R0:W-:Y:S02]  /*1264c0*/  STL.64 [R1+0x3050], R28 ;  /* 0x0030501c01007387 */ /* 0x0001e40000100a00 */
[----:B0-----:R-:W-:-:S05]  /*1264d0*/  IADD3 R28, P0, PT, R27, R36, RZ ;  /* 0x000000241b1c7210 */ /* 0x001fca0007f1e0ff */
[----:B------:R-:W-:Y:S01]  /*1264e0*/  IMAD.X R29, R25, 0x1, R37, P0 ;  /* 0x00000001191d7824 */ /* 0x000fe200000e0625 */
[----:B------:R-:W-:Y:S01]  /*1264f0*/  IADD3 R26, P0, PT, R27, R34, RZ ;  /* 0x000000221b1a7210 */ /* 0x000fe20007f1e0ff */
[----:B------:R0:W-:Y:S04]  /*126500*/  STL [R1+0x9e4], R25 ;  /* 0x0009e41901007387 */ /* 0x0001e80000100800 */
[----:B------:R-:W-:Y:S01]  /*126510*/  IMAD.X R27, R25, 0x1, R35, P0 ;  /* 0x00000001191b7824 */ /* 0x000fe200000e0623 */
[----:B------:R1:W-:Y:S01]  /*126520*/  STL.64 [R1+0x3058], R28 ;  /* 0x0030581c01007387 */ /* 0x0003e20000100a00 */
[----:B0-----:R-:W-:Y:S01]  /*126530*/  IMAD.MOV.U32 R25, RZ, RZ, R23 ;  /* 0x000000ffff197224 */ /* 0x001fe200078e0017 */
[----:B------:R-:W-:Y:S02]  /*126540*/  SHF.R.S32.HI R23, RZ, 0x1f, R24 ;  /* 0x0000001fff177819 */ /* 0x000fe40000011418 */
[----:B-1----:R-:W3:Y:S04]  /*126550*/  LDL.LU.64 R28, [R1+0x6ac8] ;  /* 0x006ac800011c7983 */ /* 0x002ee80000300a00 */
[----:B------:R0:W-:Y:S02]  /*126560*/  STL.64 [R1+0x3060], R26 ;  /* 0x0030601a01007387 */ /* 0x0001e40000100a00 */
[----:B0-----:R-:W-:-:S02]  /*126570*/  IADD3 R26, P0, PT, R24, R36, RZ ;  /* 0x00000024181a7210 */ /* 0x001fc40007f1e0ff */
        /* <DEDUP_REMOVED lines=9> */
[C---:B------:R-:W-:Y:S01]  /*126610*/  IMAD.X R27, R20.reuse, 0x1, R37, P0 ;  /* 0x00000001141b7824 */ /* 0x040fe200000e0625 */
        /* <DEDUP_REMOVED lines=17> */
[----:B------:R-:W-:Y:S01]  /*126730*/  IMAD.X R25, R19, 0x1, R37, P0 ;  /* 0x0000000113197824 */ /* 0x000fe200000e0625 */
[----:B------:R-:W-:Y:S01]  /*126740*/  IADD3 R22, P0, PT, R23, R34, RZ ;  /* 0x0000002217167210 */ /* 0x000fe20007f1e0ff */
[----:B------:R0:W-:Y:S04]  /*126750*/  STL [R1+0x9b4], R19 ;  /* 0x0009b41301007387 */ /* 0x0001e80000100800 */
[----:B------:R-:W-:Y:S01]  /*126760*/  IMAD.X R23, R19, 0x1, R35, P0 ;  /* 0x0000000113177824 */ /* 0x000fe200000e0623 */
[----:B------:R1:W-:Y:S01]  /*126770*/  STL.64 [R1+0x3098], R24 ;  /* 0x0030981801007387 */ /* 0x0003e20000100a00 */
[----:B0-----:R-:W-:-:S03]  /*126780*/  SHF.R.S32.HI R19, RZ, 0x1f, R20 ;  /* 0x0000001fff137819 */ /* 0x001fc60000011414 */
[----:B-1----:R-:W3:Y:S04]  /*126790*/  LDL.LU.64 R24, [R1+0x6ab8] ;  /* 0x006ab80001187983 */ /* 0x002ee80000300a00 */
        /* <DEDUP_REMOVED lines=16> */
[----:B--2---:R-:W-:-:S03]  /*1268a0*/  SHF.R.S32.HI R17, RZ, 0x1f, R18 ;  /* 0x0000001fff117819 */ /* 0x004fc60000011412 */
[----:B0-----:R-:W2:Y:S04]  /*1268b0*/  LDL.LU.64 R22, [R1+0x6ab0] ;  /* 0x006ab00001167983 */ /* 0x001ea80000300a00 */
        /* <DEDUP_REMOVED lines=54> */
[----:B-1----:R-:W2:Y:S04]  /*126c20*/  LDL.LU.64 R16, [R1+0x6a98] ;  /* 0x006a980001107983 */ /* 0x002ea80000300a00 */
        /* <DEDUP_REMOVED lines=31> */
[----:B------:R-:W-:Y:S02]  /*126e20*/  IMAD.X R13, R8, 0x1, R35, P0 ;  /* 0x00000001080d7824 */ /* 0x000fe400000e0623 */
[----:B------:R-:W-:-:S03]  /*126e30*/  IMAD.MOV.U32 R40, RZ, RZ, R4 ;  /* 0x000000ffff287224 */ /* 0x000fc600078e0004 */
[----:B------:R0:W-:Y:S04]  /*126e40*/  STL.64 [R1+0x2e68], R12 ;  /* 0x002e680c01007387 */ /* 0x0001e80000100a00 */
[----:B------:R-:W2:Y:S01]  /*126e50*/  LDL.LU R4, [R1+0x708] ;  /* 0x0007080001047983 */ /* 0x000ea20000300800 */
        /* <DEDUP_REMOVED lines=8> */
[----:B-1----:R-:W4:Y:S04]  /*126ee0*/  LDL.LU.64 R12, [R1+0x6a88] ;  /* 0x006a8800010c7983 */ /* 0x002f280000300a00 */
[----:B------:R0:W-:Y:S02]  /*126ef0*/  STL.64 [R1+0x2e78], R10 ;  /* 0x002e780a01007387 */ /* 0x0001e40000100a00 */
[----:B0-----:R-:W-:Y:S02]  /*126f00*/  IADD3 R10, P0, PT, R39, R36, RZ ;  /* 0x00000024270a7210 */ /* 0x001fe40007f1e0ff */
[----:B------:R-:W-:Y:S03]  /*126f10*/  STL [R1+0x91c], R8 ;  /* 0x00091c0801007387 */ /* 0x000fe60000100800 */
[----:B------:R-:W-:-:S05]  /*126f20*/  IMAD.X R11, R8, 0x1, R37, P0 ;  /* 0x00000001080b7824 */ /* 0x000fca00000e0625 */
[----:B------:R0:W-:Y:S02]  /*126f30*/  STL.64 [R1+0x2e80], R10 ;  /* 0x002e800a01007387 */ /* 0x0001e40000100a00 */
[----:B0-----:R-:W-:-:S05]  /*126f40*/  IADD3 R10, P0, PT, R39, R34, RZ ;  /* 0x00000022270a7210 */ /* 0x001fca0007f1e0ff */
[----:B------:R-:W-:Y:S02]  /*126f50*/  IMAD.X R11, R8, 0x1, R35, P0 ;  /* 0x00000001080b7824 */ /* 0x000fe400000e0623 */
[----:B---3--:R-:W-:Y:S01]  /*126f60*/  IMAD.MOV.U32 R39, RZ, RZ, R2 ;  /* 0x000000ffff277224 */ /* 0x008fe200078e0002 */
        /* <DEDUP_REMOVED lines=33> */
[----:B0-----:R-:W-:-:S03]  /*127180*/  IMAD.MOV.U32 R2, RZ, RZ, R0 ;  /* 0x000000ffff027224 */ /* 0x001fc600078e0000 */
[----:B-1----:R-:W3:Y:S04]  /*127190*/  LDL.LU.64 R8, [R1+0x6a78] ;  /* 0x006a780001087983 */ /* 0x002ee80000300a00 */
[----:B------:R0:W-:Y:S01]  /*1271a0*/  STL.64 [R1+0x2ec8], R40 ;  /* 0x002ec82801007387 */ /* 0x0001e20000100a00 */
[----:B--2---:R-:W-:Y:S02]  /*1271b0*/  SHF.R.S32.HI R0, RZ, 0x1f, R4 ;  /* 0x0000001fff007819 */ /* 0x004fe40000011404 */
[----:B0-----:R-:W-:-:S05]  /*1271c0*/  IADD3 R40, P0, PT, R4, R36, RZ ;  /* 0x0000002404287210 */ /* 0x001fca0007f1e0ff */
[----:B------:R-:W-:Y:S01]  /*1271d0*/  IMAD.X R41, R0, 0x1, R37, P0 ;  /* 0x0000000100297824 */ /* 0x000fe200000e0625 */
[----:B------:R-:W-:Y:S04]  /*1271e0*/  STL [R1+0x8e8], R0 ;  /* 0x0008e80001007387 */ /* 0x000fe80000100800 */
        /* <DEDUP_REMOVED lines=18> */
[----:B0-----:R-:W-:Y:S02]  /*127310*/  IADD3 R38, P0, PT, R7, R34, RZ ;  /* 0x0000002207267210 */ /* 0x001fe40007f1e0ff */
[----:B------:R-:W2:Y:S03]  /*127320*/  LDL.LU R7, [R1+0x75c] ;  /* 0x00075c0001077983 */ /* 0x000ea60000300800 */
        /* <DEDUP_REMOVED lines=13> */
[----:B------:R0:W-:Y:S04]  /*127400*/  STL.64 [R1+0x2f10], R38 ;  /* 0x002f102601007387 */ /* 0x0001e80000100a00 */
[----:B------:R-:W-:Y:S01]  /*127410*/  STL.64 [R1+0x6a58], R4 ;  /* 0x006a580401007387 */ /* 0x000fe20000100a00 */
[----:B0-----:R-:W-:-:S03]  /*127420*/  IADD3 R38, P0, PT, R3, R34, RZ ;  /* 0x0000002203267210 */ /* 0x001fc60007f1e0ff */
[----:B------:R-:W3:Y:S02]  /*127430*/  LDL R3, [R1+0x784] ;  /* 0x0007840001037983 */ /* 0x000ee40000100800 */
        /* <DEDUP_REMOVED lines=8> */
[----:B------:R-:W-:Y:S01]  /*1274c0*/  SHF.R.S32.HI R2, RZ, 0x1f, R59 ;  /* 0x0000001fff027819 */ /* 0x000fe2000001143b */
[----:B0-----:R-:W3:Y:S04]  /*1274d0*/  LDL.LU R0, [R1+0x788] ;  /* 0x0007880001007983 */ /* 0x001ee80000300800 */
[----:B------:R-:W-:Y:S04]  /*1274e0*/  STL.64 [R1+0x2f20], R38 ;  /* 0x002f202601007387 */ /* 0x000fe80000100a00 */
[----:B------:R0:W-:Y:S02]  /*1274f0*/  STL.64 [R1+0x2f28], R4 ;  /* 0x002f280401007387 */ /* 0x0001e40000100a00 */
[----:B0-----:R-:W-:-:S02]  /*127500*/  IADD3 R4, P0, PT, R59, R36, RZ ;  /* 0x000000243b047210 */ /* 0x001fc40007f1e0ff */
[----:B------:R-:W-:Y:S03]  /*127510*/  STL [R1+0x8c0], R2 ;  /* 0x0008c00201007387 */ /* 0x000fe60000100800 */
[----:B------:R-:W-:-:S05]  /*127520*/  IMAD.X R5, R2, 0x1, R37, P0 ;  /* 0x0000000102057824 */ /* 0x000fca00000e0625 */
[----:B------:R0:W-:Y:S02]  /*127530*/  STL.64 [R1+0x2f30], R4 ;  /* 0x002f300401007387 */ /* 0x0001e40000100a00 */
[----:B0-----:R-:W-:Y:S02]  /*127540*/  IADD3 R4, P0, PT, R59, R34, RZ ;  /* 0x000000223b047210 */ /* 0x001fe40007f1e0ff */
[----:B------:R-:W3:Y:S03]  /*127550*/  LDL.LU R59, [R1+0x78c] ;  /* 0x00078c00013b7983 */ /* 0x000ee60000300800 */
        /* <DEDUP_REMOVED lines=9> */
[----:B----4-:R-:W-:-:S04]  /*1275f0*/  SHF.R.S32.HI R2, RZ, 0x1f, R60 ;  /* 0x0000001fff027819 */ /* 0x010fc8000001143c */
        /* <DEDUP_REMOVED lines=22> */
[----:B------:R-:W0:Y:S03]  /*127760*/  LDC R41, c[0x0][0x3b4] ;  /* 0x0000ed00ff297b82 */ /* 0x000e260000000800 */
[----:B------:R-:W-:-:S05]  /*127770*/  IMAD.X R5, R2, 0x1, R35, P0 ;  /* 0x0000000102057824 */ /* 0x000fca00000e0623 */
[----:B------:R1:W-:Y:S01]  /*127780*/  STL.64 [R1+0x2d50], R4 ;  /* 0x002d500401007387 */ /* 0x0003e20000100a00 */
[----:B---3--:R-:W-:Y:S02]  /*127790*/  SHF.R.S32.HI R2, RZ, 0x1f, R3 ;  /* 0x0000001fff027819 */ /* 0x008fe40000011403 */
[----:B-1----:R-:W-:-:S05]  /*1277a0*/  IADD3 R4, P0, PT, R3, R36, RZ ;  /* 0x0000002403047210 */ /* 0x002fca0007f1e0ff */
[----:B------:R-:W-:-:S05]  /*1277b0*/  IMAD.X R5, R2, 0x1, R37, P0 ;  /* 0x0000000102057824 */ /* 0x000fca00000e0625 */
[----:B------:R1:W-:Y:S02]  /*1277c0*/  STL.64 [R1+0x2d58], R4 ;  /* 0x002d580401007387 */ /* 0x0003e40000100a00 */
[----:B-1----:R-:W-:-:S05]  /*1277d0*/  IADD3 R4, P0, PT, R3, R34, RZ ;  /* 0x0000002203047210 */ /* 0x002fca0007f1e0ff */
[----:B------:R-:W-:-:S05]  /*1277e0*/  IMAD.X R5, R2, 0x1, R35, P0 ;  /* 0x0000000102057824 */ /* 0x000fca00000e0623 */
[----:B------:R1:W-:Y:S04]  /*1277f0*/  STL.64 [R1+0x2d60], R4 ;  /* 0x002d600401007387 */ /* 0x0003e80000100a00 */
[----:B-1----:R-:W2:Y:S04]  /*127800*/  LDL R5, [R1+0x2048] ;  /* 0x0020480001057983 */ /* 0x002ea80000100800 */
[----:B------:R-:W3:Y:S04]  /*127810*/  LDL R4, [R1+0x2044] ;  /* 0x0020440001047983 */ /* 0x000ee80000100800 */
[----:B------:R1:W-:Y:S04]  /*127820*/  STL.64 [R1+0x6a28], R2 ;  /* 0x006a280201007387 */ /* 0x0003e80000100a00 */
[----:B-1----:R-:W4:Y:S01]  /*127830*/  LDL R2, [R1+0x844] ;  /* 0x0008440001027983 */ /* 0x002f220000100800 */
[----:B------:R-:W-:-:S02]  /*127840*/  SHF.R.S32.HI R60, RZ, 0x1f, R0 ;  /* 0x0000001fff3c7819 */ /* 0x000fc40000011400 */
[----:B------:R-:W-:Y:S01]  /*127850*/  IADD3 R38, P0, PT, R0, R36, RZ ;  /* 0x0000002400267210 */ /* 0x000fe20007f1e0ff */
[----:B------:R-:W2:Y:S04]  /*127860*/  LDL R3, [R1+0x848] ;  /* 0x0008480001037983 */ /* 0x000ea80000100800 */
[----:B------:R-:W-:-:S05]  /*127870*/  IMAD.X R39, R60, 0x1, R37, P0 ;  /* 0x000000013c277824 */ /* 0x000fca00000e0625 */
[----:B------:R1:W-:Y:S02]  /*127880*/  STL.64 [R1+0x2d68], R38 ;  /* 0x002d682601007387 */ /* 0x0003e40000100a00 */
[----:B-1----:R-:W-:-:S05]  /*127890*/  IADD3 R38, P0, PT, R0, R34, RZ ;  /* 0x0000002200267210 */ /* 0x002fca0007f1e0ff */
[----:B------:R-:W-:Y:S01]  /*1278a0*/  IMAD.X R39, R60, 0x1, R35, P0 ;  /* 0x000000013c277824 */ /* 0x000fe200000e0623 */
[----:B------:R-:W-:-:S04]  /*1278b0*/  SHF.R.S32.HI R6, RZ, 0x1f, R59 ;  /* 0x0000001fff067819 */ /* 0x000fc8000001143b */
[----:B------:R1:W-:Y:S02]  /*1278c0*/  STL.64 [R1+0x2d70], R38 ;  /* 0x002d702601007387 */ /* 0x0003e40000100a00 */
[----:B-1----:R-:W-:-:S05]  /*1278d0*/  IADD3 R38, P0, PT, R59, R36, RZ ;  /* 0x000000243b267210 */ /* 0x002fca0007f1e0ff */
[----:B------:R-:W-:Y:S02]  /*1278e0*/  IMAD.X R39, R6, 0x1, R37, P0 ;  /* 0x0000000106277824 */ /* 0x000fe400000e0625 */
[----:B0-----:R-:W-:-:S03]  /*1278f0*/  IMAD R41, R41, 0x20, R40 ;  /* 0x0000002029297824 */ /* 0x001fc600078e0228 */
[----:B------:R0:W-:Y:S02]  /*127900*/  STL.64 [R1+0x2d78], R38 ;  /* 0x002d782601007387 */ /* 0x0001e40000100a00 */
[----:B0-----:R-:W-:-:S05]  /*127910*/  IADD3 R38, P0, PT, R59, R34, RZ ;  /* 0x000000223b267210 */ /* 0x001fca0007f1e0ff */
[----:B------:R-:W-:Y:S01]  /*127920*/  IMAD.X R39, R6, 0x1, R35, P0 ;  /* 0x0000000106277824 */ /* 0x000fe200000e0623 */
[C---:B------:R-:W-:Y:S01]  /*127930*/  IADD3 R40, P0, PT, R41.reuse, UR16, RZ ;  /* 0x0000001029287c10 */ /* 0x040fe2000ff1e0ff */
[----:B------:R4:W-:Y:S03]  /*127940*/  STL.64 [R1+0x6a30], R6 ;  /* 0x006a300601007387 */ /* 0x0009e60000100a00 */
[----:B------:R-:W-:Y:S01]  /*127950*/  LEA.HI.X.SX32 R41, R41, UR17, 0x1, P0 ;  /* 0x0000001129297c11 */ /* 0x000fe200080f0eff */
[----:B------:R-:W-:Y:S01]  /*127960*/  STL.64 [R1+0x2d80], R38 ;  /* 0x002d802601007387 */ /* 0x000fe20000100a00 */
[----:B------:R-:W-:Y:S01]  /*127970*/  UMOV UR74, UR8 ;  /* 0x00000008004a7c82 */ /* 0x000fe20008000000 */
[----:B------:R-:W0:Y:S02]  /*127980*/  LDCU.64 UR16, c[0x0][0x398] ;  /* 0x00007300ff1077ac */ /* 0x000e240008000a00 */
[----:B------:R1:W-:Y:S01]  /*127990*/  STL.64 [R1+0x6a38], R40 ;  /* 0x006a382801007387 */ /* 0x0003e20000100a00 */
[----:B----4-:R-:W-:Y:S01]  /*1279a0*/  VIADD R7, R2, UR6 ;  /* 0x0000000602077c36 */ /* 0x010fe20008000000 */
[----:B------:R-:W4:Y:S04]  /*1279b0*/  LDCU UR6, c[0x0][0x3b8] ;  /* 0x00007700ff0677ac */ /* 0x000f280008000800 */
[----:B-1----:R-:W-:-:S02]  /*1279c0*/  SHF.R.S32.HI R41, RZ, 0x1f, R7 ;  /* 0x0000001fff297819 */ /* 0x002fc40000011407 */
[----:B------:R-:W-:Y:S01]  /*1279d0*/  IADD3 R38, P0, PT, R7, R36, RZ ;  /* 0x0000002407267210 */ /* 0x000fe20007f1e0ff */
[----:B------:R-:W-:Y:S04]  /*1279e0*/  STL [R1+0x840], R7 ;  /* 0x0008400701007387 */ /* 0x000fe80000100800 */
[----:B------:R-:W-:Y:S01]  /*1279f0*/  IMAD.X R39, R41, 0x1, R37, P0 ;  /* 0x0000000129277824 */ /* 0x000fe200000e0625 */
[----:B------:R-:W-:Y:S04]  /*127a00*/  STL [R1+0x204c], R41 ;  /* 0x00204c2901007387 */ /* 0x000fe80000100800 */
[----:B------:R1:W-:Y:S04]  /*127a10*/  STL.64 [R1+0x5080], R38 ;  /* 0x0050802601007387 */ /* 0x0003e80000100a00 */
[----:B-1----:R-:W2:Y:S04]  /*127a20*/  LDL.LU.64 R38, [R1+0x6a68] ;  /* 0x006a680001267983 */ /* 0x002ea80000300a00 */
[----:B------:R1:W-:Y:S02]  /*127a30*/  STL.64 [R1+0x6a40], R36 ;  /* 0x006a402401007387 */ /* 0x0003e40000100a00 */
[----:B-1----:R-:W-:-:S05]  /*127a40*/  IADD3 R36, P0, PT, R7, R34, RZ ;  /* 0x0000002207247210 */ /* 0x002fca0007f1e0ff */
[----:B------:R-:W-:Y:S01]  /*127a50*/  IMAD.X R37, R41, 0x1, R35, P0 ;  /* 0x0000000129257824 */ /* 0x000fe200000e0623 */
[----:B------:R-:W-:Y:S04]  /*127a60*/  STL.64 [R1+0x6a48], R34 ;  /* 0x006a482201007387 */ /* 0x000fe80000100a00 */
[----:B------:R-:W-:Y:S01]  /*127a70*/  STL.64 [R1+0x5070], R36 ;  /* 0x0050702401007387 */ /* 0x000fe20000100a00 */
[----:B--2---:R-:W-:-:S05]  /*127a80*/  IADD3 R6, P0, PT, R7, R38, RZ ;  /* 0x0000002607067210 */ /* 0x004fca0007f1e0ff */
[----:B------:R-:W-:-:S05]  /*127a90*/  IMAD.X R7, R41, 0x1, R39, P0 ;  /* 0x0000000129077824 */ /* 0x000fca00000e0627 */
[----:B------:R1:W-:Y:S02]  /*127aa0*/  STL.64 [R1+0x5088], R6 ;  /* 0x0050880601007387 */ /* 0x0003e40000100a00 */
[----:B-1----:R-:W-:-:S05]  /*127ab0*/  IADD3 R6, P0, PT, R2, R38, RZ ;  /* 0x0000002602067210 */ /* 0x002fca0007f1e0ff */
[----:B------:R-:W-:Y:S01]  /*127ac0*/  IMAD.X R7, R5, 0x1, R39, P0 ;  /* 0x0000000105077824 */ /* 0x000fe200000e0627 */
[----:B------:R-:W-:-:S05]  /*127ad0*/  IADD3 R2, P0, PT, R3, R38, RZ ;  /* 0x0000002603027210 */ /* 0x000fca0007f1e0ff */
[----:B---3--:R-:W-:Y:S01]  /*127ae0*/  IMAD.X R3, R4, 0x1, R39, P0 ;  /* 0x0000000104037824 */ /* 0x008fe200000e0627 */
[----:B------:R-:W-:Y:S01]  /*127af0*/  STL.64 [R1+0x5058], R6 ;  /* 0x0050580601007387 */ /* 0x000fe20000100a00 */
[----:B------:R-:W-:-:S03]  /*127b00*/  SHF.R.S32.HI R5, RZ, 0x1f, R8 ;  /* 0x0000001fff057819 */ /* 0x000fc60000011408 */
[----:B------:R1:W-:Y:S01]  /*127b10*/  STL.64 [R1+0x5038], R2 ;  /* 0x0050380201007387 */ /* 0x0003e20000100a00 */
[----:B------:R-:W-:Y:S02]  /*127b20*/  SHF.R.S32.HI R4, RZ, 0x1f, R9 ;  /* 0x0000001fff047819 */ /* 0x000fe40000011409 */
[----:B-1----:R-:W-:-:S05]  /*127b30*/  IADD3 R2, P0, PT, R8, R38, RZ ;  /* 0x0000002608027210 */ /* 0x002fca0007f1e0ff */
[----:B------:R-:W-:-:S05]  /*127b40*/  IMAD.X R3, R5, 0x1, R39, P0 ;  /* 0x0000000105037824 */ /* 0x000fca00000e0627 */
[----:B------:R1:W-:Y:S01]  /*127b50*/  STL.64 [R1+0x5020], R2 ;  /* 0x0050200201007387 */ /* 0x0003e20000100a00 */
[----:B------:R-:W-:Y:S02]  /*127b60*/  SHF.R.S32.HI R5, RZ, 0x1f, R10 ;  /* 0x0000001fff057819 */ /* 0x000fe4000001140a */
[----:B-1----:R-:W-:Y:S01]  /*127b70*/  IADD3 R2, P0, PT, R9, R38, RZ ;  /* 0x0000002609027210 */ /* 0x002fe20007f1e0ff */
[----:B------:R-:W-:Y:S04]  /*127b80*/  STL.64 [R1+0x6a10], R8 ;  /* 0x006a100801007387 */ /* 0x000fe80000100a00 */
[----:B------:R-:W-:-:S05]  /*127b90*/  IMAD.X R3, R4, 0x1, R39, P0 ;  /* 0x0000000104037824 */ /* 0x000fca00000e0627 */
        /* <DEDUP_REMOVED lines=129> */
[----:B------:R1:W-:Y:S02]  /*1283b0*/  STL.64 [R1+0x4c70], R2 ;  /* 0x004c700201007387 */ /* 0x0003e40000100a00 */
[----:B-1----:R-:W-:-:S05]  /*1283c0*/  IADD3 R2, P0, PT, R49, R38, RZ ;  /* 0x0000002631027210 */ /* 0x002fca0007f1e0ff */
[----:B------:R-:W-:-:S05]  /*1283d0*/  IMAD.X R3, R4, 0x1, R39, P0 ;  /* 0x0000000104037824 */ /* 0x000fca00000e0627 */
[----:B------:R1:W-:Y:S04]  /*1283e0*/  STL.64 [R1+0x4c58], R2 ;  /* 0x004c580201007387 */ /* 0x0003e80000100a00 */
[----:B------:R-:W2:Y:S04]  /*1283f0*/  LDL R40, [R1+0x8] ;  /* 0x0000080001287983 */ /* 0x000ea80000100800 */
[----:B------:R-:W3:Y:S01]  /*128400*/  LDL R11, [R1+0x1f90] ;  /* 0x001f9000010b7983 */ /* 0x000ee20000100800 */
[----:B------:R-:W-:Y:S02]  /*128410*/  SHF.R.S32.HI R5, RZ, 0x1f, R50 ;  /* 0x0000001fff057819 */ /* 0x000fe40000011432 */
[----:B-1----:R-:W-:Y:S01]  /*128420*/  IADD3 R2, P0, PT, R50, R38, RZ ;  /* 0x0000002632027210 */ /* 0x002fe20007f1e0ff */
[----:B------:R-:W4:Y:S04]  /*128430*/  LDL R35, [R1+0xc] ;  /* 0x00000c0001237983 */ /* 0x000f280000100800 */
[----:B------:R-:W-:Y:S01]  /*128440*/  IMAD.X R3, R5, 0x1, R39, P0 ;  /* 0x0000000105037824 */ /* 0x000fe200000e0627 */
[----:B------:R-:W-:-:S04]  /*128450*/  SHF.R.S32.HI R4, RZ, 0x1f, R51 ;  /* 0x0000001fff047819 */ /* 0x000fc80000011433 */
[----:B------:R1:W-:Y:S04]  /*128460*/  STL.64 [R1+0x4c38], R2 ;  /* 0x004c380201007387 */ /* 0x0003e80000100a00 */
[----:B------:R-:W4:Y:S01]  /*128470*/  LDL R41, [R1+0x1f8c] ;  /* 0x001f8c0001297983 */ /* 0x000f220000100800 */
[----:B-1----:R-:W-:-:S05]  /*128480*/  IADD3 R2, P0, PT, R51, R38, RZ ;  /* 0x0000002633027210 */ /* 0x002fca0007f1e0ff */
[----:B------:R-:W-:Y:S01]  /*128490*/  IMAD.X R3, R4, 0x1, R39, P0 ;  /* 0x0000000104037824 */ /* 0x000fe200000e0627 */
[----:B------:R-:W-:-:S04]  /*1284a0*/  SHF.R.S32.HI R5, RZ, 0x1f, R52 ;  /* 0x0000001fff057819 */ /* 0x000fc80000011434 */
[----:B------:R1:W-:Y:S04]  /*1284b0*/  STL.64 [R1+0x4c18], R2 ;  /* 0x004c180201007387 */ /* 0x0003e80000100a00 */
[----:B------:R-:W4:Y:S04]  /*1284c0*/  LDL R34, [R1+0x10] ;  /* 0x0000100001227983 */ /* 0x000f280000100800 */
[----:B------:R-:W4:Y:S01]  /*1284d0*/  LDL R36, [R1+0x1f88] ;  /* 0x001f880001247983 */ /* 0x000f220000100800 */
[----:B-1----:R-:W-:-:S05]  /*1284e0*/  IADD3 R2, P0, PT, R52, R38, RZ ;  /* 0x0000002634027210 */ /* 0x002fca0007f1e0ff */
[----:B------:R-:W-:-:S05]  /*1284f0*/  IMAD.X R3, R5, 0x1, R39, P0 ;  /* 0x0000000105037824 */ /* 0x000fca00000e0627 */
[----:B------:R1:W-:Y:S04]  /*128500*/  STL.64 [R1+0x4c00], R2 ;  /* 0x004c000201007387 */ /* 0x0003e80000100a00 */
[----:B------:R-:W4:Y:S01]  /*128510*/  LDL R6, [R1+0x14] ;  /* 0x0000140001067983 */ /* 0x000f220000100800 */
[----:B------:R-:W-:-:S03]  /*128520*/  SHF.R.S32.HI R4, RZ, 0x1f, R53 ;  /* 0x0000001fff047819 */ /* 0x000fc60000011435 */
[----:B------:R-:W4:Y:S01]  /*128530*/  LDL R7, [R1+0x1f84] ;  /* 0x001f840001077983 */ /* 0x000f220000100800 */
[----:B-1----:R-:W-:-:S05]  /*128540*/  IADD3 R2, P0, PT, R53, R38, RZ ;  /* 0x0000002635027210 */ /* 0x002fca0007f1e0ff */
[----:B------:R-:W-:Y:S01]  /*128550*/  IMAD.X R3, R4, 0x1, R39, P0 ;  /* 0x0000000104037824 */ /* 0x000fe200000e0627 */
[----:B------:R-:W-:-:S04]  /*128560*/  SHF.R.S32.HI R5, RZ, 0x1f, R54 ;  /* 0x0000001fff057819 */ /* 0x000fc80000011436 */
[----:B------:R1:W-:Y:S04]  /*128570*/  STL.64 [R1+0x4be0], R2 ;  /* 0x004be00201007387 */ /* 0x0003e80000100a00 */
[----:B------:R-:W4:Y:S01]  /*128580*/  LDL R37, [R1+0x18] ;  /* 0x0000180001257983 */ /* 0x000f220000100800 */
[----:B-1----:R-:W-:-:S05]  /*128590*/  IADD3 R2, P0, PT, R54, R38, RZ ;  /* 0x0000002636027210 */ /* 0x002fca0007f1e0ff */
[----:B------:R-:W-:-:S05]  /*1285a0*/  IMAD.X R3, R5, 0x1, R39, P0 ;  /* 0x0000000105037824 */ /* 0x000fca00000e0627 */
[----:B------:R1:W-:Y:S04]  /*1285b0*/  STL.64 [R1+0x4bc0], R2 ;  /* 0x004bc00201007387 */ /* 0x0003e80000100a00 */
[----:B-1----:R-:W4:Y:S01]  /*1285c0*/  LDL R2, [R1+0x1f80] ;  /* 0x001f800001027983 */ /* 0x002f220000100800 */
[----:B------:R-:W-:Y:S02]  /*1285d0*/  SHF.R.S32.HI R3, RZ, 0x1f, R55 ;  /* 0x0000001fff037819 */ /* 0x000fe40000011437 */
[----:B------:R-:W-:-:S05]  /*1285e0*/  IADD3 R4, P0, PT, R55, R38, RZ ;  /* 0x0000002637047210 */ /* 0x000fca0007f1e0ff */
[----:B------:R-:W-:Y:S02]  /*1285f0*/  IMAD.X R5, R3, 0x1, R39, P0 ;  /* 0x0000000103057824 */ /* 0x000fe400000e0627 */
[----:B------:R-:W4:Y:S01]  /*128600*/  LDL R3, [R1+0x1c] ;  /* 0x00001c0001037983 */ /* 0x000f220000100800 */
[----:B------:R-:W-:-:S03]  /*128610*/  SHF.R.S32.HI R9, RZ, 0x1f, R56 ;  /* 0x0000001fff097819 */ /* 0x000fc60000011438 */
[----:B------:R1:W-:Y:S02]  /*128620*/  STL.64 [R1+0x4ba8], R4 ;  /* 0x004ba80401007387 */ /* 0x0003e40000100a00 */
[----:B-1----:R-:W-:-:S05]  /*128630*/  IADD3 R4, P0, PT, R56, R38, RZ ;  /* 0x0000002638047210 */ /* 0x002fca0007f1e0ff */
[----:B------:R-:W-:-:S05]  /*128640*/  IMAD.X R5, R9, 0x1, R39, P0 ;  /* 0x0000000109057824 */ /* 0x000fca00000e0627 */
[----:B------:R1:W-:Y:S04]  /*128650*/  STL.64 [R1+0x4b88], R4 ;  /* 0x004b880401007387 */ /* 0x0003e80000100a00 */
[----:B-1----:R-:W4:Y:S04]  /*128660*/  LDL R4, [R1+0x1f7c] ;  /* 0x001f7c0001047983 */ /* 0x002f280000100800 */
[----:B------:R-:W4:Y:S01]  /*128670*/  LDL R5, [R1+0x20] ;  /* 0x0000200001057983 */ /* 0x000f220000100800 */
[----:B------:R-:W-:Y:S02]  /*128680*/  SHF.R.S32.HI R10, RZ, 0x1f, R57 ;  /* 0x0000001fff0a7819 */ /* 0x000fe40000011439 */
[----:B------:R-:W-:-:S05]  /*128690*/  IADD3 R8, P0, PT, R57, R38, RZ ;  /* 0x0000002639087210 */ /* 0x000fca0007f1e0ff */
[----:B------:R-:W-:Y:S01]  /*1286a0*/  IMAD.X R9, R10, 0x1, R39, P0 ;  /* 0x000000010a097824 */ /* 0x000fe200000e0627 */
[----:B------:R-:W-:-:S04]  /*1286b0*/  SHF.R.S32.HI R13, RZ, 0x1f, R58 ;  /* 0x0000001fff0d7819 */ /* 0x000fc8000001143a */
[----:B------:R1:W-:Y:S01]  /*1286c0*/  STL.64 [R1+0x4b68], R8 ;  /* 0x004b680801007387 */ /* 0x0003e20000100a00 */
[----:B------:R-:W-:Y:S02]  /*1286d0*/  SHF.R.S32.HI R10, RZ, 0x1f, R61 ;  /* 0x0000001fff0a7819 */ /* 0x000fe4000001143d */
[----:B-1----:R-:W-:-:S05]  /*1286e0*/  IADD3 R8, P0, PT, R58, R38, RZ ;  /* 0x000000263a087210 */ /* 0x002fca0007f1e0ff */
[----:B------:R-:W-:-:S05]  /*1286f0*/  IMAD.X R9, R13, 0x1, R39, P0 ;  /* 0x000000010d097824 */ /* 0x000fca00000e0627 */
[----:B------:R1:W-:Y:S02]  /*128700*/  STL.64 [R1+0x4b50], R8 ;  /* 0x004b500801007387 */ /* 0x0003e40000100a00 */
[----:B-1----:R-:W-:-:S05]  /*128710*/  IADD3 R8, P0, PT, R61, R38, RZ ;  /* 0x000000263d087210 */ /* 0x002fca0007f1e0ff */
[----:B------:R-:W-:-:S05]  /*128720*/  IMAD.X R9, R10, 0x1, R39, P0 ;  /* 0x000000010a097824 */ /* 0x000fca00000e0627 */
[----:B------:R2:W-:Y:S02]  /*128730*/  STL.64 [R1+0x4b30], R8 ;  /* 0x004b300801007387 */ /* 0x0005e40000100a00 */
[----:B--2---:R-:W-:Y:S02]  /*128740*/  IADD3 R8, P0, PT, R40, R38, RZ ;  /* 0x0000002628087210 */ /* 0x004fe40007f1e0ff */
[----:B------:R-:W2:Y:S03]  /*128750*/  LDL R40, [R1+0x1f78] ;  /* 0x001f780001287983 */ /* 0x000ea60000100800 */
[----:B---3--:R-:W-:-:S05]  /*128760*/  IMAD.X R9, R11, 0x1, R39, P0 ;  /* 0x000000010b097824 */ /* 0x008fca00000e0627 */
[----:B------:R4:W-:Y:S04]  /*128770*/  STL.64 [R1+0x4b10], R8 ;  /* 0x004b100801007387 */ /* 0x0009e80000100a00 */
[----:B------:R-:W3:Y:S04]  /*128780*/  LDL R17, [R1+0x24] ;  /* 0x0000240001117983 */ /* 0x000ee80000100800 */
[----:B------:R-:W3:Y:S01]  /*128790*/  LDL R11, [R1+0x1f74] ;  /* 0x001f7400010b7983 */ /* 0x000ee20000100800 */
[----:B----4-:R-:W-:-:S03]  /*1287a0*/  IADD3 R8, P0, PT, R35, R38, RZ ;  /* 0x0000002623087210 */ /* 0x010fc60007f1e0ff */
[----:B------:R-:W4:Y:S02]  /*1287b0*/  LDL R35, [R1+0x28] ;  /* 0x0000280001237983 */ /* 0x000f240000100800 */
[----:B------:R-:W-:-:S05]  /*1287c0*/  IMAD.X R9, R41, 0x1, R39, P0 ;  /* 0x0000000129097824 */ /* 0x000fca00000e0627 */
[----:B------:R1:W-:Y:S04]  /*1287d0*/  STL.64 [R1+0x4af8], R8 ;  /* 0x004af80801007387 */ /* 0x0003e80000100a00 */
[----:B------:R-:W4:Y:S01]  /*1287e0*/  LDL R41, [R1+0x1f70] ;  /* 0x001f700001297983 */ /* 0x000f220000100800 */
[----:B-1----:R-:W-:-:S05]  /*1287f0*/  IADD3 R8, P0, PT, R34, R38, RZ ;  /* 0x0000002622087210 */ /* 0x002fca0007f1e0ff */
[----:B------:R-:W-:-:S05]  /*128800*/  IMAD.X R9, R36, 0x1, R39, P0 ;  /* 0x0000000124097824 */ /* 0x000fca00000e0627 */
[----:B------:R1:W-:Y:S04]  /*128810*/  STL.64 [R1+0x4ad8], R8 ;  /* 0x004ad80801007387 */ /* 0x0003e80000100a00 */
[----:B------:R-:W4:Y:S01]  /*128820*/  LDL R36, [R1+0x1f6c] ;  /* 0x001f6c0001247983 */ /* 0x000f220000100800 */
[----:B-1----:R-:W-:-:S03]  /*128830*/  IADD3 R8, P0, PT, R6, R38, RZ ;  /* 0x0000002606087210 */ /* 0x002fc60007f1e0ff */
[----:B------:R-:W4:Y:S02]  /*128840*/  LDL R6, [R1+0x2c] ;  /* 0x00002c0001067983 */ /* 0x000f240000100800 */
[----:B------:R-:W-:Y:S02]  /*128850*/  IMAD.X R9, R7, 0x1, R39, P0 ;  /* 0x0000000107097824 */ /* 0x000fe400000e0627 */
[----:B------:R-:W4:Y:S04]  /*128860*/  LDL R7, [R1+0x30] ;  /* 0x0000300001077983 */ /* 0x000f280000100800 */
[----:B------:R1:W-:Y:S04]  /*128870*/  STL.64 [R1+0x4ab8], R8 ;  /* 0x004ab80801007387 */ /* 0x0003e80000100a00 */
[----:B------:R-:W4:Y:S01]  /*128880*/  LDL R14, [R1+0x1f68] ;  /* 0x001f6800010e7983 */ /* 0x000f220000100800 */
[----:B-1----:R-:W-:-:S05]  /*128890*/  IADD3 R8, P0, PT, R37, R38, RZ ;  /* 0x0000002625087210 */ /* 0x002fca0007f1e0ff */
[----:B------:R-:W-:Y:S02]  /*1288a0*/  IMAD.X R9, R2, 0x1, R39, P0 ;  /* 0x0000000102097824 */ /* 0x000fe400000e0627 */
[----:B------:R-:W4:Y:S04]  /*1288b0*/  LDL R2, [R1+0x34] ;  /* 0x0000340001027983 */ /* 0x000f280000100800 */
[----:B------:R1:W-:Y:S04]  /*1288c0*/  STL.64 [R1+0x4aa0], R8 ;  /* 0x004aa00801007387 */ /* 0x0003e80000100a00 */
[----:B------:R-:W4:Y:S04]  /*1288d0*/  LDL R12, [R1+0x1f64] ;  /* 0x001f6400010c7983 */ /* 0x000f280000100800 */
[----:B------:R-:W4:Y:S01]  /*1288e0*/  LDL R13, [R1+0x3c] ;  /* 0x00003c00010d7983 */ /* 0x000f220000100800 */
[----:B-1----:R-:W-:-:S03]  /*1288f0*/  IADD3 R8, P0, PT, R3, R38, RZ ;  /* 0x0000002603087210 */ /* 0x002fc60007f1e0ff */
[----:B------:R-:W4:Y:S02]  /*128900*/  LDL R3, [R1+0x38] ;  /* 0x0000380001037983 */ /* 0x000f240000100800 */
[----:B------:R-:W-:Y:S02]  /*128910*/  IMAD.X R9, R4, 0x1, R39, P0 ;  /* 0x0000000104097824 */ /* 0x000fe400000e0627 */
[----:B------:R-:W4:Y:S04]  /*128920*/  LDL R4, [R1+0x1f60] ;  /* 0x001f600001047983 */ /* 0x000f280000100800 */
[----:B------:R1:W-:Y:S04]  /*128930*/  STL.64 [R1+0x4a80], R8 ;  /* 0x004a800801007387 */ /* 0x0003e80000100a00 */
[----:B------:R-:W4:Y:S04]  /*128940*/  LDL R15, [R1+0x1f5c] ;  /* 0x001f5c00010f7983 */ /* 0x000f280000100800 */
[----:B------:R-:W4:Y:S04]  /*128950*/  LDL R10, [R1+0x40] ;  /* 0x00004000010a7983 */ /* 0x000f280000100800 */
[----:B-1----:R-:W4:Y:S04]  /*128960*/  LDL R8, [R1+0x1f58] ;  /* 0x001f580001087983 */ /* 0x002f280000100800 */
[----:B------:R-:W4:Y:S01]  /*128970*/  LDL R9, [R1+0x44] ;  /* 0x0000440001097983 */ /* 0x000f220000100800 */
[----:B------:R-:W-:-:S03]  /*128980*/  IADD3 R18, P0, PT, R5, R38, RZ ;  /* 0x0000002605127210 */ /* 0x000fc60007f1e0ff */
[----:B------:R-:W4:Y:S04]  /*128990*/  LDL R5, [R1+0x1f54] ;  /* 0x001f540001057983 */ /* 0x000f280000100800 */
[----:B------:R-:W4:Y:S04]  /*1289a0*/  LDL R34, [R1+0x48] ;  /* 0x0000480001227983 */ /* 0x000f280000100800 */
[----:B------:R-:W4:Y:S01]  /*1289b0*/  LDL R37, [R1+0x1f50] ;  /* 0x001f500001257983 */ /* 0x000f220000100800 */
[----:B--2---:R-:W-:-:S03]  /*1289c0*/  IMAD.X R19, R40, 0x1, R39, P0 ;  /* 0x0000000128137824 */ /* 0x004fc600000e0627 */
[----:B------:R-:W2:Y:S01]  /*1289d0*/  LDL R40, [R1+0x4c] ;  /* 0x00004c0001287983 */ /* 0x000ea20000100800 */
[----:B---3--:R-:W-:-:S03]  /*1289e0*/  IADD3 R16, P0, PT, R17, R38, RZ ;  /* 0x0000002611107210 */ /* 0x008fc60007f1e0ff */
[----:B------:R-:W-:Y:S02]  /*1289f0*/  STL.64 [R1+0x4a60], R18 ;  /* 0x004a601201007387 */ /* 0x000fe40000100a00 */
[----:B------:R-:W-:-:S05]  /*128a00*/  IMAD.X R17, R11, 0x1, R39, P0 ;  /* 0x000000010b117824 */ /* 0x000fca00000e0627 */
[----:B------:R4:W-:Y:S04]  /*128a10*/  STL.64 [R1+0x4a48], R16 ;  /* 0x004a481001007387 */ /* 0x0009e80000100a00 */
[----:B------:R-:W3:Y:S01]  /*128a20*/  LDL R11, [R1+0x1f4c] ;  /* 0x001f4c00010b7983 */ /* 0x000ee20000100800 */
[----:B----4-:R-:W-:-:S03]  /*128a30*/  IADD3 R16, P0, PT, R35, R38, RZ ;  /* 0x0000002623107210 */ /* 0x010fc60007f1e0ff */
[----:B------:R-:W4:Y:S02]  /*128a40*/  LDL R35, [R1+0x50] ;  /* 0x0000500001237983 */ /* 0x000f240000100800 */
[----:B------:R-:W-:Y:S02]  /*128a50*/  IMAD.X R17, R41, 0x1, R39, P0 ;  /* 0x0000000129117824 */ /* 0x000fe400000e0627 */
[----:B------:R-:W4:Y:S04]  /*128a60*/  LDL R41, [R1+0x1f48] ;  /* 0x001f480001297983 */ /* 0x000f280000100800 */
[----:B------:R1:W-:Y:S02]  /*128a70*/  STL.64 [R1+0x4a28], R16 ;  /* 0x004a281001007387 */ /* 0x0003e40000100a00 */
[----:B-1----:R-:W-:-:S02]  /*128a80*/  IADD3 R16, P0, PT, R6, R38, RZ ;  /* 0x0000002606107210 */ /* 0x002fc40007f1e0ff */
[----:B------:R-:W4:Y:S03]  /*128a90*/  LDL R6, [R1+0x54] ;  /* 0x0000540001067983 */ /* 0x000f260000100800 */
[----:B------:R-:W-:-:S05]  /*128aa0*/  IMAD.X R17, R36, 0x1, R39, P0 ;  /* 0x0000000124117824 */ /* 0x000fca00000e0627 */
[----:B------:R1:W-:Y:S04]  /*128ab0*/  STL.64 [R1+0x4a08], R16 ;  /* 0x004a081001007387 */ /* 0x0003e80000100a00 */
[----:B------:R-:W4:Y:S01]  /*128ac0*/  LDL R36, [R1+0x1f44] ;  /* 0x001f440001247983 */ /* 0x000f220000100800 */
[----:B-1----:R-:W-:-:S03]  /*128ad0*/  IADD3 R16, P0, PT, R7, R38, RZ ;  /* 0x0000002607107210 */ /* 0x002fc60007f1e0ff */
[----:B------:R-:W4:Y:S02]  /*128ae0*/  LDL R7, [R1+0x58] ;  /* 0x0000580001077983 */ /* 0x000f240000100800 */
[----:B------:R-:W-:-:S05]  /*128af0*/  IMAD.X R17, R14, 0x1, R39, P0 ;  /* 0x000000010e117824 */ /* 0x000fca00000e0627 */
[----:B------:R1:W-:Y:S02]  /*128b00*/  STL.64 [R1+0x49f0], R16 ;  /* 0x0049f01001007387 */ /* 0x0003e40000100a00 */
[----:B-1----:R-:W-:Y:S02]  /*128b10*/  IADD3 R16, P0, PT, R2, R38, RZ ;  /* 0x0000002602107210 */ /* 0x002fe40007f1e0ff */
[----:B------:R-:W4:Y:S03]  /*128b20*/  LDL R2, [R1+0x1f40] ;  /* 0x001f400001027983 */ /* 0x000f260000100800 */
[----:B------:R-:W-:-:S05]  /*128b30*/  IMAD.X R17, R12, 0x1, R39, P0 ;  /* 0x000000010c117824 */ /* 0x000fca00000e0627 */
[----:B------:R1:W-:Y:S02]  /*128b40*/  STL.64 [R1+0x49d0], R16 ;  /* 0x0049d01001007387 */ /* 0x0003e40000100a00 */
[-C--:B-1----:R-:W-:Y:S02]  /*128b50*/  IADD3 R16, P0, PT, R3, R38.reuse, RZ ;  /* 0x0000002603107210 */ /* 0x082fe40007f1e0ff */
[----:B------:R-:W4:Y:S03]  /*128b60*/  LDL R3, [R1+0x5c] ;  /* 0x00005c0001037983 */ /* 0x000f260000100800 */
[----:B------:R-:W-:Y:S02]  /*128b70*/  IMAD.X R17, R4, 0x1, R39, P0 ;  /* 0x0000000104117824 */ /* 0x000fe400000e0627 */
[----:B------:R-:W4:Y:S01]  /*128b80*/  LDL R4, [R1+0x1f3c] ;  /* 0x001f3c0001047983 */ /* 0x000f220000100800 */
[----:B------:R-:W-:-:S05]  /*128b90*/  IADD3 R12, P0, PT, R13, R38, RZ ;  /* 0x000000260d0c7210 */ /* 0x000fca0007f1e0ff */
[----:B------:R-:W-:Y:S01]  /*128ba0*/  IMAD.X R13, R15, 0x1, R39, P0 ;  /* 0x000000010f0d7824 */ /* 0x000fe200000e0627 */
[----:B------:R-:W-:Y:S04]  /*128bb0*/  STL.64 [R1+0x49b0], R16 ;  /* 0x0049b01001007387 */ /* 0x000fe80000100a00 */
[----:B------:R1:W-:Y:S02]  /*128bc0*/  STL.64 [R1+0x4990], R12 ;  /* 0x0049900c01007387 */ /* 0x0003e40000100a00 */
[----:B-1----:R-:W-:-:S05]  /*128bd0*/  IADD3 R12, P0, PT, R10, R38, RZ ;  /* 0x000000260a0c7210 */ /* 0x002fca0007f1e0ff */
[----:B------:R-:W-:Y:S01]  /*128be0*/  IMAD.X R13, R8, 0x1, R39, P0 ;  /* 0x00000001080d7824 */ /* 0x000fe200000e0627 */
[----:B------:R-:W-:-:S05]  /*128bf0*/  IADD3 R8, P0, PT, R9, R38, RZ ;  /* 0x0000002609087210 */ /* 0x000fca0007f1e0ff */
[----:B------:R-:W-:Y:S02]  /*128c00*/  IMAD.X R9, R5, 0x1, R39, P0 ;  /* 0x0000000105097824 */ /* 0x000fe400000e0627 */
[----:B------:R-:W4:Y:S04]  /*128c10*/  LDL R5, [R1+0x60] ;  /* 0x0000600001057983 */ /* 0x000f280000100800 */
[----:B------:R-:W-:Y:S04]  /*128c20*/  STL.64 [R1+0x4978], R12 ;  /* 0x0049780c01007387 */ /* 0x000fe80000100a00 */
[----:B------:R1:W-:Y:S02]  /*128c30*/  STL.64 [R1+0x4950], R8 ;  /* 0x0049500801007387 */ /* 0x0003e40000100a00 */
[----:B-1----:R-:W-:-:S05]  /*128c40*/  IADD3 R8, P0, PT, R34, R38, RZ ;  /* 0x0000002622087210 */ /* 0x002fca0007f1e0ff */
[----:B------:R-:W-:-:S05]  /*128c50*/  IMAD.X R9, R37, 0x1, R39, P0 ;  /* 0x0000000125097824 */ /* 0x000fca00000e0627 */
[----:B------:R2:W-:Y:S04]  /*128c60*/  STL.64 [R1+0x4920], R8 ;  /* 0x0049200801007387 */ /* 0x0005e80000100a00 */
[----:B------:R-:W4:Y:S04]  /*128c70*/  LDL R19, [R1+0x1f38] ;  /* 0x001f380001137983 */ /* 0x000f280000100800 */
[----:B------:R-:W4:Y:S04]  /*128c80*/  LDL R34, [R1+0x64] ;  /* 0x0000640001227983 */ /* 0x000f280000100800 */
[----:B------:R-:W4:Y:S01]  /*128c90*/  LDL R37, [R1+0x1f34] ;  /* 0x001f340001257983 */ /* 0x000f220000100800 */
[----:B--2---:R-:W-:-:S03]  /*128ca0*/  IADD3 R8, P0, PT, R40, R38, RZ ;  /* 0x0000002628087210 */ /* 0x004fc60007f1e0ff */
[----:B------:R-:W2:Y:S02]  /*128cb0*/  LDL R40, [R1+0x68] ;  /* 0x0000680001287983 */ /* 0x000ea40000100800 */
[----:B---3--:R-:W-:-:S05]  /*128cc0*/  IMAD.X R9, R11, 0x1, R39, P0 ;  /* 0x000000010b097824 */ /* 0x008fca00000e0627 */
[----:B------:R4:W-:Y:S02]  /*128cd0*/  STL.64 [R1+0x48e0], R8 ;  /* 0x0048e00801007387 */ /* 0x0009e40000100a00 */
[----:B----4-:R-:W-:-:S05]  /*128ce0*/  IADD3 R8, P0, PT, R35, R38, RZ ;  /* 0x0000002623087210 */ /* 0x010fca0007f1e0ff */
[----:B------:R-:W-:Y:S02]  /*128cf0*/  IMAD.X R9, R41, 0x1, R39, P0 ;  /* 0x0000000129097824 */ /* 0x000fe400000e0627 */
[----:B------:R-:W3:Y:S04]  /*128d00*/  LDL R41, [R1+0x1f30] ;  /* 0x001f300001297983 */ /* 0x000ee80000100800 */
[----:B------:R1:W-:Y:S04]  /*128d10*/  STL.64 [R1+0x48b8], R8 ;  /* 0x0048b80801007387 */ /* 0x0003e80000100a00 */
[----:B------:R-:W4:Y:S01]  /*128d20*/  LDL R35, [R1+0x6c] ;  /* 0x00006c0001237983 */ /* 0x000f220000100800 */
[----:B-1----:R-:W-:-:S03]  /*128d30*/  IADD3 R8, P0, PT, R6, R38, RZ ;  /* 0x0000002606087210 */ /* 0x002fc60007f1e0ff */
[----:B------:R-:W4:Y:S02]  /*128d40*/  LDL R6, [R1+0x1f2c] ;  /* 0x001f2c0001067983 */ /* 0x000f240000100800 */
[----:B------:R-:W-:-:S05]  /*128d50*/  IMAD.X R9, R36, 0x1, R39, P0 ;  /* 0x0000000124097824 */ /* 0x000fca00000e0627 */
        /* <DEDUP_REMOVED lines=9> */
[----:B------:R-:W4:Y:S01]  /*128df0*/  LDL R13, [R1+0x7c] ;  /* 0x00007c00010d7983 */ /* 0x000f220000100800 */
[----:B-1----:R-:W-:-:S03]  /*128e00*/  IADD3 R8, P0, PT, R3, R38, RZ ;  /* 0x0000002603087210 */ /* 0x002fc60007f1e0ff */
[----:B------:R-:W4:Y:S02]  /*128e10*/  LDL R3, [R1+0x78] ;  /* 0x0000780001037983 */ /* 0x000f240000100800 */
[----:B------:R-:W-:-:S05]  /*128e20*/  IMAD.X R9, R4, 0x1, R39, P0 ;  /* 0x0000000104097824 */ /* 0x000fca00000e0627 */
[----:B------:R1:W-:Y:S04]  /*128e30*/  STL.64 [R1+0x4818], R8 ;  /* 0x0048180801007387 */ /* 0x0003e80000100a00 */
[----:B------:R-:W4:Y:S04]  /*128e40*/  LDL R10, [R1+0x1f18] ;  /* 0x001f1800010a7983 */ /* 0x000f280000100800 */
[----:B------:R-:W4:Y:S04]  /*128e50*/  LDL R4, [R1+0x84] ;  /* 0x0000840001047983 */ /* 0x000f280000100800 */
[----:B-1----:R-:W4:Y:S04]  /*128e60*/  LDL R8, [R1+0x1f1c] ;  /* 0x001f1c0001087983 */ /* 0x002f280000100800 */
[----:B------:R-:W4:Y:S04]  /*128e70*/  LDL R9, [R1+0x80] ;  /* 0x0000800001097983 */ /* 0x000f280000100800 */
[----:B------:R-:W4:Y:S04]  /*128e80*/  LDL R11, [R1+0x1f14] ;  /* 0x001f1400010b7983 */ /* 0x000f280000100800 */
[----:B------:R-:W4:Y:S01]  /*128e90*/  LDL R36, [R1+0x88] ;  /* 0x0000880001247983 */ /* 0x000f220000100800 */
[----:B------:R-:W-:-:S03]  /*128ea0*/  IADD3 R16, P0, PT, R5, R38, RZ ;  /* 0x0000002605107210 */ /* 0x000fc60007f1e0ff */
[----:B------:R-:W4:Y:S02]  /*128eb0*/  LDL R5, [R1+0x1f10] ;  /* 0x001f100001057983 */ /* 0x000f240000100800 */
[----:B------:R-:W-:-:S05]  /*128ec0*/  IMAD.X R17, R19, 0x1, R39, P0 ;  /* 0x0000000113117824 */ /* 0x000fca00000e0627 */
[----:B------:R1:W-:Y:S02]  /*128ed0*/  STL.64 [R1+0x47f0], R16 ;  /* 0x0047f01001007387 */ /* 0x0003e40000100a00 */
[----:B-1----:R-:W-:-:S05]  /*128ee0*/  IADD3 R16, P0, PT, R34, R38, RZ ;  /* 0x0000002622107210 */ /* 0x002fca0007f1e0ff */
[----:B------:R-:W-:-:S05]  /*128ef0*/  IMAD.X R17, R37, 0x1, R39, P0 ;  /* 0x0000000125117824 */ /* 0x000fca00000e0627 */
[----:B------:R2:W-:Y:S04]  /*128f00*/  STL.64 [R1+0x47b0], R16 ;  /* 0x0047b01001007387 */ /* 0x0005e80000100a00 */
[----:B------:R-:W4:Y:S04]  /*128f10*/  LDL R34, [R1+0x8c] ;  /* 0x00008c0001227983 */ /* 0x000f280000100800 */
[----:B------:R-:W4:Y:S01]  /*128f20*/  LDL R37, [R1+0x1f0c] ;  /* 0x001f0c0001257983 */ /* 0x000f220000100800 */
[----:B--2---:R-:W-:-:S03]  /*128f30*/  IADD3 R16, P0, PT, R40, R38, RZ ;  /* 0x0000002628107210 */ /* 0x004fc60007f1e0ff */
[----:B------:R-:W2:Y:S02]  /*128f40*/  LDL R40, [R1+0x90] ;  /* 0x0000900001287983 */ /* 0x000ea40000100800 */
[----:B---3--:R-:W-:Y:S02]  /*128f50*/  IMAD.X R17, R41, 0x1, R39, P0 ;  /* 0x0000000129117824 */ /* 0x008fe400000e0627 */
[----:B------:R-:W3:Y:S04]  /*128f60*/  LDL R41, [R1+0x1f08] ;  /* 0x001f080001297983 */ /* 0x000ee80000100800 */
[----:B------:R4:W-:Y:S02]  /*128f70*/  STL.64 [R1+0x4780], R16 ;  /* 0x0047801001007387 */ /* 0x0009e40000100a00 */
[----:B----4-:R-:W-:-:S02]  /*128f80*/  IADD3 R16, P0, PT, R35, R38, RZ ;  /* 0x0000002623107210 */ /* 0x010fc40007f1e0ff */
[----:B------:R-:W4:Y:S03]  /*128f90*/  LDL R35, [R1+0x94] ;  /* 0x0000940001237983 */ /* 0x000f260000100800 */
[----:B------:R-:W-:Y:S02]  /*128fa0*/  IMAD.X R17, R6, 0x1, R39, P0 ;  /* 0x0000000106117824 */ /* 0x000fe400000e0627 */
[----:B------:R-:W4:Y:S04]  /*128fb0*/  LDL R6, [R1+0x1f04] ;  /* 0x001f040001067983 */ /* 0x000f280000100800 */
[----:B------:R1:W-:Y:S02]  /*128fc0*/  STL.64 [R1+0x4758], R16 ;  /* 0x0047581001007387 */ /* 0x0003e40000100a00 */
[----:B-1----:R-:W-:-:S05]  /*128fd0*/  IADD3 R16, P0, PT, R14, R38, RZ ;  /* 0x000000260e107210 */ /* 0x002fca0007f1e0ff */
[----:B------:R-:W-:Y:S02]  /*128fe0*/  IMAD.X R17, R7, 0x1, R39, P0 ;  /* 0x0000000107117824 */ /* 0x000fe400000e0627 */
[----:B------:R-:W4:Y:S01]  /*128ff0*/  LDL R7, [R1+0x98] ;  /* 0x0000980001077983 */ /* 0x000f220000100800 */
[----:B------:R-:W-:-:S03]  /*129000*/  IADD3 R14, P0, PT, R15, R38, RZ ;  /* 0x000000260f0e7210 */ /* 0x000fc60007f1e0ff */
[----:B------:R-:W-:Y:S02]  /*129010*/  STL.64 [R1+0x4718], R16 ;  /* 0x0047181001007387 */ /* 0x000fe40000100a00 */
[----:B------:R-:W-:Y:S02]  /*129020*/  IMAD.X R15, R2, 0x1, R39, P0 ;  /* 0x00000001020f7824 */ /* 0x000fe400000e0627 */
[----:B------:R-:W4:Y:S04]  /*129030*/  LDL R2, [R1+0x1f00] ;  /* 0x001f000001027983 */ /* 0x000f280000100800 */
[----:B------:R1:W-:Y:S02]  /*129040*/  STL.64 [R1+0x46e8], R14 ;  /* 0x0046e80e01007387 */ /* 0x0003e40000100a00 */
[----:B-1----:R-:W-:-:S02]  /*129050*/  IADD3 R14, P0, PT, R3, R38, RZ ;  /* 0x00000026030e7210 */ /* 0x002fc40007f1e0ff */
[----:B------:R-:W4:Y:S03]  /*129060*/  LDL R3, [R1+0x9c] ;  /* 0x00009c0001037983 */ /* 0x000f260000100800 */
[----:B------:R-:W-:Y:S01]  /*129070*/  IMAD.X R15, R12, 0x1, R39, P0 ;  /* 0x000000010c0f7824 */ /* 0x000fe200000e0627 */
[----:B------:R-:W-:-:S04]  /*129080*/  IADD3 R12, P0, PT, R13, R38, RZ ;  /* 0x000000260d0c7210 */ /* 0x000fc80007f1e0ff */
[----:B------:R-:W-:Y:S01]  /*129090*/  STL.64 [R1+0x46c0], R14 ;  /* 0x0046c00e01007387 */ /* 0x000fe20000100a00 */
[----:B------:R-:W-:Y:S01]  /*1290a0*/  IMAD.X R13, R8, 0x1, R39, P0 ;  /* 0x00000001080d7824 */ /* 0x000fe200000e0627 */
[----:B------:R-:W-:-:S05]  /*1290b0*/  IADD3 R8, P0, PT, R9, R38, RZ ;  /* 0x0000002609087210 */ /* 0x000fca0007f1e0ff */
[----:B------:R-:W-:-:S05]  /*1290c0*/  IMAD.X R9, R10, 0x1, R39, P0 ;  /* 0x000000010a097824 */ /* 0x000fca00000e0627 */
[----:B------:R1:W-:Y:S04]  /*1290d0*/  STL.64 [R1+0x4680], R8 ;  /* 0x0046800801007387 */ /* 0x0003e80000100a00 */
[----:B------:R-:W-:Y:S01]  /*1290e0*/  STL.64 [R1+0x46a0], R12 ;  /* 0x0046a00c01007387 */ /* 0x000fe20000100a00 */
        /* <DEDUP_REMOVED lines=15> */
[----:B--2---:R-:W-:-:S03]  /*1291e0*/  IADD3 R8, P0, PT, R40, R38, RZ ;  /* 0x0000002628087210 */ /* 0x004fc60007f1e0ff */
[----:B------:R-:W2:Y:S02]  /*1291f0*/  LDL R40, [R1+0xa8] ;  /* 0x0000a80001287983 */ /* 0x000ea40000100800 */
[----:B---3--:R-:W-:Y:S02]  /*129200*/  IMAD.X R9, R41, 0x1, R39, P0 ;  /* 0x0000000129097824 */ /* 0x008fe400000e0627 */
[----:B------:R-:W3:Y:S04]  /*129210*/  LDL R41, [R1+0xac] ;  /* 0x0000ac0001297983 */ /* 0x000ee80000100800 */
[----:B------:R4:W-:Y:S04]  /*129220*/  STL.64 [R1+0x4608], R8 ;  /* 0x0046080801007387 */ /* 0x0009e80000100a00 */
[----:B------:R-:W3:Y:S01]  /*129230*/  LDL R14, [R1+0x1eec] ;  /* 0x001eec00010e7983 */ /* 0x000ee20000100800 */
[----:B----4-:R-:W-:-:S05]  /*129240*/  IADD3 R8, P0, PT, R35, R38, RZ ;  /* 0x0000002623087210 */ /* 0x010fca0007f1e0ff */
        /* <DEDUP_REMOVED lines=18> */
[----:B------:R-:W-:-:S03]  /*129370*/  IMAD.X R19, R4, 0x1, R39, P0 ;  /* 0x0000000104137824 */ /* 0x000fc600000e0627 */
[----:B------:R-:W4:Y:S01]  /*129380*/  LDL R4, [R1+0xc8] ;  /* 0x0000c80001047983 */ /* 0x000f220000100800 */
[----:B------:R-:W-:-:S03]  /*129390*/  IADD3 R16, P0, PT, R17, R38, RZ ;  /* 0x0000002611107210 */ /* 0x000fc60007f1e0ff */
[----:B------:R-:W-:Y:S02]  /*1293a0*/  STL.64 [R1+0x45b0], R18 ;  /* 0x0045b01201007387 */ /* 0x000fe40000100a00 */
[----:B------:R-:W-:-:S05]  /*1293b0*/  IMAD.X R17, R11, 0x1, R39, P0 ;  /* 0x000000010b117824 */ /* 0x000fca00000e0627 */
[----:B------:R1:W-:Y:S04]  /*1293c0*/  STL.64 [R1+0x4598], R16 ;  /* 0x0045981001007387 */ /* 0x0003e80000100a00 */
[----:B------:R-:W4:Y:S01]  /*1293d0*/  LDL R11, [R1+0x1ed0] ;  /* 0x001ed000010b7983 */ /* 0x000f220000100800 */
[----:B-1----:R-:W-:-:S03]  /*1293e0*/  IADD3 R16, P0, PT, R36, R38, RZ ;  /* 0x0000002624107210 */ /* 0x002fc60007f1e0ff */
[----:B------:R-:W4:Y:S02]  /*1293f0*/  LDL R36, [R1+0xcc] ;  /* 0x0000cc0001247983 */ /* 0x000f240000100800 */
[----:B------:R-:W-:Y:S02]  /*129400*/  IMAD.X R17, R5, 0x1, R39, P0 ;  /* 0x0000000105117824 */ /* 0x000fe400000e0627 */
[----:B------:R-:W4:Y:S04]  /*129410*/  LDL R5, [R1+0x1ecc] ;  /* 0x001ecc0001057983 */ /* 0x000f280000100800 */
[----:B------:R2:W-:Y:S02]  /*129420*/  STL.64 [R1+0x4578], R16 ;  /* 0x0045781001007387 */ /* 0x0005e40000100a00 */
[----:B--2---:R-:W-:-:S02]  /*129430*/  IADD3 R16, P0, PT, R40, R38, RZ ;  /* 0x0000002628107210 */ /* 0x004fc40007f1e0ff */
[----:B------:R-:W2:Y:S03]  /*129440*/  LDL R40, [R1+0xd0] ;  /* 0x0000d00001287983 */ /* 0x000ea60000100800 */
[----:B------:R-:W-:-:S05]  /*129450*/  IMAD.X R17, R37, 0x1, R39, P0 ;  /* 0x0000000125117824 */ /* 0x000fca00000e0627 */
[----:B------:R3:W-:Y:S04]  /*129460*/  STL.64 [R1+0x4558], R16 ;  /* 0x0045581001007387 */ /* 0x0007e80000100a00 */
[----:B------:R-:W2:Y:S01]  /*129470*/  LDL R37, [R1+0x1ec8] ;  /* 0x001ec80001257983 */ /* 0x000ea20000100800 */
[----:B---3--:R-:W-:-:S03]  /*129480*/  IADD3 R16, P0, PT, R41, R38, RZ ;  /* 0x0000002629107210 */ /* 0x008fc60007f1e0ff */
[----:B------:R-:W3:Y:S02]  /*129490*/  LDL R41, [R1+0xd4] ;  /* 0x0000d40001297983 */ /* 0x000ee40000100800 */
[----:B------:R-:W-:-:S05]  /*1294a0*/  IMAD.X R17, R14, 0x1, R39, P0 ;  /* 0x000000010e117824 */ /* 0x000fca00000e0627 */
[----:B------:R4:W-:Y:S02]  /*1294b0*/  STL.64 [R1+0x4540], R16 ;  /* 0x0045401001007387 */ /* 0x0009e40000100a00 */
[----:B----4-:R-:W-:Y:S02]  /*1294c0*/  IADD3 R16, P0, PT, R6, R38, RZ ;  /* 0x0000002606107210 */ /* 0x010fe40007f1e0ff */
[----:B------:R-:W4:Y:S03]  /*1294d0*/  LDL R6, [R1+0x1ec4] ;  /* 0x001ec40001067983 */ /* 0x000f260000100800 */
[----:B------:R-:W-:-:S05]  /*1294e0*/  IMAD.X R17, R12, 0x1, R39, P0 ;  /* 0x000000010c117824 */ /* 0x000fca00000e0627 */
[----:B------:R1:W-:Y:S02]  /*1294f0*/  STL.64 [R1+0x4520], R16 ;  /* 0x0045201001007387 */ /* 0x0003e40000100a00 */
[-C--:B-1----:R-:W-:Y:S02]  /*129500*/  IADD3 R16, P0, PT, R7, R38.reuse, RZ ;  /* 0x0000002607107210 */ /* 0x082fe40007f1e0ff */
[----:B------:R-:W4:Y:S03]  /*129510*/  LDL R7, [R1+0xd8] ;  /* 0x0000d80001077983 */ /* 0x000f260000100800 */
[--C-:B------:R-:W-:Y:S01]  /*129520*/  IMAD.X R17, R2, 0x1, R39.reuse, P0 ;  /* 0x0000000102117824 */ /* 0x100fe200000e0627 */
[-C--:B------:R-:W-:Y:S01]  /*129530*/  IADD3 R12, P0, PT, R13, R38.reuse, RZ ;  /* 0x000000260d0c7210 */ /* 0x080fe20007f1e0ff */
[----:B------:R-:W4:Y:S04]  /*129540*/  LDL R2, [R1+0x1ec0] ;  /* 0x001ec00001027983 */ /* 0x000f280000100800 */
        /* <DEDUP_REMOVED lines=16> */
[----:B-1----:R-:W-:-:S03]  /*129650*/  IADD3 R8, P0, PT, R4, R38, RZ ;  /* 0x0000002604087210 */ /* 0x002fc60007f1e0ff */
[----:B------:R-:W4:Y:S02]  /*129660*/  LDL R4, [R1+0xe4] ;  /* 0x0000e40001047983 */ /* 0x000f240000100800 */
[----:B------:R-:W-:-:S05]  /*129670*/  IMAD.X R9, R11, 0x1, R39, P0 ;  /* 0x000000010b097824 */ /* 0x000fca00000e0627 */
[----:B------:R1:W-:Y:S02]  /*129680*/  STL.64 [R1+0x4470], R8 ;  /* 0x0044700801007387 */ /* 0x0003e40000100a00 */
[----:B-1----:R-:W-:-:S05]  /*129690*/  IADD3 R8, P0, PT, R36, R38, RZ ;  /* 0x0000002624087210 */ /* 0x002fca0007f1e0ff */
[----:B------:R-:W-:Y:S02]  /*1296a0*/  IMAD.X R9, R5, 0x1, R39, P0 ;  /* 0x0000000105097824 */ /* 0x000fe400000e0627 */
[----:B------:R-:W4:Y:S04]  /*1296b0*/  LDL R5, [R1+0x1eb4] ;  /* 0x001eb40001057983 */ /* 0x000f280000100800 */
[----:B------:R2:W-:Y:S04]  /*1296c0*/  STL.64 [R1+0x4458], R8 ;  /* 0x0044580801007387 */ /* 0x0005e80000100a00 */
[----:B------:R-:W4:Y:S01]  /*1296d0*/  LDL R36, [R1+0xe8] ;  /* 0x0000e80001247983 */ /* 0x000f220000100800 */
[----:B--2---:R-:W-:-:S03]  /*1296e0*/  IADD3 R8, P0, PT, R40, R38, RZ ;  /* 0x0000002628087210 */ /* 0x004fc60007f1e0ff */
[----:B------:R-:W2:Y:S02]  /*1296f0*/  LDL R40, [R1+0x1eb0] ;  /* 0x001eb00001287983 */ /* 0x000ea40000100800 */
[----:B------:R-:W-:-:S05]  /*129700*/  IMAD.X R9, R37, 0x1, R39, P0 ;  /* 0x0000000125097824 */ /* 0x000fca00000e0627 */
[----:B------:R3:W-:Y:S04]  /*129710*/  STL.64 [R1+0x4438], R8 ;  /* 0x0044380801007387 */ /* 0x0007e80000100a00 */
[----:B------:R-:W2:Y:S04]  /*129720*/  LDL R14, [R1+0xec] ;  /* 0x0000ec00010e7983 */ /* 0x000ea80000100800 */
[----:B------:R-:W2:Y:S01]  /*129730*/  LDL R15, [R1+0xf0] ;  /* 0x0000f000010f7983 */ /* 0x000ea20000100800 */
[----:B---3--:R-:W-:-:S03]  /*129740*/  IADD3 R8, P0, PT, R41, R38, RZ ;  /* 0x0000002629087210 */ /* 0x008fc60007f1e0ff */
[----:B------:R-:W3:Y:S02]  /*129750*/  LDL R41, [R1+0x1eac] ;  /* 0x001eac0001297983 */ /* 0x000ee40000100800 */
[----:B----4-:R-:W-:Y:S02]  /*129760*/  IMAD.X R9, R6, 0x1, R39, P0 ;  /* 0x0000000106097824 */ /* 0x010fe400000e0627 */
        /* <DEDUP_REMOVED lines=27> */
[----:B------:R1:W-:Y:S02]  /*129920*/  STL.64 [R1+0x43a0], R16 ;  /* 0x0043a01001007387 */ /* 0x0003e40000100a00 */
[----:B-1----:R-:W-:-:S02]  /*129930*/  IADD3 R16, P0, PT, R36, R38, RZ ;  /* 0x0000002624107210 */ /* 0x002fc40007f1e0ff */
[----:B------:R-:W4:Y:S03]  /*129940*/  LDL R36, [R1+0x110] ;  /* 0x0001100001247983 */ /* 0x000f260000100800 */
[----:B--2---:R-:W-:Y:S02]  /*129950*/  IMAD.X R17, R40, 0x1, R39, P0 ;  /* 0x0000000128117824 */ /* 0x004fe400000e0627 */
[----:B------:R-:W2:Y:S04]  /*129960*/  LDL R40, [R1+0x1e88] ;  /* 0x001e880001287983 */ /* 0x000ea80000100800 */
[----:B------:R1:W-:Y:S02]  /*129970*/  STL.64 [R1+0x4388], R16 ;  /* 0x0043881001007387 */ /* 0x0003e40000100a00 */
[----:B-1----:R-:W-:-:S05]  /*129980*/  IADD3 R16, P0, PT, R14, R38, RZ ;  /* 0x000000260e107210 */ /* 0x002fca0007f1e0ff */
[--C-:B---3--:R-:W-:Y:S01]  /*129990*/  IMAD.X R17, R41, 0x1, R39.reuse, P0 ;  /* 0x0000000129117824 */ /* 0x108fe200000e0627 */
[----:B------:R-:W-:Y:S01]  /*1299a0*/  IADD3 R14, P0, PT, R15, R38, RZ ;  /* 0x000000260f0e7210 */ /* 0x000fe20007f1e0ff */
[----:B------:R-:W3:Y:S04]  /*1299b0*/  LDL R41, [R1+0x114] ;  /* 0x0001140001297983 */ /* 0x000ee80000100800 */
[----:B------:R-:W-:Y:S01]  /*1299c0*/  STL.64 [R1+0x4368], R16 ;  /* 0x0043681001007387 */ /* 0x000fe20000100a00 */
[----:B----4-:R-:W-:-:S03]  /*1299d0*/  IMAD.X R15, R6, 0x1, R39, P0 ;  /* 0x00000001060f7824 */ /* 0x010fc600000e0627 */
[----:B------:R-:W4:Y:S04]  /*1299e0*/  LDL R6, [R1+0x1e84] ;  /* 0x001e840001067983 */ /* 0x000f280000100800 */
[----:B------:R1:W-:Y:S02]  /*1299f0*/  STL.64 [R1+0x4348], R14 ;  /* 0x0043480e01007387 */ /* 0x0003e40000100a00 */
[-C--:B-1----:R-:W-:Y:S02]  /*129a00*/  IADD3 R14, P0, PT, R7, R38.reuse, RZ ;  /* 0x00000026070e7210 */ /* 0x082fe40007f1e0ff */
        /* <DEDUP_REMOVED lines=31> */
[----:B--2---:R-:W-:Y:S02]  /*129c00*/  IMAD.X R9, R40, 0x1, R39, P0 ;  /* 0x0000000128097824 */ /* 0x004fe400000e0627 */
[----:B------:R-:W2:Y:S04]  /*129c10*/  LDL R40, [R1+0x14c] ;  /* 0x00014c0001287983 */ /* 0x000ea80000100800 */
        /* <DEDUP_REMOVED lines=37> */
[----:B--2---:R-:W-:Y:S02]  /*129e70*/  IADD3 R16, P0, PT, R40, R38, RZ ;  /* 0x0000002628107210 */ /* 0x004fe40007f1e0ff */
[----:B------:R-:W2:Y:S03]  /*129e80*/  LDL R40, [R1+0x1e48] ;  /* 0x001e480001287983 */ /* 0x000ea60000100800 */
[----:B------:R-:W-:-:S05]  /*129e90*/  IMAD.X R17, R12, 0x1, R39, P0 ;  /* 0x000000010c117824 */ /* 0x000fca00000e0627 */
[----:B------:R3:W-:Y:S02]  /*129ea0*/  STL.64 [R1+0x4190], R16 ;  /* 0x0041901001007387 */ /* 0x0007e40000100a00 */
[-C--:B---3--:R-:W-:Y:S02]  /*129eb0*/  IADD3 R16, P0, PT, R41, R38.reuse, RZ ;  /* 0x0000002629107210 */ /* 0x088fe40007f1e0ff */
[----:B------:R-:W3:Y:S03]  /*129ec0*/  LDL R41, [R1+0x184] ;  /* 0x0001840001297983 */ /* 0x000ee60000100800 */
[--C-:B----4-:R-:W-:Y:S01]  /*129ed0*/  IMAD.X R17, R6, 0x1, R39.reuse, P0 ;  /* 0x0000000106117824 */ /* 0x110fe200000e0627 */
        /* <DEDUP_REMOVED lines=35> */
[----:B--2---:R-:W-:Y:S02]  /*12a110*/  IMAD.X R9, R40, 0x1, R39, P0 ;  /* 0x0000000128097824 */ /* 0x004fe400000e0627 */
[----:B------:R-:W2:Y:S04]  /*12a120*/  LDL R40, [R1+0x1e2c] ;  /* 0x001e2c0001287983 */ /* 0x000ea80000100800 */
[----:B------:R3:W-:Y:S04]  /*12a130*/  STL.64 [R1+0x4088], R8 ;  /* 0x0040880801007387 */ /* 0x0007e80000100a00 */
[----:B------:R-:W2:Y:S04]  /*12a140*/  LDL R12, [R1+0x1e28] ;  /* 0x001e2800010c7983 */ /* 0x000ea80000100800 */
[----:B------:R-:W2:Y:S01]  /*12a150*/  LDL R13, [R1+0x1b4] ;  /* 0x0001b400010d7983 */ /* 0x000ea20000100800 */
[----:B---3--:R-:W-:-:S03]  /*12a160*/  IADD3 R8, P0, PT, R41, R38, RZ ;  /* 0x0000002629087210 */ /* 0x008fc60007f1e0ff */
[----:B------:R-:W3:Y:S02]  /*12a170*/  LDL R41, [R1+0x1b0] ;  /* 0x0001b00001297983 */ /* 0x000ee40000100800 */
[----:B----4-:R-:W-:-:S05]  /*12a180*/  IMAD.X R9, R6, 0x1, R39, P0 ;  /* 0x0000000106097824 */ /* 0x010fca00000e0627 */
        /* <DEDUP_REMOVED lines=31> */
[----:B--2---:R-:W-:Y:S02]  /*12a380*/  IMAD.X R15, R40, 0x1, R39, P0 ;  /* 0x00000001280f7824 */ /* 0x004fe400000e0627 */
[----:B------:R-:W2:Y:S04]  /*12a390*/  LDL R40, [R1+0x1e08] ;  /* 0x001e080001287983 */ /* 0x000ea80000100800 */
[----:B------:R3:W-:Y:S02]  /*12a3a0*/  STL.64 [R1+0x3d78], R14 ;  /* 0x003d780e01007387 */ /* 0x0007e40000100a00 */
[----:B---3--:R-:W-:-:S02]  /*12a3b0*/  IADD3 R14, P0, PT, R41, R38, RZ ;  /* 0x00000026290e7210 */ /* 0x008fc40007f1e0ff */
[----:B------:R-:W3:Y:S03]  /*12a3c0*/  LDL R41, [R1+0x1f4] ;  /* 0x0001f40001297983 */ /* 0x000ee60000100800 */
[----:B------:R-:W-:Y:S01]  /*12a3d0*/  IMAD.X R15, R12, 0x1, R39, P0 ;  /* 0x000000010c0f7824 */ /* 0x000fe200000e0627 */
[----:B------:R-:W-:-:S04]  /*12a3e0*/  IADD3 R12, P0, PT, R13, R38, RZ ;  /* 0x000000260d0c7210 */ /* 0x000fc80007f1e0ff */
[----:B------:R-:W-:Y:S01]  /*12a3f0*/  STL.64 [R1+0x3cc8], R14 ;  /* 0x003cc80e01007387 */ /* 0x000fe20000100a00 */
[----:B----4-:R-:W-:Y:S01]  /*12a400*/  IMAD.X R13, R8, 0x1, R39, P0 ;  /* 0x00000001080d7824 */ /* 0x010fe200000e0627 */
        /* <DEDUP_REMOVED lines=37> */
[----:B------:R-:W2:Y:S04]  /*12a660*/  LDL R10, [R1+0x254] ;  /* 0x00025400010a7983 */ /* 0x000ea80000100800 */
[----:B-1----:R-:W2:Y:S04]  /*12a670*/  LDL R8, [R1+0x1de4] ;  /* 0x001de40001087983 */ /* 0x002ea80000100800 */
[----:B------:R-:W2:Y:S04]  /*12a680*/  LDL R9, [R1+0x258] ;  /* 0x0002580001097983 */ /* 0x000ea80000100800 */
[----:B------:R-:W2:Y:S04]  /*12a690*/  LDL R34, [R1+0x25c] ;  /* 0x00025c0001227983 */ /* 0x000ea80000100800 */
[----:B------:R-:W2:Y:S01]  /*12a6a0*/  LDL R37, [R1+0x1ddc] ;  /* 0x001ddc0001257983 */ /* 0x000ea20000100800 */
[----:B---3--:R-:W-:-:S03]  /*12a6b0*/  IADD3 R18, P0, PT, R41, R38, RZ ;  /* 0x0000002629127210 */ /* 0x008fc60007f1e0ff */
[----:B------:R-:W3:Y:S02]  /*12a6c0*/  LDL R41, [R1+0x1de0] ;  /* 0x001de00001297983 */ /* 0x000ee40000100800 */
[----:B----4-:R-:W-:Y:S02]  /*12a6d0*/  IMAD.X R19, R6, 0x1, R39, P0 ;  /* 0x0000000106137824 */ /* 0x010fe400000e0627 */
        /* <DEDUP_REMOVED lines=26> */
[--C-:B--2---:R-:W-:Y:S01]  /*12a880*/  IMAD.X R17, R40, 0x1, R39.reuse, P0 ;  /* 0x0000000128117824 */ /* 0x104fe200000e0627 */
[-C--:B------:R-:W-:Y:S01]  /*12a890*/  IADD3 R12, P0, PT, R13, R38.reuse, RZ ;  /* 0x000000260d0c7210 */ /* 0x080fe20007f1e0ff */
[----:B------:R-:W2:Y:S04]  /*12a8a0*/  LDL R40, [R1+0x1dc8] ;  /* 0x001dc80001287983 */ /* 0x000ea80000100800 */
[----:B------:R-:W-:Y:S01]  /*12a8b0*/  IMAD.X R13, R15, 0x1, R39, P0 ;  /* 0x000000010f0d7824 */ /* 0x000fe200000e0627 */
[----:B------:R-:W-:Y:S04]  /*12a8c0*/  STL.64 [R1+0x37b8], R16 ;  /* 0x0037b81001007387 */ /* 0x000fe80000100a00 */
[----:B------:R1:W-:Y:S02]  /*12a8d0*/  STL.64 [R1+0x3798], R12 ;  /* 0x0037980c01007387 */ /* 0x0003e40000100a00 */
[----:B-1----:R-:W-:-:S05]  /*12a8e0*/  IADD3 R12, P0, PT, R10, R38, RZ ;  /* 0x000000260a0c7210 */ /* 0x002fca0007f1e0ff */
[----:B------:R-:W-:Y:S01]  /*12a8f0*/  IMAD.X R13, R8, 0x1, R39, P0 ;  /* 0x00000001080d7824 */ /* 0x000fe200000e0627 */
[----:B------:R-:W-:-:S05]  /*12a900*/  IADD3 R8, P0, PT, R9, R38, RZ ;  /* 0x0000002609087210 */ /* 0x000fca0007f1e0ff */
[----:B---3--:R-:W-:Y:S02]  /*12a910*/  IMAD.X R9, R41, 0x1, R39, P0 ;  /* 0x0000000129097824 */ /* 0x008fe400000e0627 */
[----:B------:R-:W3:Y:S04]  /*12a920*/  LDL R41, [R1+0x29c] ;  /* 0x00029c0001297983 */ /* 0x000ee80000100800 */
[----:B------:R-:W-:Y:S04]  /*12a930*/  STL.64 [R1+0x3780], R12 ;  /* 0x0037800c01007387 */ /* 0x000fe80000100a00 */
[----:B------:R1:W-:Y:S02]  /*12a940*/  STL.64 [R1+0x3760], R8 ;  /* 0x0037600801007387 */ /* 0x0003e40000100a00 */
[----:B-1----:R-:W-:-:S05]  /*12a950*/  IADD3 R8, P0, PT, R34, R38, RZ ;  /* 0x0000002622087210 */ /* 0x002fca0007f1e0ff */
[----:B------:R-:W-:-:S05]  /*12a960*/  IMAD.X R9, R37, 0x1, R39, P0 ;  /* 0x0000000125097824 */ /* 0x000fca00000e0627 */
[----:B------:R4:W-:Y:S04]  /*12a970*/  STL.64 [R1+0x3740], R8 ;  /* 0x0037400801007387 */ /* 0x0009e80000100a00 */
[----:B------:R-:W3:Y:S04]  /*12a980*/  LDL R19, [R1+0x1dc4] ;  /* 0x001dc40001137983 */ /* 0x000ee80000100800 */
[----:B------:R-:W3:Y:S04]  /*12a990*/  LDL R34, [R1+0x2a0] ;  /* 0x0002a00001227983 */ /* 0x000ee80000100800 */
[----:B------:R-:W3:Y:S01]  /*12a9a0*/  LDL R37, [R1+0x1dc0] ;  /* 0x001dc00001257983 */ /* 0x000ee20000100800 */
[----:B----4-:R-:W-:-:S03]  /*12a9b0*/  IADD3 R8, P0, PT, R6, R38, RZ ;  /* 0x0000002606087210 */ /* 0x010fc60007f1e0ff */
        /* <DEDUP_REMOVED lines=23> */
[----:B--2---:R-:W-:-:S05]  /*12ab30*/  IMAD.X R9, R40, 0x1, R39, P0 ;  /* 0x0000000128097824 */ /* 0x004fca00000e0627 */
        /* <DEDUP_REMOVED lines=9> */
[----:B------:R-:W-:-:S05]  /*12abd0*/  IMAD.X R17, R19, 0x1, R39, P0 ;  /* 0x0000000113117824 */ /* 0x000fca00000e0627 */
[----:B------:R1:W-:Y:S02]  /*12abe0*/  STL.64 [R1+0x3690], R16 ;  /* 0x0036901001007387 */ /* 0x0003e40000100a00 */
[----:B-1----:R-:W-:-:S05]  /*12abf0*/  IADD3 R16, P0, PT, R34, R38, RZ ;  /* 0x0000002622107210 */ /* 0x002fca0007f1e0ff */
[----:B------:R-:W-:-:S05]  /*12ac00*/  IMAD.X R17, R37, 0x1, R39, P0 ;  /* 0x0000000125117824 */ /* 0x000fca00000e0627 */
[----:B------:R4:W-:Y:S04]  /*12ac10*/  STL.64 [R1+0x3678], R16 ;  /* 0x0036781001007387 */ /* 0x0009e80000100a00 */
[----:B------:R-:W3:Y:S04]  /*12ac20*/  LDL R34, [R1+0x2d8] ;  /* 0x0002d80001227983 */ /* 0x000ee80000100800 */
        /* <DEDUP_REMOVED lines=24> */
[----:B--2---:R-:W-:Y:S01]  /*12adb0*/  IMAD.X R13, R8, 0x1, R39, P0 ;  /* 0x00000001080d7824 */ /* 0x004fe200000e0627 */
[----:B------:R-:W-:-:S05]  /*12adc0*/  IADD3 R8, P0, PT, R9, R38, RZ ;  /* 0x0000002609087210 */ /* 0x000fca0007f1e0ff */
[----:B------:R-:W-:-:S05]  /*12add0*/  IMAD.X R9, R10, 0x1, R39, P0 ;  /* 0x000000010a097824 */ /* 0x000fca00000e0627 */
[----:B------:R1:W-:Y:S04]  /*12ade0*/  STL.64 [R1+0x35a8], R8 ;  /* 0x0035a80801007387 */ /* 0x0003e80000100a00 */
[----:B------:R-:W-:Y:S01]  /*12adf0*/  STL.64 [R1+0x35c8], R12 ;  /* 0x0035c80c01007387 */ /* 0x000fe20000100a00 */
[----:B-1----:R-:W-:-:S03]  /*12ae00*/  IADD3 R8, P0, PT, R40, R38, RZ ;  /* 0x0000002628087210 */ /* 0x002fc60007f1e0ff */
[----:B------:R-:W2:Y:S02]  /*12ae10*/  LDL R40, [R1+0x1d88] ;  /* 0x001d880001287983 */ /* 0x000ea40000100800 */
[----:B------:R-:W-:-:S05]  /*12ae20*/  IMAD.X R9, R11, 0x1, R39, P0 ;  /* 0x000000010b097824 */ /* 0x000fca00000e0627 */
[----:B------:R1:W-:Y:S04]  /*12ae30*/  STL.64 [R1+0x3588], R8 ;  /* 0x0035880801007387 */ /* 0x0003e80000100a00 */
[----:B------:R-:W2:Y:S04]  /*12ae40*/  LDL R17, [R1+0x30c] ;  /* 0x00030c0001117983 */ /* 0x000ea80000100800 */
[----:B------:R-:W2:Y:S01]  /*12ae50*/  LDL R11, [R1+0x1d84] ;  /* 0x001d8400010b7983 */ /* 0x000ea20000100800 */
[----:B-1----:R-:W-:-:S03]  /*12ae60*/  IADD3 R8, P0, PT, R36, R38, RZ ;  /* 0x0000002624087210 */ /* 0x002fc60007f1e0ff */
[----:B------:R-:W2:Y:S02]  /*12ae70*/  LDL R36, [R1+0x320] ;  /* 0x0003200001247983 */ /* 0x000ea40000100800 */
[----:B---3--:R-:W-:-:S05]  /*12ae80*/  IMAD.X R9, R41, 0x1, R39, P0 ;  /* 0x0000000129097824 */ /* 0x008fca00000e0627 */
[----:B------:R1:W-:Y:S04]  /*12ae90*/  STL.64 [R1+0x3570], R8 ;  /* 0x0035700801007387 */ /* 0x0003e80000100a00 */
[----:B------:R-:W3:Y:S01]  /*12aea0*/  LDL R41, [R1+0x1d80] ;  /* 0x001d800001297983 */ /* 0x000ee20000100800 */
[----:B-1----:R-:W-:-:S05]  /*12aeb0*/  IADD3 R8, P0, PT, R34, R38, RZ ;  /* 0x0000002622087210 */ /* 0x002fca0007f1e0ff */
[----:B------:R-:W-:-:S05]  /*12aec0*/  IMAD.X R9, R37, 0x1, R39, P0 ;  /* 0x0000000125097824 */ /* 0x000fca00000e0627 */
[----:B------:R4:W-:Y:S04]  /*12aed0*/  STL.64 [R1+0x3550], R8 ;  /* 0x0035500801007387 */ /* 0x0009e80000100a00 */
[----:B------:R-:W3:Y:S01]  /*12aee0*/  LDL R37, [R1+0x1d7c] ;  /* 0x001d7c0001257983 */ /* 0x000ee20000100800 */
[----:B----4-:R-:W-:-:S03]  /*12aef0*/  IADD3 R8, P0, PT, R6, R38, RZ ;  /* 0x0000002606087210 */ /* 0x010fc60007f1e0ff */
        /* <DEDUP_REMOVED lines=19> */
[----:B------:R-:W4:Y:S04]  /*12b030*/  LDL R9, [R1+0x34c] ;  /* 0x00034c0001097983 */ /* 0x000f280000100800 */
[----:B------:R-:W4:Y:S01]  /*12b040*/  LDL R34, [R1+0x360] ;  /* 0x0003600001227983 */ /* 0x000f220000100800 */
[----:B------:R-:W-:-:S03]  /*12b050*/  IADD3 R18, P0, PT, R5, R38, RZ ;  /* 0x0000002605127210 */ /* 0x000fc60007f1e0ff */
[----:B------:R-:W4:Y:S04]  /*12b060*/  LDL R35, [R1+0x1d60] ;  /* 0x001d600001237983 */ /* 0x000f280000100800 */
[----:B------:R-:W4:Y:S01]  /*12b070*/  LDL R5, [R1+0x1d64] ;  /* 0x001d640001057983 */ /* 0x000f220000100800 */
[----:B--2---:R-:W-:-:S03]  /*12b080*/  IMAD.X R19, R40, 0x1, R39, P0 ;  /* 0x0000000128137824 */ /* 0x004fc600000e0627 */
[----:B------:R-:W2:Y:S01]  /*12b090*/  LDL R40, [R1+0x364] ;  /* 0x0003640001287983 */ /* 0x000ea20000100800 */
[----:B------:R-:W-:-:S03]  /*12b0a0*/  IADD3 R16, P0, PT, R17, R38, RZ ;  /* 0x0000002611107210 */ /* 0x000fc60007f1e0ff */
[----:B------:R-:W-:Y:S02]  /*12b0b0*/  STL.64 [R1+0x3120], R18 ;  /* 0x0031201201007387 */ /* 0x000fe40000100a00 */
[----:B------:R-:W-:-:S05]  /*12b0c0*/  IMAD.X R17, R11, 0x1, R39, P0 ;  /* 0x000000010b117824 */ /* 0x000fca00000e0627 */
[----:B------:R1:W-:Y:S04]  /*12b0d0*/  STL.64 [R1+0x3128], R16 ;  /* 0x0031281001007387 */ /* 0x0003e80000100a00 */
[----:B------:R-:W2:Y:S01]  /*12b0e0*/  LDL R11, [R1+0x1d5c] ;  /* 0x001d5c00010b7983 */ /* 0x000ea20000100800 */
[----:B-1----:R-:W-:-:S03]  /*12b0f0*/  IADD3 R16, P0, PT, R36, R38, RZ ;  /* 0x0000002624107210 */ /* 0x002fc60007f1e0ff */
[----:B------:R-:W2:Y:S02]  /*12b100*/  LDL R36, [R1+0x368] ;  /* 0x0003680001247983 */ /* 0x000ea40000100800 */
[----:B---3--:R-:W-:Y:S02]  /*12b110*/  IMAD.X R17, R41, 0x1, R39, P0 ;  /* 0x0000000129117824 */ /* 0x008fe400000e0627 */
[----:B------:R-:W3:Y:S04]  /*12b120*/  LDL R41, [R1+0x1d58] ;  /* 0x001d580001297983 */ /* 0x000ee80000100800 */
[----:B------:R4:W-:Y:S02]  /*12b130*/  STL.64 [R1+0x3130], R16 ;  /* 0x0031301001007387 */ /* 0x0009e40000100a00 */
[----:B----4-:R-:W-:-:S02]  /*12b140*/  IADD3 R16, P0, PT, R6, R38, RZ ;  /* 0x0000002606107210 */ /* 0x010fc40007f1e0ff */
        /* <DEDUP_REMOVED lines=35> */
[----:B------:R-:W-:-:S05]  /*12b380*/  IMAD.X R9, R11, 0x1, R39, P0 ;  /* 0x000000010b097824 */ /* 0x000fca00000e0627 */
[----:B------:R1:W-:Y:S02]  /*12b390*/  STL.64 [R1+0x3178], R8 ;  /* 0x0031780801007387 */ /* 0x0003e40000100a00 */
[----:B-1----:R-:W-:-:S05]  /*12b3a0*/  IADD3 R8, P0, PT, R36, R38, RZ ;  /* 0x0000002624087210 */ /* 0x002fca0007f1e0ff */
[----:B---3--:R-:W-:Y:S02]  /*12b3b0*/  IMAD.X R9, R41, 0x1, R39, P0 ;  /* 0x0000000129097824 */ /* 0x008fe400000e0627 */
[----:B------:R-:W3:Y:S04]  /*12b3c0*/  LDL R41, [R1+0x1d40] ;  /* 0x001d400001297983 */ /* 0x000ee80000100800 */
[----:B------:R4:W-:Y:S04]  /*12b3d0*/  STL.64 [R1+0x3180], R8 ;  /* 0x0031800801007387 */ /* 0x0009e80000100a00 */
[----:B------:R-:W3:Y:S01]  /*12b3e0*/  LDL R36, [R1+0x3b4] ;  /* 0x0003b40001247983 */ /* 0x000ee20000100800 */
[----:B----4-:R-:W-:-:S03]  /*12b3f0*/  IADD3 R8, P0, PT, R6, R38, RZ ;  /* 0x0000002606087210 */ /* 0x010fc60007f1e0ff */
        /* <DEDUP_REMOVED lines=36> */
[----:B-1----:R-:W-:-:S02]  /*12b640*/  IADD3 R16, P0, PT, R36, R38, RZ ;  /* 0x0000002624107210 */ /* 0x002fc40007f1e0ff */
[----:B------:R-:W3:Y:S03]  /*12b650*/  LDL R36, [R1+0x3fc] ;  /* 0x0003fc0001247983 */ /* 0x000ee60000100800 */
[----:B----4-:R-:W-:Y:S02]  /*12b660*/  IMAD.X R17, R6, 0x1, R39, P0 ;  /* 0x0000000106117824 */ /* 0x010fe400000e0627 */
[----:B------:R-:W4:Y:S04]  /*12b670*/  LDL R6, [R1+0xb04] ;  /* 0x000b040001067983 */ /* 0x000f280000100800 */
[----:B------:R1:W-:Y:S02]  /*12b680*/  STL.64 [R1+0x2f68], R16 ;  /* 0x002f681001007387 */ /* 0x0003e40000100a00 */
[----:B-1----:R-:W-:-:S05]  /*12b690*/  IADD3 R16, P0, PT, R14, R38, RZ ;  /* 0x000000260e107210 */ /* 0x002fca0007f1e0ff */
[--C-:B------:R-:W-:Y:S01]  /*12b6a0*/  IMAD.X R17, R7, 0x1, R39.reuse, P0 ;  /* 0x0000000107117824 */ /* 0x100fe200000e0627 */
[----:B------:R-:W-:Y:S01]  /*12b6b0*/  IADD3 R14, P0, PT, R15, R38, RZ ;  /* 0x000000260f0e7210 */ /* 0x000fe20007f1e0ff */
[----:B------:R-:W4:Y:S04]  /*12b6c0*/  LDL R7, [R1+0x410] ;  /* 0x0004100001077983 */ /* 0x000f280000100800 */
[----:B------:R-:W-:Y:S01]  /*12b6d0*/  STL.64 [R1+0x2f70], R16 ;  /* 0x002f701001007387 */ /* 0x000fe20000100a00 */
[----:B------:R-:W-:-:S03]  /*12b6e0*/  IMAD.X R15, R2, 0x1, R39, P0 ;  /* 0x00000001020f7824 */ /* 0x000fc600000e0627 */
        /* <DEDUP_REMOVED lines=33> */
[----:B-1----:R-:W-:-:S05]  /*12b900*/  IADD3 R8, P0, PT, R36, R38, RZ ;  /* 0x0000002624087210 */ /* 0x002fca0007f1e0ff */
[----:B----4-:R-:W-:Y:S02]  /*12b910*/  IMAD.X R9, R6, 0x1, R39, P0 ;  /* 0x0000000106097824 */ /* 0x010fe400000e0627 */
        /* <DEDUP_REMOVED lines=154> */
[----:B-1----:R-:W-:-:S05]  /*12c2c0*/  IADD3 R8, P0, PT, R37, R38, RZ ;  /* 0x0000002625087210 */ /* 0x002fca0007f1e0ff */
[----:B--2---:R-:W-:-:S05]  /*12c2d0*/  IMAD.X R9, R40, 0x1, R39, P0 ;  /* 0x0000000128097824 */ /* 0x004fca00000e0627 */
[----:B------:R3:W-:Y:S04]  /*12c2e0*/  STL.64 [R1+0x2cc0], R8 ;  /* 0x002cc00801007387 */ /* 0x0007e80000100a00 */
[----:B------:R-:W2:Y:S04]  /*12c2f0*/  LDL R12, [R1+0x98c] ;  /* 0x00098c00010c7983 */ /* 0x000ea80000100800 */
[----:B------:R-:W2:Y:S04]  /*12c300*/  LDL R37, [R1+0x668] ;  /* 0x0006680001257983 */ /* 0x000ea80000100800 */
[----:B------:R-:W2:Y:S04]  /*12c310*/  LDL R40, [R1+0x988] ;  /* 0x0009880001287983 */ /* 0x000ea80000100800 */
[----:B------:R-:W2:Y:S01]  /*12c320*/  LDL R13, [R1+0x66c] ;  /* 0x00066c00010d7983 */ /* 0x000ea20000100800 */
[----:B---3--:R-:W-:-:S05]  /*12c330*/  IADD3 R8, P0, PT, R41, R38, RZ ;  /* 0x0000002629087210 */ /* 0x008fca0007f1e0ff */
[----:B----4-:R-:W-:-:S05]  /*12c340*/  IMAD.X R9, R6, 0x1, R39, P0 ;  /* 0x0000000106097824 */ /* 0x010fca00000e0627 */
[----:B------:R1:W-:Y:S04]  /*12c350*/  STL.64 [R1+0x2cc8], R8 ;  /* 0x002cc80801007387 */ /* 0x0003e80000100a00 */
[----:B------:R-:W3:Y:S04]  /*12c360*/  LDL R15, [R1+0x984] ;  /* 0x00098400010f7983 */ /* 0x000ee80000100800 */
        /* <DEDUP_REMOVED lines=30> */
[----:B--2---:R-:W-:-:S05]  /*12c550*/  IMAD.X R17, R12, 0x1, R39, P0 ;  /* 0x000000010c117824 */ /* 0x004fca00000e0627 */
[----:B------:R1:W-:Y:S02]  /*12c560*/  STL.64 [R1+0x2cf8], R16 ;  /* 0x002cf81001007387 */ /* 0x0003e40000100a00 */
[-C--:B-1----:R-:W-:Y:S02]  /*12c570*/  IADD3 R16, P0, PT, R37, R38.reuse, RZ ;  /* 0x0000002625107210 */ /* 0x082fe40007f1e0ff */
[----:B------:R-:W2:Y:S03]  /*12c580*/  LDL R37, [R1+0x6bc] ;  /* 0x0006bc0001257983 */ /* 0x000ea60000100800 */
[--C-:B------:R-:W-:Y:S01]  /*12c590*/  IMAD.X R17, R40, 0x1, R39.reuse, P0 ;  /* 0x0000000128117824 */ /* 0x100fe200000e0627 */
[----:B------:R-:W-:Y:S01]  /*12c5a0*/  IADD3 R12, P0, PT, R13, R38, RZ ;  /* 0x000000260d0c7210 */ /* 0x000fe20007f1e0ff */
[----:B------:R-:W2:Y:S04]  /*12c5b0*/  LDL R40, [R1+0x934] ;  /* 0x0009340001287983 */ /* 0x000ea80000100800 */
[----:B------:R-:W-:Y:S01]  /*12c5c0*/  STL.64 [R1+0x2d00], R16 ;  /* 0x002d001001007387 */ /* 0x000fe20000100a00 */
[----:B---3--:R-:W-:-:S05]  /*12c5d0*/  IMAD.X R13, R15, 0x1, R39, P0 ;  /* 0x000000010f0d7824 */ /* 0x008fca00000e0627 */
[----:B------:R4:W-:Y:S02]  /*12c5e0*/  STL.64 [R1+0x2d08], R12 ;  /* 0x002d080c01007387 */ /* 0x0009e40000100a00 */
[----:B----4-:R-:W-:-:S05]  /*12c5f0*/  IADD3 R12, P0, PT, R10, R38, RZ ;  /* 0x000000260a0c7210 */ /* 0x010fca0007f1e0ff */
[----:B------:R-:W-:-:S05]  /*12c600*/  IMAD.X R13, R8, 0x1, R39, P0 ;  /* 0x00000001080d7824 */ /* 0x000fca00000e0627 */
[----:B------:R1:W-:Y:S02]  /*12c610*/  STL.64 [R1+0x2d10], R12 ;  /* 0x002d100c01007387 */ /* 0x0003e40000100a00 */
[-C--:B-1----:R-:W-:Y:S02]  /*12c620*/  IADD3 R12, P0, PT, R41, R38.reuse, RZ ;  /* 0x00000026290c7210 */ /* 0x082fe40007f1e0ff */
[----:B------:R-:W3:Y:S03]  /*12c630*/  LDL R41, [R1+0x6e0] ;  /* 0x0006e00001297983 */ /* 0x000ee60000100800 */
[----:B------:R-:W-:Y:S01]  /*12c640*/  IMAD.X R13, R6, 0x1, R39, P0 ;  /* 0x00000001060d7824 */ /* 0x000fe200000e0627 */
[----:B------:R-:W-:-:S05]  /*12c650*/  IADD3 R6, P0, PT, R7, R38, RZ ;  /* 0x0000002607067210 */ /* 0x000fca0007f1e0ff */
[----:B------:R-:W-:Y:S01]  /*12c660*/  IMAD.X R7, R9, 0x1, R39, P0 ;  /* 0x0000000109077824 */ /* 0x000fe200000e0627 */
[----:B------:R1:W-:Y:S04]  /*12c670*/  STL.64 [R1+0x2d18], R12 ;  /* 0x002d180c01007387 */ /* 0x0003e80000100a00 */
[----:B------:R4:W-:Y:S04]  /*12c680*/  STL.64 [R1+0x2d20], R6 ;  /* 0x002d200601007387 */ /* 0x0009e80000100a00 */
[----:B-1----:R-:W3:Y:S04]  /*12c690*/  LDL R13, [R1+0x91c] ;  /* 0x00091c00010d7983 */ /* 0x002ee80000100800 */
[----:B----4-:R-:W4:Y:S04]  /*12c6a0*/  LDL R6, [R1+0x930] ;  /* 0x0009300001067983 */ /* 0x010f280000100800 */
[----:B------:R-:W4:Y:S01]  /*12c6b0*/  LDL R7, [R1+0x6e4] ;  /* 0x0006e40001077983 */ /* 0x000f220000100800 */
[----:B------:R-:W-:-:S03]  /*12c6c0*/  IADD3 R8, P0, PT, R2, R38, RZ ;  /* 0x0000002602087210 */ /* 0x000fc60007f1e0ff */
        /* <DEDUP_REMOVED lines=15> */
[----:B------:R-:W4:Y:S04]  /*12c7c0*/  LDL R11, [R1+0x8ec] ;  /* 0x0008ec00010b7983 */ /* 0x000f280000100800 */
[----:B------:R-:W4:Y:S01]  /*12c7d0*/  LDL R5, [R1+0x700] ;  /* 0x0007000001057983 */ /* 0x000f220000100800 */
        /* <DEDUP_REMOVED lines=8> */
[----:B------:R1:W-:Y:S04]  /*12c860*/  STL.64 [R1+0x2c18], R8 ;  /* 0x002c180801007387 */ /* 0x0003e80000100a00 */
[----:B------:R-:W2:Y:S04]  /*12c870*/  LDL R19, [R1+0x734] ;  /* 0x0007340001137983 */ /* 0x000ea80000100800 */
[----:B------:R-:W2:Y:S04]  /*12c880*/  LDL R12, [R1+0x8cc] ;  /* 0x0008cc00010c7983 */ /* 0x000ea80000100800 */
[----:B-1----:R-:W2:Y:S04]  /*12c890*/  LDL R8, [R1+0x738] ;  /* 0x0007380001087983 */ /* 0x002ea80000100800 */
[----:B------:R-:W2:Y:S04]  /*12c8a0*/  LDL R9, [R1+0x73c] ;  /* 0x00073c0001097983 */ /* 0x000ea80000100800 */
[----:B------:R-:W2:Y:S01]  /*12c8b0*/  LDL R40, [R1+0x8c4] ;  /* 0x0008c40001287983 */ /* 0x000ea20000100800 */
[----:B---3--:R-:W-:-:S03]  /*12c8c0*/  IADD3 R16, P0, PT, R41, R38, RZ ;  /* 0x0000002629107210 */ /* 0x008fc60007f1e0ff */
[----:B------:R-:W3:Y:S02]  /*12c8d0*/  LDL R41, [R1+0x750] ;  /* 0x0007500001297983 */ /* 0x000ee40000100800 */
[----:B----4-:R-:W-:Y:S01]  /*12c8e0*/  IMAD.X R17, R6, 0x1, R39, P0 ;  /* 0x0000000106117824 */ /* 0x010fe200000e0627 */
[----:B------:R-:W-:-:S04]  /*12c8f0*/  IADD3 R6, P0, PT, R7, R38, RZ ;  /* 0x0000002607067210 */ /* 0x000fc80007f1e0ff */
[----:B------:R-:W-:Y:S01]  /*12c900*/  STL.64 [R1+0x2c20], R16 ;  /* 0x002c201001007387 */ /* 0x000fe20000100a00 */
[----:B------:R-:W-:-:S05]  /*12c910*/  IMAD.X R7, R13, 0x1, R39, P0 ;  /* 0x000000010d077824 */ /* 0x000fca00000e0627 */
[----:B------:R1:W-:Y:S04]  /*12c920*/  STL.64 [R1+0x2c28], R6 ;  /* 0x002c280601007387 */ /* 0x0003e80000100a00 */
[----:B-1----:R-:W4:Y:S01]  /*12c930*/  LDL R6, [R1+0x8c0] ;  /* 0x0008c00001067983 */ /* 0x002f220000100800 */
[----:B------:R-:W-:-:S03]  /*12c940*/  IADD3 R16, P0, PT, R2, R38, RZ ;  /* 0x0000002602107210 */ /* 0x000fc60007f1e0ff */
[----:B------:R-:W2:Y:S04]  /*12c950*/  LDL R7, [R1+0x754] ;  /* 0x0007540001077983 */ /* 0x000ea80000100800 */
[----:B------:R-:W2:Y:S01]  /*12c960*/  LDL R2, [R1+0x89c] ;  /* 0x00089c0001027983 */ /* 0x000ea20000100800 */
[----:B------:R-:W-:-:S03]  /*12c970*/  IMAD.X R17, R3, 0x1, R39, P0 ;  /* 0x0000000103117824 */ /* 0x000fc600000e0627 */
[----:B------:R-:W2:Y:S04]  /*12c980*/  LDL R3, [R1+0x758] ;  /* 0x0007580001037983 */ /* 0x000ea80000100800 */
[----:B------:R1:W-:Y:S02]  /*12c990*/  STL.64 [R1+0x2c30], R16 ;  /* 0x002c301001007387 */ /* 0x0003e40000100a00 */
[----:B-1----:R-:W-:-:S05]  /*12c9a0*/  IADD3 R16, P0, PT, R10, R38, RZ ;  /* 0x000000260a107210 */ /* 0x002fca0007f1e0ff */
[----:B------:R-:W-:-:S05]  /*12c9b0*/  IMAD.X R17, R4, 0x1, R39, P0 ;  /* 0x0000000104117824 */ /* 0x000fca00000e0627 */
[----:B------:R1:W-:Y:S04]  /*12c9c0*/  STL.64 [R1+0x2c38], R16 ;  /* 0x002c381001007387 */ /* 0x0003e80000100a00 */
[----:B-1----:R-:W2:Y:S04]  /*12c9d0*/  LDL.LU.64 R16, [R1+0x6a60] ;  /* 0x006a600001107983 */ /* 0x002ea80000300a00 */
[----:B------:R-:W2:Y:S04]  /*12c9e0*/  LDL R13, [R1+0x780] ;  /* 0x00078000010d7983 */ /* 0x000ea80000100800 */
[----:B------:R-:W2:Y:S01]  /*12c9f0*/  LDL R10, [R1+0x890] ;  /* 0x00089000010a7983 */ /* 0x000ea20000100800 */
[----:B------:R-:W-:-:S05]  /*12ca00*/  IADD3 R4, P0, PT, R5, R38, RZ ;  /* 0x0000002605047210 */ /* 0x000fca0007f1e0ff */
[----:B------:R-:W-:-:S05]  /*12ca10*/  IMAD.X R5, R34, 0x1, R39, P0 ;  /* 0x0000000122057824 */ /* 0x000fca00000e0627 */
[----:B------:R1:W-:Y:S04]  /*12ca20*/  STL.64 [R1+0x2c40], R4 ;  /* 0x002c400401007387 */ /* 0x0003e80000100a00 */
[----:B-1----:R-:W2:Y:S01]  /*12ca30*/  LDL.LU.64 R4, [R1+0x6a58] ;  /* 0x006a580001047983 */ /* 0x002ea20000300a00 */
[----:B------:R-:W-:-:S05]  /*12ca40*/  IADD3 R14, P0, PT, R15, R38, RZ ;  /* 0x000000260f0e7210 */ /* 0x000fca0007f1e0ff */
[----:B------:R-:W-:-:S05]  /*12ca50*/  IMAD.X R15, R11, 0x1, R39, P0 ;  /* 0x000000010b0f7824 */ /* 0x000fca00000e0627 */
[----:B------:R1:W-:Y:S01]  /*12ca60*/  STL.64 [R1+0x2c48], R14 ;  /* 0x002c480e01007387 */ /* 0x0003e20000100a00 */
[----:B--2---:R-:W-:Y:S02]  /*12ca70*/  SHF.R.S32.HI R34, RZ, 0x1f, R4 ;  /* 0x0000001fff227819 */ /* 0x004fe40000011404 */
[----:B-1----:R-:W-:-:S05]  /*12ca80*/  IADD3 R14, P0, PT, R4, R38, RZ ;  /* 0x00000026040e7210 */ /* 0x002fca0007f1e0ff */
[----:B------:R-:W-:Y:S01]  /*12ca90*/  IMAD.X R15, R34, 0x1, R39, P0 ;  /* 0x00000001220f7824 */ /* 0x000fe200000e0627 */
[----:B------:R-:W-:-:S05]  /*12caa0*/  IADD3 R34, P0, PT, R35, R38, RZ ;  /* 0x0000002623227210 */ /* 0x000fca0007f1e0ff */
[--C-:B------:R-:W-:Y:S01]  /*12cab0*/  IMAD.X R35, R36, 0x1, R39.reuse, P0 ;  /* 0x0000000124237824 */ /* 0x100fe200000e0627 */
[-C--:B------:R-:W-:Y:S01]  /*12cac0*/  IADD3 R36, P0, PT, R37, R38.reuse, RZ ;  /* 0x0000002625247210 */ /* 0x080fe20007f1e0ff */
[----:B------:R1:W-:Y:S04]  /*12cad0*/  STL.64 [R1+0x2c50], R14 ;  /* 0x002c500e01007387 */ /* 0x0003e80000100a00 */
[----:B------:R-:W-:Y:S01]  /*12cae0*/  IMAD.X R37, R18, 0x1, R39, P0 ;  /* 0x0000000112257824 */ /* 0x000fe200000e0627 */
[----:B------:R-:W-:-:S05]  /*12caf0*/  IADD3 R18, P0, PT, R19, R38, RZ ;  /* 0x0000002613127210 */ /* 0x000fca0007f1e0ff */
[----:B------:R-:W-:Y:S01]  /*12cb00*/  IMAD.X R19, R12, 0x1, R39, P0 ;  /* 0x000000010c137824 */ /* 0x000fe200000e0627 */
[----:B-1----:R-:W2:Y:S04]  /*12cb10*/  LDL.LU.64 R14, [R1+0x6a50] ;  /* 0x006a5000010e7983 */ /* 0x002ea80000300a00 */
[----:B------:R-:W2:Y:S04]  /*12cb20*/  LDL.LU R11, [R1+0x840] ;  /* 0x00084000010b7983 */ /* 0x000ea80000300800 */
[----:B------:R1:W-:Y:S04]  /*12cb30*/  STL.64 [R1+0x2c58], R34 ;  /* 0x002c582201007387 */ /* 0x0003e80000100a00 */
[----:B-1----:R-:W2:Y:S04]  /*12cb40*/  LDL.LU.64 R34, [R1+0x6a48] ;  /* 0x006a480001227983 */ /* 0x002ea80000300a00 */
[----:B------:R1:W-:Y:S04]  /*12cb50*/  STL.64 [R1+0x2c60], R36 ;  /* 0x002c602401007387 */ /* 0x0003e80000100a00 */
[----:B-1----:R-:W2:Y:S04]  /*12cb60*/  LDL.LU.64 R36, [R1+0x6a40] ;  /* 0x006a400001247983 */ /* 0x002ea80000300a00 */
[----:B------:R1:W-:Y:S02]  /*12cb70*/  STL.64 [R1+0x2c68], R18 ;  /* 0x002c681201007387 */ /* 0x0003e40000100a00 */
[----:B-1----:R-:W-:-:S05]  /*12cb80*/  IADD3 R18, P0, PT, R8, R38, RZ ;  /* 0x0000002608127210 */ /* 0x002fca0007f1e0ff */
[----:B------:R-:W-:Y:S01]  /*12cb90*/  IMAD.X R19, R5, 0x1, R39, P0 ;  /* 0x0000000105137824 */ /* 0x000fe200000e0627 */
[----:B------:R-:W-:-:S05]  /*12cba0*/  IADD3 R8, P0, PT, R9, R38, RZ ;  /* 0x0000002609087210 */ /* 0x000fca0007f1e0ff */
[--C-:B------:R-:W-:Y:S01]  /*12cbb0*/  IMAD.X R9, R40, 0x1, R39.reuse, P0 ;  /* 0x0000000128097824 */ /* 0x100fe200000e0627 */
[-C--:B---3--:R-:W-:Y:S01]  /*12cbc0*/  IADD3 R40, P0, PT, R41, R38.reuse, RZ ;  /* 0x0000002629287210 */ /* 0x088fe20007f1e0ff */
[----:B------:R-:W-:Y:S04]  /*12cbd0*/  STL.64 [R1+0x2c70], R18 ;  /* 0x002c701201007387 */ /* 0x000fe80000100a00 */
[--C-:B----4-:R-:W-:Y:S01]  /*12cbe0*/  IMAD.X R41, R6, 0x1, R39.reuse, P0 ;  /* 0x0000000106297824 */ /* 0x110fe200000e0627 */
[-C--:B------:R-:W-:Y:S01]  /*12cbf0*/  IADD3 R6, P0, PT, R7, R38.reuse, RZ ;  /* 0x0000002607067210 */ /* 0x080fe20007f1e0ff */
[----:B------:R1:W-:Y:S04]  /*12cc00*/  STL.64 [R1+0x2c78], R8 ;  /* 0x002c780801007387 */ /* 0x0003e80000100a00 */
[--C-:B------:R-:W-:Y:S01]  /*12cc10*/  IMAD.X R7, R2, 0x1, R39.reuse, P0 ;  /* 0x0000000102077824 */ /* 0x100fe200000e0627 */
[----:B------:R-:W-:Y:S01]  /*12cc20*/  IADD3 R2, P0, PT, R3, R38, RZ ;  /* 0x0000002603027210 */ /* 0x000fe20007f1e0ff */
[----:B-1----:R-:W3:Y:S04]  /*12cc30*/  LDL.LU R8, [R1+0x204c] ;  /* 0x00204c0001087983 */ /* 0x002ee80000300800 */
[----:B------:R-:W4:Y:S04]  /*12cc40*/  LDL.LU R9, [R1+0x844] ;  /* 0x0008440001097983 */ /* 0x000f280000300800 */
[----:B------:R-:W2:Y:S04]  /*12cc50*/  LDL.LU R18, [R1+0x2048] ;  /* 0x0020480001127983 */ /* 0x000ea80000300800 */
[----:B------:R-:W2:Y:S04]  /*12cc60*/  LDL.LU R19, [R1+0x848] ;  /* 0x0008480001137983 */ /* 0x000ea80000300800 */
[----:B------:R1:W-:Y:S04]  /*12cc70*/  STL.64 [R1+0x2c80], R40 ;  /* 0x002c802801007387 */ /* 0x0003e80000100a00 */
[----:B-1----:R-:W2:Y:S04]  /*12cc80*/  LDL.LU.64 R40, [R1+0x6a38] ;  /* 0x006a380001287983 */ /* 0x002ea80000300a00 */
[----:B------:R1:W-:Y:S04]  /*12cc90*/  STL.64 [R1+0x2c88], R6 ;  /* 0x002c880601007387 */ /* 0x0003e80000100a00 */
[----:B-1----:R-:W2:Y:S04]  /*12cca0*/  LDL.LU.64 R6, [R1+0x6a30] ;  /* 0x006a300001067983 */ /* 0x002ea80000300a00 */
[----:B------:R-:W2:Y:S02]  /*12ccb0*/  LDL R3, [R1+0x898] ;  /* 0x0008980001037983 */ /* 0x000ea40000100800 */
[----:B--2---:R-:W-:Y:S01]  /*12ccc0*/  IMAD.X R3, R3, 0x1, R39, P0 ;  /* 0x0000000103037824 */ /* 0x004fe200000e0627 */
[----:B------:R-:W-:-:S04]  /*12ccd0*/  SHF.R.S32.HI R12, RZ, 0x1f, R7 ;  /* 0x0000001fff0c7819 */ /* 0x000fc80000011407 */
[----:B------:R1:W-:Y:S02]  /*12cce0*/  STL.64 [R1+0x2bc8], R2 ;  /* 0x002bc80201007387 */ /* 0x0003e40000100a00 */
[----:B-1----:R-:W-:-:S05]  /*12ccf0*/  IADD3 R2, P0, PT, R7, R38, RZ ;  /* 0x0000002607027210 */ /* 0x002fca0007f1e0ff */
[----:B------:R-:W-:-:S05]  /*12cd00*/  IMAD.X R3, R12, 0x1, R39, P0 ;  /* 0x000000010c037824 */ /* 0x000fca00000e0627 */
[----:B------:R1:W-:Y:S04]  /*12cd10*/  STL.64 [R1+0x2bd0], R2 ;  /* 0x002bd00201007387 */ /* 0x0003e80000100a00 */
[----:B-1----:R-:W2:Y:S01]  /*12cd20*/  LDL.LU.64 R2, [R1+0x6a28] ;  /* 0x006a280001027983 */ /* 0x002ea20000300a00 */
[----:B------:R-:W-:-:S05]  /*12cd30*/  IADD3 R12, P0, PT, R13, R38, RZ ;  /* 0x000000260d0c7210 */ /* 0x000fca0007f1e0ff */
[----:B------:R-:W-:-:S05]  /*12cd40*/  IMAD.X R13, R10, 0x1, R39, P0 ;  /* 0x000000010a0d7824 */ /* 0x000fca00000e0627 */
[----:B------:R2:W-:Y:S02]  /*12cd50*/  STL.64 [R1+0x2bd8], R12 ;  /* 0x002bd80c01007387 */ /* 0x0005e40000100a00 */
[----:B--2---:R-:W-:-:S05]  /*12cd60*/  IADD3 R12, P0, PT, R3, R38, RZ ;  /* 0x00000026030c7210 */ /* 0x004fca0007f1e0ff */
[----:B------:R-:W-:-:S05]  /*12cd70*/  IMAD.X R13, R2, 0x1, R39, P0 ;  /* 0x00000001020d7824 */ /* 0x000fca00000e0627 */
[----:B------:R1:W-:Y:S02]  /*12cd80*/  STL.64 [R1+0x2be0], R12 ;  /* 0x002be00c01007387 */ /* 0x0003e40000100a00 */
[----:B-1----:R-:W-:-:S05]  /*12cd90*/  IADD3 R12, P0, PT, R0, R38, RZ ;  /* 0x00000026000c7210 */ /* 0x002fca0007f1e0ff */
[----:B------:R-:W-:-:S05]  /*12cda0*/  IMAD.X R13, R60, 0x1, R39, P0 ;  /* 0x000000013c0d7824 */ /* 0x000fca00000e0627 */
[----:B------:R1:W-:Y:S01]  /*12cdb0*/  STL.64 [R1+0x2be8], R12 ;  /* 0x002be80c01007387 */ /* 0x0003e20000100a00 */
[----:B------:R-:W-:Y:S01]  /*12cdc0*/  VIADD R3, R11, UR6 ;  /* 0x000000060b037c36 */ /* 0x000fe20008000000 */
[----:B------:R-:W2:Y:S01]  /*12cdd0*/  LDCU UR6, c[0x0][0x3b8] ;  /* 0x00007700ff0677ac */ /* 0x000ea20008000800 */
[----:B-1----:R-:W-:-:S05]  /*12cde0*/  IADD3 R12, P0, PT, R59, R38, RZ ;  /* 0x000000263b0c7210 */ /* 0x002fca0007f1e0ff */
[----:B------:R-:W-:Y:S01]  /*12cdf0*/  IMAD.X R13, R6, 0x1, R39, P0 ;  /* 0x00000001060d7824 */ /* 0x000fe200000e0627 */
[----:B------:R-:W-:-:S04]  /*12ce00*/  SHF.R.S32.HI R10, RZ, 0x1f, R3 ;  /* 0x0000001fff0a7819 */ /* 0x000fc80000011403 */
[----:B------:R1:W-:Y:S02]  /*12ce10*/  STL.64 [R1+0x2bf0], R12 ;  /* 0x002bf00c01007387 */ /* 0x0003e40000100a00 */
[----:B-1----:R-:W-:-:S05]  /*12ce20*/  IADD3 R12, P0, PT, R3, R36, RZ ;  /* 0x00000024030c7210 */ /* 0x002fca0007f1e0ff */
[----:B------:R-:W-:-:S05]  /*12ce30*/  IMAD.X R13, R10, 0x1, R37, P0 ;  /* 0x000000010a0d7824 */ /* 0x000fca00000e0625 */
        /* <DEDUP_REMOVED lines=8> */
[----:B------:R-:W-:Y:S01]  /*12cec0*/  IMAD.X R13, R10, 0x1, R41, P0 ;  /* 0x000000010a0d7824 */ /* 0x000fe200000e0629 */
[----:B------:R-:W-:-:S05]  /*12ced0*/  IADD3 R10, P0, PT, R11, R40, RZ ;  /* 0x000000280b0a7210 */ /* 0x000fca0007f1e0ff */
[--C-:B---3--:R-:W-:Y:S01]  /*12cee0*/  IMAD.X R11, R8, 0x1, R41.reuse, P0 ;  /* 0x00000001080b7824 */ /* 0x108fe200000e0629 */
[-C--:B----4-:R-:W-:Y:S01]  /*12cef0*/  IADD3 R8, P0, PT, R9, R40.reuse, RZ ;  /* 0x0000002809087210 */ /* 0x090fe20007f1e0ff */
[----:B------:R1:W-:Y:S04]  /*12cf00*/  STL.64 [R1+0x50a8], R12 ;  /* 0x0050a80c01007387 */ /* 0x0003e80000100a00 */
[--C-:B------:R-:W-:Y:S01]  /*12cf10*/  IMAD.X R9, R18, 0x1, R41.reuse, P0 ;  /* 0x0000000112097824 */ /* 0x100fe200000e0629 */
[----:B------:R-:W-:Y:S01]  /*12cf20*/  IADD3 R18, P0, PT, R19, R40, RZ ;  /* 0x0000002813127210 */ /* 0x000fe20007f1e0ff */
[----:B-1----:R-:W3:Y:S04]  /*12cf30*/  LDL.LU.64 R12, [R1+0x6a20] ;  /* 0x006a2000010c7983 */ /* 0x002ee80000300a00 */
[----:B------:R1:W-:Y:S04]  /*12cf40*/  STL.64 [R1+0x5078], R10 ;  /* 0x0050780a01007387 */ /* 0x0003e80000100a00 */
[----:B-1----:R-:W4:Y:S04]  /*12cf50*/  LDL.LU.64 R10, [R1+0x6a18] ;  /* 0x006a1800010a7983 */ /* 0x002f280000300a00 */
[----:B------:R1:W-:Y:S04]  /*12cf60*/  STL.64 [R1+0x5048], R8 ;  /* 0x0050480801007387 */ /* 0x0003e80000100a00 */
[----:B-1----:R-:W2:Y:S04]  /*12cf70*/  LDL.LU.64 R8, [R1+0x6a10] ;  /* 0x006a100001087983 */ /* 0x002ea80000300a00 */
[----:B------:R-:W2:Y:S02]  /*12cf80*/  LDL.LU R19, [R1+0x2044] ;  /* 0x0020440001137983 */ /* 0x000ea40000300800 */
[----:B--2---:R-:W-:-:S05]  /*12cf90*/  IMAD.X R19, R19, 0x1, R41, P0 ;  /* 0x0000000113137824 */ /* 0x004fca00000e0629 */
[----:B------:R1:W-:Y:S04]  /*12cfa0*/  STL.64 [R1+0x5018], R18 ;  /* 0x0050181201007387 */ /* 0x0003e80000100a00 */
[----:B-1----:R-:W2:Y:S01]  /*12cfb0*/  LDL.LU R19, [R1+0x2040] ;  /* 0x0020400001137983 */ /* 0x002ea20000300800 */
[----:B------:R-:W-:-:S05]  /*12cfc0*/  IADD3 R18, P0, PT, R8, R40, RZ ;  /* 0x0000002808127210 */ /* 0x000fca0007f1e0ff */
[----:B--2---:R-:W-:-:S05]  /*12cfd0*/  IMAD.X R19, R19, 0x1, R41, P0 ;  /* 0x0000000113137824 */ /* 0x004fca00000e0629 */
[----:B------:R1:W-:Y:S04]  /*12cfe0*/  STL.64 [R1+0x4ff0], R18 ;  /* 0x004ff01201007387 */ /* 0x0003e80000100a00 */
[----:B-1----:R-:W2:Y:S01]  /*12cff0*/  LDL.LU R19, [R1+0x203c] ;  /* 0x00203c0001137983 */ /* 0x002ea20000300800 */
[----:B------:R-:W-:-:S05]  /*12d000*/  IADD3 R18, P0, PT, R9, R40, RZ ;  /* 0x0000002809127210 */ /* 0x000fca0007f1e0ff */
[----:B--2---:R-:W-:-:S05]  /*12d010*/  IMAD.X R19, R19, 0x1, R41, P0 ;  /* 0x0000000113137824 */ /* 0x004fca00000e0629 */
[----:B------:R1:W-:Y:S04]  /*12d020*/  STL.64 [R1+0x4fc0], R18 ;  /* 0x004fc01201007387 */ /* 0x0003e80000100a00 */
[----:B-1----:R-:W2:Y:S01]  /*12d030*/  LDL.LU R19, [R1+0x2038] ;  /* 0x0020380001137983 */ /* 0x002ea20000300800 */
[----:B----4-:R-:W-:-:S05]  /*12d040*/  IADD3 R18, P0, PT, R10, R40, RZ ;  /* 0x000000280a127210 */ /* 0x010fca0007f1e0ff */
[----:B--2---:R-:W-:-:S05]  /*12d050*/  IMAD.X R19, R19, 0x1, R41, P0 ;  /* 0x0000000113137824 */ /* 0x004fca00000e0629 */
[----:B------:R1:W-:Y:S04]  /*12d060*/  STL.64 [R1+0x4f98], R18 ;  /* 0x004f981201007387 */ /* 0x0003e80000100a00 */
[----:B-1----:R-:W2:Y:S01]  /*12d070*/  LDL.LU R19, [R1+0x2034] ;  /* 0x0020340001137983 */ /* 0x002ea20000300800 */
[----:B------:R-:W-:-:S05]  /*12d080*/  IADD3 R18, P0, PT, R11, R40, RZ ;  /* 0x000000280b127210 */ /* 0x000fca0007f1e0ff */
[----:B--2---:R-:W-:-:S05]  /*12d090*/  IMAD.X R19, R19, 0x1, R41, P0 ;  /* 0x0000000113137824 */ /* 0x004fca00000e0629 */
[----:B------:R1:W-:Y:S04]  /*12d0a0*/  STL.64 [R1+0x4f68], R18 ;  /* 0x004f681201007387 */ /* 0x0003e80000100a00 */
[----:B-1----:R-:W2:Y:S01]  /*12d0b0*/  LDL.LU R19, [R1+0x2030] ;  /* 0x0020300001137983 */ /* 0x002ea20000300800 */
[----:B---3--:R-:W-:-:S03]  /*12d0c0*/  IADD3 R18, P0, PT, R12, R40, RZ ;  /* 0x000000280c127210 */ /* 0x008fc60007f1e0ff */
[----:B------:R1:W-:Y:S02]  /*12d0d0*/  STL [R1+0x69f0], R12 ;  /* 0x0069f00c01007387 */ /* 0x0003e40000100800 */
[----:B-1----:R-:W-:Y:S01]  /*12d0e0*/  SHF.R.S32.HI R12, RZ, 0x1f, R13 ;  /* 0x0000001fff0c7819 */ /* 0x002fe2000001140d */
[----:B--2---:R-:W-:-:S05]  /*12d0f0*/  IMAD.X R19, R19, 0x1, R41, P0 ;  /* 0x0000000113137824 */ /* 0x004fca00000e0629 */
[----:B------:R1:W-:Y:S02]  /*12d100*/  STL.64 [R1+0x4f40], R18 ;  /* 0x004f401201007387 */ /* 0x0003e40000100a00 */
[----:B-1----:R-:W-:Y:S02]  /*12d110*/  IADD3 R18, P0, PT, R13, R40, RZ ;  /* 0x000000280d127210 */ /* 0x002fe40007f1e0ff */
[----:B------:R-:W-:Y:S03]  /*12d120*/  STL [R1+0x69ec], R13 ;  /* 0x0069ec0d01007387 */ /* 0x000fe60000100800 */
[----:B------:R-:W-:-:S05]  /*12d130*/  IMAD.X R19, R12, 0x1, R41, P0 ;  /* 0x000000010c137824 */ /* 0x000fca00000e0629 */
[----:B------:R1:W-:Y:S04]  /*12d140*/  STL.64 [R1+0x4f10], R18 ;  /* 0x004f101201007387 */ /* 0x0003e80000100a00 */
[----:B-1----:R-:W2:Y:S04]  /*12d150*/  LDL.LU.64 R18, [R1+0x6a08] ;  /* 0x006a080001127983 */ /* 0x002ea80000300a00 */
[----:B------:R-:W3:Y:S01]  /*12d160*/  LDL.LU R13, [R1+0x2028] ;  /* 0x00202800010d7983 */ /* 0x000ee20000300800 */
[----:B------:R-:W-:-:S03]  /*12d170*/  IADD3 R12, P0, PT, R14, R40, RZ ;  /* 0x000000280e0c7210 */ /* 0x000fc60007f1e0ff */
[----:B------:R-:W-:Y:S02]  /*12d180*/  STL [R1+0x69e8], R14 ;  /* 0x0069e80e01007387 */ /* 0x000fe40000100800 */
[----:B---3--:R-:W-:-:S05]  /*12d190*/  IMAD.X R13, R13, 0x1, R41, P0 ;  /* 0x000000010d0d7824 */ /* 0x008fca00000e0629 */
[----:B------:R1:W-:Y:S04]  /*12d1a0*/  STL.64 [R1+0x4ee8], R12 ;  /* 0x004ee80c01007387 */ /* 0x0003e80000100a00 */
[----:B-1----:R-:W3:Y:S01]  /*12d1b0*/  LDL.LU R13, [R1+0x2024] ;  /* 0x00202400010d7983 */ /* 0x002ee20000300800 */
[----:B------:R-:W-:-:S03]  /*12d1c0*/  IADD3 R12, P0, PT, R15, R40, RZ ;  /* 0x000000280f0c7210 */ /* 0x000fc60007f1e0ff */
[----:B------:R1:W-:Y:S01]  /*12d1d0*/  STL [R1+0x69e4], R15 ;  /* 0x0069e40f01007387 */ /* 0x0003e20000100800 */
[----:B------:R-:W-:Y:S02]  /*12d1e0*/  SHF.R.S32.HI R14, RZ, 0x1f, R16 ;  /* 0x0000001fff0e7819 */ /* 0x000fe40000011410 */
[----:B-1----:R-:W-:Y:S01]  /*12d1f0*/  SHF.R.S32.HI R15, RZ, 0x1f, R17 ;  /* 0x0000001fff0f7819 */ /* 0x002fe20000011411 */
[----:B---3--:R-:W-:-:S05]  /*12d200*/  IMAD.X R13, R13, 0x1, R41, P0 ;  /* 0x000000010d0d7824 */ /* 0x008fca00000e0629 */
[----:B------:R1:W-:Y:S02]  /*12d210*/  STL.64 [R1+0x4eb8], R12 ;  /* 0x004eb80c01007387 */ /* 0x0003e40000100a00 */
[----:B-1----:R-:W-:Y:S02]  /*12d220*/  IADD3 R12, P0, PT, R16, R40, RZ ;  /* 0x00000028100c7210 */ /* 0x002fe40007f1e0ff */
[----:B------:R-:W-:Y:S03]  /*12d230*/  STL [R1+0x69e0], R16 ;  /* 0x0069e01001007387 */ /* 0x000fe60000100800 */
[----:B------:R-:W-:-:S05]  /*12d240*/  IMAD.X R13, R14, 0x1, R41, P0 ;  /* 0x000000010e0d7824 */ /* 0x000fca00000e0629 */
[----:B------:R1:W-:Y:S01]  /*12d250*/  STL.64 [R1+0x4e90], R12 ;  /* 0x004e900c01007387 */ /* 0x0003e20000100a00 */
[----:B--2---:R-:W-:Y:S02]  /*12d260*/  SHF.R.S32.HI R14, RZ, 0x1f, R18 ;  /* 0x0000001fff0e7819 */ /* 0x004fe40000011412 */
[----:B-1----:R-:W-:Y:S01]  /*12d270*/  IADD3 R12, P0, PT, R17, R40, RZ ;  /* 0x00000028110c7210 */ /* 0x002fe20007f1e0ff */
[----:B------:R-:W-:Y:S04]  /*12d280*/  STL [R1+0x69dc], R17 ;  /* 0x0069dc1101007387 */ /* 0x000fe80000100800 */
[----:B------:R-:W-:-:S05]  /*12d290*/  IMAD.X R13, R15, 0x1, R41, P0 ;  /* 0x000000010f0d7824 */ /* 0x000fca00000e0629 */
[----:B------:R1:W-:Y:S01]  /*12d2a0*/  STL.64 [R1+0x4e60], R12 ;  /* 0x004e600c01007387 */ /* 0x0003e20000100a00 */
[----:B------:R-:W-:Y:S02]  /*12d2b0*/  SHF.R.S32.HI R15, RZ, 0x1f, R19 ;  /* 0x0000001fff0f7819 */ /* 0x000fe40000011413 */
        /* <DEDUP_REMOVED lines=68> */
[----:B------:R1:W-:Y:S02]  /*12d700*/  STL.64 [R1+0x4bf8], R12 ;  /* 0x004bf80c01007387 */ /* 0x0003e40000100a00 */
[----:B-1----:R-:W-:Y:S02]  /*12d710*/  IADD3 R12, P0, PT, R32, R40, RZ ;  /* 0x00000028200c7210 */ /* 0x002fe40007f1e0ff */
[----:B------:R-:W-:Y:S03]  /*12d720*/  STL [R1+0x698c], R32 ;  /* 0x00698c2001007387 */ /* 0x000fe60000100800 */
[----:B------:R-:W-:Y:S01]  /*12d730*/  IMAD.X R13, R14, 0x1, R41, P0 ;  /* 0x000000010e0d7824 */ /* 0x000fe200000e0629 */
[----:B------:R-:W-:-:S04]  /*12d740*/  SHF.R.S32.HI R14, RZ, 0x1f, R33 ;  /* 0x0000001fff0e7819 */ /* 0x000fc80000011421 */
[----:B------:R1:W-:Y:S01]  /*12d750*/  STL.64 [R1+0x4bd8], R12 ;  /* 0x004bd80c01007387 */ /* 0x0003e20000100a00 */
[----:B------:R-:W-:Y:S02]  /*12d760*/  SHF.R.S32.HI R15, RZ, 0x1f, R42 ;  /* 0x0000001fff0f7819 */ /* 0x000fe4000001142a */
[----:B-1----:R-:W-:Y:S01]  /*12d770*/  IADD3 R12, P0, PT, R33, R40, RZ ;  /* 0x00000028210c7210 */ /* 0x002fe20007f1e0ff */
[----:B------:R-:W-:Y:S04]  /*12d780*/  STL [R1+0x6990], R33 ;  /* 0x0069902101007387 */ /* 0x000fe80000100800 */
[----:B------:R-:W-:-:S05]  /*12d790*/  IMAD.X R13, R14, 0x1, R41, P0 ;  /* 0x000000010e0d7824 */ /* 0x000fca00000e0629 */
[----:B------:R1:W-:Y:S01]  /*12d7a0*/  STL.64 [R1+0x4ba0], R12 ;  /* 0x004ba00c01007387 */ /* 0x0003e20000100a00 */
[----:B------:R-:W-:Y:S02]  /*12d7b0*/  SHF.R.S32.HI R14, RZ, 0x1f, R43 ;  /* 0x0000001fff0e7819 */ /* 0x000fe4000001142b */
[----:B-1----:R-:W-:-:S05]  /*12d7c0*/  IADD3 R12, P0, PT, R42, R40, RZ ;  /* 0x000000282a0c7210 */ /* 0x002fca0007f1e0ff */
[----:B------:R-:W-:-:S05]  /*12d7d0*/  IMAD.X R13, R15, 0x1, R41, P0 ;  /* 0x000000010f0d7824 */ /* 0x000fca00000e0629 */
[----:B------:R1:W-:Y:S02]  /*12d7e0*/  STL.64 [R1+0x4b80], R12 ;  /* 0x004b800c01007387 */ /* 0x0003e40000100a00 */
[----:B-1----:R-:W-:-:S05]  /*12d7f0*/  IADD3 R12, P0, PT, R43, R40, RZ ;  /* 0x000000282b0c7210 */ /* 0x002fca0007f1e0ff */
        /* <DEDUP_REMOVED lines=39> */
[----:B------:R-:W2:Y:S04]  /*12da70*/  LDL.LU R17, [R1+0x8] ;  /* 0x0000080001117983 */ /* 0x000ea80000300800 */
[----:B-1----:R-:W3:Y:S01]  /*12da80*/  LDL.LU R12, [R1+0x1f90] ;  /* 0x001f9000010c7983 */ /* 0x002ee20000300800 */
[----:B------:R-:W-:Y:S02]  /*12da90*/  SHF.R.S32.HI R13, RZ, 0x1f, R53 ;  /* 0x0000001fff0d7819 */ /* 0x000fe40000011435 */
[----:B------:R-:W-:Y:S01]  /*12daa0*/  IADD3 R14, P0, PT, R53, R40, RZ ;  /* 0x00000028350e7210 */ /* 0x000fe20007f1e0ff */
[----:B------:R-:W4:Y:S04]  /*12dab0*/  LDL R27, [R1+0xc] ;  /* 0x00000c00011b7983 */ /* 0x000f280000100800 */
[----:B------:R-:W-:Y:S01]  /*12dac0*/  IMAD.X R15, R13, 0x1, R41, P0 ;  /* 0x000000010d0f7824 */ /* 0x000fe200000e0629 */
[----:B------:R-:W4:Y:S04]  /*12dad0*/  LDL.LU R25, [R1+0x1f8c] ;  /* 0x001f8c0001197983 */ /* 0x000f280000300800 */
[----:B------:R-:W4:Y:S04]  /*12dae0*/  LDL.LU R24, [R1+0x10] ;  /* 0x0000100001187983 */ /* 0x000f280000300800 */
[----:B------:R1:W-:Y:S04]  /*12daf0*/  STL.64 [R1+0x49a0], R14 ;  /* 0x0049a00e01007387 */ /* 0x0003e80000100a00 */
[----:B------:R-:W4:Y:S04]  /*12db00*/  LDL.LU R26, [R1+0x1f88] ;  /* 0x001f8800011a7983 */ /* 0x000f280000300800 */
[----:B------:R-:W4:Y:S04]  /*12db10*/  LDL.LU R23, [R1+0x14] ;  /* 0x0000140001177983 */ /* 0x000f280000300800 */
[----:B------:R-:W4:Y:S04]  /*12db20*/  LDL.LU R21, [R1+0x1f84] ;  /* 0x001f840001157983 */ /* 0x000f280000300800 */
[----:B------:R-:W4:Y:S04]  /*12db30*/  LDL.LU R19, [R1+0x18] ;  /* 0x0000180001137983 */ /* 0x000f280000300800 */
[----:B------:R-:W4:Y:S04]  /*12db40*/  LDL.LU R16, [R1+0x1f80] ;  /* 0x001f800001107983 */ /* 0x000f280000300800 */
[----:B------:R-:W4:Y:S01]  /*12db50*/  LDL.LU R20, [R1+0x1c] ;  /* 0x00001c0001147983 */ /* 0x000f220000300800 */
[----:B------:R-:W-:-:S02]  /*12db60*/  SHF.R.S32.HI R13, RZ, 0x1f, R54 ;  /* 0x0000001fff0d7819 */ /* 0x000fc40000011436 */
[----:B-1----:R-:W-:Y:S01]  /*12db70*/  IADD3 R14, P0, PT, R54, R40, RZ ;  /* 0x00000028360e7210 */ /* 0x002fe20007f1e0ff */
[----:B------:R-:W4:Y:S04]  /*12db80*/  LDL.LU R22, [R1+0x1f7c] ;  /* 0x001f7c0001167983 */ /* 0x000f280000300800 */
[----:B------:R-:W-:Y:S01]  /*12db90*/  IMAD.X R15, R13, 0x1, R41, P0 ;  /* 0x000000010d0f7824 */ /* 0x000fe200000e0629 */
[----:B------:R-:W4:Y:S04]  /*12dba0*/  LDL.LU R18, [R1+0x20] ;  /* 0x0000200001127983 */ /* 0x000f280000300800 */
[----:B------:R1:W-:Y:S04]  /*12dbb0*/  STL.64 [R1+0x4970], R14 ;  /* 0x0049700e01007387 */ /* 0x0003e80000100a00 */
[----:B-1----:R-:W4:Y:S01]  /*12dbc0*/  LDL.LU R15, [R1+0x1f78] ;  /* 0x001f7800010f7983 */ /* 0x002f220000300800 */
[----:B------:R-:W-:-:S02]  /*12dbd0*/  SHF.R.S32.HI R14, RZ, 0x1f, R55 ;  /* 0x0000001fff0e7819 */ /* 0x000fc40000011437 */
[----:B------:R-:W-:-:S05]  /*12dbe0*/  IADD3 R28, P0, PT, R55, R40, RZ ;  /* 0x00000028371c7210 */ /* 0x000fca0007f1e0ff */
[----:B------:R-:W-:Y:S01]  /*12dbf0*/  IMAD.X R29, R14, 0x1, R41, P0 ;  /* 0x000000010e1d7824 */ /* 0x000fe200000e0629 */
[----:B------:R-:W-:-:S04]  /*12dc00*/  SHF.R.S32.HI R13, RZ, 0x1f, R56 ;  /* 0x0000001fff0d7819 */ /* 0x000fc80000011438 */
[----:B------:R1:W-:Y:S04]  /*12dc10*/  STL.64 [R1+0x4918], R28 ;  /* 0x0049181c01007387 */ /* 0x0003e80000100a00 */
[----:B------:R-:W4:Y:S01]  /*12dc20*/  LDL.LU R14, [R1+0x24] ;  /* 0x00002400010e7983 */ /* 0x000f220000300800 */
[----:B-1----:R-:W-:-:S05]  /*12dc30*/  IADD3 R28, P0, PT, R56, R40, RZ ;  /* 0x00000028381c7210 */ /* 0x002fca0007f1e0ff */
[----:B------:R-:W-:Y:S02]  /*12dc40*/  IMAD.X R29, R13, 0x1, R41, P0 ;  /* 0x000000010d1d7824 */ /* 0x000fe400000e0629 */
[----:B------:R-:W4:Y:S01]  /*12dc50*/  LDL.LU R13, [R1+0x1f74] ;  /* 0x001f7400010d7983 */ /* 0x000f220000300800 */
        /* <DEDUP_REMOVED lines=8> */
[----:B------:R-:W-:Y:S04]  /*12dce0*/  STL [R1+0x699c], R58 ;  /* 0x00699c3a01007387 */ /* 0x000fe80000100800 */
[----:B------:R-:W-:-:S05]  /*12dcf0*/  IMAD.X R29, R31, 0x1, R41, P0 ;  /* 0x000000011f1d7824 */ /* 0x000fca00000e0629 */
[----:B------:R1:W-:Y:S02]  /*12dd00*/  STL.64 [R1+0x4840], R28 ;  /* 0x0048401c01007387 */ /* 0x0003e40000100a00 */
[----:B-1----:R-:W-:-:S05]  /*12dd10*/  IADD3 R28, P0, PT, R61, R40, RZ ;  /* 0x000000283d1c7210 */ /* 0x002fca0007f1e0ff */
[----:B------:R-:W-:-:S05]  /*12dd20*/  IMAD.X R29, R30, 0x1, R41, P0 ;  /* 0x000000011e1d7824 */ /* 0x000fca00000e0629 */
[----:B------:R2:W-:Y:S02]  /*12dd30*/  STL.64 [R1+0x47e8], R28 ;  /* 0x0047e81c01007387 */ /* 0x0005e40000100a00 */
[-C--:B--2---:R-:W-:Y:S02]  /*12dd40*/  IADD3 R28, P0, PT, R17, R40.reuse, RZ ;  /* 0x00000028111c7210 */ /* 0x084fe40007f1e0ff */
[----:B------:R-:W2:Y:S03]  /*12dd50*/  LDL.LU R17, [R1+0x28] ;  /* 0x0000280001117983 */ /* 0x000ea60000300800 */
[----:B---3--:R-:W-:Y:S02]  /*12dd60*/  IMAD.X R29, R12, 0x1, R41, P0 ;  /* 0x000000010c1d7824 */ /* 0x008fe400000e0629 */
[----:B------:R-:W3:Y:S04]  /*12dd70*/  LDL.LU R12, [R1+0x1f70] ;  /* 0x001f7000010c7983 */ /* 0x000ee80000300800 */
[----:B------:R4:W-:Y:S02]  /*12dd80*/  STL.64 [R1+0x47a8], R28 ;  /* 0x0047a81c01007387 */ /* 0x0009e40000100a00 */
[----:B----4-:R-:W-:-:S05]  /*12dd90*/  IADD3 R28, P0, PT, R27, R40, RZ ;  /* 0x000000281b1c7210 */ /* 0x010fca0007f1e0ff */
[----:B------:R-:W-:Y:S01]  /*12dda0*/  IMAD.X R29, R25, 0x1, R41, P0 ;  /* 0x00000001191d7824 */ /* 0x000fe200000e0629 */
[----:B------:R-:W-:-:S05]  /*12ddb0*/  IADD3 R24, P0, PT, R24, R40, RZ ;  /* 0x0000002818187210 */ /* 0x000fca0007f1e0ff */
[----:B------:R-:W-:-:S05]  /*12ddc0*/  IMAD.X R25, R26, 0x1, R41, P0 ;  /* 0x000000011a197824 */ /* 0x000fca00000e0629 */
[----:B------:R1:W-:Y:S02]  /*12ddd0*/  STL.64 [R1+0x4710], R24 ;  /* 0x0047101801007387 */ /* 0x0003e40000100a00 */
[----:B-1----:R-:W-:Y:S02]  /*12dde0*/  IADD3 R24, P0, PT, R23, R40, RZ ;  /* 0x0000002817187210 */ /* 0x002fe40007f1e0ff */
[----:B------:R-:W-:Y:S03]  /*12ddf0*/  STL.64 [R1+0x4750], R28 ;  /* 0x0047501c01007387 */ /* 0x000fe60000100a00 */
[----:B------:R-:W-:-:S05]  /*12de00*/  IMAD.X R25, R21, 0x1, R41, P0 ;  /* 0x0000000115197824 */ /* 0x000fca00000e0629 */
[----:B------:R1:W-:Y:S02]  /*12de10*/  STL.64 [R1+0x46b8], R24 ;  /* 0x0046b81801007387 */ /* 0x0003e40000100a00 */
[-C--:B-1----:R-:W-:Y:S02]  /*12de20*/  IADD3 R24, P0, PT, R19, R40.reuse, RZ ;  /* 0x0000002813187210 */ /* 0x082fe40007f1e0ff */
[----:B------:R-:W4:Y:S03]  /*12de30*/  LDL.LU R19, [R1+0x2c] ;  /* 0x00002c0001137983 */ /* 0x000f260000300800 */
[----:B------:R-:W-:Y:S02]  /*12de40*/  IMAD.X R25, R16, 0x1, R41, P0 ;  /* 0x0000000110197824 */ /* 0x000fe400000e0629 */
[----:B------:R-:W4:Y:S01]  /*12de50*/  LDL.LU R16, [R1+0x1f6c] ;  /* 0x001f6c0001107983 */ /* 0x000f220000300800 */
[----:B------:R-:W-:-:S05]  /*12de60*/  IADD3 R20, P0, PT, R20, R40, RZ ;  /* 0x0000002814147210 */ /* 0x000fca0007f1e0ff */
[----:B------:R-:W-:Y:S01]  /*12de70*/  IMAD.X R21, R22, 0x1, R41, P0 ;  /* 0x0000000116157824 */ /* 0x000fe200000e0629 */
[----:B------:R-:W-:Y:S04]  /*12de80*/  STL.64 [R1+0x4698], R24 ;  /* 0x0046981801007387 */ /* 0x000fe80000100a00 */
[----:B------:R1:W-:Y:S04]  /*12de90*/  STL.64 [R1+0x4660], R20 ;  /* 0x0046601401007387 */ /* 0x0003e80000100a00 */
[----:B------:R-:W4:Y:S04]  /*12dea0*/  LDL.LU R44, [R1+0x30] ;  /* 0x00003000012c7983 */ /* 0x000f280000300800 */
[----:B------:R-:W4:Y:S01]  /*12deb0*/  LDL.LU R43, [R1+0x1f68] ;  /* 0x001f6800012b7983 */ /* 0x000f220000300800 */
[----:B-1----:R-:W-:-:S03]  /*12dec0*/  IADD3 R20, P0, PT, R18, R40, RZ ;  /* 0x0000002812147210 */ /* 0x002fc60007f1e0ff */
[----:B------:R-:W4:Y:S02]  /*12ded0*/  LDL.LU R42, [R1+0x34] ;  /* 0x00003400012a7983 */ /* 0x000f240000300800 */
[----:B------:R-:W-:-:S05]  /*12dee0*/  IMAD.X R21, R15, 0x1, R41, P0 ;  /* 0x000000010f157824 */ /* 0x000fca00000e0629 */
[----:B------:R1:W-:Y:S04]  /*12def0*/  STL.64 [R1+0x4640], R20 ;  /* 0x0046401401007387 */ /* 0x0003e80000100a00 */
[----:B------:R-:W4:Y:S04]  /*12df00*/  LDL.LU R18, [R1+0x1f64] ;  /* 0x001f640001127983 */ /* 0x000f280000300800 */
[----:B------:R-:W4:Y:S01]  /*12df10*/  LDL.LU R15, [R1+0x38] ;  /* 0x00003800010f7983 */ /* 0x000f220000300800 */
[----:B-1----:R-:W-:-:S03]  /*12df20*/  IADD3 R20, P0, PT, R14, R40, RZ ;  /* 0x000000280e147210 */ /* 0x002fc60007f1e0ff */
[----:B------:R-:W4:Y:S02]  /*12df30*/  LDL.LU R33, [R1+0x1f60] ;  /* 0x001f600001217983 */ /* 0x000f240000300800 */
[----:B------:R-:W-:Y:S02]  /*12df40*/  IMAD.X R21, R13, 0x1, R41, P0 ;  /* 0x000000010d157824 */ /* 0x000fe400000e0629 */
        /* <DEDUP_REMOVED lines=11> */
[----:B--2---:R-:W-:-:S05]  /*12e000*/  IADD3 R20, P0, PT, R17, R40, RZ ;  /* 0x0000002811147210 */ /* 0x004fca0007f1e0ff */
[----:B---3--:R-:W-:-:S05]  /*12e010*/  IMAD.X R21, R12, 0x1, R41, P0 ;  /* 0x000000010c157824 */ /* 0x008fca00000e0629 */
[----:B------:R4:W-:Y:S04]  /*12e020*/  STL.64 [R1+0x45e8], R20 ;  /* 0x0045e81401007387 */ /* 0x0009e80000100a00 */
[----:B------:R-:W2:Y:S04]  /*12e030*/  LDL.LU R24, [R1+0x50] ;  /* 0x0000500001187983 */ /* 0x000ea80000300800 */
[----:B------:R-:W3:Y:S04]  /*12e040*/  LDL.LU R23, [R1+0x1f48] ;  /* 0x001f480001177983 */ /* 0x000ee80000300800 */
[----:B------:R-:W3:Y:S04]  /*12e050*/  LDL.LU R22, [R1+0x54] ;  /* 0x0000540001167983 */ /* 0x000ee80000300800 */
[----:B------:R-:W3:Y:S04]  /*12e060*/  LDL.LU R17, [R1+0x1f44] ;  /* 0x001f440001117983 */ /* 0x000ee80000300800 */
[----:B------:R-:W3:Y:S01]  /*12e070*/  LDL.LU R12, [R1+0x58] ;  /* 0x00005800010c7983 */ /* 0x000ee20000300800 */
[----:B----4-:R-:W-:-:S05]  /*12e080*/  IADD3 R20, P0, PT, R19, R40, RZ ;  /* 0x0000002813147210 */ /* 0x010fca0007f1e0ff */
[----:B------:R-:W-:-:S05]  /*12e090*/  IMAD.X R21, R16, 0x1, R41, P0 ;  /* 0x0000000110157824 */ /* 0x000fca00000e0629 */
[----:B------:R1:W-:Y:S04]  /*12e0a0*/  STL.64 [R1+0x45c0], R20 ;  /* 0x0045c01401007387 */ /* 0x0003e80000100a00 */
[----:B-1----:R-:W4:Y:S04]  /*12e0b0*/  LDL.LU R21, [R1+0x1f40] ;  /* 0x001f400001157983 */ /* 0x002f280000300800 */
[----:B------:R-:W4:Y:S04]  /*12e0c0*/  LDL.LU R20, [R1+0x5c] ;  /* 0x00005c0001147983 */ /* 0x000f280000300800 */
[----:B------:R-:W4:Y:S01]  /*12e0d0*/  LDL.LU R19, [R1+0x1f3c] ;  /* 0x001f3c0001137983 */ /* 0x000f220000300800 */
[----:B------:R-:W-:-:S03]  /*12e0e0*/  IADD3 R44, P0, PT, R44, R40, RZ ;  /* 0x000000282c2c7210 */ /* 0x000fc60007f1e0ff */
[----:B------:R-:W4:Y:S02]  /*12e0f0*/  LDL.LU R16, [R1+0x60] ;  /* 0x0000600001107983 */ /* 0x000f240000300800 */
[----:B------:R-:W-:Y:S01]  /*12e100*/  IMAD.X R45, R43, 0x1, R41, P0 ;  /* 0x000000012b2d7824 */ /* 0x000fe200000e0629 */
[----:B------:R-:W-:-:S05]  /*12e110*/  IADD3 R42, P0, PT, R42, R40, RZ ;  /* 0x000000282a2a7210 */ /* 0x000fca0007f1e0ff */
[----:B------:R-:W-:-:S05]  /*12e120*/  IMAD.X R43, R18, 0x1, R41, P0 ;  /* 0x00000001122b7824 */ /* 0x000fca00000e0629 */
[----:B------:R1:W-:Y:S04]  /*12e130*/  STL.64 [R1+0x4568], R42 ;  /* 0x0045682a01007387 */ /* 0x0003e80000100a00 */
[----:B------:R-:W-:Y:S04]  /*12e140*/  STL.64 [R1+0x4590], R44 ;  /* 0x0045902c01007387 */ /* 0x000fe80000100a00 */
[----:B------:R-:W4:Y:S01]  /*12e150*/  LDL.LU R18, [R1+0x1f38] ;  /* 0x001f380001127983 */ /* 0x000f220000300800 */
[----:B-1----:R-:W-:-:S03]  /*12e160*/  IADD3 R42, P0, PT, R15, R40, RZ ;  /* 0x000000280f2a7210 */ /* 0x002fc60007f1e0ff */
[----:B------:R-:W4:Y:S02]  /*12e170*/  LDL.LU R15, [R1+0x64] ;  /* 0x00006400010f7983 */ /* 0x000f240000300800 */
[----:B------:R-:W-:Y:S01]  /*12e180*/  IMAD.X R43, R33, 0x1, R41, P0 ;  /* 0x00000001212b7824 */ /* 0x000fe200000e0629 */
[----:B------:R-:W-:-:S05]  /*12e190*/  IADD3 R32, P0, PT, R32, R40, RZ ;  /* 0x0000002820207210 */ /* 0x000fca0007f1e0ff */
[----:B------:R-:W-:Y:S01]  /*12e1a0*/  IMAD.X R33, R31, 0x1, R41, P0 ;  /* 0x000000011f217824 */ /* 0x000fe200000e0629 */
[----:B------:R-:W-:-:S05]  /*12e1b0*/  IADD3 R30, P0, PT, R30, R40, RZ ;  /* 0x000000281e1e7210 */ /* 0x000fca0007f1e0ff */
[--C-:B------:R-:W-:Y:S01]  /*12e1c0*/  IMAD.X R31, R29, 0x1, R41.reuse, P0 ;  /* 0x000000011d1f7824 */ /* 0x100fe200000e0629 */
[-C--:B------:R-:W-:Y:S01]  /*12e1d0*/  IADD3 R28, P0, PT, R28, R40.reuse, RZ ;  /* 0x000000281c1c7210 */ /* 0x080fe20007f1e0ff */
[----:B------:R-:W-:Y:S04]  /*12e1e0*/  STL.64 [R1+0x4538], R42 ;  /* 0x0045382a01007387 */ /* 0x000fe80000100a00 */
[----:B------:R-:W-:Y:S01]  /*12e1f0*/  IMAD.X R29, R14, 0x1, R41, P0 ;  /* 0x000000010e1d7824 */ /* 0x000fe200000e0629 */
[----:B------:R-:W-:Y:S04]  /*12e200*/  STL.64 [R1+0x4500], R32 ;  /* 0x0045002001007387 */ /* 0x000fe80000100a00 */
        /* <DEDUP_REMOVED lines=8> */
[----:B------:R-:W-:Y:S04]  /*12e290*/  STL.64 [R1+0x4488], R28 ;  /* 0x0044881c01007387 */ /* 0x000fe80000100a00 */
[----:B------:R-:W-:Y:S01]  /*12e2a0*/  STL.64 [R1+0x4450], R26 ;  /* 0x0044501a01007387 */ /* 0x000fe20000100a00 */
[----:B--2---:R-:W-:-:S05]  /*12e2b0*/  IADD3 R24, P0, PT, R24, R40, RZ ;  /* 0x0000002818187210 */ /* 0x004fca0007f1e0ff */
[----:B---3--:R-:W-:Y:S01]  /*12e2c0*/  IMAD.X R25, R23, 0x1, R41, P0 ;  /* 0x0000000117197824 */ /* 0x008fe200000e0629 */
[----:B------:R-:W-:-:S05]  /*12e2d0*/  IADD3 R22, P0, PT, R22, R40, RZ ;  /* 0x0000002816167210 */ /* 0x000fca0007f1e0ff */
[----:B------:R-:W-:-:S05]  /*12e2e0*/  IMAD.X R23, R17, 0x1, R41, P0 ;  /* 0x0000000111177824 */ /* 0x000fca00000e0629 */
[----:B------:R1:W-:Y:S04]  /*12e2f0*/  STL.64 [R1+0x4408], R22 ;  /* 0x0044081601007387 */ /* 0x0003e80000100a00 */
[----:B------:R-:W-:Y:S04]  /*12e300*/  STL.64 [R1+0x4430], R24 ;  /* 0x0044301801007387 */ /* 0x000fe80000100a00 */
[----:B------:R-:W2:Y:S01]  /*12e310*/  LDL.LU R17, [R1+0x1f30] ;  /* 0x001f300001117983 */ /* 0x000ea20000300800 */
[----:B-1----:R-:W-:-:S03]  /*12e320*/  IADD3 R22, P0, PT, R12, R40, RZ ;  /* 0x000000280c167210 */ /* 0x002fc60007f1e0ff */
[----:B------:R-:W3:Y:S02]  /*12e330*/  LDL.LU R12, [R1+0x6c] ;  /* 0x00006c00010c7983 */ /* 0x000ee40000300800 */
[----:B----4-:R-:W-:Y:S01]  /*12e340*/  IMAD.X R23, R21, 0x1, R41, P0 ;  /* 0x0000000115177824 */ /* 0x010fe200000e0629 */
[----:B------:R-:W-:-:S05]  /*12e350*/  IADD3 R20, P0, PT, R20, R40, RZ ;  /* 0x0000002814147210 */ /* 0x000fca0007f1e0ff */
[----:B------:R-:W-:-:S05]  /*12e360*/  IMAD.X R21, R19, 0x1, R41, P0 ;  /* 0x0000000113157824 */ /* 0x000fca00000e0629 */
[----:B------:R1:W-:Y:S04]  /*12e370*/  STL.64 [R1+0x43b0], R20 ;  /* 0x0043b01401007387 */ /* 0x0003e80000100a00 */
[----:B------:R-:W-:Y:S04]  /*12e380*/  STL.64 [R1+0x43d8], R22 ;  /* 0x0043d81601007387 */ /* 0x000fe80000100a00 */
[----:B------:R-:W4:Y:S04]  /*12e390*/  LDL.LU R46, [R1+0x1f2c] ;  /* 0x001f2c00012e7983 */ /* 0x000f280000300800 */
[----:B------:R-:W4:Y:S04]  /*12e3a0*/  LDL.LU R43, [R1+0x70] ;  /* 0x00007000012b7983 */ /* 0x000f280000300800 */
[----:B------:R-:W4:Y:S01]  /*12e3b0*/  LDL.LU R33, [R1+0x1f28] ;  /* 0x001f280001217983 */ /* 0x000f220000300800 */
[----:B-1----:R-:W-:-:S03]  /*12e3c0*/  IADD3 R20, P0, PT, R16, R40, RZ ;  /* 0x0000002810147210 */ /* 0x002fc60007f1e0ff */
[----:B------:R-:W4:Y:S04]  /*12e3d0*/  LDL.LU R19, [R1+0x74] ;  /* 0x0000740001137983 */ /* 0x000f280000300800 */
[----:B------:R-:W4:Y:S01]  /*12e3e0*/  LDL.LU R16, [R1+0x1f24] ;  /* 0x001f240001107983 */ /* 0x000f220000300800 */
[----:B------:R-:W-:-:S05]  /*12e3f0*/  IMAD.X R21, R18, 0x1, R41, P0 ;  /* 0x0000000112157824 */ /* 0x000fca00000e0629 */
[----:B------:R1:W-:Y:S04]  /*12e400*/  STL.64 [R1+0x4380], R20 ;  /* 0x0043801401007387 */ /* 0x0003e80000100a00 */
[----:B------:R-:W4:Y:S04]  /*12e410*/  LDL.LU R32, [R1+0x78] ;  /* 0x0000780001207983 */ /* 0x000f280000300800 */
[----:B------:R-:W4:Y:S04]  /*12e420*/  LDL.LU R42, [R1+0x1f20] ;  /* 0x001f2000012a7983 */ /* 0x000f280000300800 */
[----:B------:R-:W4:Y:S04]  /*12e430*/  LDL.LU R31, [R1+0x7c] ;  /* 0x00007c00011f7983 */ /* 0x000f280000300800 */
[----:B------:R-:W4:Y:S04]  /*12e440*/  LDL.LU R29, [R1+0x1f1c] ;  /* 0x001f1c00011d7983 */ /* 0x000f280000300800 */
[----:B------:R-:W4:Y:S04]  /*12e450*/  LDL.LU R28, [R1+0x80] ;  /* 0x00008000011c7983 */ /* 0x000f280000300800 */
        /* <DEDUP_REMOVED lines=11> */
[----:B-1----:R-:W4:Y:S04]  /*12e510*/  LDL.LU R21, [R1+0x1f08] ;  /* 0x001f080001157983 */ /* 0x002f280000300800 */
[----:B------:R-:W4:Y:S01]  /*12e520*/  LDL.LU R14, [R1+0x94] ;  /* 0x00009400010e7983 */ /* 0x000f220000300800 */
[----:B------:R-:W-:-:S03]  /*12e530*/  IADD3 R44, P0, PT, R13, R40, RZ ;  /* 0x000000280d2c7210 */ /* 0x000fc60007f1e0ff */
[----:B------:R-:W4:Y:S02]  /*12e540*/  LDL.LU R13, [R1+0x1f04] ;  /* 0x001f0400010d7983 */ /* 0x000f240000300800 */
[----:B--2---:R-:W-:-:S05]  /*12e550*/  IMAD.X R45, R17, 0x1, R41, P0 ;  /* 0x00000001112d7824 */ /* 0x004fca00000e0629 */
[----:B------:R3:W-:Y:S04]  /*12e560*/  STL.64 [R1+0x4328], R44 ;  /* 0x0043282c01007387 */ /* 0x0007e80000100a00 */
[----:B------:R-:W2:Y:S04]  /*12e570*/  LDL.LU R20, [R1+0x98] ;  /* 0x0000980001147983 */ /* 0x000ea80000300800 */
[----:B------:R-:W2:Y:S04]  /*12e580*/  LDL.LU R22, [R1+0x1f00] ;  /* 0x001f000001167983 */ /* 0x000ea80000300800 */
[----:B------:R-:W2:Y:S01]  /*12e590*/  LDL.LU R17, [R1+0x9c] ;  /* 0x00009c0001117983 */ /* 0x000ea20000300800 */
[----:B---3--:R-:W-:-:S03]  /*12e5a0*/  IADD3 R44, P0, PT, R12, R40, RZ ;  /* 0x000000280c2c7210 */ /* 0x008fc60007f1e0ff */
[----:B------:R-:W3:Y:S02]  /*12e5b0*/  LDL.LU R12, [R1+0x1efc] ;  /* 0x001efc00010c7983 */ /* 0x000ee40000300800 */
[----:B----4-:R-:W-:-:S05]  /*12e5c0*/  IMAD.X R45, R46, 0x1, R41, P0 ;  /* 0x000000012e2d7824 */ /* 0x010fca00000e0629 */
[----:B------:R1:W-:Y:S02]  /*12e5d0*/  STL.64 [R1+0x4300], R44 ;  /* 0x0043002c01007387 */ /* 0x0003e40000100a00 */
[----:B-1----:R-:W-:-:S05]  /*12e5e0*/  IADD3 R44, P0, PT, R43, R40, RZ ;  /* 0x000000282b2c7210 */ /* 0x002fca0007f1e0ff */
        /* <DEDUP_REMOVED lines=9> */
[----:B------:R1:W-:Y:S02]  /*12e680*/  STL.64 [R1+0x4278], R32 ;  /* 0x0042782001007387 */ /* 0x0003e40000100a00 */
[----:B-1----:R-:W-:-:S05]  /*12e690*/  IADD3 R32, P0, PT, R31, R40, RZ ;  /* 0x000000281f207210 */ /* 0x002fca0007f1e0ff */
[----:B------:R-:W-:Y:S01]  /*12e6a0*/  IMAD.X R33, R29, 0x1, R41, P0 ;  /* 0x000000011d217824 */ /* 0x000fe200000e0629 */
[----:B------:R-:W-:-:S05]  /*12e6b0*/  IADD3 R28, P0, PT, R28, R40, RZ ;  /* 0x000000281c1c7210 */ /* 0x000fca0007f1e0ff */
[----:B------:R-:W-:-:S05]  /*12e6c0*/  IMAD.X R29, R30, 0x1, R41, P0 ;  /* 0x000000011e1d7824 */ /* 0x000fca00000e0629 */
[----:B------:R1:W-:Y:S04]  /*12e6d0*/  STL.64 [R1+0x4220], R28 ;  /* 0x0042201c01007387 */ /* 0x0003e80000100a00 */
[----:B------:R-:W-:Y:S01]  /*12e6e0*/  STL.64 [R1+0x4250], R32 ;  /* 0x0042502001007387 */ /* 0x000fe20000100a00 */
[----:B-1----:R-:W-:-:S03]  /*12e6f0*/  IADD3 R28, P0, PT, R18, R40, RZ ;  /* 0x00000028121c7210 */ /* 0x002fc60007f1e0ff */
[----:B------:R-:W4:Y:S02]  /*12e700*/  LDL.LU R18, [R1+0xa4] ;  /* 0x0000a40001127983 */ /* 0x000f240000300800 */
[----:B------:R-:W-:Y:S02]  /*12e710*/  IMAD.X R29, R15, 0x1, R41, P0 ;  /* 0x000000010f1d7824 */ /* 0x000fe400000e0629 */
[----:B------:R-:W4:Y:S04]  /*12e720*/  LDL.LU R15, [R1+0x1ef4] ;  /* 0x001ef400010f7983 */ /* 0x000f280000300800 */
[----:B------:R1:W-:Y:S02]  /*12e730*/  STL.64 [R1+0x4200], R28 ;  /* 0x0042001c01007387 */ /* 0x0003e40000100a00 */
[----:B-1----:R-:W-:-:S05]  /*12e740*/  IADD3 R28, P0, PT, R27, R40, RZ ;  /* 0x000000281b1c7210 */ /* 0x002fca0007f1e0ff */
        /* <DEDUP_REMOVED lines=11> */
[----:B------:R-:W4:Y:S04]  /*12e800*/  LDL.LU R13, [R1+0x1ef0] ;  /* 0x001ef000010d7983 */ /* 0x000f280000300800 */
[----:B------:R-:W-:Y:S01]  /*12e810*/  STL.64 [R1+0x4148], R24 ;  /* 0x0041481801007387 */ /* 0x000fe20000100a00 */
[----:B--2---:R-:W-:-:S05]  /*12e820*/  IADD3 R20, P0, PT, R20, R40, RZ ;  /* 0x0000002814147210 */ /* 0x004fca0007f1e0ff */
[----:B------:R-:W-:-:S05]  /*12e830*/  IMAD.X R21, R22, 0x1, R41, P0 ;  /* 0x0000000116157824 */ /* 0x000fca00000e0629 */
[----:B------:R1:W-:Y:S04]  /*12e840*/  STL.64 [R1+0x4118], R20 ;  /* 0x0041181401007387 */ /* 0x0003e80000100a00 */
[----:B------:R-:W2:Y:S04]  /*12e850*/  LDL.LU R44, [R1+0xac] ;  /* 0x0000ac00012c7983 */ /* 0x000ea80000300800 */
[----:B------:R-:W2:Y:S01]  /*12e860*/  LDL.LU R43, [R1+0x1eec] ;  /* 0x001eec00012b7983 */ /* 0x000ea20000300800 */
[----:B-1----:R-:W-:-:S03]  /*12e870*/  IADD3 R20, P0, PT, R17, R40, RZ ;  /* 0x0000002811147210 */ /* 0x002fc60007f1e0ff */
[----:B------:R-:W2:Y:S02]  /*12e880*/  LDL.LU R42, [R1+0xb0] ;  /* 0x0000b000012a7983 */ /* 0x000ea40000300800 */
[----:B---3--:R-:W-:-:S05]  /*12e890*/  IMAD.X R21, R12, 0x1, R41, P0 ;  /* 0x000000010c157824 */ /* 0x008fca00000e0629 */
[----:B------:R4:W-:Y:S04]  /*12e8a0*/  STL.64 [R1+0x40f0], R20 ;  /* 0x0040f01401007387 */ /* 0x0009e80000100a00 */
[----:B------:R-:W3:Y:S04]  /*12e8b0*/  LDL.LU R17, [R1+0x1ee8] ;  /* 0x001ee80001117983 */ /* 0x000ee80000300800 */
[----:B------:R-:W3:Y:S04]  /*12e8c0*/  LDL.LU R12, [R1+0xb4] ;  /* 0x0000b400010c7983 */ /* 0x000ee80000300800 */
[----:B------:R-:W3:Y:S04]  /*12e8d0*/  LDL.LU R33, [R1+0x1ee4] ;  /* 0x001ee40001217983 */ /* 0x000ee80000300800 */
[----:B------:R-:W3:Y:S04]  /*12e8e0*/  LDL.LU R32, [R1+0xb8] ;  /* 0x0000b80001207983 */ /* 0x000ee80000300800 */
[----:B------:R-:W3:Y:S01]  /*12e8f0*/  LDL.LU R31, [R1+0x1ee0] ;  /* 0x001ee000011f7983 */ /* 0x000ee20000300800 */
[----:B----4-:R-:W-:-:S05]  /*12e900*/  IADD3 R20, P0, PT, R19, R40, RZ ;  /* 0x0000002813147210 */ /* 0x010fca0007f1e0ff */
        /* <DEDUP_REMOVED lines=10> */
[----:B-1----:R-:W-:-:S05]  /*12e9b0*/  IADD3 R20, P0, PT, R18, R40, RZ ;  /* 0x0000002812147210 */ /* 0x002fca0007f1e0ff */
[----:B------:R-:W-:-:S05]  /*12e9c0*/  IMAD.X R21, R15, 0x1, R41, P0 ;  /* 0x000000010f157824 */ /* 0x000fca00000e0629 */
[----:B------:R1:W-:Y:S04]  /*12e9d0*/  STL.64 [R1+0x4098], R20 ;  /* 0x0040981401007387 */ /* 0x0003e80000100a00 */
        /* <DEDUP_REMOVED lines=8> */
[----:B-1----:R-:W4:Y:S04]  /*12ea60*/  LDL.LU R21, [R1+0x1ec4] ;  /* 0x001ec40001157983 */ /* 0x002f280000300800 */
[----:B------:R-:W4:Y:S04]  /*12ea70*/  LDL.LU R20, [R1+0xd8] ;  /* 0x0000d80001147983 */ /* 0x000f280000300800 */
[----:B------:R-:W4:Y:S04]  /*12ea80*/  LDL.LU R14, [R1+0x1ec0] ;  /* 0x001ec000010e7983 */ /* 0x000f280000300800 */
[----:B------:R-:W4:Y:S01]  /*12ea90*/  LDL.LU R13, [R1+0xdc] ;  /* 0x0000dc00010d7983 */ /* 0x000f220000300800 */
[----:B--2---:R-:W-:-:S05]  /*12eaa0*/  IADD3 R44, P0, PT, R44, R40, RZ ;  /* 0x000000282c2c7210 */ /* 0x004fca0007f1e0ff */
[----:B------:R-:W-:Y:S01]  /*12eab0*/  IMAD.X R45, R43, 0x1, R41, P0 ;  /* 0x000000012b2d7824 */ /* 0x000fe200000e0629 */
[----:B------:R-:W-:-:S05]  /*12eac0*/  IADD3 R42, P0, PT, R42, R40, RZ ;  /* 0x000000282a2a7210 */ /* 0x000fca0007f1e0ff */
[----:B---3--:R-:W-:-:S05]  /*12ead0*/  IMAD.X R43, R17, 0x1, R41, P0 ;  /* 0x00000001112b7824 */ /* 0x008fca00000e0629 */
[----:B------:R1:W-:Y:S04]  /*12eae0*/  STL.64 [R1+0x3f88], R42 ;  /* 0x003f882a01007387 */ /* 0x0003e80000100a00 */
[----:B------:R-:W-:Y:S04]  /*12eaf0*/  STL.64 [R1+0x4040], R44 ;  /* 0x0040402c01007387 */ /* 0x000fe80000100a00 */
[----:B------:R-:W2:Y:S01]  /*12eb00*/  LDL.LU R17, [R1+0x1ebc] ;  /* 0x001ebc0001117983 */ /* 0x000ea20000300800 */
[----:B-1----:R-:W-:-:S03]  /*12eb10*/  IADD3 R42, P0, PT, R12, R40, RZ ;  /* 0x000000280c2a7210 */ /* 0x002fc60007f1e0ff */
[----:B------:R-:W3:Y:S02]  /*12eb20*/  LDL.LU R12, [R1+0xe0] ;  /* 0x0000e000010c7983 */ /* 0x000ee40000300800 */
[----:B------:R-:W-:Y:S01]  /*12eb30*/  IMAD.X R43, R33, 0x1, R41, P0 ;  /* 0x00000001212b7824 */ /* 0x000fe200000e0629 */
[----:B------:R-:W-:-:S05]  /*12eb40*/  IADD3 R32, P0, PT, R32, R40, RZ ;  /* 0x0000002820207210 */ /* 0x000fca0007f1e0ff */
[----:B------:R-:W-:Y:S01]  /*12eb50*/  IMAD.X R33, R31, 0x1, R41, P0 ;  /* 0x000000011f217824 */ /* 0x000fe200000e0629 */
[----:B------:R-:W-:Y:S04]  /*12eb60*/  STL.64 [R1+0x3e80], R42 ;  /* 0x003e802a01007387 */ /* 0x000fe80000100a00 */
[----:B------:R-:W-:Y:S01]  /*12eb70*/  STL.64 [R1+0x3d70], R32 ;  /* 0x003d702001007387 */ /* 0x000fe20000100a00 */
[----:B----4-:R-:W-:-:S05]  /*12eb80*/  IADD3 R30, P0, PT, R30, R40, RZ ;  /* 0x000000281e1e7210 */ /* 0x010fca0007f1e0ff */
        /* <DEDUP_REMOVED lines=11> */
[----:B------:R-:W-:Y:S01]  /*12ec40*/  STL.64 [R1+0x3a38], R28 ;  /* 0x003a381c01007387 */ /* 0x000fe20000100a00 */
[----:B------:R-:W-:-:S05]  /*12ec50*/  IADD3 R24, P0, PT, R24, R40, RZ ;  /* 0x0000002818187210 */ /* 0x000fca0007f1e0ff */
[--C-:B------:R-:W-:Y:S01]  /*12ec60*/  IMAD.X R25, R23, 0x1, R41.reuse, P0 ;  /* 0x0000000117197824 */ /* 0x100fe200000e0629 */
[----:B------:R-:W-:Y:S01]  /*12ec70*/  IADD3 R22, P0, PT, R22, R40, RZ ;  /* 0x0000002816167210 */ /* 0x000fe20007f1e0ff */
[----:B------:R-:W-:Y:S04]  /*12ec80*/  STL.64 [R1+0x3948], R26 ;  /* 0x0039481a01007387 */ /* 0x000fe80000100a00 */
        /* <DEDUP_REMOVED lines=17> */
[----:B--2---:R-:W-:-:S05]  /*12eda0*/  IMAD.X R21, R17, 0x1, R41, P0 ;  /* 0x0000000111157824 */ /* 0x004fca00000e0629 */
        /* <DEDUP_REMOVED lines=8> */
[----:B---3--:R-:W-:-:S03]  /*12ee30*/  IADD3 R20, P0, PT, R12, R40, RZ ;  /* 0x000000280c147210 */ /* 0x008fc60007f1e0ff */
[----:B------:R-:W3:Y:S04]  /*12ee40*/  LDL.LU R12, [R1+0x1e98] ;  /* 0x001e9800010c7983 */ /* 0x000ee80000300800 */
[----:B------:R-:W3:Y:S04]  /*12ee50*/  LDL.LU R27, [R1+0x104] ;  /* 0x00010400011b7983 */ /* 0x000ee80000300800 */
[----:B------:R-:W3:Y:S01]  /*12ee60*/  LDL.LU R25, [R1+0x1e94] ;  /* 0x001e940001197983 */ /* 0x000ee20000300800 */
[----:B----4-:R-:W-:-:S05]  /*12ee70*/  IMAD.X R21, R19, 0x1, R41, P0 ;  /* 0x0000000113157824 */ /* 0x010fca00000e0629 */
        /* <DEDUP_REMOVED lines=8> */
[----:B------:R-:W-:-:S05]  /*12ef00*/  IMAD.X R45, R18, 0x1, R41, P0 ;  /* 0x00000001122d7824 */ /* 0x000fca00000e0629 */
[----:B------:R1:W-:Y:S04]  /*12ef10*/  STL.64 [R1+0x37a8], R44 ;  /* 0x0037a82c01007387 */ /* 0x0003e80000100a00 */
[----:B------:R-:W4:Y:S04]  /*12ef20*/  LDL.LU R20, [R1+0x114] ;  /* 0x0001140001147983 */ /* 0x000f280000300800 */
[----:B------:R-:W4:Y:S04]  /*12ef30*/  LDL.LU R22, [R1+0x1e84] ;  /* 0x001e840001167983 */ /* 0x000f280000300800 */
[----:B------:R-:W4:Y:S01]  /*12ef40*/  LDL.LU R18, [R1+0x118] ;  /* 0x0001180001127983 */ /* 0x000f220000300800 */
[----:B-1----:R-:W-:-:S03]  /*12ef50*/  IADD3 R44, P0, PT, R15, R40, RZ ;  /* 0x000000280f2c7210 */ /* 0x002fc60007f1e0ff */
[----:B------:R-:W4:Y:S02]  /*12ef60*/  LDL.LU R15, [R1+0x1e80] ;  /* 0x001e8000010f7983 */ /* 0x000f240000300800 */
[----:B------:R-:W-:-:S05]  /*12ef70*/  IMAD.X R45, R46, 0x1, R41, P0 ;  /* 0x000000012e2d7824 */ /* 0x000fca00000e0629 */
[----:B------:R1:W-:Y:S02]  /*12ef80*/  STL.64 [R1+0x3778], R44 ;  /* 0x0037782c01007387 */ /* 0x0003e40000100a00 */
[----:B-1----:R-:W-:-:S05]  /*12ef90*/  IADD3 R44, P0, PT, R43, R40, RZ ;  /* 0x000000282b2c7210 */ /* 0x002fca0007f1e0ff */
        /* <DEDUP_REMOVED lines=17> */
[----:B------:R-:W2:Y:S02]  /*12f0b0*/  LDL.LU R17, [R1+0x140] ;  /* 0x0001400001117983 */ /* 0x000ea40000300800 */
[----:B---3--:R-:W-:Y:S02]  /*12f0c0*/  IMAD.X R29, R12, 0x1, R41, P0 ;  /* 0x000000010c1d7824 */ /* 0x008fe400000e0629 */
[----:B------:R-:W3:Y:S04]  /*12f0d0*/  LDL.LU R12, [R1+0x1e78] ;  /* 0x001e7800010c7983 */ /* 0x000ee80000300800 */
[----:B------:R1:W-:Y:S02]  /*12f0e0*/  STL.64 [R1+0x3670], R28 ;  /* 0x0036701c01007387 */ /* 0x0003e40000100a00 */
[----:B-1----:R-:W-:-:S05]  /*12f0f0*/  IADD3 R28, P0, PT, R27, R40, RZ ;  /* 0x000000281b1c7210 */ /* 0x002fca0007f1e0ff */
[----:B------:R-:W-:Y:S01]  /*12f100*/  IMAD.X R29, R25, 0x1, R41, P0 ;  /* 0x00000001191d7824 */ /* 0x000fe200000e0629 */
[----:B----4-:R-:W-:-:S05]  /*12f110*/  IADD3 R24, P0, PT, R24, R40, RZ ;  /* 0x0000002818187210 */ /* 0x010fca0007f1e0ff */
        /* <DEDUP_REMOVED lines=10> */
[----:B------:R-:W-:-:S03]  /*12f1c0*/  IADD3 R20, P0, PT, R20, R40, RZ ;  /* 0x0000002814147210 */ /* 0x000fc60007f1e0ff */
[----:B------:R-:W-:Y:S02]  /*12f1d0*/  STL.64 [R1+0x35c0], R24 ;  /* 0x0035c01801007387 */ /* 0x000fe40000100a00 */
[----:B------:R-:W-:-:S05]  /*12f1e0*/  IMAD.X R21, R22, 0x1, R41, P0 ;  /* 0x0000000116157824 */ /* 0x000fca00000e0629 */
        /* <DEDUP_REMOVED lines=52> */
[----:B------:R-:W-:-:S05]  /*12f530*/  IADD3 R30, P0, PT, R30, R40, RZ ;  /* 0x000000281e1e7210 */ /* 0x000fca0007f1e0ff */
        /* <DEDUP_REMOVED lines=43> */
[----:B------:R-:W4:Y:S04]  /*12f7f0*/  LDL.LU R15, [R1+0x1e1c] ;  /* 0x001e1c00010f7983 */ /* 0x000f280000300800 */
[----:B------:R-:W4:Y:S04]  /*12f800*/  LDL.LU R27, [R1+0x1d0] ;  /* 0x0001d000011b7983 */ /* 0x000f280000300800 */
[----:B------:R-:W4:Y:S01]  /*12f810*/  LDL.LU R25, [R1+0x1e18] ;  /* 0x001e180001197983 */ /* 0x000f220000300800 */
[----:B------:R-:W-:-:S05]  /*12f820*/  IMAD.X R21, R14, 0x1, R41, P0 ;  /* 0x000000010e157824 */ /* 0x000fca00000e0629 */
        /* <DEDUP_REMOVED lines=179> */
[----:B--2---:R-:W-:-:S03]  /*130360*/  IADD3 R32, P0, PT, R32, R40, RZ ;  /* 0x0000002820207210 */ /* 0x004fc60007f1e0ff */
[----:B------:R-:W-:Y:S02]  /*130370*/  STL.64 [R1+0x2a38], R44 ;  /* 0x002a382c01007387 */ /* 0x000fe40000100a00 */
        /* <DEDUP_REMOVED lines=149> */
[----:B-1----:R-:W-:-:S05]  /*130cd0*/  IADD3 R44, P0, PT, R19, R40, RZ ;  /* 0x00000028132c7210 */ /* 0x002fca0007f1e0ff */
[----:B------:R-:W-:Y:S02]  /*130ce0*/  IMAD.X R45, R16, 0x1, R41, P0 ;  /* 0x00000001102d7824 */ /* 0x000fe400000e0629 */
[----:B------:R-:W4:Y:S01]  /*130cf0*/  LDL.LU R16, [R1+0x418] ;  /* 0x0004180001107983 */ /* 0x000f220000300800 */
[----:B------:R-:W-:-:S03]  /*130d00*/  IADD3 R32, P0, PT, R32, R40, RZ ;  /* 0x0000002820207210 */ /* 0x000fc60007f1e0ff */
[----:B------:R-:W4:Y:S02]  /*130d10*/  LDL.LU R19, [R1+0xaf8] ;  /* 0x000af80001137983 */ /* 0x000f240000300800 */
[----:B------:R-:W-:Y:S02]  /*130d20*/  IMAD.X R33, R42, 0x1, R41, P0 ;  /* 0x000000012a217824 */ /* 0x000fe400000e0629 */
        /* <DEDUP_REMOVED lines=36> */
[----:B-1----:R-:W3:Y:S04]  /*130f70*/  LDL.LU R20, [R1+0xae8] ;  /* 0x000ae80001147983 */ /* 0x002ee80000300800 */
        /* <DEDUP_REMOVED lines=10> */
[----:B-1----:R-:W4:Y:S04]  /*131020*/  LDL.LU R17, [R1+0xad8] ;  /* 0x000ad80001117983 */ /* 0x002f280000300800 */
[----:B------:R-:W4:Y:S04]  /*131030*/  LDL.LU R16, [R1+0x4bc] ;  /* 0x0004bc0001107983 */ /* 0x000f280000300800 */
[----:B------:R-:W4:Y:S04]  /*131040*/  LDL.LU R27, [R1+0xad4] ;  /* 0x000ad400011b7983 */ /* 0x000f280000300800 */
[----:B------:R-:W4:Y:S04]  /*131050*/  LDL.LU R26, [R1+0x4f0] ;  /* 0x0004f000011a7983 */ /* 0x000f280000300800 */
[----:B------:R-:W4:Y:S01]  /*131060*/  LDL.LU R25, [R1+0xad0] ;  /* 0x000ad00001197983 */ /* 0x000f220000300800 */
[----:B------:R-:W-:-:S05]  /*131070*/  IADD3 R18, P0, PT, R18, R40, RZ ;  /* 0x0000002812127210 */ /* 0x000fca0007f1e0ff */
        /* <DEDUP_REMOVED lines=12> */
[----:B------:R-:W4:Y:S01]  /*131140*/  LDL.LU R14, [R1+0xac0] ;  /* 0x000ac000010e7983 */ /* 0x000f220000300800 */
[----:B--2---:R-:W-:-:S03]  /*131150*/  IADD3 R44, P0, PT, R44, R40, RZ ;  /* 0x000000282c2c7210 */ /* 0x004fc60007f1e0ff */
[----:B------:R-:W2:Y:S02]  /*131160*/  LDL.LU R13, [R1+0x5b4] ;  /* 0x0005b400010d7983 */ /* 0x000ea40000300800 */
[----:B------:R-:W-:Y:S01]  /*131170*/  IMAD.X R45, R43, 0x1, R41, P0 ;  /* 0x000000012b2d7824 */ /* 0x000fe200000e0629 */
[----:B------:R-:W-:-:S05]  /*131180*/  IADD3 R42, P0, PT, R42, R40, RZ ;  /* 0x000000282a2a7210 */ /* 0x000fca0007f1e0ff */
[----:B---3--:R-:W-:-:S05]  /*131190*/  IMAD.X R43, R20, 0x1, R41, P0 ;  /* 0x00000001142b7824 */ /* 0x008fca00000e0629 */
[----:B------:R1:W-:Y:S04]  /*1311a0*/  STL.64 [R1+0x20c8], R42 ;  /* 0x0020c82a01007387 */ /* 0x0003e80000100a00 */
[----:B------:R-:W-:Y:S04]  /*1311b0*/  STL.64 [R1+0x20d0], R44 ;  /* 0x0020d02c01007387 */ /* 0x000fe80000100a00 */
[----:B------:R-:W3:Y:S01]  /*1311c0*/  LDL.LU R20, [R1+0xa7c] ;  /* 0x000a7c0001147983 */ /* 0x000ee20000300800 */
        /* <DEDUP_REMOVED lines=37> */
[----:B------:R-:W4:Y:S04]  /*131420*/  LDL.LU R44, [R1+0xa4c] ;  /* 0x000a4c00012c7983 */ /* 0x000f280000300800 */
[----:B------:R-:W4:Y:S01]  /*131430*/  LDL.LU R14, [R1+0x5d8] ;  /* 0x0005d800010e7983 */ /* 0x000f220000300800 */
[----:B--2---:R-:W-:-:S03]  /*131440*/  IADD3 R18, P0, PT, R13, R40, RZ ;  /* 0x000000280d127210 */ /* 0x004fc60007f1e0ff */
[----:B------:R-:W2:Y:S04]  /*131450*/  LDL.LU R13, [R1+0xa48] ;  /* 0x000a4800010d7983 */ /* 0x000ea80000300800 */
[----:B------:R-:W2:Y:S04]  /*131460*/  LDL.LU R33, [R1+0x5dc] ;  /* 0x0005dc0001217983 */ /* 0x000ea80000300800 */
[----:B------:R-:W2:Y:S01]  /*131470*/  LDL.LU R31, [R1+0xa44] ;  /* 0x000a4400011f7983 */ /* 0x000ea20000300800 */
[----:B---3--:R-:W-:-:S05]  /*131480*/  IMAD.X R19, R20, 0x1, R41, P0 ;  /* 0x0000000114137824 */ /* 0x008fca00000e0629 */
[----:B------:R1:W-:Y:S04]  /*131490*/  STL.64 [R1+0x2070], R18 ;  /* 0x0020701201007387 */ /* 0x0003e80000100a00 */
[----:B------:R-:W3:Y:S04]  /*1314a0*/  LDL.LU R30, [R1+0x5f0] ;  /* 0x0005f000011e7983 */ /* 0x000ee80000300800 */
[----:B------:R-:W3:Y:S04]  /*1314b0*/  LDL.LU R32, [R1+0xa40] ;  /* 0x000a400001207983 */ /* 0x000ee80000300800 */
[----:B------:R-:W3:Y:S04]  /*1314c0*/  LDL.LU R29, [R1+0x5f4] ;  /* 0x0005f400011d7983 */ /* 0x000ee80000300800 */
[----:B------:R-:W3:Y:S04]  /*1314d0*/  LDL.LU R27, [R1+0xa1c] ;  /* 0x000a1c00011b7983 */ /* 0x000ee80000300800 */
[----:B-1----:R-:W3:Y:S01]  /*1314e0*/  LDL.LU R19, [R1+0x5f8] ;  /* 0x0005f80001137983 */ /* 0x002ee20000300800 */
[----:B------:R-:W-:-:S03]  /*1314f0*/  IADD3 R22, P0, PT, R12, R40, RZ ;  /* 0x000000280c167210 */ /* 0x000fc60007f1e0ff */
[----:B------:R-:W3:Y:S04]  /*131500*/  LDL.LU R12, [R1+0xa18] ;  /* 0x000a1800010c7983 */ /* 0x000ee80000300800 */
[----:B------:R-:W3:Y:S04]  /*131510*/  LDL.LU R26, [R1+0x5fc] ;  /* 0x0005fc00011a7983 */ /* 0x000ee80000300800 */
[----:B------:R-:W3:Y:S01]  /*131520*/  LDL.LU R28, [R1+0xa14] ;  /* 0x000a1400011c7983 */ /* 0x000ee20000300800 */
[----:B----4-:R-:W-:-:S05]  /*131530*/  IMAD.X R23, R17, 0x1, R41, P0 ;  /* 0x0000000111177824 */ /* 0x010fca00000e0629 */
[----:B------:R1:W-:Y:S04]  /*131540*/  STL.64 [R1+0x2068], R22 ;  /* 0x0020681601007387 */ /* 0x0003e80000100a00 */
[----:B------:R-:W4:Y:S04]  /*131550*/  LDL.LU R25, [R1+0x620] ;  /* 0x0006200001197983 */ /* 0x000f280000300800 */
[----:B-1----:R-:W4:Y:S04]  /*131560*/  LDL.LU R23, [R1+0xa10] ;  /* 0x000a100001177983 */ /* 0x002f280000300800 */
[----:B------:R-:W4:Y:S04]  /*131570*/  LDL.LU R22, [R1+0x624] ;  /* 0x0006240001167983 */ /* 0x000f280000300800 */
[----:B------:R-:W4:Y:S04]  /*131580*/  LDL.LU R24, [R1+0x9ec] ;  /* 0x0009ec0001187983 */ /* 0x000f280000300800 */
[----:B------:R-:W4:Y:S04]  /*131590*/  LDL.LU R20, [R1+0x628] ;  /* 0x0006280001147983 */ /* 0x000f280000300800 */
[----:B------:R-:W4:Y:S01]  /*1315a0*/  LDL.LU R18, [R1+0x9e8] ;  /* 0x0009e80001127983 */ /* 0x000f220000300800 */
[----:B------:R-:W-:-:S05]  /*1315b0*/  IADD3 R16, P0, PT, R16, R40, RZ ;  /* 0x0000002810107210 */ /* 0x000fca0007f1e0ff */
[----:B------:R-:W-:Y:S02]  /*1315c0*/  IMAD.X R17, R21, 0x1, R41, P0 ;  /* 0x0000000115117824 */ /* 0x000fe400000e0629 */
[----:B------:R-:W4:Y:S04]  /*1315d0*/  LDL.LU R21, [R1+0x62c] ;  /* 0x00062c0001157983 */ /* 0x000f280000300800 */
[----:B------:R1:W-:Y:S01]  /*1315e0*/  STL.64 [R1+0x2060], R16 ;  /* 0x0020601001007387 */ /* 0x0003e20000100a00 */
[----:B------:R-:W-:-:S03]  /*1315f0*/  IADD3 R46, P0, PT, R15, R40, RZ ;  /* 0x000000280f2e7210 */ /* 0x000fc60007f1e0ff */
[----:B-1----:R-:W4:Y:S04]  /*131600*/  LDL.LU R17, [R1+0x9e4] ;  /* 0x0009e40001117983 */ /* 0x002f280000300800 */
[----:B------:R-:W4:Y:S04]  /*131610*/  LDL.LU R16, [R1+0x640] ;  /* 0x0006400001107983 */ /* 0x000f280000300800 */
[----:B------:R-:W4:Y:S01]  /*131620*/  LDL.LU R15, [R1+0x9e0] ;  /* 0x0009e000010f7983 */ /* 0x000f220000300800 */
[----:B------:R-:W-:Y:S01]  /*131630*/  IMAD.X R47, R43, 0x1, R41, P0 ;  /* 0x000000012b2f7824 */ /* 0x000fe200000e0629 */
[----:B------:R-:W-:-:S05]  /*131640*/  IADD3 R42, P0, PT, R42, R40, RZ ;  /* 0x000000282a2a7210 */ /* 0x000fca0007f1e0ff */
[----:B------:R-:W-:-:S05]  /*131650*/  IMAD.X R43, R44, 0x1, R41, P0 ;  /* 0x000000012c2b7824 */ /* 0x000fca00000e0629 */
[----:B------:R1:W-:Y:S04]  /*131660*/  STL.64 [R1+0x2040], R42 ;  /* 0x0020402a01007387 */ /* 0x0003e80000100a00 */
[----:B------:R-:W-:Y:S01]  /*131670*/  STL.64 [R1+0x2048], R46 ;  /* 0x0020482e01007387 */ /* 0x000fe20000100a00 */
[----:B-1----:R-:W-:-:S03]  /*131680*/  IADD3 R42, P0, PT, R14, R40, RZ ;  /* 0x000000280e2a7210 */ /* 0x002fc60007f1e0ff */
[----:B------:R-:W4:Y:S02]  /*131690*/  LDL.LU R14, [R1+0x644] ;  /* 0x00064400010e7983 */ /* 0x000f240000300800 */
[----:B--2---:R-:W-:Y:S02]  /*1316a0*/  IMAD.X R43, R13, 0x1, R41, P0 ;  /* 0x000000010d2b7824 */ /* 0x004fe400000e0629 */
[----:B------:R-:W2:Y:S04]  /*1316b0*/  LDL.LU R13, [R1+0x9bc] ;  /* 0x0009bc00010d7983 */ /* 0x000ea80000300800 */
[----:B------:R1:W-:Y:S02]  /*1316c0*/  STL.64 [R1+0x2038], R42 ;  /* 0x0020382a01007387 */ /* 0x0003e40000100a00 */
[----:B-1----:R-:W-:-:S05]  /*1316d0*/  IADD3 R42, P0, PT, R33, R40, RZ ;  /* 0x00000028212a7210 */ /* 0x002fca0007f1e0ff */
[----:B------:R-:W-:Y:S01]  /*1316e0*/  IMAD.X R43, R31, 0x1, R41, P0 ;  /* 0x000000011f2b7824 */ /* 0x000fe200000e0629 */
[----:B---3--:R-:W-:-:S05]  /*1316f0*/  IADD3 R30, P0, PT, R30, R40, RZ ;  /* 0x000000281e1e7210 */ /* 0x008fca0007f1e0ff */
[----:B------:R-:W-:-:S05]  /*131700*/  IMAD.X R31, R32, 0x1, R41, P0 ;  /* 0x00000001201f7824 */ /* 0x000fca00000e0629 */
[----:B------:R1:W-:Y:S02]  /*131710*/  STL.64 [R1+0x2028], R30 ;  /* 0x0020281e01007387 */ /* 0x0003e40000100a00 */
[----:B-1----:R-:W-:Y:S02]  /*131720*/  IADD3 R30, P0, PT, R29, R40, RZ ;  /* 0x000000281d1e7210 */ /* 0x002fe40007f1e0ff */
[----:B------:R-:W-:Y:S03]  /*131730*/  STL.64 [R1+0x2030], R42 ;  /* 0x0020302a01007387 */ /* 0x000fe60000100a00 */
[----:B------:R-:W-:-:S05]  /*131740*/  IMAD.X R31, R27, 0x1, R41, P0 ;  /* 0x000000011b1f7824 */ /* 0x000fca00000e0629 */
[----:B------:R1:W-:Y:S02]  /*131750*/  STL.64 [R1+0x2020], R30 ;  /* 0x0020201e01007387 */ /* 0x0003e40000100a00 */
[----:B-1----:R-:W-:-:S05]  /*131760*/  IADD3 R30, P0, PT, R19, R40, RZ ;  /* 0x00000028131e7210 */ /* 0x002fca0007f1e0ff */
[----:B------:R-:W-:Y:S02]  /*131770*/  IMAD.X R31, R12, 0x1, R41, P0 ;  /* 0x000000010c1f7824 */ /* 0x000fe400000e0629 */
[----:B------:R-:W3:Y:S04]  /*131780*/  LDL.LU R12, [R1+0x648] ;  /* 0x00064800010c7983 */ /* 0x000ee80000300800 */
[----:B------:R-:W3:Y:S01]  /*131790*/  LDL.LU R19, [R1+0x9b8] ;  /* 0x0009b80001137983 */ /* 0x000ee20000300800 */
[----:B------:R-:W-:-:S05]  /*1317a0*/  IADD3 R26, P0, PT, R26, R40, RZ ;  /* 0x000000281a1a7210 */ /* 0x000fca0007f1e0ff */
[----:B------:R-:W-:Y:S01]  /*1317b0*/  IMAD.X R27, R28, 0x1, R41, P0 ;  /* 0x000000011c1b7824 */ /* 0x000fe200000e0629 */
[----:B------:R-:W-:Y:S04]  /*1317c0*/  STL.64 [R1+0x2018], R30 ;  /* 0x0020181e01007387 */ /* 0x000fe80000100a00 */
[----:B------:R4:W-:Y:S02]  /*1317d0*/  STL.64 [R1+0x2010], R26 ;  /* 0x0020101a01007387 */ /* 0x0009e40000100a00 */
[----:B----4-:R-:W-:-:S05]  /*1317e0*/  IADD3 R26, P0, PT, R25, R40, RZ ;  /* 0x00000028191a7210 */ /* 0x010fca0007f1e0ff */
[----:B------:R-:W-:Y:S01]  /*1317f0*/  IMAD.X R27, R23, 0x1, R41, P0 ;  /* 0x00000001171b7824 */ /* 0x000fe200000e0629 */
[----:B------:R-:W-:-:S05]  /*131800*/  IADD3 R22, P0, PT, R22, R40, RZ ;  /* 0x0000002816167210 */ /* 0x000fca0007f1e0ff */
[----:B------:R-:W-:-:S05]  /*131810*/  IMAD.X R23, R24, 0x1, R41, P0 ;  /* 0x0000000118177824 */ /* 0x000fca00000e0629 */
[----:B------:R1:W-:Y:S04]  /*131820*/  STL.64 [R1+0x2000], R22 ;  /* 0x0020001601007387 */ /* 0x0003e80000100a00 */
[----:B------:R-:W-:Y:S01]  /*131830*/  STL.64 [R1+0x2008], R26 ;  /* 0x0020081a01007387 */ /* 0x000fe20000100a00 */
[----:B-1----:R-:W-:-:S05]  /*131840*/  IADD3 R22, P0, PT, R20, R40, RZ ;  /* 0x0000002814167210 */ /* 0x002fca0007f1e0ff */
[----:B------:R-:W-:Y:S02]  /*131850*/  IMAD.X R23, R18, 0x1, R41, P0 ;  /* 0x0000000112177824 */ /* 0x000fe400000e0629 */
[----:B------:R-:W4:Y:S04]  /*131860*/  LDL.LU R18, [R1+0x64c] ;  /* 0x00064c0001127983 */ /* 0x000f280000300800 */
[----:B------:R-:W4:Y:S04]  /*131870*/  LDL.LU R20, [R1+0x9b4] ;  /* 0x0009b40001147983 */ /* 0x000f280000300800 */
[----:B------:R1:W-:Y:S04]  /*131880*/  STL.64 [R1+0x1ff8], R22 ;  /* 0x001ff81601007387 */ /* 0x0003e80000100a00 */
[----:B------:R-:W4:Y:S01]  /*131890*/  LDL.LU R44, [R1+0x660] ;  /* 0x00066000012c7983 */ /* 0x000f220000300800 */
[----:B-1----:R-:W-:-:S05]  /*1318a0*/  IADD3 R22, P0, PT, R21, R40, RZ ;  /* 0x0000002815167210 */ /* 0x002fca0007f1e0ff */
[----:B------:R-:W-:Y:S01]  /*1318b0*/  IMAD.X R23, R17, 0x1, R41, P0 ;  /* 0x0000000111177824 */ /* 0x000fe200000e0629 */
[----:B------:R-:W-:-:S04]  /*1318c0*/  IADD3 R16, P0, PT, R16, R40, RZ ;  /* 0x0000002810107210 */ /* 0x000fc80007f1e0ff */
[----:B------:R-:W-:Y:S01]  /*1318d0*/  STL.64 [R1+0x1ff0], R22 ;  /* 0x001ff01601007387 */ /* 0x000fe20000100a00 */
[----:B------:R-:W-:-:S03]  /*1318e0*/  IMAD.X R17, R15, 0x1, R41, P0 ;  /* 0x000000010f117824 */ /* 0x000fc600000e0629 */
[----:B------:R-:W4:Y:S04]  /*1318f0*/  LDL.LU R43, [R1+0x9b0] ;  /* 0x0009b000012b7983 */ /* 0x000f280000300800 */
[----:B------:R-:W4:Y:S04]  /*131900*/  LDL.LU R42, [R1+0x664] ;  /* 0x00066400012a7983 */ /* 0x000f280000300800 */
[----:B------:R1:W-:Y:S04]  /*131910*/  STL.64 [R1+0x1fe8], R16 ;  /* 0x001fe81001007387 */ /* 0x0003e80000100a00 */
[----:B-1----:R-:W4:Y:S04]  /*131920*/  LDL.LU R17, [R1+0x98c] ;  /* 0x00098c0001117983 */ /* 0x002f280000300800 */
[----:B------:R-:W4:Y:S04]  /*131930*/  LDL.LU R16, [R1+0x668] ;  /* 0x0006680001107983 */ /* 0x000f280000300800 */
[----:B------:R-:W4:Y:S04]  /*131940*/  LDL.LU R33, [R1+0x988] ;  /* 0x0009880001217983 */ /* 0x000f280000300800 */
[----:B------:R-:W4:Y:S04]  /*131950*/  LDL.LU R32, [R1+0x66c] ;  /* 0x00066c0001207983 */ /* 0x000f280000300800 */
[----:B------:R-:W4:Y:S01]  /*131960*/  LDL.LU R31, [R1+0x984] ;  /* 0x00098400011f7983 */ /* 0x000f220000300800 */
[----:B------:R-:W-:-:S05]  /*131970*/  IADD3 R14, P0, PT, R14, R40, RZ ;  /* 0x000000280e0e7210 */ /* 0x000fca0007f1e0ff */
[----:B--2---:R-:W-:-:S05]  /*131980*/  IMAD.X R15, R13, 0x1, R41, P0 ;  /* 0x000000010d0f7824 */ /* 0x004fca00000e0629 */
        /* <DEDUP_REMOVED lines=8> */
[----:B------:R-:W2:Y:S01]  /*131a10*/  LDL.LU R25, [R1+0x964] ;  /* 0x0009640001197983 */ /* 0x000ea20000300800 */
[----:B---3--:R-:W-:-:S05]  /*131a20*/  IADD3 R12, P0, PT, R12, R40, RZ ;  /* 0x000000280c0c7210 */ /* 0x008fca0007f1e0ff */
[----:B------:R-:W-:-:S05]  /*131a30*/  IMAD.X R13, R19, 0x1, R41, P0 ;  /* 0x00000001130d7824 */ /* 0x000fca00000e0629 */
[----:B------:R1:W-:Y:S04]  /*131a40*/  STL.64 [R1+0x1fd8], R12 ;  /* 0x001fd80c01007387 */ /* 0x0003e80000100a00 */
[----:B------:R-:W3:Y:S04]  /*131a50*/  LDL.LU R24, [R1+0x6b0] ;  /* 0x0006b00001187983 */ /* 0x000ee80000300800 */
[----:B------:R-:W3:Y:S04]  /*131a60*/  LDL.LU R23, [R1+0x960] ;  /* 0x0009600001177983 */ /* 0x000ee80000300800 */
[----:B------:R-:W3:Y:S04]  /*131a70*/  LDL.LU R22, [R1+0x6b4] ;  /* 0x0006b40001167983 */ /* 0x000ee80000300800 */
[----:B-1----:R-:W3:Y:S04]  /*131a80*/  LDL.LU R13, [R1+0x93c] ;  /* 0x00093c00010d7983 */ /* 0x002ee80000300800 */
[----:B------:R-:W3:Y:S04]  /*131a90*/  LDL.LU R12, [R1+0x6b8] ;  /* 0x0006b800010c7983 */ /* 0x000ee80000300800 */
[----:B------:R-:W3:Y:S01]  /*131aa0*/  LDL.LU R21, [R1+0x938] ;  /* 0x0009380001157983 */ /* 0x000ee20000300800 */
[----:B----4-:R-:W-:-:S05]  /*131ab0*/  IADD3 R18, P0, PT, R18, R40, RZ ;  /* 0x0000002812127210 */ /* 0x010fca0007f1e0ff */
[----:B------:R-:W-:Y:S02]  /*131ac0*/  IMAD.X R19, R20, 0x1, R41, P0 ;  /* 0x0000000114137824 */ /* 0x000fe400000e0629 */
[----:B------:R-:W4:Y:S04]  /*131ad0*/  LDL.LU R20, [R1+0x6bc] ;  /* 0x0006bc0001147983 */ /* 0x000f280000300800 */
[----:B------:R1:W-:Y:S04]  /*131ae0*/  STL.64 [R1+0x1fd0], R18 ;  /* 0x001fd01201007387 */ /* 0x0003e80000100a00 */
[----:B-1----:R-:W4:Y:S01]  /*131af0*/  LDL.LU R19, [R1+0x934] ;  /* 0x0009340001137983 */ /* 0x002f220000300800 */
        /* <DEDUP_REMOVED lines=16> */
[----:B------:R-:W-:Y:S01]  /*131c00*/  IMAD.X R31, R29, 0x1, R41, P0 ;  /* 0x000000011d1f7824 */ /* 0x000fe200000e0629 */
[----:B------:R-:W-:-:S05]  /*131c10*/  IADD3 R28, P0, PT, R28, R40, RZ ;  /* 0x000000281c1c7210 */ /* 0x000fca0007f1e0ff */
[----:B------:R-:W-:-:S05]  /*131c20*/  IMAD.X R29, R15, 0x1, R41, P0 ;  /* 0x000000010f1d7824 */ /* 0x000fca00000e0629 */
[----:B------:R1:W-:Y:S04]  /*131c30*/  STL.64 [R1+0x1fa0], R28 ;  /* 0x001fa01c01007387 */ /* 0x0003e80000100a00 */
[----:B------:R-:W-:Y:S04]  /*131c40*/  STL.64 [R1+0x1fa8], R30 ;  /* 0x001fa81e01007387 */ /* 0x000fe80000100a00 */
[----:B------:R-:W2:Y:S01]  /*131c50*/  LDL.LU R15, [R1+0x91c] ;  /* 0x00091c00010f7983 */ /* 0x000ea20000300800 */
[----:B-1----:R-:W-:-:S03]  /*131c60*/  IADD3 R28, P0, PT, R14, R40, RZ ;  /* 0x000000280e1c7210 */ /* 0x002fc60007f1e0ff */
[----:B------:R-:W2:Y:S02]  /*131c70*/  LDL.LU R14, [R1+0x6e8] ;  /* 0x0006e800010e7983 */ /* 0x000ea40000300800 */
[----:B------:R-:W-:Y:S01]  /*131c80*/  IMAD.X R29, R27, 0x1, R41, P0 ;  /* 0x000000011b1d7824 */ /* 0x000fe200000e0629 */
[----:B------:R-:W-:-:S05]  /*131c90*/  IADD3 R26, P0, PT, R26, R40, RZ ;  /* 0x000000281a1a7210 */ /* 0x000fca0007f1e0ff */
[----:B------:R-:W-:Y:S01]  /*131ca0*/  IMAD.X R27, R25, 0x1, R41, P0 ;  /* 0x00000001191b7824 */ /* 0x000fe200000e0629 */
[----:B------:R-:W-:Y:S04]  /*131cb0*/  STL.64 [R1+0x1f98], R28 ;  /* 0x001f981c01007387 */ /* 0x000fe80000100a00 */
[----:B------:R-:W-:Y:S01]  /*131cc0*/  STL.64 [R1+0x1f90], R26 ;  /* 0x001f901a01007387 */ /* 0x000fe20000100a00 */
[----:B---3--:R-:W-:-:S05]  /*131cd0*/  IADD3 R24, P0, PT, R24, R40, RZ ;  /* 0x0000002818187210 */ /* 0x008fca0007f1e0ff */
[----:B------:R-:W-:Y:S01]  /*131ce0*/  IMAD.X R25, R23, 0x1, R41, P0 ;  /* 0x0000000117197824 */ /* 0x000fe200000e0629 */
[----:B------:R-:W-:-:S05]  /*131cf0*/  IADD3 R22, P0, PT, R22, R40, RZ ;  /* 0x0000002816167210 */ /* 0x000fca0007f1e0ff */
[----:B------:R-:W-:-:S05]  /*131d00*/  IMAD.X R23, R13, 0x1, R41, P0 ;  /* 0x000000010d177824 */ /* 0x000fca00000e0629 */
[----:B------:R1:W-:Y:S04]  /*131d10*/  STL.64 [R1+0x1f80], R22 ;  /* 0x001f801601007387 */ /* 0x0003e80000100a00 */
[----:B------:R3:W-:Y:S04]  /*131d20*/  STL.64 [R1+0x1f88], R24 ;  /* 0x001f881801007387 */ /* 0x0007e80000100a00 */
[----:B------:R-:W2:Y:S01]  /*131d30*/  LDL.LU R13, [R1+0x918] ;  /* 0x00091800010d7983 */ /* 0x000ea20000300800 */
[----:B-1----:R-:W-:-:S03]  /*131d40*/  IADD3 R22, P0, PT, R12, R40, RZ ;  /* 0x000000280c167210 */ /* 0x002fc60007f1e0ff */
[----:B------:R-:W2:Y:S02]  /*131d50*/  LDL.LU R12, [R1+0x6ec] ;  /* 0x0006ec00010c7983 */ /* 0x000ea40000300800 */
[----:B------:R-:W-:-:S05]  /*131d60*/  IMAD.X R23, R21, 0x1, R41, P0 ;  /* 0x0000000115177824 */ /* 0x000fca00000e0629 */
[----:B------:R1:W-:Y:S04]  /*131d70*/  STL.64 [R1+0x1f78], R22 ;  /* 0x001f781601007387 */ /* 0x0003e80000100a00 */
[----:B------:R-:W2:Y:S04]  /*131d80*/  LDL.LU R46, [R1+0x914] ;  /* 0x00091400012e7983 */ /* 0x000ea80000300800 */
[----:B------:R-:W2:Y:S01]  /*131d90*/  LDL.LU R43, [R1+0x700] ;  /* 0x00070000012b7983 */ /* 0x000ea20000300800 */
[----:B----4-:R-:W-:-:S05]  /*131da0*/  IADD3 R20, P0, PT, R20, R40, RZ ;  /* 0x0000002814147210 */ /* 0x010fca0007f1e0ff */
[----:B------:R-:W-:-:S05]  /*131db0*/  IMAD.X R21, R19, 0x1, R41, P0 ;  /* 0x0000000113157824 */ /* 0x000fca00000e0629 */
[----:B------:R4:W-:Y:S04]  /*131dc0*/  STL.64 [R1+0x1f70], R20 ;  /* 0x001f701401007387 */ /* 0x0009e80000100a00 */
[----:B------:R-:W2:Y:S04]  /*131dd0*/  LDL.LU R33, [R1+0x910] ;  /* 0x0009100001217983 */ /* 0x000ea80000300800 */
[----:B------:R-:W2:Y:S04]  /*131de0*/  LDL.LU R32, [R1+0x704] ;  /* 0x0007040001207983 */ /* 0x000ea80000300800 */
[----:B------:R-:W2:Y:S01]  /*131df0*/  LDL.LU R42, [R1+0x8ec] ;  /* 0x0008ec00012a7983 */ /* 0x000ea20000300800 */
[----:B------:R-:W-:-:S03]  /*131e00*/  IADD3 R18, P0, PT, R18, R40, RZ ;  /* 0x0000002812127210 */ /* 0x000fc60007f1e0ff */
[----:B------:R-:W2:Y:S04]  /*131e10*/  LDL.LU R31, [R1+0x8e8] ;  /* 0x0008e800011f7983 */ /* 0x000ea80000300800 */
[----:B------:R-:W2:Y:S01]  /*131e20*/  LDL.LU R30, [R1+0x70c] ;  /* 0x00070c00011e7983 */ /* 0x000ea20000300800 */
[----:B------:R-:W-:-:S05]  /*131e30*/  IMAD.X R19, R17, 0x1, R41, P0 ;  /* 0x0000000111137824 */ /* 0x000fca00000e0629 */
[----:B------:R0:W-:Y:S04]  /*131e40*/  STL.64 [R1+0x1f68], R18 ;  /* 0x001f681201007387 */ /* 0x0001e80000100a00 */
[----:B------:R-:W2:Y:S04]  /*131e50*/  LDL.LU R29, [R1+0x8e4] ;  /* 0x0008e400011d7983 */ /* 0x000ea80000300800 */
[----:B------:R-:W2:Y:S04]  /*131e60*/  LDL.LU R28, [R1+0x730] ;  /* 0x00073000011c7983 */ /* 0x000ea80000300800 */
[----:B------:R-:W2:Y:S04]  /*131e70*/  LDL.LU R27, [R1+0x8e0] ;  /* 0x0008e000011b7983 */ /* 0x000ea80000300800 */
[----:B------:R-:W2:Y:S04]  /*131e80*/  LDL.LU R26, [R1+0x734] ;  /* 0x00073400011a7983 */ /* 0x000ea80000300800 */
[----:B---3--:R-:W3:Y:S04]  /*131e90*/  LDL.LU R25, [R1+0x8cc] ;  /* 0x0008cc0001197983 */ /* 0x008ee80000300800 */
[----:B------:R-:W3:Y:S01]  /*131ea0*/  LDL.LU R24, [R1+0x738] ;  /* 0x0007380001187983 */ /* 0x000ee20000300800 */
[----:B------:R-:W-:-:S03]  /*131eb0*/  IADD3 R16, P0, PT, R16, R40, RZ ;  /* 0x0000002810107210 */ /* 0x000fc60007f1e0ff */
[----:B-1----:R-:W3:Y:S04]  /*131ec0*/  LDL.LU R23, [R1+0x73c] ;  /* 0x00073c0001177983 */ /* 0x002ee80000300800 */
[----:B----4-:R-:W4:Y:S01]  /*131ed0*/  LDL.LU R21, [R1+0x8c4] ;  /* 0x0008c40001157983 */ /* 0x010f220000300800 */
[----:B--2---:R-:W-:-:S05]  /*131ee0*/  IMAD.X R17, R15, 0x1, R41, P0 ;  /* 0x000000010f117824 */ /* 0x004fca00000e0629 */
[----:B------:R1:W-:Y:S04]  /*131ef0*/  STL.64 [R1+0x1f60], R16 ;  /* 0x001f601001007387 */ /* 0x0003e80000100a00 */
[----:B------:R-:W2:Y:S04]  /*131f00*/  LDL.LU R20, [R1+0x750] ;  /* 0x0007500001147983 */ /* 0x000ea80000300800 */
[----:B------:R-:W2:Y:S04]  /*131f10*/  LDL.LU R22, [R1+0x8c0] ;  /* 0x0008c00001167983 */ /* 0x000ea80000300800 */
[----:B0-----:R-:W2:Y:S04]  /*131f20*/  LDL.LU R19, [R1+0x754] ;  /* 0x0007540001137983 */ /* 0x001ea80000300800 */
[----:B-1----:R-:W2:Y:S04]  /*131f30*/  LDL.LU R17, [R1+0x89c] ;  /* 0x00089c0001117983 */ /* 0x002ea80000300800 */
[----:B------:R-:W2:Y:S04]  /*131f40*/  LDL.LU R16, [R1+0x758] ;  /* 0x0007580001107983 */ /* 0x000ea80000300800 */
[----:B------:R-:W2:Y:S01]  /*131f50*/  LDL.LU R18, [R1+0x898] ;  /* 0x0008980001127983 */ /* 0x000ea20000300800 */
[----:B------:R-:W-:-:S05]  /*131f60*/  IADD3 R14, P0, PT, R14, R40, RZ ;  /* 0x000000280e0e7210 */ /* 0x000fca0007f1e0ff */
[----:B------:R-:W-:-:S05]  /*131f70*/  IMAD.X R15, R13, 0x1, R41, P0 ;  /* 0x000000010d0f7824 */ /* 0x000fca00000e0629 */
[----:B------:R0:W-:Y:S01]  /*131f80*/  STL.64 [R1+0x1f58], R14 ;  /* 0x001f580e01007387 */ /* 0x0001e20000100a00 */
[----:B------:R-:W-:-:S03]  /*131f90*/  IADD3 R44, P0, PT, R12, R40, RZ ;  /* 0x000000280c2c7210 */ /* 0x000fc60007f1e0ff */
[----:B0-----:R-:W2:Y:S04]  /*131fa0*/  LDL.LU R15, [R1+0x894] ;  /* 0x00089400010f7983 */ /* 0x001ea80000300800 */
[----:B------:R-:W2:Y:S04]  /*131fb0*/  LDL.LU R14, [R1+0x780] ;  /* 0x00078000010e7983 */ /* 0x000ea80000300800 */
[----:B------:R-:W2:Y:S04]  /*131fc0*/  LDL.LU R13, [R1+0x890] ;  /* 0x00089000010d7983 */ /* 0x000ea80000300800 */
[----:B------:R-:W2:Y:S01]  /*131fd0*/  LDL.LU R12, [R1+0x784] ;  /* 0x00078400010c7983 */ /* 0x000ea20000300800 */
[----:B------:R-:W-:-:S05]  /*131fe0*/  IMAD.X R45, R46, 0x1, R41, P0 ;  /* 0x000000012e2d7824 */ /* 0x000fca00000e0629 */
[----:B------:R0:W-:Y:S02]  /*131ff0*/  STL.64 [R1+0x1f50], R44 ;  /* 0x001f502c01007387 */ /* 0x0001e40000100a00 */
[----:B0-----:R-:W-:-:S05]  /*132000*/  IADD3 R44, P0, PT, R43, R40, RZ ;  /* 0x000000282b2c7210 */ /* 0x001fca0007f1e0ff */
[----:B------:R-:W-:Y:S01]  /*132010*/  IMAD.X R45, R33, 0x1, R41, P0 ;  /* 0x00000001212d7824 */ /* 0x000fe200000e0629 */
[----:B------:R-:W-:-:S05]  /*132020*/  IADD3 R32, P0, PT, R32, R40, RZ ;  /* 0x0000002820207210 */ /* 0x000fca0007f1e0ff */
[----:B------:R-:W-:-:S05]  /*132030*/  IMAD.X R33, R42, 0x1, R41, P0 ;  /* 0x000000012a217824 */ /* 0x000fca00000e0629 */
[----:B------:R0:W-:Y:S04]  /*132040*/  STL.64 [R1+0x1f40], R32 ;  /* 0x001f402001007387 */ /* 0x0001e80000100a00 */
[----:B------:R-:W-:Y:S01]  /*132050*/  STL.64 [R1+0x1f48], R44 ;  /* 0x001f482c01007387 */ /* 0x000fe20000100a00 */
[----:B0-----:R-:W-:-:S03]  /*132060*/  IADD3 R32, P0, PT, R4, R40, RZ ;  /* 0x0000002804207210 */ /* 0x001fc60007f1e0ff */
[----:B------:R-:W2:Y:S02]  /*132070*/  LDL.LU R4, [R1+0x7a0] ;  /* 0x0007a00001047983 */ /* 0x000ea40000300800 */
[----:B------:R-:W-:Y:S01]  /*132080*/  IMAD.X R33, R31, 0x1, R41, P0 ;  /* 0x000000011f217824 */ /* 0x000fe200000e0629 */
[----:B------:R-:W-:-:S05]  /*132090*/  IADD3 R30, P0, PT, R30, R40, RZ ;  /* 0x000000281e1e7210 */ /* 0x000fca0007f1e0ff */
[----:B------:R-:W-:Y:S01]  /*1320a0*/  IMAD.X R31, R29, 0x1, R41, P0 ;  /* 0x000000011d1f7824 */ /* 0x000fe200000e0629 */
[----:B------:R-:W-:-:S05]  /*1320b0*/  IADD3 R28, P0, PT, R28, R40, RZ ;  /* 0x000000281c1c7210 */ /* 0x000fca0007f1e0ff */
[--C-:B------:R-:W-:Y:S01]  /*1320c0*/  IMAD.X R29, R27, 0x1, R41.reuse, P0 ;  /* 0x000000011b1d7824 */ /* 0x100fe200000e0629 */
[-C--:B------:R-:W-:Y:S01]  /*1320d0*/  IADD3 R26, P0, PT, R26, R40.reuse, RZ ;  /* 0x000000281a1a7210 */ /* 0x080fe20007f1e0ff */
[----:B------:R-:W-:Y:S04]  /*1320e0*/  STL.64 [R1+0x1f38], R32 ;  /* 0x001f382001007387 */ /* 0x000fe80000100a00 */
[--C-:B---3--:R-:W-:Y:S01]  /*1320f0*/  IMAD.X R27, R25, 0x1, R41.reuse, P0 ;  /* 0x00000001191b7824 */ /* 0x108fe200000e0629 */
[----:B------:R-:W-:Y:S01]  /*132100*/  IADD3 R24, P0, PT, R24, R40, RZ ;  /* 0x0000002818187210 */ /* 0x000fe20007f1e0ff */
[----:B------:R-:W-:Y:S04]  /*132110*/  STL.64 [R1+0x1f30], R30 ;  /* 0x001f301e01007387 */ /* 0x000fe80000100a00 */
[----:B------:R-:W-:Y:S01]  /*132120*/  STL.64 [R1+0x1f28], R28 ;  /* 0x001f281c01007387 */ /* 0x000fe20000100a00 */
[----:B------:R-:W-:-:S03]  /*132130*/  IMAD.X R25, R5, 0x1, R41, P0 ;  /* 0x0000000105197824 */ /* 0x000fc600000e0629 */
[----:B------:R-:W3:Y:S04]  /*132140*/  LDL.LU R5, [R1+0x7a4] ;  /* 0x0007a40001057983 */ /* 0x000ee80000300800 */
[----:B------:R-:W-:Y:S04]  /*132150*/  STL.64 [R1+0x1f20], R26 ;  /* 0x001f201a01007387 */ /* 0x000fe80000100a00 */
[----:B------:R0:W-:Y:S02]  /*132160*/  STL.64 [R1+0x1f18], R24 ;  /* 0x001f181801007387 */ /* 0x0001e40000100a00 */
[----:B0-----:R-:W-:-:S05]  /*132170*/  IADD3 R24, P0, PT, R23, R40, RZ ;  /* 0x0000002817187210 */ /* 0x001fca0007f1e0ff */
[----:B----4-:R-:W-:Y:S01]  /*132180*/  IMAD.X R25, R21, 0x1, R41, P0 ;  /* 0x0000000115197824 */ /* 0x010fe200000e0629 */
[----:B--2---:R-:W-:-:S05]  /*132190*/  IADD3 R20, P0, PT, R20, R40, RZ ;  /* 0x0000002814147210 */ /* 0x004fca0007f1e0ff */
[----:B------:R-:W-:-:S05]  /*1321a0*/  IMAD.X R21, R22, 0x1, R41, P0 ;  /* 0x0000000116157824 */ /* 0x000fca00000e0629 */
[----:B------:R0:W-:Y:S02]  /*1321b0*/  STL.64 [R1+0x1f08], R20 ;  /* 0x001f081401007387 */ /* 0x0001e40000100a00 */
[----:B0-----:R-:W-:-:S05]  /*1321c0*/  IADD3 R20, P0, PT, R19, R40, RZ ;  /* 0x0000002813147210 */ /* 0x001fca0007f1e0ff */
[--C-:B------:R-:W-:Y:S01]  /*1321d0*/  IMAD.X R21, R17, 0x1, R41.reuse, P0 ;  /* 0x0000000111157824 */ /* 0x100fe200000e0629 */
[----:B------:R-:W-:Y:S01]  /*1321e0*/  IADD3 R16, P0, PT, R16, R40, RZ ;  /* 0x0000002810107210 */ /* 0x000fe20007f1e0ff */
[----:B------:R-:W-:Y:S04]  /*1321f0*/  STL.64 [R1+0x1f10], R24 ;  /* 0x001f101801007387 */ /* 0x000fe80000100a00 */
[----:B------:R-:W-:-:S05]  /*132200*/  IMAD.X R17, R18, 0x1, R41, P0 ;  /* 0x0000000112117824 */ /* 0x000fca00000e0629 */
[----:B------:R0:W-:Y:S04]  /*132210*/  STL.64 [R1+0x1ef8], R16 ;  /* 0x001ef81001007387 */ /* 0x0001e80000100a00 */
[----:B------:R-:W-:Y:S01]  /*132220*/  STL.64 [R1+0x1f00], R20 ;  /* 0x001f001401007387 */ /* 0x000fe20000100a00 */
[----:B0-----:R-:W-:-:S03]  /*132230*/  IADD3 R16, P0, PT, R7, R40, RZ ;  /* 0x0000002807107210 */ /* 0x001fc60007f1e0ff */
[----:B------:R-:W2:Y:S02]  /*132240*/  LDL.LU R7, [R1+0x7a8] ;  /* 0x0007a80001077983 */ /* 0x000ea40000300800 */
[----:B------:R-:W-:Y:S01]  /*132250*/  IMAD.X R17, R15, 0x1, R41, P0 ;  /* 0x000000010f117824 */ /* 0x000fe200000e0629 */
[----:B------:R-:W-:-:S05]  /*132260*/  IADD3 R14, P0, PT, R14, R40, RZ ;  /* 0x000000280e0e7210 */ /* 0x000fca0007f1e0ff */
[--C-:B------:R-:W-:Y:S01]  /*132270*/  IMAD.X R15, R13, 0x1, R41.reuse, P0 ;  /* 0x000000010d0f7824 */ /* 0x100fe200000e0629 */
[-C--:B------:R-:W-:Y:S01]  /*132280*/  IADD3 R12, P0, PT, R12, R40.reuse, RZ ;  /* 0x000000280c0c7210 */ /* 0x080fe20007f1e0ff */
[----:B------:R-:W-:Y:S04]  /*132290*/  STL.64 [R1+0x1ef0], R16 ;  /* 0x001ef01001007387 */ /* 0x000fe80000100a00 */
[----:B------:R-:W-:Y:S02]  /*1322a0*/  IMAD.X R13, R2, 0x1, R41, P0 ;  /* 0x00000001020d7824 */ /* 0x000fe400000e0629 */
[----:B------:R-:W4:Y:S04]  /*1322b0*/  LDL.LU R2, [R1+0x6a00] ;  /* 0x006a000001027983 */ /* 0x000f280000300800 */
[----:B------:R-:W-:Y:S04]  /*1322c0*/  STL.64 [R1+0x1ee8], R14 ;  /* 0x001ee80e01007387 */ /* 0x000fe80000100a00 */
[----:B------:R0:W-:Y:S02]  /*1322d0*/  STL.64 [R1+0x1ee0], R12 ;  /* 0x001ee00c01007387 */ /* 0x0001e40000100a00 */
[----:B0-----:R-:W-:-:S02]  /*1322e0*/  IADD3 R12, P0, PT, R0, R40, RZ ;  /* 0x00000028000c7210 */ /* 0x001fc40007f1e0ff */
[----:B------:R-:W4:Y:S03]  /*1322f0*/  LDL.LU R0, [R1+0x69fc] ;  /* 0x0069fc0001007983 */ /* 0x000f260000300800 */
[----:B------:R-:W-:Y:S02]  /*132300*/  IMAD.X R13, R60, 0x1, R41, P0 ;  /* 0x000000013c0d7824 */ /* 0x000fe400000e0629 */
[----:B------:R-:W4:Y:S04]  /*132310*/  LDL.LU R60, [R1+0x69f8] ;  /* 0x0069f800013c7983 */ /* 0x000f280000300800 */
[----:B------:R0:W-:Y:S02]  /*132320*/  STL.64 [R1+0x1ed8], R12 ;  /* 0x001ed80c01007387 */ /* 0x0001e40000100a00 */
[----:B0-----:R-:W-:-:S02]  /*132330*/  IADD3 R12, P0, PT, R59, R40, RZ ;  /* 0x000000283b0c7210 */ /* 0x001fc40007f1e0ff */
[----:B------:R-:W4:Y:S03]  /*132340*/  LDL.LU R59, [R1+0x69f4] ;  /* 0x0069f400013b7983 */ /* 0x000f260000300800 */
[----:B------:R-:W-:Y:S02]  /*132350*/  IMAD.X R13, R6, 0x1, R41, P0 ;  /* 0x00000001060d7824 */ /* 0x000fe400000e0629 */
[----:B------:R-:W4:Y:S04]  /*132360*/  LDL.LU R6, [R1+0x7ac] ;  /* 0x0007ac0001067983 */ /* 0x000f280000300800 */
[----:B------:R0:W-:Y:S01]  /*132370*/  STL.64 [R1+0x1ed0], R12 ;  /* 0x001ed00c01007387 */ /* 0x0001e20000100a00 */
[----:B------:R-:W-:-:S02]  /*132380*/  SHF.R.S32.HI R42, RZ, 0x1f, R4 ;  /* 0x0000001fff2a7819 */ /* 0x000fc40000011404 */
[----:B0-----:R-:W-:-:S05]  /*132390*/  IADD3 R12, P0, PT, R4, R36, RZ ;  /* 0x00000024040c7210 */ /* 0x001fca0007f1e0ff */
[----:B------:R-:W-:-:S05]  /*1323a0*/  IMAD.X R13, R42, 0x1, R37, P0 ;  /* 0x000000012a0d7824 */ /* 0x000fca00000e0625 */
[----:B------:R0:W-:Y:S02]  /*1323b0*/  STL.64 [R1+0x1ec0], R12 ;  /* 0x001ec00c01007387 */ /* 0x0001e40000100a00 */
[----:B0-----:R-:W-:-:S05]  /*1323c0*/  IADD3 R12, P0, PT, R4, R34, RZ ;  /* 0x00000022040c7210 */ /* 0x001fca0007f1e0ff */
[----:B------:R-:W-:-:S05]  /*1323d0*/  IMAD.X R13, R42, 0x1, R35, P0 ;  /* 0x000000012a0d7824 */ /* 0x000fca00000e0623 */
[----:B------:R0:W-:Y:S02]  /*1323e0*/  STL.64 [R1+0x1ec8], R12 ;  /* 0x001ec80c01007387 */ /* 0x0001e40000100a00 */
[----:B0-----:R-:W-:-:S05]  /*1323f0*/  IADD3 R12, P0, PT, R4, R38, RZ ;  /* 0x00000026040c7210 */ /* 0x001fca0007f1e0ff */
[----:B------:R-:W-:-:S05]  /*132400*/  IMAD.X R13, R42, 0x1, R39, P0 ;  /* 0x000000012a0d7824 */ /* 0x000fca00000e0627 */
[----:B------:R0:W-:Y:S02]  /*132410*/  STL.64 [R1+0x1eb8], R12 ;  /* 0x001eb80c01007387 */ /* 0x0001e40000100a00 */
[----:B0-----:R-:W-:Y:S02]  /*132420*/  IADD3 R12, P0, PT, R4, R40, RZ ;  /* 0x00000028040c7210 */ /* 0x001fe40007f1e0ff */
[----:B------:R-:W4:Y:S03]  /*132430*/  LDL.LU R4, [R1+0x7d0] ;  /* 0x0007d00001047983 */ /* 0x000f260000300800 */
[----:B------:R-:W-:Y:S01]  /*132440*/  IMAD.X R13, R42, 0x1, R41, P0 ;  /* 0x000000012a0d7824 */ /* 0x000fe200000e0629 */
[----:B---3--:R-:W-:-:S04]  /*132450*/  SHF.R.S32.HI R42, RZ, 0x1f, R5 ;  /* 0x0000001fff2a7819 */ /* 0x008fc80000011405 */
[----:B------:R0:W-:Y:S02]  /*132460*/  STL.64 [R1+0x1eb0], R12 ;  /* 0x001eb00c01007387 */ /* 0x0001e40000100a00 */
        /* <DEDUP_REMOVED lines=10> */
[----:B------:R-:W3:Y:S03]  /*132510*/  LDL.LU R5, [R1+0x7d4] ;  /* 0x0007d40001057983 */ /* 0x000ee60000300800 */
[----:B------:R-:W-:Y:S01]  /*132520*/  IMAD.X R13, R42, 0x1, R41, P0 ;  /* 0x000000012a0d7824 */ /* 0x000fe200000e0629 */
[----:B--2---:R-:W-:-:S04]  /*132530*/  SHF.R.S32.HI R42, RZ, 0x1f, R7 ;  /* 0x0000001fff2a7819 */ /* 0x004fc80000011407 */
        /* <DEDUP_REMOVED lines=11> */
[----:B------:R-:W2:Y:S03]  /*1325f0*/  LDL.LU R7, [R1+0x7d8] ;  /* 0x0007d80001077983 */ /* 0x000ea60000300800 */
[----:B------:R-:W-:Y:S01]  /*132600*/  IMAD.X R13, R42, 0x1, R41, P0 ;  /* 0x000000012a0d7824 */ /* 0x000fe200000e0629 */
[----:B----4-:R-:W-:-:S04]  /*132610*/  SHF.R.S32.HI R42, RZ, 0x1f, R6 ;  /* 0x0000001fff2a7819 */ /* 0x010fc80000011406 */
        /* <DEDUP_REMOVED lines=12> */
[----:B------:R-:W-:-:S05]  /*1326e0*/  IMAD.X R13, R42, 0x1, R41, P0 ;  /* 0x000000012a0d7824 */ /* 0x000fca00000e0629 */
[----:B------:R0:W-:Y:S01]  /*1326f0*/  STL.64 [R1+0x1e50], R12 ;  /* 0x001e500c01007387 */ /* 0x0001e20000100a00 */
[----:B------:R-:W-:Y:S02]  /*132700*/  SHF.R.S32.HI R42, RZ, 0x1f, R4 ;  /* 0x0000001fff2a7819 */ /* 0x000fe40000011404 */
        /* <DEDUP_REMOVED lines=13> */
[----:B---3--:R-:W-:Y:S02]  /*1327e0*/  SHF.R.S32.HI R42, RZ, 0x1f, R5 ;  /* 0x0000001fff2a7819 */ /* 0x008fe40000011405 */
        /* <DEDUP_REMOVED lines=11> */
[----:B------:R-:W-:-:S05]  /*1328a0*/  IMAD.X R13, R42, 0x1, R41, P0 ;  /* 0x000000012a0d7824 */ /* 0x000fca00000e0629 */
[----:B------:R0:W-:Y:S01]  /*1328b0*/  STL.64 [R1+0x1e10], R12 ;  /* 0x001e100c01007387 */ /* 0x0001e20000100a00 */
[----:B--2---:R-:W-:Y:S02]  /*1328c0*/  SHF.R.S32.HI R42, RZ, 0x1f, R7 ;  /* 0x0000001fff2a7819 */ /* 0x004fe40000011407 */
        /* <DEDUP_REMOVED lines=11> */
[----:B------:R-:W-:-:S05]  /*132980*/  IMAD.X R13, R42, 0x1, R41, P0 ;  /* 0x000000012a0d7824 */ /* 0x000fca00000e0629 */
[----:B------:R0:W-:Y:S01]  /*132990*/  STL.64 [R1+0x1df0], R12 ;  /* 0x001df00c01007387 */ /* 0x0001e20000100a00 */
[----:B----4-:R-:W-:Y:S02]  /*1329a0*/  SHF.R.S32.HI R42, RZ, 0x1f, R6 ;  /* 0x0000001fff2a7819 */ /* 0x010fe40000011406 */
        /* <DEDUP_REMOVED lines=67> */
[----:B------:R0:W-:Y:S04]  /*132de0*/  STL.64 [R1+0x1d50], R12 ;  /* 0x001d500c01007387 */ /* 0x0001e80000100a00 */
[----:B0-----:R-:W4:Y:S01]  /*132df0*/  LDL.LU R12, [R1+0x84c] ;  /* 0x00084c00010c7983 */ /* 0x001f220000300800 */
[----:B------:R-:W-:Y:S02]  /*132e00*/  SHF.R.S32.HI R42, RZ, 0x1f, R4 ;  /* 0x0000001fff2a7819 */ /* 0x000fe40000011404 */
[----:B------:R-:W-:-:S05]  /*132e10*/  IADD3 R14, P0, PT, R4, R36, RZ ;  /* 0x00000024040e7210 */ /* 0x000fca0007f1e0ff */
        /* <DEDUP_REMOVED lines=8> */
[----:B------:R-:W4:Y:S01]  /*132ea0*/  LDL.LU R6, [R1+0x870] ;  /* 0x0008700001067983 */ /* 0x000f220000300800 */
[----:B0-----:R-:W-:-:S05]  /*132eb0*/  IADD3 R14, P0, PT, R4, R40, RZ ;  /* 0x00000028040e7210 */ /* 0x001fca0007f1e0ff */
        /* <DEDUP_REMOVED lines=12> */
[----:B------:R-:W3:Y:S01]  /*132f80*/  LDL.LU R4, [R1+0x2054] ;  /* 0x0020540001047983 */ /* 0x000ee20000300800 */
[----:B0-----:R-:W-:-:S05]  /*132f90*/  IADD3 R14, P0, PT, R5, R40, RZ ;  /* 0x00000028050e7210 */ /* 0x001fca0007f1e0ff */
        /* <DEDUP_REMOVED lines=8> */
[----:B------:R0:W-:Y:S04]  /*133020*/  STL.64 [R1+0xaf8], R14 ;  /* 0x000af80e01007387 */ /* 0x0001e80000100a00 */
[----:B------:R-:W2:Y:S01]  /*133030*/  LDL.LU R5, [R1+0x2058] ;  /* 0x0020580001057983 */ /* 0x000ea20000300800 */
[----:B0-----:R-:W-:-:S05]  /*133040*/  IADD3 R14, P0, PT, R7, R38, RZ ;  /* 0x00000026070e7210 */ /* 0x001fca0007f1e0ff */
[----:B------:R-:W-:-:S05]  /*133050*/  IMAD.X R15, R42, 0x1, R39, P0 ;  /* 0x000000012a0f7824 */ /* 0x000fca00000e0627 */
[----:B------:R0:W-:Y:S02]  /*133060*/  STL.64 [R1+0xae8], R14 ;  /* 0x000ae80e01007387 */ /* 0x0001e40000100a00 */
[----:B0-----:R-:W-:-:S05]  /*133070*/  IADD3 R14, P0, PT, R7, R40, RZ ;  /* 0x00000028070e7210 */ /* 0x001fca0007f1e0ff */
[----:B------:R-:W-:-:S05]  /*133080*/  IMAD.X R15, R42, 0x1, R41, P0 ;  /* 0x000000012a0f7824 */ /* 0x000fca00000e0629 */
[----:B------:R0:W-:Y:S01]  /*133090*/  STL.64 [R1+0xae0], R14 ;  /* 0x000ae00e01007387 */ /* 0x0001e20000100a00 */
[----:B----4-:R-:W-:Y:S02]  /*1330a0*/  SHF.R.S32.HI R42, RZ, 0x1f, R12 ;  /* 0x0000001fff2a7819 */ /* 0x010fe4000001140c */
[----:B0-----:R-:W-:-:S05]  /*1330b0*/  IADD3 R14, P0, PT, R12, R36, RZ ;  /* 0x000000240c0e7210 */ /* 0x001fca0007f1e0ff */
[----:B------:R-:W-:-:S05]  /*1330c0*/  IMAD.X R15, R42, 0x1, R37, P0 ;  /* 0x000000012a0f7824 */ /* 0x000fca00000e0625 */
[----:B------:R0:W-:Y:S04]  /*1330d0*/  STL.64 [R1+0xad0], R14 ;  /* 0x000ad00e01007387 */ /* 0x0001e80000100a00 */
[----:B------:R-:W4:Y:S01]  /*1330e0*/  LDL.LU R7, [R1+0x205c] ;  /* 0x00205c0001077983 */ /* 0x000f220000300800 */
[----:B0-----:R-:W-:-:S05]  /*1330f0*/  IADD3 R14, P0, PT, R12, R34, RZ ;  /* 0x000000220c0e7210 */ /* 0x001fca0007f1e0ff */
[----:B------:R-:W-:-:S05]  /*133100*/  IMAD.X R15, R42, 0x1, R35, P0 ;  /* 0x000000012a0f7824 */ /* 0x000fca00000e0623 */
[----:B------:R0:W-:Y:S02]  /*133110*/  STL.64 [R1+0xad8], R14 ;  /* 0x000ad80e01007387 */ /* 0x0001e40000100a00 */
[----:B0-----:R-:W-:-:S05]  /*133120*/  IADD3 R14, P0, PT, R12, R38, RZ ;  /* 0x000000260c0e7210 */ /* 0x001fca0007f1e0ff */
[----:B------:R-:W-:Y:S01]  /*133130*/  IMAD.X R15, R42, 0x1, R39, P0 ;  /* 0x000000012a0f7824 */ /* 0x000fe200000e0627 */
[----:B------:R-:W-:-:S05]  /*133140*/  IADD3 R12, P0, PT, R12, R40, RZ ;  /* 0x000000280c0c7210 */ /* 0x000fca0007f1e0ff */
[----:B------:R-:W-:Y:S01]  /*133150*/  IMAD.X R13, R42, 0x1, R41, P0 ;  /* 0x000000012a0d7824 */ /* 0x000fe200000e0629 */
[----:B------:R-:W-:Y:S04]  /*133160*/  STL.64 [R1+0xac8], R14 ;  /* 0x000ac80e01007387 */ /* 0x000fe80000100a00 */
        /* <DEDUP_REMOVED lines=51> */
[----:B------:R-:W-:Y:S02]  /*1334a0*/  IMAD.X R5, R42, 0x1, R41, P0 ;  /* 0x000000012a057824 */ /* 0x000fe400000e0629 */
[----:B------:R-:W-:Y:S01]  /*1334b0*/  VIADD R42, R3, UR6 ;  /* 0x00000006032a7c36 */ /* 0x000fe20008000000 */
[----:B------:R-:W0:Y:S02]  /*1334c0*/  LDCU UR6, c[0x0][0x3b8] ;  /* 0x00007700ff0677ac */ /* 0x000e240008000800 */
[----:B------:R1:W-:Y:S02]  /*1334d0*/  STL.64 [R1+0x930], R4 ;  /* 0x0009300401007387 */ /* 0x0003e40000100a00 */
[----:B------:R-:W-:Y:S02]  /*1334e0*/  SHF.R.S32.HI R43, RZ, 0x1f, R42 ;  /* 0x0000001fff2b7819 */ /* 0x000fe4000001142a */
        /* <DEDUP_REMOVED lines=9> */
[C---:B-1----:R-:W-:Y:S01]  /*133580*/  IADD3 R4, P0, PT, R42.reuse, R40, RZ ;  /* 0x000000282a047210 */ /* 0x042fe20007f1e0ff */
[----:B0-----:R-:W-:Y:S01]  /*133590*/  VIADD R42, R42, UR6 ;  /* 0x000000062a2a7c36 */ /* 0x001fe20008000000 */
[----:B------:R-:W0:Y:S03]  /*1335a0*/  LDCU UR6, c[0x0][0x3b8] ;  /* 0x00007700ff0677ac */ /* 0x000e260008000800 */
        /* <DEDUP_REMOVED lines=317> */
[----:B------:R1:W-:Y:S04]  /*134980*/  STL.64 [R1+0x3f80], R4 ;  /* 0x003f800401007387 */ /* 0x0003e80000100a00 */
[----:B------:R-:W2:Y:S04]  /*134990*/  LDL.LU R22, [R1+0x190] ;  /* 0x0001900001167983 */ /* 0x000ea80000300800 */
[----:B------:R-:W2:Y:S01]  /*1349a0*/  LDL.LU R21, [R1+0x194] ;  /* 0x0001940001157983 */ /* 0x000ea20000300800 */
[----:B-1----:R-:W-:-:S03]  /*1349b0*/  IADD3 R4, P0, PT, R42, R36, RZ ;  /* 0x000000242a047210 */ /* 0x002fc60007f1e0ff */
[----:B------:R-:W3:Y:S02]  /*1349c0*/  LDL.LU R13, [R1+0x198] ;  /* 0x00019800010d7983 */ /* 0x000ee40000300800 */
[----:B------:R-:W-:-:S05]  /*1349d0*/  IMAD.X R5, R43, 0x1, R37, P0 ;  /* 0x000000012b057824 */ /* 0x000fca00000e0625 */
[----:B------:R1:W-:Y:S04]  /*1349e0*/  STL.64 [R1+0x3f78], R4 ;  /* 0x003f780401007387 */ /* 0x0003e80000100a00 */
[----:B------:R-:W3:Y:S01]  /*1349f0*/  LDL.LU R12, [R1+0x19c] ;  /* 0x00019c00010c7983 */ /* 0x000ee20000300800 */
[----:B-1----:R-:W-:-:S05]  /*134a00*/  IADD3 R4, P0, PT, R42, R34, RZ ;  /* 0x000000222a047210 */ /* 0x002fca0007f1e0ff */
[----:B------:R-:W-:-:S05]  /*134a10*/  IMAD.X R5, R43, 0x1, R35, P0 ;  /* 0x000000012b057824 */ /* 0x000fca00000e0623 */
[----:B------:R1:W-:Y:S04]  /*134a20*/  STL.64 [R1+0x3f58], R4 ;  /* 0x003f580401007387 */ /* 0x0003e80000100a00 */
[----:B------:R-:W4:Y:S04]  /*134a30*/  LDL.LU R18, [R1+0x1c0] ;  /* 0x0001c00001127983 */ /* 0x000f280000300800 */
[----:B------:R-:W4:Y:S01]  /*134a40*/  LDL.LU R17, [R1+0x1c4] ;  /* 0x0001c40001117983 */ /* 0x000f220000300800 */
[----:B-1----:R-:W-:-:S05]  /*134a50*/  IADD3 R4, P0, PT, R42, R38, RZ ;  /* 0x000000262a047210 */ /* 0x002fca0007f1e0ff */
[----:B------:R-:W-:-:S05]  /*134a60*/  IMAD.X R5, R43, 0x1, R39, P0 ;  /* 0x000000012b057824 */ /* 0x000fca00000e0627 */
[----:B------:R1:W-:Y:S04]  /*134a70*/  STL.64 [R1+0x3fb0], R4 ;  /* 0x003fb00401007387 */ /* 0x0003e80000100a00 */
[----:B------:R-:W4:Y:S01]  /*134a80*/  LDL.LU R3, [R1+0x1c8] ;  /* 0x0001c80001037983 */ /* 0x000f220000300800 */
[----:B-1----:R-:W-:-:S05]  /*134a90*/  IADD3 R4, P0, PT, R42, R40, RZ ;  /* 0x000000282a047210 */ /* 0x002fca0007f1e0ff */
[----:B------:R-:W-:-:S05]  /*134aa0*/  IMAD.X R5, R43, 0x1, R41, P0 ;  /* 0x000000012b057824 */ /* 0x000fca00000e0629 */
[----:B------:R1:W-:Y:S04]  /*134ab0*/  STL.64 [R1+0x3fe0], R4 ;  /* 0x003fe00401007387 */ /* 0x0003e80000100a00 */
[----:B-1----:R-:W4:Y:S04]  /*134ac0*/  LDL.LU R4, [R1+0x1cc] ;  /* 0x0001cc0001047983 */ /* 0x002f280000300800 */
[----:B------:R-:W4:Y:S04]  /*134ad0*/  LDL.LU R5, [R1+0x1e0] ;  /* 0x0001e00001057983 */ /* 0x000f280000300800 */
[----:B------:R-:W4:Y:S01]  /*134ae0*/  LDL.LU R7, [R1+0x1e4] ;  /* 0x0001e40001077983 */ /* 0x000f220000300800 */
[----:B0-----:R-:W-:Y:S01]  /*134af0*/  VIADD R42, R42, UR6 ;  /* 0x000000062a2a7c36 */ /* 0x001fe20008000000 */
[----:B------:R-:W0:Y:S02]  /*134b00*/  LDCU UR6, c[0x0][0x3b8] ;  /* 0x00007700ff0677ac */ /* 0x000e240008000800 */
[----:B------:R-:W4:Y:S02]  /*134b10*/  LDL.LU R16, [R1+0x1e8] ;  /* 0x0001e80001107983 */ /* 0x000f240000300800 */
[----:B------:R-:W-:-:S02]  /*134b20*/  SHF.R.S32.HI R43, RZ, 0x1f, R42 ;  /* 0x0000001fff2b7819 */ /* 0x000fc4000001142a */
[----:B------:R-:W-:-:S05]  /*134b30*/  IADD3 R14, P0, PT, R42, R36, RZ ;  /* 0x000000242a0e7210 */ /* 0x000fca0007f1e0ff */
[----:B------:R-:W-:Y:S01]  /*134b40*/  IMAD.X R15, R43, 0x1, R37, P0 ;  /* 0x000000012b0f7824 */ /* 0x000fe200000e0625 */
[----:B------:R-:W-:-:S04]  /*134b50*/  IADD3 R24, P0, PT, R42, R34, RZ ;  /* 0x000000222a187210 */ /* 0x000fc80007f1e0ff */
[----:B------:R1:W-:Y:S01]  /*134b60*/  STL.64 [R1+0x3fd8], R14 ;  /* 0x003fd80e01007387 */ /* 0x0003e20000100a00 */
[----:B------:R-:W-:-:S03]  /*134b70*/  IMAD.X R25, R43, 0x1, R35, P0 ;  /* 0x000000012b197824 */ /* 0x000fc600000e0623 */
[----:B-1----:R-:W4:Y:S04]  /*134b80*/  LDL.LU R15, [R1+0x1ec] ;  /* 0x0001ec00010f7983 */ /* 0x002f280000300800 */
[----:B------:R-:W4:Y:S04]  /*134b90*/  LDL.LU R14, [R1+0x200] ;  /* 0x00020000010e7983 */ /* 0x000f280000300800 */
[----:B------:R-:W4:Y:S04]  /*134ba0*/  LDL.LU R6, [R1+0x204] ;  /* 0x0002040001067983 */ /* 0x000f280000300800 */
[----:B------:R1:W-:Y:S02]  /*134bb0*/  STL.64 [R1+0x3fa8], R24 ;  /* 0x003fa81801007387 */ /* 0x0003e40000100a00 */
[----:B-1----:R-:W-:-:S05]  /*134bc0*/  IADD3 R24, P0, PT, R42, R38, RZ ;  /* 0x000000262a187210 */ /* 0x002fca0007f1e0ff */
[----:B------:R-:W-:-:S05]  /*134bd0*/  IMAD.X R25, R43, 0x1, R39, P0 ;  /* 0x000000012b197824 */ /* 0x000fca00000e0627 */
[----:B------:R1:W-:Y:S04]  /*134be0*/  STL.64 [R1+0x4000], R24 ;  /* 0x0040001801007387 */ /* 0x0003e80000100a00 */
[----:B------:R-:W4:Y:S04]  /*134bf0*/  LDL.LU R20, [R1+0x208] ;  /* 0x0002080001147983 */ /* 0x000f280000300800 */
[----:B------:R-:W4:Y:S01]  /*134c00*/  LDL.LU R19, [R1+0x20c] ;  /* 0x00020c0001137983 */ /* 0x000f220000300800 */
[----:B-1----:R-:W-:-:S05]  /*134c10*/  IADD3 R24, P0, PT, R42, R40, RZ ;  /* 0x000000282a187210 */ /* 0x002fca0007f1e0ff */
[----:B------:R-:W-:-:S05]  /*134c20*/  IMAD.X R25, R43, 0x1, R41, P0 ;  /* 0x000000012b197824 */ /* 0x000fca00000e0629 */
[----:B------:R1:W-:Y:S01]  /*134c30*/  STL.64 [R1+0x4018], R24 ;  /* 0x0040181801007387 */ /* 0x0003e20000100a00 */
[----:B0-----:R-:W-:Y:S01]  /*134c40*/  VIADD R42, R42, UR6 ;  /* 0x000000062a2a7c36 */ /* 0x001fe20008000000 */
[----:B------:R-:W0:Y:S04]  /*134c50*/  LDCU UR6, c[0x0][0x3b8] ;  /* 0x00007700ff0677ac */ /* 0x000e280008000800 */
[----:B------:R-:W-:Y:S02]  /*134c60*/  SHF.R.S32.HI R43, RZ, 0x1f, R42 ;  /* 0x0000001fff2b7819 */ /* 0x000fe4000001142a */
[----:B-1----:R-:W-:-:S05]  /*134c70*/  IADD3 R24, P0, PT, R42, R36, RZ ;  /* 0x000000242a187210 */ /* 0x002fca0007f1e0ff */
[----:B------:R-:W-:Y:S01]  /*134c80*/  IMAD.X R25, R43, 0x1, R37, P0 ;  /* 0x000000012b197824 */ /* 0x000fe200000e0625 */
[----:B--2---:R-:W-:Y:S02]  /*134c90*/  F2FP.SATFINITE.E4M3.F32.PACK_AB_MERGE_C R21, R21, R22, RZ ;  /* 0x000000161515723e */ /* 0x004fe400048070ff */
[----:B------:R-:W2:Y:S04]  /*134ca0*/  LDL.LU R22, [R1+0x220] ;  /* 0x0002200001167983 */ /* 0x000ea80000300800 */
[----:B------:R1:W-:Y:S04]  /*134cb0*/  STL [R1+0x53b8], R21 ;  /* 0x0053b81501007387 */ /* 0x0003e80000100800 */
[----:B-1----:R-:W2:Y:S01]  /*134cc0*/  LDL.LU R21, [R1+0x224] ;  /* 0x0002240001157983 */ /* 0x002ea20000300800 */
[----:B---3--:R-:W-:-:S05]  /*134cd0*/  F2FP.SATFINITE.E4M3.F32.PACK_AB_MERGE_C R12, R12, R13, RZ ;  /* 0x0000000d0c0c723e */ /* 0x008fca00048070ff */
[----:B------:R1:W-:Y:S04]  /*134ce0*/  STL [R1+0x53c0], R12 ;  /* 0x0053c00c01007387 */ /* 0x0003e80000100800 */
[----:B------:R-:W3:Y:S04]  /*134cf0*/  LDL.LU R13, [R1+0x228] ;  /* 0x00022800010d7983 */ /* 0x000ee80000300800 */
[----:B-1----:R-:W3:Y:S01]  /*134d00*/  LDL.LU R12, [R1+0x22c] ;  /* 0x00022c00010c7983 */ /* 0x002ee20000300800 */
[----:B----4-:R-:W-:-:S03]  /*134d10*/  F2FP.SATFINITE.E4M3.F32.PACK_AB_MERGE_C R23, R17, R18, RZ ;  /* 0x000000121117723e */ /* 0x010fc600048070ff */
[----:B------:R-:W4:Y:S04]  /*134d20*/  LDL.LU R18, [R1+0x230] ;  /* 0x0002300001127983 */ /* 0x000f280000300800 */
[----:B------:R-:W4:Y:S04]  /*134d30*/  LDL.LU R17, [R1+0x234] ;  /* 0x0002340001117983 */ /* 0x000f280000300800 */
[----:B------:R-:W-:Y:S01]  /*134d40*/  STL [R1+0x538c], R23 ;  /* 0x00538c1701007387 */ /* 0x000fe20000100800 */
[----:B------:R-:W-:-:S03]  /*134d50*/  F2FP.SATFINITE.E4M3.F32.PACK_AB_MERGE_C R4, R4, R3, RZ ;  /* 0x000000030404723e */ /* 0x000fc600048070ff */
[----:B------:R-:W4:Y:S04]  /*134d60*/  LDL.LU R3, [R1+0x238] ;  /* 0x0002380001037983 */ /* 0x000f280000300800 */
[----:B------:R-:W-:Y:S01]  /*134d70*/  STL.64 [R1+0x3fa0], R24 ;  /* 0x003fa01801007387 */ /* 0x000fe20000100a00 */
[----:B------:R-:W-:-:S03]  /*134d80*/  F2FP.SATFINITE.E4M3.F32.PACK_AB_MERGE_C R5, R7, R5, RZ ;  /* 0x000000050705723e */ /* 0x000fc600048070ff */
[----:B------:R1:W-:Y:S04]  /*134d90*/  STL [R1+0x539c], R4 ;  /* 0x00539c0401007387 */ /* 0x0003e80000100800 */
[----:B-1----:R-:W4:Y:S04]  /*134da0*/  LDL.LU R4, [R1+0x23c] ;  /* 0x00023c0001047983 */ /* 0x002f280000300800 */
[----:B------:R1:W-:Y:S04]  /*134db0*/  STL [R1+0x536c], R5 ;  /* 0x00536c0501007387 */ /* 0x0003e80000100800 */
[----:B-1----:R-:W4:Y:S04]  /*134dc0*/  LDL.LU R5, [R1+0x240] ;  /* 0x0002400001057983 */ /* 0x002f280000300800 */
[----:B------:R-:W4:Y:S01]  /*134dd0*/  LDL.LU R7, [R1+0x244] ;  /* 0x0002440001077983 */ /* 0x000f220000300800 */
[----:B------:R-:W-:-:S05]  /*134de0*/  IADD3 R24, P0, PT, R42, R34, RZ ;  /* 0x000000222a187210 */ /* 0x000fca0007f1e0ff */
[----:B------:R-:W-:Y:S01]  /*134df0*/  IMAD.X R25, R43, 0x1, R35, P0 ;  /* 0x000000012b197824 */ /* 0x000fe200000e0623 */
[----:B------:R-:W-:-:S04]  /*134e00*/  F2FP.SATFINITE.E4M3.F32.PACK_AB_MERGE_C R15, R15, R16, RZ ;  /* 0x000000100f0f723e */ /* 0x000fc800048070ff */
[----:B------:R1:W-:Y:S01]  /*134e10*/  STL.64 [R1+0x3f28], R24 ;  /* 0x003f281801007387 */ /* 0x0003e20000100a00 */
[----:B------:R-:W-:-:S03]  /*134e20*/  F2FP.SATFINITE.E4M3.F32.PACK_AB_MERGE_C R6, R6, R14, RZ ;  /* 0x0000000e0606723e */ /* 0x000fc600048070ff */
[----:B------:R-:W4:Y:S04]  /*134e30*/  LDL.LU R16, [R1+0x248] ;  /* 0x0002480001107983 */ /* 0x000f280000300800 */
[----:B------:R0:W-:Y:S01]  /*134e40*/  STL [R1+0x5374], R15 ;  /* 0x0053740f01007387 */ /* 0x0001e20000100800 */
[----:B-1----:R-:W-:-:S05]  /*134e50*/  IADD3 R24, P0, PT, R42, R38, RZ ;  /* 0x000000262a187210 */ /* 0x002fca0007f1e0ff */
[----:B------:R-:W-:Y:S01]  /*134e60*/  IMAD.X R25, R43, 0x1, R39, P0 ;  /* 0x000000012b197824 */ /* 0x000fe200000e0627 */
[----:B0-----:R-:W4:Y:S04]  /*134e70*/  LDL.LU R15, [R1+0x24c] ;  /* 0x00024c00010f7983 */ /* 0x001f280000300800 */
[----:B------:R0:W-:Y:S04]  /*134e80*/  STL [R1+0x5344], R6 ;  /* 0x0053440601007387 */ /* 0x0001e80000100800 */
[----:B------:R-:W4:Y:S01]  /*134e90*/  LDL.LU R14, [R1+0x270] ;  /* 0x00027000010e7983 */ /* 0x000f220000300800 */
[----:B------:R-:W-:-:S03]  /*134ea0*/  F2FP.SATFINITE.E4M3.F32.PACK_AB_MERGE_C R19, R19, R20, RZ ;  /* 0x000000141313723e */ /* 0x000fc600048070ff */
[----:B0-----:R-:W4:Y:S04]  /*134eb0*/  LDL.LU R6, [R1+0x274] ;  /* 0x0002740001067983 */ /* 0x001f280000300800 */
[----:B------:R0:W-:Y:S04]  /*134ec0*/  STL.64 [R1+0x3f20], R24 ;  /* 0x003f201801007387 */ /* 0x0001e80000100a00 */
[----:B------:R1:W-:Y:S04]  /*134ed0*/  STL [R1+0x5350], R19 ;  /* 0x0053501301007387 */ /* 0x0003e80000100800 */
[----:B------:R-:W4:Y:S01]  /*134ee0*/  LDL.LU R20, [R1+0x278] ;  /* 0x0002780001147983 */ /* 0x000f220000300800 */
[----:B0-----:R-:W-:-:S03]  /*134ef0*/  IADD3 R24, P0, PT, R42, R40, RZ ;  /* 0x000000282a187210 */ /* 0x001fc60007f1e0ff */
[----:B-1----:R-:W4:Y:S02]  /*134f00*/  LDL.LU R19, [R1+0x27c] ;  /* 0x00027c0001137983 */ /* 0x002f240000300800 */
[----:B------:R-:W-:-:S05]  /*134f10*/  IMAD.X R25, R43, 0x1, R41, P0 ;  /* 0x000000012b197824 */ /* 0x000fca00000e0629 */
[----:B------:R0:W-:Y:S01]  /*134f20*/  STL.64 [R1+0x3f18], R24 ;  /* 0x003f181801007387 */ /* 0x0001e20000100a00 */
[----:B------:R-:W-:Y:S01]  /*134f30*/  VIADD R42, R42, UR6 ;  /* 0x000000062a2a7c36 */ /* 0x000fe20008000000 */
[----:B------:R-:W1:Y:S04]  /*134f40*/  LDCU UR6, c[0x0][0x3b8] ;  /* 0x00007700ff0677ac */ /* 0x000e680008000800 */
[----:B------:R-:W-:Y:S02]  /*134f50*/  SHF.R.S32.HI R43, RZ, 0x1f, R42 ;  /* 0x0000001fff2b7819 */ /* 0x000fe4000001142a */
[----:B0-----:R-:W-:-:S05]  /*134f60*/  IADD3 R24, P0, PT, R42, R36, RZ ;  /* 0x000000242a187210 */ /* 0x001fca0007f1e0ff */
[----:B------:R-:W-:Y:S01]  /*134f70*/  IMAD.X R25, R43, 0x1, R37, P0 ;  /* 0x000000012b197824 */ /* 0x000fe200000e0625 */
[----:B--2---:R-:W-:Y:S02]  /*134f80*/  F2FP.SATFINITE.E4M3.F32.PACK_AB_MERGE_C R21, R21, R22, RZ ;  /* 0x000000161515723e */ /* 0x004fe400048070ff */
[----:B------:R-:W2:Y:S04]  /*134f90*/  LDL.LU R22, [R1+0x280] ;  /* 0x0002800001167983 */ /* 0x000ea80000300800 */
[----:B------:R0:W-:Y:S04]  /*134fa0*/  STL [R1+0x52f0], R21 ;  /* 0x0052f01501007387 */ /* 0x0001e80000100800 */
[----:B0-----:R-:W2:Y:S01]  /*134fb0*/  LDL.LU R21, [R1+0x284] ;  /* 0x0002840001157983 */ /* 0x001ea20000300800 */
[----:B---3--:R-:W-:-:S05]  /*134fc0*/  F2FP.SATFINITE.E4M3.F32.PACK_AB_MERGE_C R12, R12, R13, RZ ;  /* 0x0000000d0c0c723e */ /* 0x008fca00048070ff */
[----:B------:R0:W-:Y:S04]  /*134fd0*/  STL [R1+0x530c], R12 ;  /* 0x00530c0c01007387 */ /* 0x0001e80000100800 */
[----:B------:R-:W3:Y:S04]  /*134fe0*/  LDL.LU R13, [R1+0x288] ;  /* 0x00028800010d7983 */ /* 0x000ee80000300800 */
[----:B0-----:R-:W3:Y:S01]  /*134ff0*/  LDL.LU R12, [R1+0x28c] ;  /* 0x00028c00010c7983 */ /* 0x001ee20000300800 */
[----:B----4-:R-:W-:-:S03]  /*135000*/  F2FP.SATFINITE.E4M3.F32.PACK_AB_MERGE_C R23, R17, R18, RZ ;  /* 0x000000121117723e */ /* 0x010fc600048070ff */
[----:B------:R-:W4:Y:S04]  /*135010*/  LDL.LU R18, [R1+0x2c0] ;  /* 0x0002c00001127983 */ /* 0x000f280000300800 */
[----:B------:R-:W4:Y:S04]  /*135020*/  LDL.LU R17, [R1+0x2c4] ;  /* 0x0002c40001117983 */ /* 0x000f280000300800 */
[----:B------:R0:W-:Y:S02]  /*135030*/  STL [R1+0x52c8], R23 ;  /* 0x0052c81701007387 */ /* 0x0001e40000100800 */
[----:B0-----:R-:W-:-:S02]  /*135040*/  F2FP.SATFINITE.E4M3.F32.PACK_AB_MERGE_C R23, R4, R3, RZ ;  /* 0x000000030417723e */ /* 0x001fc400048070ff */
[----:B------:R-:W4:Y:S04]  /*135050*/  LDL.LU R3, [R1+0x2c8] ;  /* 0x0002c80001037983 */ /* 0x000f280000300800 */
[----:B------:R-:W4:Y:S04]  /*135060*/  LDL.LU R4, [R1+0x2cc] ;  /* 0x0002cc0001047983 */ /* 0x000f280000300800 */
[----:B------:R-:W-:Y:S04]  /*135070*/  STL.64 [R1+0x3ea0], R24 ;  /* 0x003ea01801007387 */ /* 0x000fe80000100a00 */
[----:B------:R0:W-:Y:S02]  /*135080*/  STL [R1+0x52b4], R23 ;  /* 0x0052b41701007387 */ /* 0x0001e40000100800 */
[----:B0-----:R-:W-:-:S02]  /*135090*/  F2FP.SATFINITE.E4M3.F32.PACK_AB_MERGE_C R23, R7, R5, RZ ;  /* 0x000000050717723e */ /* 0x001fc400048070ff */
[----:B------:R-:W4:Y:S04]  /*1350a0*/  LDL.LU R5, [R1+0x2e0] ;  /* 0x0002e00001057983 */ /* 0x000f280000300800 */
[----:B------:R-:W4:Y:S01]  /*1350b0*/  LDL.LU R7, [R1+0x2e4] ;  /* 0x0002e40001077983 */ /* 0x000f220000300800 */
[----:B------:R-:W-:-:S05]  /*1350c0*/  IADD3 R24, P0, PT, R42, R34, RZ ;  /* 0x000000222a187210 */ /* 0x000fca0007f1e0ff */
[----:B------:R-:W-:Y:S01]  /*1350d0*/  IMAD.X R25, R43, 0x1, R35, P0 ;  /* 0x000000012b197824 */ /* 0x000fe200000e0623 */
[----:B------:R-:W-:Y:S01]  /*1350e0*/  STL [R1+0x5240], R23 ;  /* 0x0052401701007387 */ /* 0x000fe20000100800 */
[----:B------:R-:W-:-:S03]  /*1350f0*/  F2FP.SATFINITE.E4M3.F32.PACK_AB_MERGE_C R15, R15, R16, RZ ;  /* 0x000000100f0f723e */ /* 0x000fc600048070ff */
[----:B------:R-:W4:Y:S04]  /*135100*/  LDL.LU R16, [R1+0x2e8] ;  /* 0x0002e80001107983 */ /* 0x000f280000300800 */
[----:B------:R0:W-:Y:S04]  /*135110*/  STL.64 [R1+0x3e18], R24 ;  /* 0x003e181801007387 */ /* 0x0001e80000100a00 */
[----:B------:R1:W-:Y:S01]  /*135120*/  STL [R1+0x5264], R15 ;  /* 0x0052640f01007387 */ /* 0x0003e20000100800 */
[----:B------:R-:W-:Y:S02]  /*135130*/  F2FP.SATFINITE.E4M3.F32.PACK_AB_MERGE_C R6, R6, R14, RZ ;  /* 0x0000000e0606723e */ /* 0x000fe400048070ff */
[----:B0-----:R-:W-:Y:S01]  /*135140*/  IADD3 R24, P0, PT, R42, R38, RZ ;  /* 0x000000262a187210 */ /* 0x001fe20007f1e0ff */
[----:B-1----:R-:W4:Y:S04]  /*135150*/  LDL.LU R15, [R1+0x2ec] ;  /* 0x0002ec00010f7983 */ /* 0x002f280000300800 */
[----:B------:R-:W-:Y:S01]  /*135160*/  IMAD.X R25, R43, 0x1, R39, P0 ;  /* 0x000000012b197824 */ /* 0x000fe200000e0627 */
        /* <DEDUP_REMOVED lines=9> */
[----:B------:R-:W-:Y:S02]  /*135200*/  IMAD.X R25, R43, 0x1, R41, P0 ;  /* 0x000000012b197824 */ /* 0x000fe400000e0629 */
[----:B------:R-:W-:Y:S01]  /*135210*/  VIADD R42, R42, UR6 ;  /* 0x000000062a2a7c36 */ /* 0x000fe20008000000 */
[----:B------:R-:W0:Y:S02]  /*135220*/  LDCU UR6, c[0x0][0x3b8] ;  /* 0x00007700ff0677ac */ /* 0x000e240008000800 */
[----:B------:R-:W-:Y:S02]  /*135230*/  STL.64 [R1+0x3e08], R24 ;  /* 0x003e081801007387 */ /* 0x000fe40000100a00 */
[----:B------:R-:W-:Y:S02]  /*135240*/  SHF.R.S32.HI R43, RZ, 0x1f, R42 ;  /* 0x0000001fff2b7819 */ /* 0x000fe4000001142a */
[----:B--2---:R-:W-:-:S02]  /*135250*/  F2FP.SATFINITE.E4M3.F32.PACK_AB_MERGE_C R22, R21, R22, RZ ;  /* 0x000000161516723e */ /* 0x004fc400048070ff */
[----:B---3--:R-:W-:Y:S02]  /*135260*/  F2FP.SATFINITE.E4M3.F32.PACK_AB_MERGE_C R21, R12, R13, RZ ;  /* 0x0000000d0c15723e */ /* 0x008fe400048070ff */
[----:B------:R-:W2:Y:S04]  /*135270*/  LDL.LU R13, [R1+0x330] ;  /* 0x00033000010d7983 */ /* 0x000ea80000300800 */
[----:B------:R1:W-:Y:S04]  /*135280*/  STL [R1+0x51c0], R22 ;  /* 0x0051c01601007387 */ /* 0x0003e80000100800 */
[----:B------:R-:W2:Y:S04]  /*135290*/  LDL.LU R12, [R1+0x334] ;  /* 0x00033400010c7983 */ /* 0x000ea80000300800 */
[----:B------:R4:W-:Y:S01]  /*1352a0*/  STL [R1+0x51c4], R21 ;  /* 0x0051c41501007387 */ /* 0x0009e20000100800 */
[----:B-1----:R-:W-:-:S02]  /*1352b0*/  IADD3 R22, P0, PT, R42, R36, RZ ;  /* 0x000000242a167210 */ /* 0x002fc40007f1e0ff */
[----:B----4-:R-:W-:Y:S02]  /*1352c0*/  F2FP.SATFINITE.E4M3.F32.PACK_AB_MERGE_C R21, R17, R18, RZ ;  /* 0x000000121115723e */ /* 0x010fe400048070ff */
[----:B------:R-:W3:Y:S01]  /*1352d0*/  LDL.LU R18, [R1+0x338] ;  /* 0x0003380001127983 */ /* 0x000ee20000300800 */
[----:B------:R-:W-:-:S03]  /*1352e0*/  IMAD.X R23, R43, 0x1, R37, P0 ;  /* 0x000000012b177824 */ /* 0x000fc600000e0625 */
[----:B------:R-:W3:Y:S04]  /*1352f0*/  LDL.LU R17, [R1+0x33c] ;  /* 0x00033c0001117983 */ /* 0x000ee80000300800 */
[----:B------:R1:W-:Y:S02]  /*135300*/  STL [R1+0x51b8], R21 ;  /* 0x0051b81501007387 */ /* 0x0003e40000100800 */
[----:B-1----:R-:W-:Y:S02]  /*135310*/  F2FP.SATFINITE.E4M3.F32.PACK_AB_MERGE_C R21, R4, R3, RZ ;  /* 0x000000030415723e */ /* 0x002fe400048070ff */
[----:B------:R-:W4:Y:S04]  /*135320*/  LDL.LU R3, [R1+0x350] ;  /* 0x0003500001037983 */ /* 0x000f280000300800 */
[----:B------:R-:W4:Y:S04]  /*135330*/  LDL.LU R4, [R1+0x354] ;  /* 0x0003540001047983 */ /* 0x000f280000300800 */
[----:B------:R1:W-:Y:S04]  /*135340*/  STL.64 [R1+0x3d98], R22 ;  /* 0x003d981601007387 */ /* 0x0003e80000100a00 */
[----:B------:R-:W-:Y:S01]  /*135350*/  STL [R1+0x51bc], R21 ;  /* 0x0051bc1501007387 */ /* 0x000fe20000100800 */
[----:B-1----:R-:W-:-:S02]  /*135360*/  IADD3 R22, P0, PT, R42, R34, RZ ;  /* 0x000000222a167210 */ /* 0x002fc40007f1e0ff */
[----:B------:R-:W-:-:S03]  /*135370*/  F2FP.SATFINITE.E4M3.F32.PACK_AB_MERGE_C R5, R7, R5, RZ ;  /* 0x000000050705723e */ /* 0x000fc600048070ff */
[----:B------:R-:W-:Y:S02]  /*135380*/  IMAD.X R23, R43, 0x1, R35, P0 ;  /* 0x000000012b177824 */ /* 0x000fe400000e0623 */
[----:B------:R-:W-:Y:S04]  /*135390*/  STL [R1+0x51b0], R5 ;  /* 0x0051b00501007387 */ /* 0x000fe80000100800 */
[----:B------:R-:W4:Y:S04]  /*1353a0*/  LDL.LU R24, [R1+0x358] ;  /* 0x0003580001187983 */ /* 0x000f280000300800 */
[----:B------:R1:W-:Y:S04]  /*1353b0*/  STL.64 [R1+0x3d20], R22 ;  /* 0x003d201601007387 */ /* 0x0003e80000100a00 */
[----:B-1----:R-:W4:Y:S04]  /*1353c0*/  LDL.LU R23, [R1+0x35c] ;  /* 0x00035c0001177983 */ /* 0x002f280000300800 */
[----:B------:R-:W4:Y:S04]  /*1353d0*/  LDL.LU R5, [R1+0x370] ;  /* 0x0003700001057983 */ /* 0x000f280000300800 */
[----:B------:R-:W4:Y:S01]  /*1353e0*/  LDL.LU R7, [R1+0x374] ;  /* 0x0003740001077983 */ /* 0x000f220000300800 */
[----:B------:R-:W-:-:S02]  /*1353f0*/  IADD3 R26, P0, PT, R42, R38, RZ ;  /* 0x000000262a1a7210 */ /* 0x000fc40007f1e0ff */
[----:B------:R-:W-:Y:S02]  /*135400*/  F2FP.SATFINITE.E4M3.F32.PACK_AB_MERGE_C R15, R15, R16, RZ ;  /* 0x000000100f0f723e */ /* 0x000fe400048070ff */
[----:B------:R-:W4:Y:S01]  /*135410*/  LDL.LU R16, [R1+0x378] ;  /* 0x0003780001107983 */ /* 0x000f220000300800 */
[----:B------:R-:W-:-:S03]  /*135420*/  IMAD.X R27, R43, 0x1, R39, P0 ;  /* 0x000000012b1b7824 */ /* 0x000fc600000e0627 */
[----:B------:R1:W-:Y:S01]  /*135430*/  STL [R1+0x51b4], R15 ;  /* 0x0051b40f01007387 */ /* 0x0003e20000100800 */
[----:B------:R-:W-:-:S03]  /*135440*/  F2FP.SATFINITE.E4M3.F32.PACK_AB_MERGE_C R6, R6, R14, RZ ;  /* 0x0000000e0606723e */ /* 0x000fc600048070ff */
[----:B-1----:R-:W4:Y:S04]  /*135450*/  LDL.LU R15, [R1+0x37c] ;  /* 0x00037c00010f7983 */ /* 0x002f280000300800 */
[----:B------:R1:W-:Y:S04]  /*135460*/  STL [R1+0x51a8], R6 ;  /* 0x0051a80601007387 */ /* 0x0003e80000100800 */
[----:B------:R-:W4:Y:S04]  /*135470*/  LDL.LU R14, [R1+0x390] ;  /* 0x00039000010e7983 */ /* 0x000f280000300800 */
[----:B-1----:R-:W4:Y:S01]  /*135480*/  LDL.LU R6, [R1+0x394] ;  /* 0x0003940001067983 */ /* 0x002f220000300800 */
[----:B------:R-:W-:-:S02]  /*135490*/  F2FP.SATFINITE.E4M3.F32.PACK_AB_MERGE_C R19, R19, R20, RZ ;  /* 0x000000141313723e */ /* 0x000fc400048070ff */
[C---:B------:R-:W-:Y:S01]  /*1354a0*/  IADD3 R20, P0, PT, R42.reuse, R40, RZ ;  /* 0x000000282a147210 */ /* 0x040fe20007f1e0ff */
[----:B------:R-:W-:Y:S04]  /*1354b0*/  STL.64 [R1+0x3d18], R26 ;  /* 0x003d181a01007387 */ /* 0x000fe80000100a00 */
[----:B------:R-:W-:Y:S01]  /*1354c0*/  IMAD.X R21, R43, 0x1, R41, P0 ;  /* 0x000000012b157824 */ /* 0x000fe200000e0629 */
[----:B------:R-:W-:Y:S04]  /*1354d0*/  STL [R1+0x51ac], R19 ;  /* 0x0051ac1301007387 */ /* 0x000fe80000100800 */
[----:B------:R-:W4:Y:S04]  /*1354e0*/  LDL.LU R22, [R1+0x398] ;  /* 0x0003980001167983 */ /* 0x000f280000300800 */
[----:B------:R1:W-:Y:S01]  /*1354f0*/  STL.64 [R1+0x3d10], R20 ;  /* 0x003d101401007387 */ /* 0x0003e20000100a00 */
[----:B0-----:R-:W-:Y:S01]  /*135500*/  VIADD R42, R42, UR6 ;  /* 0x000000062a2a7c36 */ /* 0x001fe20008000000 */
[----:B------:R-:W0:Y:S02]  /*135510*/  LDCU UR6, c[0x0][0x3b8] ;  /* 0x00007700ff0677ac */ /* 0x000e240008000800 */
[----:B-1----:R-:W4:Y:S02]  /*135520*/  LDL.LU R21, [R1+0x39c] ;  /* 0x00039c0001157983 */ /* 0x002f240000300800 */
[----:B------:R-:W-:-:S02]  /*135530*/  SHF.R.S32.HI R43, RZ, 0x1f, R42 ;  /* 0x0000001fff2b7819 */ /* 0x000fc4000001142a */
[----:B------:R-:W-:-:S05]  /*135540*/  IADD3 R26, P0, PT, R42, R36, RZ ;  /* 0x000000242a1a7210 */ /* 0x000fca0007f1e0ff */
[----:B------:R-:W-:Y:S01]  /*135550*/  IMAD.X R27, R43, 0x1, R37, P0 ;  /* 0x000000012b1b7824 */ /* 0x000fe200000e0625 */
[----:B--2---:R-:W-:Y:S02]  /*135560*/  F2FP.SATFINITE.E4M3.F32.PACK_AB_MERGE_C R19, R12, R13, RZ ;  /* 0x0000000d0c13723e */ /* 0x004fe400048070ff */
[----:B------:R-:W2:Y:S04]  /*135570*/  LDL.LU R13, [R1+0x3a0] ;  /* 0x0003a000010d7983 */ /* 0x000ea80000300800 */
[----:B------:R-:W2:Y:S04]  /*135580*/  LDL.LU R12, [R1+0x3a4] ;  /* 0x0003a400010c7983 */ /* 0x000ea80000300800 */
[----:B------:R1:W-:Y:S04]  /*135590*/  STL [R1+0x51a0], R19 ;  /* 0x0051a01301007387 */ /* 0x0003e80000100800 */
[----:B------:R-:W2:Y:S01]  /*1355a0*/  LDL.LU R20, [R1+0x3a8] ;  /* 0x0003a80001147983 */ /* 0x000ea20000300800 */
[----:B---3--:R-:W-:-:S03]  /*1355b0*/  F2FP.SATFINITE.E4M3.F32.PACK_AB_MERGE_C R17, R17, R18, RZ ;  /* 0x000000121111723e */ /* 0x008fc600048070ff */
[----:B-1----:R-:W3:Y:S04]  /*1355c0*/  LDL.LU R19, [R1+0x3ac] ;  /* 0x0003ac0001137983 */ /* 0x002ee80000300800 */
[----:B------:R1:W-:Y:S04]  /*1355d0*/  STL [R1+0x51a4], R17 ;  /* 0x0051a41101007387 */ /* 0x0003e80000100800 */
[----:B------:R-:W3:Y:S04]  /*1355e0*/  LDL.LU R18, [R1+0x3c0] ;  /* 0x0003c00001127983 */ /* 0x000ee80000300800 */
[----:B-1----:R-:W3:Y:S01]  /*1355f0*/  LDL.LU R17, [R1+0x3c4] ;  /* 0x0003c40001117983 */ /* 0x002ee20000300800 */
[----:B----4-:R-:W-:-:S03]  /*135600*/  F2FP.SATFINITE.E4M3.F32.PACK_AB_MERGE_C R25, R4, R3, RZ ;  /* 0x000000030419723e */ /* 0x010fc600048070ff */
[----:B------:R-:W4:Y:S04]  /*135610*/  LDL.LU R3, [R1+0x3c8] ;  /* 0x0003c80001037983 */ /* 0x000f280000300800 */
[----:B------:R-:W4:Y:S04]  /*135620*/  LDL.LU R4, [R1+0x3cc] ;  /* 0x0003cc0001047983 */ /* 0x000f280000300800 */
[----:B------:R-:W-:Y:S01]  /*135630*/  STL [R1+0x5198], R25 ;  /* 0x0051981901007387 */ /* 0x000fe20000100800 */
[----:B------:R-:W-:Y:S02]  /*135640*/  F2FP.SATFINITE.E4M3.F32.PACK_AB_MERGE_C R24, R23, R24, RZ ;  /* 0x000000181718723e */ /* 0x000fe400048070ff */
[----:B------:R-:W-:-:S02]  /*135650*/  F2FP.SATFINITE.E4M3.F32.PACK_AB_MERGE_C R23, R7, R5, RZ ;  /* 0x000000050717723e */ /* 0x000fc400048070ff */
[----:B------:R-:W4:Y:S04]  /*135660*/  LDL.LU R5, [R1+0x3e0] ;  /* 0x0003e00001057983 */ /* 0x000f280000300800 */
[----:B------:R-:W-:Y:S04]  /*135670*/  STL.64 [R1+0x3c98], R26 ;  /* 0x003c981a01007387 */ /* 0x000fe80000100a00 */
[----:B------:R1:W-:Y:S04]  /*135680*/  STL [R1+0x519c], R24 ;  /* 0x00519c1801007387 */ /* 0x0003e80000100800 */
[----:B------:R-:W4:Y:S01]  /*135690*/  LDL.LU R7, [R1+0x3e4] ;  /* 0x0003e40001077983 */ /* 0x000f220000300800 */
[----:B-1----:R-:W-:-:S02]  /*1356a0*/  IADD3 R24, P0, PT, R42, R34, RZ ;  /* 0x000000222a187210 */ /* 0x002fc40007f1e0ff */
[----:B------:R-:W-:-:S03]  /*1356b0*/  F2FP.SATFINITE.E4M3.F32.PACK_AB_MERGE_C R16, R15, R16, RZ ;  /* 0x000000100f10723e */ /* 0x000fc600048070ff */
[C---:B------:R-:W-:Y:S01]  /*1356c0*/  IMAD.X R25, R43.reuse, 0x1, R35, P0 ;  /* 0x000000012b197824 */ /* 0x040fe200000e0623 */
[----:B------:R-:W-:Y:S01]  /*1356d0*/  STL [R1+0x5190], R23 ;  /* 0x0051901701007387 */ /* 0x000fe20000100800 */
[----:B------:R-:W-:Y:S02]  /*1356e0*/  F2FP.SATFINITE.E4M3.F32.PACK_AB_MERGE_C R6, R6, R14, RZ ;  /* 0x0000000e0606723e */ /* 0x000fe400048070ff */
[----:B------:R-:W-:Y:S01]  /*1356f0*/  IADD3 R14, P0, PT, R42, R38, RZ ;  /* 0x000000262a0e7210 */ /* 0x000fe20007f1e0ff */
[----:B------:R-:W-:Y:S04]  /*135700*/  STL.64 [R1+0x3c10], R24 ;  /* 0x003c101801007387 */ /* 0x000fe80000100a00 */
[----:B------:R-:W-:Y:S01]  /*135710*/  IMAD.X R15, R43, 0x1, R39, P0 ;  /* 0x000000012b0f7824 */ /* 0x000fe200000e0627 */
[----:B------:R1:W-:Y:S04]  /*135720*/  STL [R1+0x5194], R16 ;  /* 0x0051941001007387 */ /* 0x0003e80000100800 */
[----:B------:R-:W-:Y:S04]  /*135730*/  STL [R1+0x5188], R6 ;  /* 0x0051880601007387 */ /* 0x000fe80000100800 */
[----:B-1----:R-:W4:Y:S04]  /*135740*/  LDL.LU R16, [R1+0x3e8] ;  /* 0x0003e80001107983 */ /* 0x002f280000300800 */
[----:B------:R1:W-:Y:S01]  /*135750*/  STL.64 [R1+0x3c08], R14 ;  /* 0x003c080e01007387 */ /* 0x0003e20000100a00 */
[----:B------:R-:W-:-:S02]  /*135760*/  F2FP.SATFINITE.E4M3.F32.PACK_AB_MERGE_C R21, R21, R22, RZ ;  /* 0x000000161515723e */ /* 0x000fc400048070ff */
[C---:B------:R-:W-:Y:S01]  /*135770*/  IADD3 R22, P0, PT, R42.reuse, R40, RZ ;  /* 0x000000282a167210 */ /* 0x040fe20007f1e0ff */
[----:B-1----:R-:W4:Y:S01]  /*135780*/  LDL.LU R15, [R1+0x3ec] ;  /* 0x0003ec00010f7983 */ /* 0x002f220000300800 */
[----:B0-----:R-:W-:Y:S01]  /*135790*/  VIADD R42, R42, UR6 ;  /* 0x000000062a2a7c36 */ /* 0x001fe20008000000 */
[----:B------:R-:W0:Y:S02]  /*1357a0*/  LDCU UR6, c[0x0][0x3b8] ;  /* 0x00007700ff0677ac */ /* 0x000e240008000800 */
[----:B------:R-:W-:Y:S01]  /*1357b0*/  IMAD.X R23, R43, 0x1, R41, P0 ;  /* 0x000000012b177824 */ /* 0x000fe200000e0629 */
[----:B------:R-:W4:Y:S04]  /*1357c0*/  LDL.LU R14, [R1+0x400] ;  /* 0x00040000010e7983 */ /* 0x000f280000300800 */
[----:B------:R-:W4:Y:S01]  /*1357d0*/  LDL.LU R6, [R1+0x404] ;  /* 0x0004040001067983 */ /* 0x000f220000300800 */
[----:B------:R-:W-:-:S03]  /*1357e0*/  SHF.R.S32.HI R43, RZ, 0x1f, R42 ;  /* 0x0000001fff2b7819 */ /* 0x000fc6000001142a */
[----:B------:R2:W-:Y:S02]  /*1357f0*/  STL [R1+0x518c], R21 ;  /* 0x00518c1501007387 */ /* 0x0005e40000100800 */
[----:B--2---:R-:W-:Y:S02]  /*135800*/  F2FP.SATFINITE.E4M3.F32.PACK_AB_MERGE_C R21, R12, R13, RZ ;  /* 0x0000000d0c15723e */ /* 0x004fe400048070ff */
[----:B------:R-:W2:Y:S04]  /*135810*/  LDL.LU R13, [R1+0x408] ;  /* 0x00040800010d7983 */ /* 0x000ea80000300800 */
[----:B------:R-:W-:Y:S04]  /*135820*/  STL.64 [R1+0x3c00], R22 ;  /* 0x003c001601007387 */ /* 0x000fe80000100a00 */
[----:B------:R-:W2:Y:S01]  /*135830*/  LDL.LU R12, [R1+0x40c] ;  /* 0x00040c00010c7983 */ /* 0x000ea20000300800 */
[----:B---3--:R-:W-:-:S03]  /*135840*/  F2FP.SATFINITE.E4M3.F32.PACK_AB_MERGE_C R19, R19, R20, RZ ;  /* 0x000000141313723e */ /* 0x008fc600048070ff */
[----:B------:R-:W-:Y:S04]  /*135850*/  STL [R1+0x5180], R21 ;  /* 0x0051801501007387 */ /* 0x000fe80000100800 */
[----:B------:R1:W-:Y:S01]  /*135860*/  STL [R1+0x5184], R19 ;  /* 0x0051841301007387 */ /* 0x0003e20000100800 */
[----:B------:R-:W-:Y:S02]  /*135870*/  F2FP.SATFINITE.E4M3.F32.PACK_AB_MERGE_C R17, R17, R18, RZ ;  /* 0x000000121111723e */ /* 0x000fe400048070ff */
[----:B------:R-:W-:-:S03]  /*135880*/  IADD3 R18, P0, PT, R42, R36, RZ ;  /* 0x000000242a127210 */ /* 0x000fc60007f1e0ff */
[----:B------:R-:W-:Y:S02]  /*135890*/  STL [R1+0x5178], R17 ;  /* 0x0051781101007387 */ /* 0x000fe40000100800 */
[----:B-1----:R-:W-:Y:S02]  /*1358a0*/  IMAD.X R19, R43, 0x1, R37, P0 ;  /* 0x000000012b137824 */ /* 0x002fe400000e0625 */
[----:B------:R-:W3:Y:S04]  /*1358b0*/  LDL.LU R28, [R1+0x430] ;  /* 0x00043000011c7983 */ /* 0x000ee80000300800 */
[----:B------:R-:W3:Y:S04]  /*1358c0*/  LDL.LU R27, [R1+0x434] ;  /* 0x00043400011b7983 */ /* 0x000ee80000300800 */
[----:B------:R-:W-:Y:S01]  /*1358d0*/  STL.64 [R1+0x3b98], R18 ;  /* 0x003b981201007387 */ /* 0x000fe20000100a00 */
[----:B----4-:R-:W-:-:S05]  /*1358e0*/  F2FP.SATFINITE.E4M3.F32.PACK_AB_MERGE_C R3, R4, R3, RZ ;  /* 0x000000030403723e */ /* 0x010fca00048070ff */
[----:B------:R1:W-:Y:S04]  /*1358f0*/  STL [R1+0x517c], R3 ;  /* 0x00517c0301007387 */ /* 0x0003e80000100800 */
[----:B------:R-:W4:Y:S04]  /*135900*/  LDL.LU R26, [R1+0x438] ;  /* 0x00043800011a7983 */ /* 0x000f280000300800 */
[----:B------:R-:W4:Y:S01]  /*135910*/  LDL.LU R25, [R1+0x43c] ;  /* 0x00043c0001197983 */ /* 0x000f220000300800 */
[----:B------:R-:W-:-:S03]  /*135920*/  IADD3 R4, P0, PT, R42, R34, RZ ;  /* 0x000000222a047210 */ /* 0x000fc60007f1e0ff */
[----:B------:R-:W4:Y:S04]  /*135930*/  LDL.LU R24, [R1+0x460] ;  /* 0x0004600001187983 */ /* 0x000f280000300800 */
[----:B------:R-:W4:Y:S04]  /*135940*/  LDL.LU R23, [R1+0x464] ;  /* 0x0004640001177983 */ /* 0x000f280000300800 */
[----:B------:R-:W4:Y:S01]  /*135950*/  LDL.LU R22, [R1+0x468] ;  /* 0x0004680001167983 */ /* 0x000f220000300800 */
[----:B-1----:R-:W-:-:S03]  /*135960*/  F2FP.SATFINITE.E4M3.F32.PACK_AB_MERGE_C R3, R7, R5, RZ ;  /* 0x000000050703723e */ /* 0x002fc600048070ff */
[----:B------:R-:W4:Y:S01]  /*135970*/  LDL.LU R7, [R1+0x46c] ;  /* 0x00046c0001077983 */ /* 0x000f220000300800 */
[----:B------:R-:W-:-:S03]  /*135980*/  IMAD.X R5, R43, 0x1, R35, P0 ;  /* 0x000000012b057824 */ /* 0x000fc600000e0623 */
[----:B------:R1:W-:Y:S04]  /*135990*/  STL [R1+0x5170], R3 ;  /* 0x0051700301007387 */ /* 0x0003e80000100800 */
[----:B------:R-:W4:Y:S04]  /*1359a0*/  LDL.LU R21, [R1+0x480] ;  /* 0x0004800001157983 */ /* 0x000f280000300800 */
[----:B-1----:R-:W4:Y:S04]  /*1359b0*/  LDL.LU R3, [R1+0x484] ;  /* 0x0004840001037983 */ /* 0x002f280000300800 */
[----:B------:R1:W-:Y:S04]  /*1359c0*/  STL.64 [R1+0x3b10], R4 ;  /* 0x003b100401007387 */ /* 0x0003e80000100a00 */
[----:B-1----:R-:W4:Y:S04]  /*1359d0*/  LDL.LU R4, [R1+0x488] ;  /* 0x0004880001047983 */ /* 0x002f280000300800 */
[----:B------:R-:W4:Y:S04]  /*1359e0*/  LDL.LU R5, [R1+0x48c] ;  /* 0x00048c0001057983 */ /* 0x000f280000300800 */
[----:B------:R-:W4:Y:S01]  /*1359f0*/  LDL.LU R20, [R1+0x4a0] ;  /* 0x0004a00001147983 */ /* 0x000f220000300800 */
[----:B------:R-:W-:-:S05]  /*135a00*/  F2FP.SATFINITE.E4M3.F32.PACK_AB_MERGE_C R15, R15, R16, RZ ;  /* 0x000000100f0f723e */ /* 0x000fca00048070ff */
[----:B------:R1:W-:Y:S01]  /*135a10*/  STL [R1+0x5174], R15 ;  /* 0x0051740f01007387 */ /* 0x0003e20000100800 */
[----:B------:R-:W-:-:S03]  /*135a20*/  F2FP.SATFINITE.E4M3.F32.PACK_AB_MERGE_C R6, R6, R14, RZ ;  /* 0x0000000e0606723e */ /* 0x000fc600048070ff */
[----:B------:R-:W4:Y:S01]  /*135a30*/  LDL.LU R19, [R1+0x4a4] ;  /* 0x0004a40001137983 */ /* 0x000f220000300800 */
[----:B------:R-:W-:-:S03]  /*135a40*/  IADD3 R14, P0, PT, R42, R38, RZ ;  /* 0x000000262a0e7210 */ /* 0x000fc60007f1e0ff */
[----:B------:R0:W-:Y:S02]  /*135a50*/  STL [R1+0x5168], R6 ;  /* 0x0051680601007387 */ /* 0x0001e40000100800 */
[----:B-1----:R-:W-:Y:S02]  /*135a60*/  IMAD.X R15, R43, 0x1, R39, P0 ;  /* 0x000000012b0f7824 */ /* 0x002fe400000e0627 */
[----:B------:R-:W4:Y:S01]  /*135a70*/  LDL.LU R18, [R1+0x4a8] ;  /* 0x0004a80001127983 */ /* 0x000f220000300800 */
[----:B------:R-:W-:-:S03]  /*135a80*/  IADD3 R30, P0, PT, R42, R40, RZ ;  /* 0x000000282a1e7210 */ /* 0x000fc60007f1e0ff */
[----:B0-----:R-:W4:Y:S01]  /*135a90*/  LDL.LU R6, [R1+0x4ac] ;  /* 0x0004ac0001067983 */ /* 0x001f220000300800 */
[----:B------:R-:W-:Y:S01]  /*135aa0*/  VIADD R42, R42, UR6 ;  /* 0x000000062a2a7c36 */ /* 0x000fe20008000000 */
[----:B------:R-:W0:Y:S02]  /*135ab0*/  LDCU UR6, c[0x0][0x3b8] ;  /* 0x00007700ff0677ac */ /* 0x000e240008000800 */
[----:B------:R-:W4:Y:S01]  /*135ac0*/  LDL.LU R17, [R1+0x4d0] ;  /* 0x0004d00001117983 */ /* 0x000f220000300800 */
[----:B------:R-:W-:-:S03]  /*135ad0*/  IMAD.X R31, R43, 0x1, R41, P0 ;  /* 0x000000012b1f7824 */ /* 0x000fc600000e0629 */
[----:B------:R-:W4:Y:S04]  /*135ae0*/  LDL.LU R16, [R1+0x4d4] ;  /* 0x0004d40001107983 */ /* 0x000f280000300800 */
[----:B------:R1:W-:Y:S01]  /*135af0*/  STL.64 [R1+0x3b08], R14 ;  /* 0x003b080e01007387 */ /* 0x0003e20000100a00 */
[----:B------:R-:W-:Y:S02]  /*135b00*/  SHF.R.S32.HI R43, RZ, 0x1f, R42 ;  /* 0x0000001fff2b7819 */ /* 0x000fe4000001142a */
[----:B--2---:R-:W-:-:S05]  /*135b10*/  F2FP.SATFINITE.E4M3.F32.PACK_AB_MERGE_C R12, R12, R13, RZ ;  /* 0x0000000d0c0c723e */ /* 0x004fca00048070ff */
[----:B------:R2:W-:Y:S04]  /*135b20*/  STL [R1+0x516c], R12 ;  /* 0x00516c0c01007387 */ /* 0x0005e80000100800 */
[----:B-1----:R-:W4:Y:S04]  /*135b30*/  LDL.LU R15, [R1+0x4d8] ;  /* 0x0004d800010f7983 */ /* 0x002f280000300800 */
[----:B------:R-:W4:Y:S04]  /*135b40*/  LDL.LU R14, [R1+0x4dc] ;  /* 0x0004dc00010e7983 */ /* 0x000f280000300800 */
[----:B------:R-:W4:Y:S04]  /*135b50*/  LDL.LU R13, [R1+0x4e0] ;  /* 0x0004e000010d7983 */ /* 0x000f280000300800 */
[----:B--2---:R-:W2:Y:S04]  /*135b60*/  LDL.LU R12, [R1+0x4e4] ;  /* 0x0004e400010c7983 */ /* 0x004ea80000300800 */
[----:B------:R-:W-:Y:S01]  /*135b70*/  STL.64 [R1+0x3b00], R30 ;  /* 0x003b001e01007387 */ /* 0x000fe20000100a00 */
[----:B---3--:R-:W-:-:S05]  /*135b80*/  F2FP.SATFINITE.E4M3.F32.PACK_AB_MERGE_C R27, R27, R28, RZ ;  /* 0x0000001c1b1b723e */ /* 0x008fca00048070ff */
[----:B------:R-:W-:Y:S01]  /*135b90*/  STL [R1+0x5160], R27 ;  /* 0x0051601b01007387 */ /* 0x000fe20000100800 */
[----:B----4-:R-:W-:Y:S02]  /*135ba0*/  F2FP.SATFINITE.E4M3.F32.PACK_AB_MERGE_C R25, R25, R26, RZ ;  /* 0x0000001a1919723e */ /* 0x010fe400048070ff */
[----:B------:R-:W-:Y:S02]  /*135bb0*/  F2FP.SATFINITE.E4M3.F32.PACK_AB_MERGE_C R23, R23, R24, RZ ;  /* 0x000000181717723e */ /* 0x000fe400048070ff */
[----:B------:R-:W-:Y:S01]  /*135bc0*/  IADD3 R24, P0, PT, R42, R36, RZ ;  /* 0x000000242a187210 */ /* 0x000fe20007f1e0ff */
[----:B------:R1:W-:Y:S04]  /*135bd0*/  STL [R1+0x5164], R25 ;  /* 0x0051641901007387 */ /* 0x0003e80000100800 */
[----:B------:R-:W-:Y:S01]  /*135be0*/  STL [R1+0x5158], R23 ;  /* 0x0051581701007387 */ /* 0x000fe20000100800 */
[----:B-1----:R-:W-:Y:S01]  /*135bf0*/  IMAD.X R25, R43, 0x1, R37, P0 ;  /* 0x000000012b197824 */ /* 0x002fe200000e0625 */
[----:B------:R-:W-:-:S02]  /*135c00*/  F2FP.SATFINITE.E4M3.F32.PACK_AB_MERGE_C R22, R7, R22, RZ ;  /* 0x000000160716723e */ /* 0x000fc400048070ff */
[----:B------:R-:W3:Y:S04]  /*135c10*/  LDL.LU R7, [R1+0x66e8] ;  /* 0x0066e80001077983 */ /* 0x000ee80000300800 */
[----:B------:R-:W-:Y:S04]  /*135c20*/  STL.64 [R1+0x3aa0], R24 ;  /* 0x003aa01801007387 */ /* 0x000fe80000100a00 */
[----:B------:R1:W-:Y:S01]  /*135c30*/  STL [R1+0x515c], R22 ;  /* 0x00515c1601007387 */ /* 0x0003e20000100800 */
[----:B------:R-:W-:-:S05]  /*135c40*/  F2FP.SATFINITE.E4M3.F32.PACK_AB_MERGE_C R3, R3, R21, RZ ;  /* 0x000000150303723e */ /* 0x000fca00048070ff */
[----:B------:R4:W-:Y:S01]  /*135c50*/  STL [R1+0x5150], R3 ;  /* 0x0051500301007387 */ /* 0x0009e20000100800 */
[----:B-1----:R-:W-:-:S05]  /*135c60*/  IADD3 R22, P0, PT, R42, R34, RZ ;  /* 0x000000222a167210 */ /* 0x002fca0007f1e0ff */
[----:B------:R-:W-:Y:S01]  /*135c70*/  IMAD.X R23, R43, 0x1, R35, P0 ;  /* 0x000000012b177824 */ /* 0x000fe200000e0623 */
[----:B----4-:R-:W-:Y:S02]  /*135c80*/  F2FP.SATFINITE.E4M3.F32.PACK_AB_MERGE_C R3, R5, R4, RZ ;  /* 0x000000040503723e */ /* 0x010fe400048070ff */
[----:B------:R-:W4:Y:S04]  /*135c90*/  LDL.LU R5, [R1+0x66ec] ;  /* 0x0066ec0001057983 */ /* 0x000f280000300800 */
[----:B------:R-:W4:Y:S04]  /*135ca0*/  LDL.LU R4, [R1+0x66f4] ;  /* 0x0066f40001047983 */ /* 0x000f280000300800 */
[----:B------:R-:W-:Y:S04]  /*135cb0*/  STL.64 [R1+0x3a20], R22 ;  /* 0x003a201601007387 */ /* 0x000fe80000100a00 */
[----:B------:R1:W-:Y:S04]  /*135cc0*/  STL [R1+0x5154], R3 ;  /* 0x0051540301007387 */ /* 0x0003e80000100800 */
[----:B-1----:R-:W4:Y:S01]  /*135cd0*/  LDL.LU R3, [R1+0x66f0] ;  /* 0x0066f00001037983 */ /* 0x002f220000300800 */
[----:B------:R-:W-:-:S02]  /*135ce0*/  F2FP.SATFINITE.E4M3.F32.PACK_AB_MERGE_C R19, R19, R20, RZ ;  /* 0x000000141313723e */ /* 0x000fc400048070ff */
[----:B------:R-:W-:-:S05]  /*135cf0*/  IADD3 R20, P0, PT, R42, R38, RZ ;  /* 0x000000262a147210 */ /* 0x000fca0007f1e0ff */
[----:B------:R-:W-:Y:S01]  /*135d00*/  IMAD.X R21, R43, 0x1, R39, P0 ;  /* 0x000000012b157824 */ /* 0x000fe200000e0627 */
[----:B------:R-:W-:Y:S01]  /*135d10*/  STL [R1+0x5148], R19 ;  /* 0x0051481301007387 */ /* 0x000fe20000100800 */
[----:B------:R-:W-:-:S03]  /*135d20*/  F2FP.SATFINITE.E4M3.F32.PACK_AB_MERGE_C R6, R6, R18, RZ ;  /* 0x000000120606723e */ /* 0x000fc600048070ff */
[----:B------:R-:W-:Y:S04]  /*135d30*/  STL.64 [R1+0x3a18], R20 ;  /* 0x003a181401007387 */ /* 0x000fe80000100a00 */
[----:B------:R1:W-:Y:S01]  /*135d40*/  STL [R1+0x514c], R6 ;  /* 0x00514c0601007387 */ /* 0x0003e20000100800 */
[C---:B------:R-:W-:Y:S01]  /*135d50*/  IADD3 R18, P0, PT, R42.reuse, R40, RZ ;  /* 0x000000282a127210 */ /* 0x040fe20007f1e0ff */
[----:B0-----:R-:W-:Y:S01]  /*135d60*/  VIADD R42, R42, UR6 ;  /* 0x000000062a2a7c36 */ /* 0x001fe20008000000 */
[----:B------:R-:W-:Y:S01]  /*135d70*/  F2FP.SATFINITE.E4M3.F32.PACK_AB_MERGE_C R16, R16, R17, RZ ;  /* 0x000000111010723e */ /* 0x000fe200048070ff */
[----:B------:R-:W0:Y:S01]  /*135d80*/  LDCU UR6, c[0x0][0x3b8] ;  /* 0x00007700ff0677ac */ /* 0x000e220008000800 */
[----:B-1----:R-:W4:Y:S01]  /*135d90*/  LDL.LU R6, [R1+0x66f8] ;  /* 0x0066f80001067983 */ /* 0x002f220000300800 */
[----:B------:R-:W-:Y:S01]  /*135da0*/  IMAD.X R19, R43, 0x1, R41, P0 ;  /* 0x000000012b137824 */ /* 0x000fe200000e0629 */
[----:B------:R-:W-:-:S04]  /*135db0*/  SHF.R.S32.HI R43, RZ, 0x1f, R42 ;  /* 0x0000001fff2b7819 */ /* 0x000fc8000001142a */
[----:B------:R-:W-:Y:S01]  /*135dc0*/  STL.64 [R1+0x3a10], R18 ;  /* 0x003a101201007387 */ /* 0x000fe20000100a00 */
[----:B------:R-:W-:-:S03]  /*135dd0*/  LOP3.LUT R60, R60, 0xffffdfff, RZ, 0xc0, !PT ;  /* 0xffffdfff3c3c7812 */ /* 0x000fc600078ec0ff */
[----:B------:R-:W-:Y:S01]  /*135de0*/  STL [R1+0x513c], R16 ;  /* 0x00513c1001007387 */ /* 0x000fe20000100800 */
[----:B------:R-:W-:Y:S02]  /*135df0*/  F2FP.SATFINITE.E4M3.F32.PACK_AB_MERGE_C R15, R14, R15, RZ ;  /* 0x0000000f0e0f723e */ /* 0x000fe400048070ff */
[----:B--2---:R-:W-:Y:S02]  /*135e00*/  F2FP.SATFINITE.E4M3.F32.PACK_AB_MERGE_C R14, R12, R13, RZ ;  /* 0x0000000d0c0e723e */ /* 0x004fe400048070ff */
[C---:B------:R-:W-:Y:S01]  /*135e10*/  IADD3 R12, P0, PT, R42.reuse, R36, RZ ;  /* 0x000000242a0c7210 */ /* 0x040fe20007f1e0ff */
[----:B------:R-:W-:Y:S04]  /*135e20*/  STL [R1+0x5140], R15 ;  /* 0x0051400f01007387 */ /* 0x000fe80000100800 */
[----:B------:R-:W-:Y:S01]  /*135e30*/  IMAD.X R13, R43, 0x1, R37, P0 ;  /* 0x000000012b0d7824 */ /* 0x000fe200000e0625 */
[----:B------:R-:W-:Y:S04]  /*135e40*/  STL [R1+0x512c], R14 ;  /* 0x00512c0e01007387 */ /* 0x000fe80000100800 */
[----:B------:R1:W-:Y:S02]  /*135e50*/  STL.64 [R1+0x3990], R12 ;  /* 0x0039900c01007387 */ /* 0x0003e40000100a00 */
[----:B-1----:R-:W-:-:S05]  /*135e60*/  IADD3 R12, P0, PT, R42, R34, RZ ;  /* 0x000000222a0c7210 */ /* 0x002fca0007f1e0ff */
[----:B------:R-:W-:-:S05]  /*135e70*/  IMAD.X R13, R43, 0x1, R35, P0 ;  /* 0x000000012b0d7824 */ /* 0x000fca00000e0623 */
[----:B------:R1:W-:Y:S01]  /*135e80*/  STL.64 [R1+0x3978], R12 ;  /* 0x0039780c01007387 */ /* 0x0003e20000100a00 */
[----:B---3--:R-:W-:-:S13]  /*135e90*/  ISETP.GE.AND P2, PT, R7, UR7, PT ;  /* 0x0000000707007c0c */ /* 0x008fda000bf46270 */
[----:B------:R-:W-:-:S04]  /*135ea0*/  @P2 LOP3.LUT R60, R60, 0x2000, RZ, 0xfc, !PT ;  /* 0x000020003c3c2812 */ /* 0x000fc800078efcff */
[----:B------:R-:W-:Y:S02]  /*135eb0*/  LOP3.LUT R60, R60, 0xffffffef, RZ, 0xc0, !PT ;  /* 0xffffffef3c3c7812 */ /* 0x000fe400078ec0ff */
[----:B----4-:R-:W-:Y:S02]  /*135ec0*/  ISETP.GE.AND P1, PT, R5, UR19, PT ;  /* 0x0000001305007c0c */ /* 0x010fe4000bf26270 */
[----:B------:R-:W-:Y:S02]  /*135ed0*/  ISETP.GE.AND P2, PT, R4, UR11, PT ;  /* 0x0000000b04007c0c */ /* 0x000fe4000bf46270 */
[----:B------:R-:W2:Y:S09]  /*135ee0*/  LDL.LU R4, [R1+0x66fc] ;  /* 0x0066fc0001047983 */ /* 0x000eb20000300800 */
[----:B------:R-:W-:-:S02]  /*135ef0*/  @P1 LOP3.LUT R60, R60, 0x10, RZ, 0xfc, !PT ;  /* 0x000000103c3c1812 */ /* 0x000fc400078efcff */
[----:B------:R-:W-:Y:S02]  /*135f00*/  ISETP.GE.AND P1, PT, R3, UR15, PT ;  /* 0x0000000f03007c0c */ /* 0x000fe4000bf26270 */
[----:B------:R-:W3:Y:S01]  /*135f10*/  LDL.LU R3, [R1+0x6700] ;  /* 0x0067000001037983 */ /* 0x000ee20000300800 */
[----:B------:R-:W-:-:S03]  /*135f20*/  LOP3.LUT R60, R60, 0xfffffff7, RZ, 0xc0, !PT ;  /* 0xfffffff73c3c7812 */ /* 0x000fc600078ec0ff */
[----:B------:R-:W4:Y:S01]  /*135f30*/  LDL.LU R5, [R1+0x6704] ;  /* 0x0067040001057983 */ /* 0x000f220000300800 */
[----:B------:R-:W-:Y:S02]  /*135f40*/  @P2 LOP3.LUT R60, R60, 0x8, RZ, 0xfc, !PT ;  /* 0x000000083c3c2812 */ /* 0x000fe400078efcff */
[----:B-1----:R-:W-:Y:S02]  /*135f50*/  IADD3 R12, P0, PT, R42, R38, RZ ;  /* 0x000000262a0c7210 */ /* 0x002fe40007f1e0ff */
[----:B------:R-:W-:-:S03]  /*135f60*/  LOP3.LUT R60, R60, 0xffffffdf, RZ, 0xc0, !PT ;  /* 0xffffffdf3c3c7812 */ /* 0x000fc600078ec0ff */
[----:B------:R-:W-:Y:S01]  /*135f70*/  IMAD.X R13, R43, 0x1, R39, P0 ;  /* 0x000000012b0d7824 */ /* 0x000fe200000e0627 */
[----:B------:R-:W-:-:S04]  /*135f80*/  @P1 LOP3.LUT R60, R60, 0x20, RZ, 0xfc, !PT ;  /* 0x000000203c3c1812 */ /* 0x000fc800078efcff */
[----:B------:R-:W-:Y:S01]  /*135f90*/  STL.64 [R1+0x39b0], R12 ;  /* 0x0039b00c01007387 */ /* 0x000fe20000100a00 */
[----:B------:R-:W-:Y:S01]  /*135fa0*/  ISETP.GE.AND P1, PT, R6, UR4, PT ;  /* 0x0000000406007c0c */ /* 0x000fe2000bf26270 */
[----:B------:R-:W1:Y:S01]  /*135fb0*/  LDCU.64 UR4, c[0x0][0x398] ;  /* 0x00007300ff0477ac */ /* 0x000e620008000a00 */
[----:B------:R-:W-:-:S05]  /*135fc0*/  IADD3 R6, P0, PT, R42, R40, RZ ;  /* 0x000000282a067210 */ /* 0x000fca0007f1e0ff */
[----:B------:R-:W-:-:S05]  /*135fd0*/  IMAD.X R7, R43, 0x1, R41, P0 ;  /* 0x000000012b077824 */ /* 0x000fca00000e0629 */
[----:B------:R0:W-:Y:S04]  /*135fe0*/  STL.64 [R1+0x39e0], R6 ;  /* 0x0039e00601007387 */ /* 0x0001e80000100a00 */
[----:B0-----:R-:W4:Y:S04]  /*135ff0*/  LDL.LU R7, [R1+0x6708] ;  /* 0x0067080001077983 */ /* 0x001f280000300800 */
[----:B------:R-:W4:Y:S01]  /*136000*/  LDL.LU R6, [R1+0x670c] ;  /* 0x00670c0001067983 */ /* 0x000f220000300800 */
[----:B-1----:R-:W-:Y:S01]  /*136010*/  UMOV UR7, UR5 ;  /* 0x0000000500077c82 */ /* 0x002fe20008000000 */
[----:B------:R-:W-:Y:S01]  /*136020*/  UMOV UR5, UR9 ;  /* 0x0000000900057c82 */ /* 0x000fe20008000000 */
[----:B------:R-:W-:Y:S01]  /*136030*/  VIADD R42, R42, UR6 ;  /* 0x000000062a2a7c36 */ /* 0x000fe20008000000 */
[----:B------:R-:W0:Y:S01]  /*136040*/  LDCU.64 UR8, c[0x0][0x398] ;  /* 0x00007300ff0877ac */ /* 0x000e220008000a00 */
[----:B--2---:R-:W-:Y:S01]  /*136050*/  ISETP.GE.AND P0, PT, R4, UR7, PT ;  /* 0x0000000704007c0c */ /* 0x004fe2000bf06270 */
[----:B------:R-:W1:Y:S01]  /*136060*/  LDCU.64 UR6, c[0x0][0x398] ;  /* 0x00007300ff0677ac */ /* 0x000e620008000a00 */
[----:B------:R-:W2:Y:S01]  /*136070*/  LDL.LU R4, [R1+0x6710] ;  /* 0x0067100001047983 */ /* 0x000ea20000300800 */
[----:B---3--:R-:W-:-:S03]  /*136080*/  ISETP.GE.AND P2, PT, R3, UR5, PT ;  /* 0x0000000503007c0c */ /* 0x008fc6000bf46270 */
[----:B------:R-:W3:Y:S01]  /*136090*/  LDL.LU R3, [R1+0x6714] ;  /* 0x0067140001037983 */ /* 0x000ee20000300800 */
[----:B-1----:R-:W-:Y:S01]  /*1360a0*/  UMOV UR5, UR7 ;  /* 0x0000000700057c82 */ /* 0x002fe20008000000 */
[----:B------:R-:W-:Y:S01]  /*1360b0*/  UMOV UR55, UR6 ;  /* 0x0000000600377c82 */ /* 0x000fe20008000000 */
[----:B------:R-:W1:Y:S01]  /*1360c0*/  LDCU.64 UR6, c[0x0][0x398] ;  /* 0x00007300ff0677ac */ /* 0x000e620008000a00 */
[----:B------:R-:W-:Y:S01]  /*1360d0*/  LOP3.LUT R60, R60, 0xffffefff, RZ, 0xc0, !PT ;  /* 0xffffefff3c3c7812 */ /* 0x000fe200078ec0ff */
[----:B------:R-:W-:Y:S01]  /*1360e0*/  UMOV UR76, UR4 ;  /* 0x00000004004c7c82 */ /* 0x000fe20008000000 */
[----:B0-----:R-:W-:Y:S02]  /*1360f0*/  UMOV UR4, UR9 ;  /* 0x0000000900047c82 */ /* 0x001fe40008000000 */
[----:B------:R-:W-:Y:S02]  /*136100*/  @P1 LOP3.LUT R60, R60, 0x1000, RZ, 0xfc, !PT ;  /* 0x000010003c3c1812 */ /* 0x000fe400078efcff */
[----:B----4-:R-:W-:-:S02]  /*136110*/  ISETP.GE.AND P1, PT, R5, UR4, PT ;  /* 0x0000000405007c0c */ /* 0x010fc4000bf26270 */
[----:B------:R-:W-:Y:S01]  /*136120*/  LOP3.LUT R60, R60, 0xfffff7ff, RZ, 0xc0, !PT ;  /* 0xfffff7ff3c3c7812 */ /* 0x000fe200078ec0ff */
[----:B------:R-:W4:Y:S01]  /*136130*/  LDL.LU R5, [R1+0x6718] ;  /* 0x0067180001057983 */ /* 0x000f220000300800 */
[----:B-1----:R-:W-:Y:S01]  /*136140*/  UMOV UR4, UR7 ;  /* 0x0000000700047c82 */ /* 0x002fe20008000000 */
[----:B------:R-:W-:Y:S01]  /*136150*/  UMOV UR69, UR6 ;  /* 0x0000000600457c82 */ /* 0x000fe20008000000 */
[----:B------:R-:W0:Y:S01]  /*136160*/  LDCU.64 UR6, c[0x0][0x398] ;  /* 0x00007300ff0677ac */ /* 0x000e220008000a00 */
[----:B------:R-:W-:-:S04]  /*136170*/  @P0 LOP3.LUT R60, R60, 0x800, RZ, 0xfc, !PT ;  /* 0x000008003c3c0812 */ /* 0x000fc800078efcff */
[----:B------:R-:W-:-:S04]  /*136180*/  LOP3.LUT R60, R60, 0xfffffbff, RZ, 0xc0, !PT ;  /* 0xfffffbff3c3c7812 */ /* 0x000fc800078ec0ff */
[----:B------:R-:W-:-:S04]  /*136190*/  @P2 LOP3.LUT R60, R60, 0x400, RZ, 0xfc, !PT ;  /* 0x000004003c3c2812 */ /* 0x000fc800078efcff */
[----:B------:R-:W-:Y:S01]  /*1361a0*/  LOP3.LUT R60, R60, 0xfffffdff, RZ, 0xc0, !PT ;  /* 0xfffffdff3c3c7812 */ /* 0x000fe200078ec0ff */
[----:B0-----:R-:W-:Y:S01]  /*1361b0*/  UMOV UR66, UR6 ;  /* 0x0000000600427c82 */ /* 0x001fe20008000000 */
[----:B------:R-:W-:Y:S02]  /*1361c0*/  SHF.R.S32.HI R43, RZ, 0x1f, R42 ;  /* 0x0000001fff2b7819 */ /* 0x000fe4000001142a */
[----:B------:R-:W-:Y:S02]  /*1361d0*/  IADD3 R12, P0, PT, R42, R36, RZ ;  /* 0x000000242a0c7210 */ /* 0x000fe40007f1e0ff */
[----:B------:R-:W-:Y:S02]  /*1361e0*/  @P1 LOP3.LUT R60, R60, 0x200, RZ, 0xfc, !PT ;  /* 0x000002003c3c1812 */ /* 0x000fe400078efcff */
[----:B------:R-:W-:Y:S01]  /*1361f0*/  ISETP.GE.AND P2, PT, R7, UR5, PT ;  /* 0x0000000507007c0c */ /* 0x000fe2000bf46270 */
[----:B------:R-:W-:Y:S01]  /*136200*/  UMOV UR5, UR7 ;  /* 0x0000000700057c82 */ /* 0x000fe20008000000 */
[----:B------:R-:W0:Y:S01]  /*136210*/  LDCU.64 UR6, c[0x0][0x398] ;  /* 0x00007300ff0677ac */ /* 0x000e220008000a00 */
[----:B------:R-:W-:-:S02]  /*136220*/  LOP3.LUT R60, R60, 0xfffffeff, RZ, 0xc0, !PT ;  /* 0xfffffeff3c3c7812 */ /* 0x000fc400078ec0ff */
[----:B------:R-:W-:Y:S01]  /*136230*/  ISETP.GE.AND P1, PT, R6, UR4, PT ;  /* 0x0000000406007c0c */ /* 0x000fe2000bf26270 */
[----:B------:R-:W-:Y:S01]  /*136240*/  IMAD.X R13, R43, 0x1, R37, P0 ;  /* 0x000000012b0d7824 */ /* 0x000fe200000e0625 */
[----:B------:R-:W-:-:S06]  /*136250*/  IADD3 R6, P0, PT, R42, R34, RZ ;  /* 0x000000222a067210 */ /* 0x000fcc0007f1e0ff */
[----:B------:R-:W-:Y:S01]  /*136260*/  @P2 LOP3.LUT R60, R60, 0x100, RZ, 0xfc, !PT ;  /* 0x000001003c3c2812 */ /* 0x000fe200078efcff */
[----:B------:R-:W-:-:S03]  /*136270*/  IMAD.X R7, R43, 0x1, R35, P0 ;  /* 0x000000012b077824 */ /* 0x000fc600000e0623 */
[----:B------:R-:W-:Y:S01]  /*136280*/  LOP3.LUT R60, R60, 0xffffff7f, RZ, 0xc0, !PT ;  /* 0xffffff7f3c3c7812 */ /* 0x000fe200078ec0ff */
[----:B------:R-:W-:Y:S01]  /*136290*/  STL.64 [R1+0x39d8], R12 ;  /* 0x0039d80c01007387 */ /* 0x000fe20000100a00 */
[----:B0-----:R-:W-:Y:S02]  /*1362a0*/  UMOV UR4, UR7 ;  /* 0x0000000700047c82 */ /* 0x001fe40008000000 */
[----:B------:R-:W-:Y:S01]  /*1362b0*/  @P1 LOP3.LUT R60, R60, 0x80, RZ, 0xfc, !PT ;  /* 0x000000803c3c1812 */ /* 0x000fe200078efcff */
[----:B------:R0:W-:Y:S01]  /*1362c0*/  STL.64 [R1+0x39a8], R6 ;  /* 0x0039a80601007387 */ /* 0x0001e20000100a00 */
[----:B--2---:R-:W-:-:S03]  /*1362d0*/  ISETP.GE.AND P2, PT, R4, UR5, PT ;  /* 0x0000000504007c0c */ /* 0x004fc6000bf46270 */
[----:B------:R-:W2:Y:S01]  /*1362e0*/  LDL.LU R4, [R1+0x671c] ;  /* 0x00671c0001047983 */ /* 0x000ea20000300800 */
[----:B---3--:R-:W-:-:S03]  /*1362f0*/  ISETP.GE.AND P1, PT, R3, UR4, PT ;  /* 0x0000000403007c0c */ /* 0x008fc6000bf26270 */
[----:B------:R-:W3:Y:S01]  /*136300*/  LDL.LU R3, [R1+0x6720] ;  /* 0x0067200001037983 */ /* 0x000ee20000300800 */
[----:B0-----:R-:W-:Y:S01]  /*136310*/  IADD3 R6, P0, PT, R42, R38, RZ ;  /* 0x000000262a067210 */ /* 0x001fe20007f1e0ff */
[----:B------:R-:W-:Y:S01]  /*136320*/  UMOV UR44, UR6 ;  /* 0x00000006002c7c82 */ /* 0x000fe20008000000 */
[----:B------:R-:W0:Y:S03]  /*136330*/  LDCU.64 UR6, c[0x0][0x398] ;  /* 0x00007300ff0677ac */ /* 0x000e260008000a00 */
[----:B------:R-:W-:-:S05]  /*136340*/  IMAD.X R7, R43, 0x1, R39, P0 ;  /* 0x000000012b077824 */ /* 0x000fca00000e0627 */
[----:B------:R1:W-:Y:S01]  /*136350*/  STL.64 [R1+0x3a08], R6 ;  /* 0x003a080601007387 */ /* 0x0003e20000100a00 */
[----:B------:R-:W-:-:S03]  /*136360*/  LOP3.LUT R60, R60, 0xffffffbf, RZ, 0xc0, !PT ;  /* 0xffffffbf3c3c7812 */ /* 0x000fc600078ec0ff */
[----:B-1----:R-:W3:Y:S01]  /*136370*/  LDL.LU R6, [R1+0x6724] ;  /* 0x0067240001067983 */ /* 0x002ee20000300800 */
[----:B------:R-:W-:Y:S01]  /*136380*/  @P2 LOP3.LUT R60, R60, 0x40, RZ, 0xfc, !PT ;  /* 0x000000403c3c2812 */ /* 0x000fe200078efcff */
[----:B0-----:R-:W-:Y:S01]  /*136390*/  UMOV UR4, UR7 ;  /* 0x0000000700047c82 */ /* 0x001fe20008000000 */
[----:B------:R-:W-:Y:S01]  /*1363a0*/  UMOV UR45, UR8 ;  /* 0x00000008002d7c82 */ /* 0x000fe20008000000 */
[----:B------:R-:W3:Y:S01]  /*1363b0*/  LDL.LU R7, [R1+0x6728] ;  /* 0x0067280001077983 */ /* 0x000ee20000300800 */
[----:B------:R-:W-:Y:S01]  /*1363c0*/  LOP3.LUT R60, R60, 0xfffffffb, RZ, 0xc0, !PT ;  /* 0xfffffffb3c3c7812 */ /* 0x000fe200078ec0ff */
[----:B------:R-:W0:Y:S03]  /*1363d0*/  LDCU.64 UR8, c[0x0][0x398] ;  /* 0x00007300ff0877ac */ /* 0x000e260008000a00 */
[----:B------:R-:W-:Y:S02]  /*1363e0*/  @P1 LOP3.LUT R60, R60, 0x4, RZ, 0xfc, !PT ;  /* 0x000000043c3c1812 */ /* 0x000fe400078efcff */
[----:B----4-:R-:W-:Y:S01]  /*1363f0*/  ISETP.GE.AND P1, PT, R5, UR4, PT ;  /* 0x0000000405007c0c */ /* 0x010fe2000bf26270 */
[----:B------:R-:W1:Y:S01]  /*136400*/  LDCU.64 UR4, c[0x0][0x398] ;  /* 0x00007300ff0477ac */ /* 0x000e620008000a00 */
[----:B------:R-:W4:Y:S01]  /*136410*/  LDL.LU R5, [R1+0x672c] ;  /* 0x00672c0001057983 */ /* 0x000f220000300800 */
[----:B------:R-:W-:-:S05]  /*136420*/  IADD3 R12, P0, PT, R42, R40, RZ ;  /* 0x000000282a0c7210 */ /* 0x000fca0007f1e0ff */
[----:B------:R-:W-:-:S05]  /*136430*/  IMAD.X R13, R43, 0x1, R41, P0 ;  /* 0x000000012b0d7824 */ /* 0x000fca00000e0629 */
[----:B------:R2:W-:Y:S01]  /*136440*/  STL.64 [R1+0x3a48], R12 ;  /* 0x003a480c01007387 */ /* 0x0005e20000100a00 */
[----:B-1----:R-:W-:Y:S01]  /*136450*/  UMOV UR7, UR5 ;  /* 0x0000000500077c82 */ /* 0x002fe20008000000 */
[----:B0-----:R-:W-:Y:S01]  /*136460*/  UMOV UR5, UR9 ;  /* 0x0000000900057c82 */ /* 0x001fe20008000000 */
[----:B------:R-:W-:Y:S01]  /*136470*/  UMOV UR68, UR6 ;  /* 0x0000000600447c82 */ /* 0x000fe20008000000 */
[----:B------:R-:W0:Y:S01]  /*136480*/  LDCU UR6, c[0x0][0x3b8] ;  /* 0x00007700ff0677ac */ /* 0x000e220008000800 */
[----:B--2---:R-:W-:Y:S02]  /*136490*/  ISETP.GE.AND P0, PT, R4, UR7, PT ;  /* 0x0000000704007c0c */ /* 0x004fe4000bf06270 */
[----:B------:R-:W2:Y:S01]  /*1364a0*/  LDL.LU R4, [R1+0x6730] ;  /* 0x0067300001047983 */ /* 0x000ea20000300800 */
[----:B---3--:R-:W-:-:S03]  /*1364b0*/  ISETP.GE.AND P2, PT, R3, UR5, PT ;  /* 0x0000000503007c0c */ /* 0x008fc6000bf46270 */
[----:B------:R-:W3:Y:S01]  /*1364c0*/  LDL.LU R3, [R1+0x6734] ;  /* 0x0067340001037983 */ /* 0x000ee20000300800 */
[----:B0-----:R-:W-:Y:S01]  /*1364d0*/  VIADD R42, R42, UR6 ;  /* 0x000000062a2a7c36 */ /* 0x001fe20008000000 */
[----:B------:R-:W0:Y:S01]  /*1364e0*/  LDCU.64 UR6, c[0x0][0x398] ;  /* 0x00007300ff0677ac */ /* 0x000e220008000a00 */
[----:B------:R-:W-:Y:S01]  /*1364f0*/  UMOV UR54, UR8 ;  /* 0x0000000800367c82 */ /* 0x000fe20008000000 */
[----:B------:R-:W1:Y:S01]  /*136500*/  LDCU.64 UR8, c[0x0][0x398] ;  /* 0x00007300ff0877ac */ /* 0x000e620008000a00 */
[----:B0-----:R-:W-:Y:S01]  /*136510*/  UMOV UR5, UR7 ;  /* 0x0000000700057c82 */ /* 0x001fe20008000000 */
[----:B------:R-:W-:Y:S01]  /*136520*/  UMOV UR65, UR6 ;  /* 0x0000000600417c82 */ /* 0x000fe20008000000 */
[----:B------:R-:W0:Y:S01]  /*136530*/  LDCU.64 UR6, c[0x0][0x398] ;  /* 0x00007300ff0677ac */ /* 0x000e220008000a00 */
[----:B------:R-:W-:Y:S01]  /*136540*/  LOP3.LUT R60, R60, 0xfffffffd, RZ, 0xc0, !PT ;  /* 0xfffffffd3c3c7812 */ /* 0x000fe200078ec0ff */
[----:B------:R-:W-:Y:S01]  /*136550*/  UMOV UR77, UR4 ;  /* 0x00000004004d7c82 */ /* 0x000fe20008000000 */
[----:B-1----:R-:W-:-:S02]  /*136560*/  UMOV UR4, UR9 ;  /* 0x0000000900047c82 */ /* 0x002fc40008000000 */
[----:B------:R-:W-:Y:S02]  /*136570*/  @P1 LOP3.LUT R60, R60, 0x2, RZ, 0xfc, !PT ;  /* 0x000000023c3c1812 */ /* 0x000fe400078efcff */
[----:B------:R-:W-:Y:S02]  /*136580*/  ISETP.GE.AND P1, PT, R6, UR4, PT ;  /* 0x0000000406007c0c */ /* 0x000fe4000bf26270 */
[----:B------:R-:W3:Y:S01]  /*136590*/  LDL.LU R6, [R1+0x6738] ;  /* 0x0067380001067983 */ /* 0x000ee20000300800 */
[----:B0-----:R-:W-:Y:S01]  /*1365a0*/  UMOV UR4, UR7 ;  /* 0x0000000700047c82 */ /* 0x001fe20008000000 */
[----:B------:R-:W-:Y:S01]  /*1365b0*/  UMOV UR50, UR6 ;  /* 0x0000000600327c82 */ /* 0x000fe20008000000 */
[----:B------:R-:W0:Y:S01]  /*1365c0*/  LDCU.64 UR6, c[0x0][0x398] ;  /* 0x00007300ff0677ac */ /* 0x000e220008000a00 */
[----:B------:R-:W-:Y:S02]  /*1365d0*/  LOP3.LUT R56, R56, 0x7fffffff, RZ, 0xc0, !PT ;  /* 0x7fffffff38387812 */ /* 0x000fe400078ec0ff */
[----:B------:R-:W-:-:S02]  /*1365e0*/  LOP3.LUT R60, R60, 0xfffffffe, RZ, 0xc0, !PT ;  /* 0xfffffffe3c3c7812 */ /* 0x000fc400078ec0ff */
[----:B------:R-:W-:Y:S02]  /*1365f0*/  @P2 LOP3.LUT R56, R56, 0x80000000, RZ, 0xfc, !PT ;  /* 0x8000000038382812 */ /* 0x000fe400078efcff */
[----:B------:R-:W-:Y:S02]  /*136600*/  @P0 LOP3.LUT R60, R60, 0x1, RZ, 0xfc, !PT ;  /* 0x000000013c3c0812 */ /* 0x000fe400078efcff */
[----:B------:R-:W-:Y:S02]  /*136610*/  SHF.R.S32.HI R43, RZ, 0x1f, R42 ;  /* 0x0000001fff2b7819 */ /* 0x000fe4000001142a */
[----:B------:R-:W-:Y:S02]  /*136620*/  IADD3 R12, P0, PT, R42, R36, RZ ;  /* 0x000000242a0c7210 */ /* 0x000fe40007f1e0ff */
[----:B------:R-:W-:Y:S02]  /*136630*/  ISETP.GE.AND P2, PT, R7, UR5, PT ;  /* 0x0000000507007c0c */ /* 0x000fe4000bf46270 */
[----:B------:R-:W-:Y:S01]  /*136640*/  LOP3.LUT R56, R56, 0xbfffffff, RZ, 0xc0, !PT ;  /* 0xbfffffff38387812 */ /* 0x000fe200078ec0ff */
[----:B0-----:R-:W-:Y:S01]  /*136650*/  UMOV UR5, UR7 ;  /* 0x0000000700057c82 */ /* 0x001fe20008000000 */
[----:B------:R-:W-:Y:S01]  /*136660*/  UMOV UR52, UR6 ;  /* 0x0000000600347c82 */ /* 0x000fe20008000000 */
[----:B------:R-:W0:Y:S01]  /*136670*/  LDCU.64 UR6, c[0x0][0x398] ;  /* 0x00007300ff0677ac */ /* 0x000e220008000a00 */
[----:B------:R-:W-:Y:S01]  /*136680*/  IMAD.X R13, R43, 0x1, R37, P0 ;  /* 0x000000012b0d7824 */ /* 0x000fe200000e0625 */
[----:B------:R-:W-:-:S02]  /*136690*/  @P1 LOP3.LUT R56, R56, 0x40000000, RZ, 0xfc, !PT ;  /* 0x4000000038381812 */ /* 0x000fc400078efcff */
[----:B----4-:R-:W-:Y:S02]  /*1366a0*/  ISETP.GE.AND P1, PT, R5, UR4, PT ;  /* 0x0000000405007c0c */ /* 0x010fe4000bf26270 */
[----:B------:R-:W-:Y:S01]  /*1366b0*/  LOP3.LUT R56, R56, 0xdfffffff, RZ, 0xc0, !PT ;  /* 0xdfffffff38387812 */ /* 0x000fe200078ec0ff */
[----:B------:R1:W-:Y:S03]  /*1366c0*/  STL.64 [R1+0x3a40], R12 ;  /* 0x003a400c01007387 */ /* 0x0003e60000100a00 */
[----:B------:R-:W-:Y:S02]  /*1366d0*/  @P2 LOP3.LUT R56, R56, 0x20000000, RZ, 0xfc, !PT ;  /* 0x2000000038382812 */ /* 0x000fe400078efcff */
[----:B-1----:R-:W-:Y:S02]  /*1366e0*/  IADD3 R12, P0, PT, R42, R34, RZ ;  /* 0x000000222a0c7210 */ /* 0x002fe40007f1e0ff */
[----:B------:R-:W-:-:S03]  /*1366f0*/  LOP3.LUT R56, R56, 0xefffffff, RZ, 0xc0, !PT ;  /* 0xefffffff38387812 */ /* 0x000fc600078ec0ff */
[----:B------:R-:W-:Y:S01]  /*136700*/  IMAD.X R13, R43, 0x1, R35, P0 ;  /* 0x000000012b0d7824 */ /* 0x000fe200000e0623 */
[----:B0-----:R-:W-:Y:S01]  /*136710*/  UMOV UR4, UR7 ;  /* 0x0000000700047c82 */ /* 0x001fe20008000000 */
[----:B------:R-:W-:-:S03]  /*136720*/  @P1 LOP3.LUT R56, R56, 0x10000000, RZ, 0xfc, !PT ;  /* 0x1000000038381812 */ /* 0x000fc600078efcff */
[----:B------:R0:W-:Y:S01]  /*136730*/  STL.64 [R1+0x3a00], R12 ;  /* 0x003a000c01007387 */ /* 0x0001e20000100a00 */
[----:B--2---:R-:W-:-:S03]  /*136740*/  ISETP.GE.AND P2, PT, R4, UR5, PT ;  /* 0x0000000504007c0c */ /* 0x004fc6000bf46270 */
[----:B------:R-:W2:Y:S01]  /*136750*/  LDL.LU R4, [R1+0x673c] ;  /* 0x00673c0001047983 */ /* 0x000ea20000300800 */
[----:B---3--:R-:W-:-:S03]  /*136760*/  ISETP.GE.AND P1, PT, R3, UR4, PT ;  /* 0x0000000403007c0c */ /* 0x008fc6000bf26270 */
[----:B------:R-:W3:Y:S01]  /*136770*/  LDL.LU R3, [R1+0x6740] ;  /* 0x0067400001037983 */ /* 0x000ee20000300800 */
[----:B------:R-:W-:Y:S01]  /*136780*/  UMOV UR67, UR6 ;  /* 0x0000000600437c82 */ /* 0x000fe20008000000 */
[----:B------:R-:W1:Y:S01]  /*136790*/  LDCU.64 UR6, c[0x0][0x398] ;  /* 0x00007300ff0677ac */ /* 0x000e620008000a00 */
[----:B------:R-:W-:Y:S01]  /*1367a0*/  LOP3.LUT R56, R56, 0xf7ffffff, RZ, 0xc0, !PT ;  /* 0xf7ffffff38387812 */ /* 0x000fe200078ec0ff */
[----:B------:R-:W4:Y:S03]  /*1367b0*/  LDL.LU R5, [R1+0x6744] ;  /* 0x0067440001057983 */ /* 0x000f260000300800 */
[----:B------:R-:W-:Y:S02]  /*1367c0*/  @P2 LOP3.LUT R56, R56, 0x8000000, RZ, 0xfc, !PT ;  /* 0x0800000038382812 */ /* 0x000fe400078efcff */
[----:B0-----:R-:W-:Y:S02]  /*1367d0*/  IADD3 R12, P0, PT, R42, R38, RZ ;  /* 0x000000262a0c7210 */ /* 0x001fe40007f1e0ff */
[----:B------:R-:W-:-:S03]  /*1367e0*/  LOP3.LUT R56, R56, 0xfbffffff, RZ, 0xc0, !PT ;  /* 0xfbffffff38387812 */ /* 0x000fc600078ec0ff */
[C---:B------:R-:W-:Y:S01]  /*1367f0*/  IMAD.X R13, R43.reuse, 0x1, R39, P0 ;  /* 0x000000012b0d7824 */ /* 0x040fe200000e0627 */
[----:B------:R-:W-:Y:S01]  /*136800*/  @P1 LOP3.LUT R56, R56, 0x4000000, RZ, 0xfc, !PT ;  /* 0x0400000038381812 */ /* 0x000fe200078efcff */
[----:B-1----:R-:W-:Y:S02]  /*136810*/  UMOV UR4, UR7 ;  /* 0x0000000700047c82 */ /* 0x002fe40008000000 */
[----:B------:R-:W-:Y:S01]  /*136820*/  ISETP.GE.AND P1, PT, R6, UR4, PT ;  /* 0x0000000406007c0c */ /* 0x000fe2000bf26270 */
[----:B------:R-:W-:Y:S01]  /*136830*/  STL.64 [R1+0x3a68], R12 ;  /* 0x003a680c01007387 */ /* 0x000fe20000100a00 */
[----:B------:R-:W-:Y:S01]  /*136840*/  IADD3 R6, P0, PT, R42, R40, RZ ;  /* 0x000000282a067210 */ /* 0x000fe20007f1e0ff */
[----:B------:R-:W-:Y:S01]  /*136850*/  UMOV UR51, UR8 ;  /* 0x0000000800337c82 */ /* 0x000fe20008000000 */
[----:B------:R-:W0:Y:S03]  /*136860*/  LDCU.64 UR4, c[0x0][0x398] ;  /* 0x00007300ff0477ac */ /* 0x000e260008000a00 */
[----:B------:R-:W-:Y:S01]  /*136870*/  IMAD.X R7, R43, 0x1, R41, P0 ;  /* 0x000000012b077824 */ /* 0x000fe200000e0629 */
[----:B------:R-:W1:Y:S04]  /*136880*/  LDCU.64 UR8, c[0x0][0x398] ;  /* 0x00007300ff0877ac */ /* 0x000e680008000a00 */
[----:B------:R0:W-:Y:S04]  /*136890*/  STL.64 [R1+0x3a98], R6 ;  /* 0x003a980601007387 */ /* 0x0001e80000100a00 */
[----:B0-----:R-:W4:Y:S04]  /*1368a0*/  LDL.LU R7, [R1+0x6748] ;  /* 0x0067480001077983 */ /* 0x001f280000300800 */
[----:B------:R-:W4:Y:S01]  /*1368b0*/  LDL.LU R6, [R1+0x674c] ;  /* 0x00674c0001067983 */ /* 0x000f220000300800 */
[----:B------:R-:W-:Y:S01]  /*1368c0*/  UMOV UR7, UR5 ;  /* 0x0000000500077c82 */ /* 0x000fe20008000000 */
[----:B-1----:R-:W-:Y:S01]  /*1368d0*/  UMOV UR5, UR9 ;  /* 0x0000000900057c82 */ /* 0x002fe20008000000 */
[----:B------:R-:W-:Y:S01]  /*1368e0*/  UMOV UR75, UR6 ;  /* 0x00000006004b7c82 */ /* 0x000fe20008000000 */
[----:B------:R-:W0:Y:S01]  /*1368f0*/  LDCU UR6, c[0x0][0x3b8] ;  /* 0x00007700ff0677ac */ /* 0x000e220008000800 */
[----:B--2---:R-:W-:-:S02]  /*136900*/  ISETP.GE.AND P0, PT, R4, UR7, PT ;  /* 0x0000000704007c0c */ /* 0x004fc4000bf06270 */
        /* <DEDUP_REMOVED lines=14> */
[----:B----4-:R-:W-:Y:S02]  /*1369f0*/  ISETP.GE.AND P1, PT, R5, UR4, PT ;  /* 0x0000000405007c0c */ /* 0x010fe4000bf26270 */
[----:B------:R-:W-:Y:S01]  /*136a00*/  LOP3.LUT R56, R56, 0xfeffffff, RZ, 0xc0, !PT ;  /* 0xfeffffff38387812 */ /* 0x000fe200078ec0ff */
[----:B------:R-:W4:Y:S01]  /*136a10*/  LDL.LU R5, [R1+0x6758] ;  /* 0x0067580001057983 */ /* 0x000f220000300800 */
[----:B0-----:R-:W-:Y:S01]  /*136a20*/  UMOV UR4, UR7 ;  /* 0x0000000700047c82 */ /* 0x001fe20008000000 */
[----:B------:R-:W-:Y:S01]  /*136a30*/  UMOV UR53, UR6 ;  /* 0x0000000600357c82 */ /* 0x000fe20008000000 */
[----:B------:R-:W0:Y:S01]  /*136a40*/  LDCU.64 UR6, c[0x0][0x398] ;  /* 0x00007300ff0677ac */ /* 0x000e220008000a00 */
[----:B------:R-:W-:-:S04]  /*136a50*/  @P0 LOP3.LUT R56, R56, 0x1000000, RZ, 0xfc, !PT ;  /* 0x0100000038380812 */ /* 0x000fc800078efcff */
[----:B------:R-:W-:-:S04]  /*136a60*/  LOP3.LUT R56, R56, 0xff7fffff, RZ, 0xc0, !PT ;  /* 0xff7fffff38387812 */ /* 0x000fc800078ec0ff */
[----:B------:R-:W-:Y:S02]  /*136a70*/  @P2 LOP3.LUT R56, R56, 0x800000, RZ, 0xfc, !PT ;  /* 0x0080000038382812 */ /* 0x000fe400078efcff */
[----:B------:R-:W-:Y:S02]  /*136a80*/  ISETP.GE.AND P2, PT, R7, UR5, PT ;  /* 0x0000000507007c0c */ /* 0x000fe4000bf46270 */
[----:B------:R-:W-:Y:S01]  /*136a90*/  LOP3.LUT R56, R56, 0xffbfffff, RZ, 0xc0, !PT ;  /* 0xffbfffff38387812 */ /* 0x000fe200078ec0ff */
[----:B0-----:R-:W-:Y:S01]  /*136aa0*/  UMOV UR5, UR7 ;  /* 0x0000000700057c82 */ /* 0x001fe20008000000 */
[----:B------:R-:W-:Y:S01]  /*136ab0*/  UMOV UR70, UR6 ;  /* 0x0000000600467c82 */ /* 0x000fe20008000000 */
[----:B------:R-:W0:Y:S01]  /*136ac0*/  LDCU.64 UR6, c[0x0][0x398] ;  /* 0x00007300ff0677ac */ /* 0x000e220008000a00 */
[----:B------:R-:W-:Y:S02]  /*136ad0*/  SHF.R.S32.HI R43, RZ, 0x1f, R42 ;  /* 0x0000001fff2b7819 */ /* 0x000fe4000001142a */
[----:B------:R-:W-:-:S02]  /*136ae0*/  IADD3 R12, P0, PT, R42, R36, RZ ;  /* 0x000000242a0c7210 */ /* 0x000fc40007f1e0ff */
[----:B------:R-:W-:Y:S02]  /*136af0*/  @P1 LOP3.LUT R56, R56, 0x400000, RZ, 0xfc, !PT ;  /* 0x0040000038381812 */ /* 0x000fe400078efcff */
[----:B------:R-:W-:Y:S01]  /*136b00*/  ISETP.GE.AND P1, PT, R6, UR4, PT ;  /* 0x0000000406007c0c */ /* 0x000fe2000bf26270 */
[----:B------:R-:W-:Y:S01]  /*136b10*/  IMAD.X R13, R43, 0x1, R37, P0 ;  /* 0x000000012b0d7824 */ /* 0x000fe200000e0625 */
[----:B------:R-:W-:Y:S02]  /*136b20*/  LOP3.LUT R56, R56, 0xffdfffff, RZ, 0xc0, !PT ;  /* 0xffdfffff38387812 */ /* 0x000fe400078ec0ff */
[----:B------:R-:W-:Y:S02]  /*136b30*/  IADD3 R6, P0, PT, R42, R34, RZ ;  /* 0x000000222a067210 */ /* 0x000fe40007f1e0ff */
[----:B------:R-:W-:-:S03]  /*136b40*/  @P2 LOP3.LUT R56, R56, 0x200000, RZ, 0xfc, !PT ;  /* 0x0020000038382812 */ /* 0x000fc600078efcff */
[----:B------:R-:W-:Y:S01]  /*136b50*/  IMAD.X R7, R43, 0x1, R35, P0 ;  /* 0x000000012b077824 */ /* 0x000fe200000e0623 */
        /* <DEDUP_REMOVED lines=9> */
[----:B0-----:R-:W-:-:S05]  /*136bf0*/  IADD3 R6, P0, PT, R42, R38, RZ ;  /* 0x000000262a067210 */ /* 0x001fca0007f1e0ff */
[----:B------:R-:W-:-:S05]  /*136c00*/  IMAD.X R7, R43, 0x1, R39, P0 ;  /* 0x000000012b077824 */ /* 0x000fca00000e0627 */
[----:B------:R0:W-:Y:S01]  /*136c10*/  STL.64 [R1+0x3ac0], R6 ;  /* 0x003ac00601007387 */ /* 0x0001e20000100a00 */
[----:B------:R-:W-:Y:S01]  /*136c20*/  UMOV UR73, UR6 ;  /* 0x0000000600497c82 */ /* 0x000fe20008000000 */
[----:B------:R-:W1:Y:S02]  /*136c30*/  LDCU.64 UR6, c[0x0][0x398] ;  /* 0x00007300ff0677ac */ /* 0x000e640008000a00 */
[----:B0-----:R-:W3:Y:S01]  /*136c40*/  LDL.LU R6, [R1+0x6764] ;  /* 0x0067640001067983 */ /* 0x001ee20000300800 */
[----:B------:R-:W-:-:S03]  /*136c50*/  LOP3.LUT R56, R56, 0xfff7ffff, RZ, 0xc0, !PT ;  /* 0xfff7ffff38387812 */ /* 0x000fc600078ec0ff */
[----:B------:R-:W3:Y:S01]  /*136c60*/  LDL.LU R7, [R1+0x6768] ;  /* 0x0067680001077983 */ /* 0x000ee20000300800 */
[----:B------:R-:W-:-:S04]  /*136c70*/  @P2 LOP3.LUT R56, R56, 0x80000, RZ, 0xfc, !PT ;  /* 0x0008000038382812 */ /* 0x000fc800078efcff */
[----:B------:R-:W-:Y:S01]  /*136c80*/  LOP3.LUT R56, R56, 0xfffbffff, RZ, 0xc0, !PT ;  /* 0xfffbffff38387812 */ /* 0x000fe200078ec0ff */
[----:B-1----:R-:W-:Y:S01]  /*136c90*/  UMOV UR4, UR7 ;  /* 0x0000000700047c82 */ /* 0x002fe20008000000 */
[----:B------:R-:W-:Y:S01]  /*136ca0*/  UMOV UR72, UR8 ;  /* 0x0000000800487c82 */ /* 0x000fe20008000000 */
[----:B------:R-:W0:Y:S01]  /*136cb0*/  LDCU.64 UR8, c[0x0][0x398] ;  /* 0x00007300ff0877ac */ /* 0x000e220008000a00 */
        /* <DEDUP_REMOVED lines=19> */
[----:B------:R-:W-:Y:S01]  /*136df0*/  LOP3.LUT R56, R56, 0xfffdffff, RZ, 0xc0, !PT ;  /* 0xfffdffff38387812 */ /* 0x000fe200078ec0ff */
[----:B0-----:R-:W-:Y:S01]  /*136e00*/  UMOV UR5, UR7 ;  /* 0x0000000700057c82 */ /* 0x001fe20008000000 */
[----:B------:R-:W-:Y:S01]  /*136e10*/  UMOV UR47, UR6 ;  /* 0x00000006002f7c82 */ /* 0x000fe20008000000 */
[----:B------:R-:W0:Y:S01]  /*136e20*/  LDCU.64 UR6, c[0x0][0x398] ;  /* 0x00007300ff0677ac */ /* 0x000e220008000a00 */
[----:B------:R-:W-:Y:S01]  /*136e30*/  @P1 LOP3.LUT R56, R56, 0x20000, RZ, 0xfc, !PT ;  /* 0x0002000038381812 */ /* 0x000fe200078efcff */
[----:B------:R-:W-:Y:S01]  /*136e40*/  UMOV UR57, UR4 ;  /* 0x0000000400397c82 */ /* 0x000fe20008000000 */
[----:B-1----:R-:W-:-:S02]  /*136e50*/  UMOV UR4, UR9 ;  /* 0x0000000900047c82 */ /* 0x002fc40008000000 */
[----:B------:R-:W-:Y:S02]  /*136e60*/  ISETP.GE.AND P1, PT, R6, UR4, PT ;  /* 0x0000000406007c0c */ /* 0x000fe4000bf26270 */
[----:B------:R-:W3:Y:S01]  /*136e70*/  LDL.LU R6, [R1+0x6778] ;  /* 0x0067780001067983 */ /* 0x000ee20000300800 */
[----:B------:R-:W-:Y:S01]  /*136e80*/  LOP3.LUT R56, R56, 0xfffeffff, RZ, 0xc0, !PT ;  /* 0xfffeffff38387812 */ /* 0x000fe200078ec0ff */
[----:B0-----:R-:W-:Y:S01]  /*136e90*/  UMOV UR4, UR7 ;  /* 0x0000000700047c82 */ /* 0x001fe20008000000 */
[----:B------:R-:W-:Y:S01]  /*136ea0*/  UMOV UR56, UR6 ;  /* 0x0000000600387c82 */ /* 0x000fe20008000000 */
[----:B------:R-:W0:Y:S01]  /*136eb0*/  LDCU.64 UR6, c[0x0][0x398] ;  /* 0x00007300ff0677ac */ /* 0x000e220008000a00 */
[----:B------:R-:W-:-:S04]  /*136ec0*/  @P0 LOP3.LUT R56, R56, 0x10000, RZ, 0xfc, !PT ;  /* 0x0001000038380812 */ /* 0x000fc800078efcff */
[----:B------:R-:W-:-:S04]  /*136ed0*/  LOP3.LUT R56, R56, 0xffff7fff, RZ, 0xc0, !PT ;  /* 0xffff7fff38387812 */ /* 0x000fc800078ec0ff */
[----:B------:R-:W-:Y:S02]  /*136ee0*/  @P2 LOP3.LUT R56, R56, 0x8000, RZ, 0xfc, !PT ;  /* 0x0000800038382812 */ /* 0x000fe400078efcff */
[----:B------:R-:W-:Y:S02]  /*136ef0*/  ISETP.GE.AND P2, PT, R7, UR5, PT ;  /* 0x0000000507007c0c */ /* 0x000fe4000bf46270 */
[----:B------:R-:W-:Y:S02]  /*136f00*/  SHF.R.S32.HI R43, RZ, 0x1f, R42 ;  /* 0x0000001fff2b7819 */ /* 0x000fe4000001142a */
[----:B------:R-:W-:Y:S01]  /*136f10*/  IADD3 R12, P0, PT, R42, R36, RZ ;  /* 0x000000242a0c7210 */ /* 0x000fe20007f1e0ff */
[----:B0-----:R-:W-:Y:S01]  /*136f20*/  UMOV UR5, UR7 ;  /* 0x0000000700057c82 */ /* 0x001fe20008000000 */
[----:B------:R-:W-:Y:S01]  /*136f30*/  UMOV UR71, UR6 ;  /* 0x0000000600477c82 */ /* 0x000fe20008000000 */
[----:B------:R-:W0:Y:S01]  /*136f40*/  LDCU.64 UR6, c[0x0][0x398] ;  /* 0x00007300ff0677ac */ /* 0x000e220008000a00 */
[----:B------:R-:W-:Y:S01]  /*136f50*/  LOP3.LUT R56, R56, 0xffffbfff, RZ, 0xc0, !PT ;  /* 0xffffbfff38387812 */ /* 0x000fe200078ec0ff */
[----:B------:R-:W-:-:S03]  /*136f60*/  IMAD.X R13, R43, 0x1, R37, P0 ;  /* 0x000000012b0d7824 */ /* 0x000fc600000e0625 */
[----:B------:R-:W-:Y:S02]  /*136f70*/  @P1 LOP3.LUT R56, R56, 0x4000, RZ, 0xfc, !PT ;  /* 0x0000400038381812 */ /* 0x000fe400078efcff */
[----:B----4-:R-:W-:Y:S01]  /*136f80*/  ISETP.GE.AND P1, PT, R5, UR4, PT ;  /* 0x0000000405007c0c */ /* 0x010fe2000bf26270 */
[----:B------:R1:W-:Y:S01]  /*136f90*/  STL.64 [R1+0x3af8], R12 ;  /* 0x003af80c01007387 */ /* 0x0003e20000100a00 */
[----:B------:R-:W-:-:S04]  /*136fa0*/  LOP3.LUT R56, R56, 0xffffdfff, RZ, 0xc0, !PT ;  /* 0xffffdfff38387812 */ /* 0x000fc800078ec0ff */
[----:B------:R-:W-:Y:S02]  /*136fb0*/  @P2 LOP3.LUT R56, R56, 0x2000, RZ, 0xfc, !PT ;  /* 0x0000200038382812 */ /* 0x000fe400078efcff */
[----:B-1----:R-:W-:Y:S01]  /*136fc0*/  IADD3 R12, P0, PT, R42, R34, RZ ;  /* 0x000000222a0c7210 */ /* 0x002fe20007f1e0ff */
[----:B0-----:R-:W-:Y:S01]  /*136fd0*/  IMAD.U32 R5, RZ, RZ, UR6 ;  /* 0x00000006ff057e24 */ /* 0x001fe2000f8e00ff */
[----:B------:R-:W-:Y:S01]  /*136fe0*/  LOP3.LUT R56, R56, 0xffffefff, RZ, 0xc0, !PT ;  /* 0xffffefff38387812 */ /* 0x000fe200078ec0ff */
[----:B------:R-:W-:Y:S01]  /*136ff0*/  UMOV UR4, UR7 ;  /* 0x0000000700047c82 */ /* 0x000fe20008000000 */
[----:B------:R-:W-:Y:S01]  /*137000*/  UMOV UR49, UR8 ;  /* 0x0000000800317c82 */ /* 0x000fe20008000000 */
[----:B------:R-:W-:Y:S01]  /*137010*/  IMAD.X R13, R43, 0x1, R35, P0 ;  /* 0x000000012b0d7824 */ /* 0x000fe200000e0623 */
[----:B------:R-:W-:Y:S01]  /*137020*/  @P1 LOP3.LUT R56, R56, 0x1000, RZ, 0xfc, !PT ;  /* 0x0000100038381812 */ /* 0x000fe200078efcff */
[----:B------:R-:W0:Y:S03]  /*137030*/  LDCU.64 UR8, c[0x0][0x398] ;  /* 0x00007300ff0877ac */ /* 0x000e260008000a00 */
[----:B------:R-:W-:Y:S01]  /*137040*/  STL.64 [R1+0x3ad8], R12 ;  /* 0x003ad80c01007387 */ /* 0x000fe20000100a00 */
[----:B------:R-:W1:Y:S03]  /*137050*/  LDCU UR6, c[0x0][0x3b8] ;  /* 0x00007700ff0677ac */ /* 0x000e660008000800 */
[----:B------:R4:W-:Y:S01]  /*137060*/  STL [R1+0x250], R5 ;  /* 0x0002500501007387 */ /* 0x0009e20000100800 */
[----:B--2---:R-:W-:-:S03]  /*137070*/  ISETP.GE.AND P2, PT, R4, UR5, PT ;  /* 0x0000000504007c0c */ /* 0x004fc6000bf46270 */
[----:B------:R-:W2:Y:S01]  /*137080*/  LDL.LU R4, [R1+0x677c] ;  /* 0x00677c0001047983 */ /* 0x000ea20000300800 */
[----:B---3--:R-:W-:Y:S01]  /*137090*/  ISETP.GE.AND P1, PT, R3, UR4, PT ;  /* 0x0000000403007c0c */ /* 0x008fe2000bf26270 */
[----:B------:R-:W3:Y:S02]  /*1370a0*/  LDCU.64 UR4, c[0x0][0x398] ;  /* 0x00007300ff0477ac */ /* 0x000ee40008000a00 */
[----:B------:R-:W2:Y:S01]  /*1370b0*/  LDL.LU R3, [R1+0x6780] ;  /* 0x0067800001037983 */ /* 0x000ea20000300800 */
[----:B------:R-:W-:-:S03]  /*1370c0*/  LOP3.LUT R56, R56, 0xfffff7ff, RZ, 0xc0, !PT ;  /* 0xfffff7ff38387812 */ /* 0x000fc600078ec0ff */
[----:B----4-:R-:W4:Y:S02]  /*1370d0*/  LDL.LU R5, [R1+0x6784] ;  /* 0x0067840001057983 */ /* 0x010f240000300800 */
[----:B------:R-:W-:-:S04]  /*1370e0*/  @P2 LOP3.LUT R56, R56, 0x800, RZ, 0xfc, !PT ;  /* 0x0000080038382812 */ /* 0x000fc800078efcff */
[----:B------:R-:W-:Y:S02]  /*1370f0*/  LOP3.LUT R56, R56, 0xfffffbff, RZ, 0xc0, !PT ;  /* 0xfffffbff38387812 */ /* 0x000fe400078ec0ff */
[----:B------:R-:W-:Y:S02]  /*137100*/  IADD3 R12, P0, PT, R42, R38, RZ ;  /* 0x000000262a0c7210 */ /* 0x000fe40007f1e0ff */
[----:B------:R-:W-:Y:S01]  /*137110*/  @P1 LOP3.LUT R56, R56, 0x400, RZ, 0xfc, !PT ;  /* 0x0000040038381812 */ /* 0x000fe200078efcff */
[----:B---3--:R-:W-:Y:S01]  /*137120*/  IMAD.U32 R7, RZ, RZ, UR4 ;  /* 0x00000004ff077e24 */ /* 0x008fe2000f8e00ff */
[----:B------:R-:W-:Y:S01]  /*137130*/  UMOV UR4, UR5 ;  /* 0x0000000500047c82 */ /* 0x000fe20008000000 */
[C---:B------:R-:W-:Y:S01]  /*137140*/  IMAD.X R13, R43.reuse, 0x1, R39, P0 ;  /* 0x000000012b0d7824 */ /* 0x040fe200000e0627 */
[----:B------:R-:W-:Y:S02]  /*137150*/  ISETP.GE.AND P1, PT, R6, UR4, PT ;  /* 0x0000000406007c0c */ /* 0x000fe4000bf26270 */
[----:B------:R-:W3:Y:S01]  /*137160*/  LDCU.64 UR4, c[0x0][0x398] ;  /* 0x00007300ff0477ac */ /* 0x000ee20008000a00 */
[----:B------:R-:W-:Y:S01]  /*137170*/  IADD3 R6, P0, PT, R42, R40, RZ ;  /* 0x000000282a067210 */ /* 0x000fe20007f1e0ff */
[----:B------:R-:W-:Y:S04]  /*137180*/  STL.64 [R1+0x3b30], R12 ;  /* 0x003b300c01007387 */ /* 0x000fe80000100a00 */
[----:B------:R0:W-:Y:S02]  /*137190*/  STL [R1+0x24c], R7 ;  /* 0x00024c0701007387 */ /* 0x0001e40000100800 */
[----:B0-----:R-:W-:-:S02]  /*1371a0*/  IMAD.X R7, R43, 0x1, R41, P0 ;  /* 0x000000012b077824 */ /* 0x001fc400000e0629 */
[----:B---3--:R-:W-:Y:S01]  /*1371b0*/  IMAD.U32 R12, RZ, RZ, UR4 ;  /* 0x00000004ff0c7e24 */ /* 0x008fe2000f8e00ff */
[----:B------:R-:W-:Y:S01]  /*1371c0*/  UMOV UR7, UR5 ;  /* 0x0000000500077c82 */ /* 0x000fe20008000000 */
[----:B------:R-:W0:Y:S01]  /*1371d0*/  LDCU.64 UR4, c[0x0][0x398] ;  /* 0x00007300ff0477ac */ /* 0x000e220008000a00 */
[----:B------:R3:W-:Y:S04]  /*1371e0*/  STL.64 [R1+0x3b68], R6 ;  /* 0x003b680601007387 */ /* 0x0007e80000100a00 */
[----:B---3--:R-:W3:Y:S04]  /*1371f0*/  LDL.LU R7, [R1+0x6788] ;  /* 0x0067880001077983 */ /* 0x008ee80000300800 */
[----:B------:R-:W3:Y:S04]  /*137200*/  LDL.LU R6, [R1+0x678c] ;  /* 0x00678c0001067983 */ /* 0x000ee80000300800 */
[----:B------:R0:W-:Y:S02]  /*137210*/  STL [R1+0x248], R12 ;  /* 0x0002480c01007387 */ /* 0x0001e40000100800 */
[----:B0-----:R-:W-:-:S05]  /*137220*/  IMAD.U32 R12, RZ, RZ, UR4 ;  /* 0x00000004ff0c7e24 */ /* 0x001fca000f8e00ff */
[----:B------:R0:W-:Y:S02]  /*137230*/  STL [R1+0x244], R12 ;  /* 0x0002440c01007387 */ /* 0x0001e40000100800 */
[----:B0-----:R-:W-:-:S05]  /*137240*/  IMAD.U32 R12, RZ, RZ, UR8 ;  /* 0x00000008ff0c7e24 */ /* 0x001fca000f8e00ff */
[----:B------:R0:W-:Y:S01]  /*137250*/  STL [R1+0x240], R12 ;  /* 0x0002400c01007387 */ /* 0x0001e20000100800 */
[----:B--2---:R-:W-:-:S03]  /*137260*/  ISETP.GE.AND P0, PT, R4, UR7, PT ;  /* 0x0000000704007c0c */ /* 0x004fc6000bf06270 */
[----:B------:R-:W2:Y:S01]  /*137270*/  LDL.LU R4, [R1+0x6790] ;  /* 0x0067900001047983 */ /* 0x000ea20000300800 */
[----:B------:R-:W-:-:S03]  /*137280*/  ISETP.GE.AND P2, PT, R3, UR5, PT ;  /* 0x0000000503007c0c */ /* 0x000fc6000bf46270 */
[----:B------:R-:W2:Y:S01]  /*137290*/  LDL.LU R3, [R1+0x6794] ;  /* 0x0067940001037983 */ /* 0x000ea20000300800 */
[----:B------:R-:W-:Y:S01]  /*1372a0*/  LOP3.LUT R56, R56, 0xfffffdff, RZ, 0xc0, !PT ;  /* 0xfffffdff38387812 */ /* 0x000fe200078ec0ff */
[----:B------:R-:W-:Y:S01]  /*1372b0*/  UMOV UR4, UR9 ;  /* 0x0000000900047c82 */ /* 0x000fe20008000000 */
[----:B-1----:R-:W-:Y:S01]  /*1372c0*/  VIADD R42, R42, UR6 ;  /* 0x000000062a2a7c36 */ /* 0x002fe20008000000 */
[----:B------:R-:W1:Y:S01]  /*1372d0*/  LDCU.64 UR6, c[0x0][0x398] ;  /* 0x00007300ff0677ac */ /* 0x000e620008000a00 */
[----:B------:R-:W-:Y:S02]  /*1372e0*/  @P1 LOP3.LUT R56, R56, 0x200, RZ, 0xfc, !PT ;  /* 0x0000020038381812 */ /* 0x000fe400078efcff */
[----:B----4-:R-:W-:Y:S01]  /*1372f0*/  ISETP.GE.AND P1, PT, R5, UR4, PT ;  /* 0x0000000405007c0c */ /* 0x010fe2000bf26270 */
[----:B------:R-:W4:Y:S01]  /*137300*/  LDCU.64 UR4, c[0x0][0x398] ;  /* 0x00007300ff0477ac */ /* 0x000f220008000a00 */
[----:B------:R-:W-:Y:S01]  /*137310*/  LOP3.LUT R56, R56, 0xfffffeff, RZ, 0xc0, !PT ;  /* 0xfffffeff38387812 */ /* 0x000fe200078ec0ff */
[----:B------:R-:W2:Y:S01]  /*137320*/  LDL.LU R5, [R1+0x6798] ;  /* 0x0067980001057983 */ /* 0x000ea20000300800 */
[----:B------:R-:W-:Y:S01]  /*137330*/  SHF.R.S32.HI R43, RZ, 0x1f, R42 ;  /* 0x0000001fff2b7819 */ /* 0x000fe2000001142a */
[----:B------:R-:W1:Y:S01]  /*137340*/  LDCU.64 UR8, c[0x0][0x398] ;  /* 0x00007300ff0877ac */ /* 0x000e620008000a00 */
[----:B------:R-:W-:-:S02]  /*137350*/  @P0 LOP3.LUT R56, R56, 0x100, RZ, 0xfc, !PT ;  /* 0x0000010038380812 */ /* 0x000fc400078efcff */
[----:B0-----:R-:W-:Y:S02]  /*137360*/  IADD3 R12, P0, PT, R42, R36, RZ ;  /* 0x000000242a0c7210 */ /* 0x001fe40007f1e0ff */
[----:B------:R-:W-:-:S03]  /*137370*/  LOP3.LUT R56, R56, 0xffffff7f, RZ, 0xc0, !PT ;  /* 0xffffff7f38387812 */ /* 0x000fc600078ec0ff */
[----:B------:R-:W-:Y:S01]  /*137380*/  IMAD.X R13, R43, 0x1, R37, P0 ;  /* 0x000000012b0d7824 */ /* 0x000fe200000e0625 */
[----:B------:R-:W-:-:S04]  /*137390*/  @P2 LOP3.LUT R56, R56, 0x80, RZ, 0xfc, !PT ;  /* 0x0000008038382812 */ /* 0x000fc800078efcff */
[----:B------:R-:W-:Y:S01]  /*1373a0*/  LOP3.LUT R56, R56, 0xffffffbf, RZ, 0xc0, !PT ;  /* 0xffffffbf38387812 */ /* 0x000fe200078ec0ff */
[----:B------:R4:W-:Y:S03]  /*1373b0*/  STL.64 [R1+0x3b60], R12 ;  /* 0x003b600c01007387 */ /* 0x0009e60000100a00 */
[----:B------:R-:W-:Y:S01]  /*1373c0*/  @P1 LOP3.LUT R56, R56, 0x40, RZ, 0xfc, !PT ;  /* 0x0000004038381812 */ /* 0x000fe200078efcff */
[----:B----4-:R-:W-:Y:S01]  /*1373d0*/  IMAD.U32 R12, RZ, RZ, UR4 ;  /* 0x00000004ff0c7e24 */ /* 0x010fe2000f8e00ff */
[----:B-1----:R-:W-:Y:S01]  /*1373e0*/  UMOV UR4, UR7 ;  /* 0x0000000700047c82 */ /* 0x002fe20008000000 */
[----:B------:R-:W-:Y:S01]  /*1373f0*/  IMAD.U32 R13, RZ, RZ, UR6 ;  /* 0x00000006ff0d7e24 */ /* 0x000fe2000f8e00ff */
[----:B------:R-:W0:Y:S01]  /*137400*/  LDCU.64 UR6, c[0x0][0x398] ;  /* 0x00007300ff0677ac */ /* 0x000e220008000a00 */
[----:B------:R-:W-:Y:S02]  /*137410*/  LOP3.LUT R56, R56, 0xffffffdf, RZ, 0xc0, !PT ;  /* 0xffffffdf38387812 */ /* 0x000fe400078ec0ff */
[----:B---3--:R-:W-:-:S02]  /*137420*/  ISETP.GE.AND P2, PT, R7, UR5, PT ;  /* 0x0000000507007c0c */ /* 0x008fc4000bf46270 */
[----:B------:R-:W-:Y:S01]  /*137430*/  ISETP.GE.AND P1, PT, R6, UR4, PT ;  /* 0x0000000406007c0c */ /* 0x000fe2000bf26270 */
[----:B------:R-:W1:Y:S01]  /*137440*/  LDCU.64 UR4, c[0x0][0x398] ;  /* 0x00007300ff0477ac */ /* 0x000e620008000a00 */
[----:B------:R-:W-:Y:S01]  /*137450*/  IADD3 R6, P0, PT, R42, R34, RZ ;  /* 0x000000222a067210 */ /* 0x000fe20007f1e0ff */
[----:B------:R-:W-:Y:S04]  /*137460*/  STL [R1+0x238], R13 ;  /* 0x0002380d01007387 */ /* 0x000fe80000100800 */
[----:B------:R-:W-:-:S05]  /*137470*/  IMAD.X R7, R43, 0x1, R35, P0 ;  /* 0x000000012b077824 */ /* 0x000fca00000e0623 */
[----:B------:R1:W-:Y:S01]  /*137480*/  STL.64 [R1+0x3b28], R6 ;  /* 0x003b280601007387 */ /* 0x0003e20000100a00 */
[----:B------:R-:W-:-:S04]  /*137490*/  @P2 LOP3.LUT R56, R56, 0x20, RZ, 0xfc, !PT ;  /* 0x0000002038382812 */ /* 0x000fc800078efcff */
[----:B------:R-:W-:Y:S01]  /*1374a0*/  LOP3.LUT R56, R56, 0xffffffef, RZ, 0xc0, !PT ;  /* 0xffffffef38387812 */ /* 0x000fe200078ec0ff */
[----:B-1----:R-:W-:-:S05]  /*1374b0*/  IMAD.U32 R6, RZ, RZ, UR4 ;  /* 0x00000004ff067e24 */ /* 0x002fca000f8e00ff */
[----:B------:R1:W-:Y:S01]  /*1374c0*/  STL [R1+0x234], R6 ;  /* 0x0002340601007387 */ /* 0x0003e20000100800 */
[----:B0-----:R-:W-:Y:S01]  /*1374d0*/  UMOV UR4, UR7 ;  /* 0x0000000700047c82 */ /* 0x001fe20008000000 */
[----:B------:R-:W-:Y:S01]  /*1374e0*/  @P1 LOP3.LUT R56, R56, 0x10, RZ, 0xfc, !PT ;  /* 0x0000001038381812 */ /* 0x000fe200078efcff */
[----:B-1----:R-:W-:Y:S01]  /*1374f0*/  IMAD.U32 R6, RZ, RZ, UR6 ;  /* 0x00000006ff067e24 */ /* 0x002fe2000f8e00ff */
[----:B--2---:R-:W-:-:S04]  /*137500*/  ISETP.GE.AND P2, PT, R4, UR5, PT ;  /* 0x0000000504007c0c */ /* 0x004fc8000bf46270 */
[----:B------:R0:W-:Y:S01]  /*137510*/  STL [R1+0x230], R6 ;  /* 0x0002300601007387 */ /* 0x0001e20000100800 */
[----:B------:R-:W-:-:S03]  /*137520*/  ISETP.GE.AND P1, PT, R3, UR4, PT ;  /* 0x0000000403007c0c */ /* 0x000fc6000bf26270 */
[----:B------:R-:W2:Y:S01]  /*137530*/  LDL.LU R4, [R1+0x679c] ;  /* 0x00679c0001047983 */ /* 0x000ea20000300800 */
[----:B------:R-:W1:Y:S03]  /*137540*/  LDCU.64 UR4, c[0x0][0x398] ;  /* 0x00007300ff0477ac */ /* 0x000e660008000a00 */
[----:B------:R-:W3:Y:S01]  /*137550*/  LDL.LU R3, [R1+0x67a0] ;  /* 0x0067a00001037983 */ /* 0x000ee20000300800 */
[----:B0-----:R-:W-:Y:S01]  /*137560*/  IADD3 R6, P0, PT, R42, R38, RZ ;  /* 0x000000262a067210 */ /* 0x001fe20007f1e0ff */
[----:B------:R-:W0:Y:S01]  /*137570*/  LDCU UR6, c[0x0][0x3b8] ;  /* 0x00007700ff0677ac */ /* 0x000e220008000800 */
[----:B------:R-:W-:-:S03]  /*137580*/  LOP3.LUT R56, R56, 0xfffffff7, RZ, 0xc0, !PT ;  /* 0xfffffff738387812 */ /* 0x000fc600078ec0ff */
[----:B------:R-:W-:Y:S01]  /*137590*/  IMAD.X R7, R43, 0x1, R39, P0 ;  /* 0x000000012b077824 */ /* 0x000fe200000e0627 */
[----:B------:R-:W-:-:S04]  /*1375a0*/  @P2 LOP3.LUT R56, R56, 0x8, RZ, 0xfc, !PT ;  /* 0x0000000838382812 */ /* 0x000fc800078efcff */
[----:B------:R1:W-:Y:S01]  /*1375b0*/  STL.64 [R1+0x3b90], R6 ;  /* 0x003b900601007387 */ /* 0x0003e20000100a00 */
[----:B------:R-:W-:-:S04]  /*1375c0*/  LOP3.LUT R56, R56, 0xfffffffb, RZ, 0xc0, !PT ;  /* 0xfffffffb38387812 */ /* 0x000fc800078ec0ff */
[----:B------:R-:W-:Y:S01]  /*1375d0*/  @P1 LOP3.LUT R56, R56, 0x4, RZ, 0xfc, !PT ;  /* 0x0000000438381812 */ /* 0x000fe200078efcff */
[----:B-1----:R-:W-:Y:S01]  /*1375e0*/  IMAD.U32 R7, RZ, RZ, UR4 ;  /* 0x00000004ff077e24 */ /* 0x002fe2000f8e00ff */
[----:B------:R-:W4:Y:S01]  /*1375f0*/  LDL.LU R6, [R1+0x67a4] ;  /* 0x0067a40001067983 */ /* 0x000f220000300800 */
[----:B------:R-:W-:Y:S02]  /*137600*/  UMOV UR4, UR5 ;  /* 0x0000000500047c82 */ /* 0x000fe40008000000 */
[----:B------:R-:W-:Y:S02]  /*137610*/  ISETP.GE.AND P1, PT, R5, UR4, PT ;  /* 0x0000000405007c0c */ /* 0x000fe4000bf26270 */
[----:B------:R-:W1:Y:S01]  /*137620*/  LDCU.64 UR4, c[0x0][0x398] ;  /* 0x00007300ff0477ac */ /* 0x000e620008000a00 */
[----:B------:R-:W-:Y:S01]  /*137630*/  IADD3 R14, P0, PT, R42, R40, RZ ;  /* 0x000000282a0e7210 */ /* 0x000fe20007f1e0ff */
[----:B------:R0:W-:Y:S04]  /*137640*/  STL [R1+0x22c], R7 ;  /* 0x00022c0701007387 */ /* 0x0001e80000100800 */
[----:B------:R-:W-:-:S05]  /*137650*/  IMAD.X R15, R43, 0x1, R41, P0 ;  /* 0x000000012b0f7824 */ /* 0x000fca00000e0629 */
[----:B------:R-:W-:Y:S04]  /*137660*/  STL.64 [R1+0x3bb8], R14 ;  /* 0x003bb80e01007387 */ /* 0x000fe80000100a00 */
[----:B0-----:R-:W4:Y:S01]  /*137670*/  LDL.LU R7, [R1+0x67a8] ;  /* 0x0067a80001077983 */ /* 0x001f220000300800 */
[----:B-1----:R-:W-:Y:S01]  /*137680*/  IMAD.U32 R13, RZ, RZ, UR4 ;  /* 0x00000004ff0d7e24 */ /* 0x002fe2000f8e00ff */
[----:B------:R-:W-:Y:S02]  /*137690*/  UMOV UR7, UR5 ;  /* 0x0000000500077c82 */ /* 0x000fe40008000000 */
[----:B------:R-:W4:Y:S01]  /*1376a0*/  LDL.LU R5, [R1+0x67ac] ;  /* 0x0067ac0001057983 */ /* 0x000f220000300800 */
[----:B------:R-:W0:Y:S03]  /*1376b0*/  LDCU.64 UR4, c[0x0][0x398] ;  /* 0x00007300ff0477ac */ /* 0x000e260008000a00 */
[----:B------:R0:W-:Y:S02]  /*1376c0*/  STL [R1+0x228], R13 ;  /* 0x0002280d01007387 */ /* 0x0001e40000100800 */
[----:B0-----:R-:W-:-:S05]  /*1376d0*/  IMAD.U32 R13, RZ, RZ, UR4 ;  /* 0x00000004ff0d7e24 */ /* 0x001fca000f8e00ff */
[----:B------:R0:W-:Y:S02]  /*1376e0*/  STL [R1+0x224], R13 ;  /* 0x0002240d01007387 */ /* 0x0001e40000100800 */
[----:B0-----:R-:W-:-:S05]  /*1376f0*/  IMAD.U32 R13, RZ, RZ, UR8 ;  /* 0x00000008ff0d7e24 */ /* 0x001fca000f8e00ff */
[----:B------:R0:W-:Y:S01]  /*137700*/  STL [R1+0x220], R13 ;  /* 0x0002200d01007387 */ /* 0x0001e20000100800 */
[----:B--2---:R-:W-:-:S03]  /*137710*/  ISETP.GE.AND P0, PT, R4, UR7, PT ;  /* 0x0000000704007c0c */ /* 0x004fc6000bf06270 */
[----:B------:R-:W2:Y:S01]  /*137720*/  LDL.LU R4, [R1+0x67b0] ;  /* 0x0067b00001047983 */ /* 0x000ea20000300800 */
[----:B---3--:R-:W-:-:S03]  /*137730*/  ISETP.GE.AND P2, PT, R3, UR5, PT ;  /* 0x0000000503007c0c */ /* 0x008fc6000bf46270 */
[----:B------:R-:W3:Y:S01]  /*137740*/  LDL.LU R3, [R1+0x67b4] ;  /* 0x0067b40001037983 */ /* 0x000ee20000300800 */
[----:B------:R-:W-:Y:S01]  /*137750*/  LOP3.LUT R56, R56, 0xfffffffd, RZ, 0xc0, !PT ;  /* 0xfffffffd38387812 */ /* 0x000fe200078ec0ff */
[----:B------:R-:W-:Y:S01]  /*137760*/  UMOV UR4, UR9 ;  /* 0x0000000900047c82 */ /* 0x000fe20008000000 */
[----:B------:R-:W-:Y:S01]  /*137770*/  VIADD R42, R42, UR6 ;  /* 0x000000062a2a7c36 */ /* 0x000fe20008000000 */
[----:B------:R-:W1:Y:S01]  /*137780*/  LDCU.64 UR6, c[0x0][0x398] ;  /* 0x00007300ff0677ac */ /* 0x000e620008000a00 */
[----:B------:R-:W-:Y:S02]  /*137790*/  @P1 LOP3.LUT R56, R56, 0x2, RZ, 0xfc, !PT ;  /* 0x0000000238381812 */ /* 0x000fe400078efcff */
[----:B------:R-:W-:Y:S01]  /*1377a0*/  LOP3.LUT R55, R55, 0x7fffffff, RZ, 0xc0, !PT ;  /* 0x7fffffff37377812 */ /* 0x000fe200078ec0ff */
[----:B------:R-:W0:Y:S01]  /*1377b0*/  LDCU.64 UR8, c[0x0][0x398] ;  /* 0x00007300ff0877ac */ /* 0x000e220008000a00 */
[----:B------:R-:W-:Y:S02]  /*1377c0*/  LOP3.LUT R56, R56, 0xfffffffe, RZ, 0xc0, !PT ;  /* 0xfffffffe38387812 */ /* 0x000fe400078ec0ff */
[----:B----4-:R-:W-:Y:S01]  /*1377d0*/  ISETP.GE.AND P1, PT, R6, UR4, PT ;  /* 0x0000000406007c0c */ /* 0x010fe2000bf26270 */
[----:B------:R-:W0:Y:S01]  /*1377e0*/  LDCU.64 UR4, c[0x0][0x398] ;  /* 0x00007300ff0477ac */ /* 0x000e220008000a00 */
[----:B------:R-:W4:Y:S01]  /*1377f0*/  LDL.LU R6, [R1+0x67b8] ;  /* 0x0067b80001067983 */ /* 0x000f220000300800 */
[----:B------:R-:W-:-:S02]  /*137800*/  @P2 LOP3.LUT R55, R55, 0x80000000, RZ, 0xfc, !PT ;  /* 0x8000000037372812 */ /* 0x000fc400078efcff */
[----:B------:R-:W-:Y:S02]  /*137810*/  @P0 LOP3.LUT R56, R56, 0x1, RZ, 0xfc, !PT ;  /* 0x0000000138380812 */ /* 0x000fe400078efcff */
[----:B------:R-:W-:Y:S02]  /*137820*/  SHF.R.S32.HI R43, RZ, 0x1f, R42 ;  /* 0x0000001fff2b7819 */ /* 0x000fe4000001142a */
[----:B------:R-:W-:Y:S02]  /*137830*/  IADD3 R14, P0, PT, R42, R36, RZ ;  /* 0x000000242a0e7210 */ /* 0x000fe40007f1e0ff */
[----:B------:R-:W-:-:S03]  /*137840*/  LOP3.LUT R55, R55, 0xbfffffff, RZ, 0xc0, !PT ;  /* 0xbfffffff37377812 */ /* 0x000fc600078ec0ff */
[----:B------:R-:W-:Y:S01]  /*137850*/  IMAD.X R15, R43, 0x1, R37, P0 ;  /* 0x000000012b0f7824 */ /* 0x000fe200000e0625 */
[----:B------:R-:W-:Y:S01]  /*137860*/  @P1 LOP3.LUT R55, R55, 0x40000000, RZ, 0xfc, !PT ;  /* 0x4000000037371812 */ /* 0x000fe200078efcff */
[----:B0-----:R-:W-:Y:S01]  /*137870*/  IMAD.U32 R13, RZ, RZ, UR4 ;  /* 0x00000004ff0d7e24 */ /* 0x001fe2000f8e00ff */
[----:B-1----:R-:W-:Y:S01]  /*137880*/  UMOV UR4, UR7 ;  /* 0x0000000700047c82 */ /* 0x002fe20008000000 */
[----:B------:R-:W-:Y:S02]  /*137890*/  ISETP.GE.AND P2, PT, R7, UR5, PT ;  /* 0x0000000507007c0c */ /* 0x000fe4000bf46270 */
[----:B------:R-:W-:Y:S01]  /*1378a0*/  ISETP.GE.AND P1, PT, R5, UR4, PT ;  /* 0x0000000405007c0c */ /* 0x000fe2000bf26270 */
[----:B------:R-:W0:Y:S01]  /*1378b0*/  LDCU.64 UR4, c[0x0][0x398] ;  /* 0x00007300ff0477ac */ /* 0x000e220008000a00 */
[----:B------:R1:W-:Y:S02]  /*1378c0*/  STL.64 [R1+0x3bb0], R14 ;  /* 0x003bb00e01007387 */ /* 0x0003e40000100a00 */
[----:B-1----:R-:W-:Y:S01]  /*1378d0*/  IMAD.U32 R14, RZ, RZ, UR6 ;  /* 0x00000006ff0e7e24 */ /* 0x002fe2000f8e00ff */
[----:B------:R-:W1:Y:S04]  /*1378e0*/  LDCU.64 UR6, c[0x0][0x398] ;  /* 0x00007300ff0677ac */ /* 0x000e680008000a00 */
[----:B------:R1:W-:Y:S01]  /*1378f0*/  STL [R1+0x218], R14 ;  /* 0x0002180e01007387 */ /* 0x0003e20000100800 */
[----:B------:R-:W-:Y:S01]  /*137900*/  LOP3.LUT R55, R55, 0xdfffffff, RZ, 0xc0, !PT ;  /* 0xdfffffff37377812 */ /* 0x000fe200078ec0ff */
[----:B0-----:R-:W-:Y:S01]  /*137910*/  IMAD.U32 R5, RZ, RZ, UR4 ;  /* 0x00000004ff057e24 */ /* 0x001fe2000f8e00ff */
[----:B-1----:R-:W-:-:S05]  /*137920*/  IADD3 R14, P0, PT, R42, R34, RZ ;  /* 0x000000222a0e7210 */ /* 0x002fca0007f1e0ff */
[----:B------:R-:W-:Y:S01]  /*137930*/  IMAD.X R15, R43, 0x1, R35, P0 ;  /* 0x000000012b0f7824 */ /* 0x000fe200000e0623 */
[----:B------:R-:W-:-:S04]  /*137940*/  @P2 LOP3.LUT R55, R55, 0x20000000, RZ, 0xfc, !PT ;  /* 0x2000000037372812 */ /* 0x000fc800078efcff */
[----:B------:R-:W-:Y:S01]  /*137950*/  STL.64 [R1+0x3b88], R14 ;  /* 0x003b880e01007387 */ /* 0x000fe20000100a00 */
[----:B------:R-:W-:-:S03]  /*137960*/  LOP3.LUT R55, R55, 0xefffffff, RZ, 0xc0, !PT ;  /* 0xefffffff37377812 */ /* 0x000fc600078ec0ff */
[----:B------:R0:W-:Y:S01]  /*137970*/  STL [R1+0x214], R5 ;  /* 0x0002140501007387 */ /* 0x0001e20000100800 */
[----:B------:R-:W-:Y:S01]  /*137980*/  UMOV UR4, UR7 ;  /* 0x0000000700047c82 */ /* 0x000fe20008000000 */
[----:B------:R-:W-:Y:S01]  /*137990*/  @P1 LOP3.LUT R55, R55, 0x10000000, RZ, 0xfc, !PT ;  /* 0x1000000037371812 */ /* 0x000fe200078efcff */
[----:B0-----:R-:W-:Y:S01]  /*1379a0*/  IMAD.U32 R5, RZ, RZ, UR6 ;  /* 0x00000006ff057e24 */ /* 0x001fe2000f8e00ff */
[----:B---3--:R-:W-:-:S04]  /*1379b0*/  ISETP.GE.AND P1, PT, R3, UR4, PT ;  /* 0x0000000403007c0c */ /* 0x008fc8000bf26270 */
[----:B------:R0:W-:Y:S01]  /*1379c0*/  STL [R1+0x210], R5 ;  /* 0x0002100501007387 */ /* 0x0001e20000100800 */
[----:B--2---:R-:W-:Y:S01]  /*1379d0*/  ISETP.GE.AND P2, PT, R4, UR5, PT ;  /* 0x0000000504007c0c */ /* 0x004fe2000bf46270 */
[----:B------:R-:W1:Y:S01]  /*1379e0*/  LDCU.64 UR4, c[0x0][0x398] ;  /* 0x00007300ff0477ac */ /* 0x000e620008000a00 */
[----:B------:R-:W-:Y:S02]  /*1379f0*/  LOP3.LUT R55, R55, 0xf7ffffff, RZ, 0xc0, !PT ;  /* 0xf7ffffff37377812 */ /* 0x000fe400078ec0ff */
[----:B------:R-:W-:Y:S01]  /*137a00*/  IADD3 R14, P0, PT, R42, R38, RZ ;  /* 0x000000262a0e7210 */ /* 0x000fe20007f1e0ff */
[----:B------:R-:W2:Y:S01]  /*137a10*/  LDCU UR6, c[0x0][0x3b8] ;  /* 0x00007700ff0677ac */ /* 0x000ea20008000800 */
[----:B0-----:R-:W3:Y:S04]  /*137a20*/  LDL.LU R5, [R1+0x67bc] ;  /* 0x0067bc0001057983 */ /* 0x001ee80000300800 */
[----:B------:R-:W2:Y:S03]  /*137a30*/  LDL.LU R3, [R1+0x67c0] ;  /* 0x0067c00001037983 */ /* 0x000ea60000300800 */
[----:B------:R-:W-:Y:S01]  /*137a40*/  @P2 LOP3.LUT R55, R55, 0x8000000, RZ, 0xfc, !PT ;  /* 0x0800000037372812 */ /* 0x000fe200078efcff */
[----:B------:R-:W2:Y:S03]  /*137a50*/  LDL.LU R4, [R1+0x67c4] ;  /* 0x0067c40001047983 */ /* 0x000ea60000300800 */
[----:B------:R-:W-:Y:S01]  /*137a60*/  LOP3.LUT R55, R55, 0xfbffffff, RZ, 0xc0, !PT ;  /* 0xfbffffff37377812 */ /* 0x000fe200078ec0ff */
[----:B-1----:R-:W-:Y:S01]  /*137a70*/  IMAD.U32 R7, RZ, RZ, UR4 ;  /* 0x00000004ff077e24 */ /* 0x002fe2000f8e00ff */
[----:B------:R-:W-:-:S02]  /*137a80*/  UMOV UR4, UR5 ;  /* 0x0000000500047c82 */ /* 0x000fc40008000000 */
[----:B------:R-:W-:Y:S02]  /*137a90*/  @P1 LOP3.LUT R55, R55, 0x4000000, RZ, 0xfc, !PT ;  /* 0x0400000037371812 */ /* 0x000fe400078efcff */
[----:B----4-:R-:W-:Y:S01]  /*137aa0*/  ISETP.GE.AND P1, PT, R6, UR4, PT ;  /* 0x0000000406007c0c */ /* 0x010fe2000bf26270 */
[----:B------:R-:W0:Y:S01]  /*137ab0*/  LDCU.64 UR4, c[0x0][0x398] ;  /* 0x00007300ff0477ac */ /* 0x000e220008000a00 */
[----:B------:R-:W-:Y:S01]  /*137ac0*/  IMAD.X R15, R43, 0x1, R39, P0 ;  /* 0x000000012b0f7824 */ /* 0x000fe200000e0627 */
[----:B------:R-:W-:-:S04]  /*137ad0*/  IADD3 R6, P0, PT, R42, R40, RZ ;  /* 0x000000282a067210 */ /* 0x000fc80007f1e0ff */
[----:B------:R-:W-:Y:S04]  /*137ae0*/  STL.64 [R1+0x3bd8], R14 ;  /* 0x003bd80e01007387 */ /* 0x000fe80000100a00 */
[----:B------:R1:W-:Y:S02]  /*137af0*/  STL [R1+0x20c], R7 ;  /* 0x00020c0701007387 */ /* 0x0003e40000100800 */
[----:B-1----:R-:W-:Y:S01]  /*137b00*/  IMAD.X R7, R43, 0x1, R41, P0 ;  /* 0x000000012b077824 */ /* 0x002fe200000e0629 */
[----:B0-----:R-:W-:Y:S01]  /*137b10*/  UMOV UR7, UR5 ;  /* 0x0000000500077c82 */ /* 0x001fe20008000000 */
[----:B------:R-:W-:Y:S01]  /*137b20*/  IMAD.U32 R14, RZ, RZ, UR4 ;  /* 0x00000004ff0e7e24 */ /* 0x000fe2000f8e00ff */
[----:B------:R-:W0:Y:S02]  /*137b30*/  LDCU.64 UR4, c[0x0][0x398] ;  /* 0x00007300ff0477ac */ /* 0x000e240008000a00 */
[----:B------:R1:W-:Y:S04]  /*137b40*/  STL.64 [R1+0x3bf8], R6 ;  /* 0x003bf80601007387 */ /* 0x0003e80000100a00 */
[----:B-1----:R-:W4:Y:S04]  /*137b50*/  LDL.LU R7, [R1+0x67c8] ;  /* 0x0067c80001077983 */ /* 0x002f280000300800 */
[----:B------:R-:W4:Y:S04]  /*137b60*/  LDL.LU R6, [R1+0x67cc] ;  /* 0x0067cc0001067983 */ /* 0x000f280000300800 */
[----:B------:R0:W-:Y:S02]  /*137b70*/  STL [R1+0x208], R14 ;  /* 0x0002080e01007387 */ /* 0x0001e40000100800 */
[----:B0-----:R-:W-:-:S05]  /*137b80*/  IMAD.U32 R14, RZ, RZ, UR4 ;  /* 0x00000004ff0e7e24 */ /* 0x001fca000f8e00ff */
[----:B------:R0:W-:Y:S02]  /*137b90*/  STL [R1+0x204], R14 ;  /* 0x0002040e01007387 */ /* 0x0001e40000100800 */
[----:B0-----:R-:W-:-:S05]  /*137ba0*/  IMAD.U32 R14, RZ, RZ, UR8 ;  /* 0x00000008ff0e7e24 */ /* 0x001fca000f8e00ff */
[----:B------:R0:W-:Y:S01]  /*137bb0*/  STL [R1+0x200], R14 ;  /* 0x0002000e01007387 */ /* 0x0001e20000100800 */
[----:B---3--:R-:W-:-:S03]  /*137bc0*/  ISETP.GE.AND P0, PT, R5, UR7, PT ;  /* 0x0000000705007c0c */ /* 0x008fc6000bf06270 */
[----:B------:R-:W3:Y:S01]  /*137bd0*/  LDL.LU R5, [R1+0x67d0] ;  /* 0x0067d00001057983 */ /* 0x000ee20000300800 */
[----:B--2---:R-:W-:-:S03]  /*137be0*/  ISETP.GE.AND P2, PT, R3, UR5, PT ;  /* 0x0000000503007c0c */ /* 0x004fc6000bf46270 */
[----:B------:R-:W2:Y:S01]  /*137bf0*/  LDL.LU R3, [R1+0x67d4] ;  /* 0x0067d40001037983 */ /* 0x000ea20000300800 */
[----:B------:R-:W-:Y:S01]  /*137c00*/  LOP3.LUT R55, R55, 0xfdffffff, RZ, 0xc0, !PT ;  /* 0xfdffffff37377812 */ /* 0x000fe200078ec0ff */
[----:B------:R-:W-:Y:S01]  /*137c10*/  UMOV UR4, UR9 ;  /* 0x0000000900047c82 */ /* 0x000fe20008000000 */
[----:B------:R-:W-:Y:S01]  /*137c20*/  VIADD R42, R42, UR6 ;  /* 0x000000062a2a7c36 */ /* 0x000fe20008000000 */
[----:B------:R-:W1:Y:S01]  /*137c30*/  LDCU.64 UR6, c[0x0][0x398] ;  /* 0x00007300ff0677ac */ /* 0x000e620008000a00 */
[----:B------:R-:W-:Y:S02]  /*137c40*/  @P1 LOP3.LUT R55, R55, 0x2000000, RZ, 0xfc, !PT ;  /* 0x0200000037371812 */ /* 0x000fe400078efcff */
[----:B------:R-:W-:Y:S01]  /*137c50*/  ISETP.GE.AND P1, PT, R4, UR4, PT ;  /* 0x0000000404007c0c */ /* 0x000fe2000bf26270 */
[----:B------:R-:W1:Y:S01]  /*137c60*/  LDCU.64 UR4, c[0x0][0x398] ;  /* 0x00007300ff0477ac */ /* 0x000e620008000a00 */
[----:B------:R-:W-:Y:S01]  /*137c70*/  LOP3.LUT R55, R55, 0xfeffffff, RZ, 0xc0, !PT ;  /* 0xfeffffff37377812 */ /* 0x000fe200078ec0ff */
[----:B------:R-:W3:Y:S01]  /*137c80*/  LDL.LU R4, [R1+0x67d8] ;  /* 0x0067d80001047983 */ /* 0x000ee20000300800 */
        /* <DEDUP_REMOVED lines=10> */
[----:B-1----:R-:W-:Y:S01]  /*137d30*/  IMAD.U32 R14, RZ, RZ, UR4 ;  /* 0x00000004ff0e7e24 */ /* 0x002fe2000f8e00ff */
[----:B------:R-:W-:Y:S01]  /*137d40*/  UMOV UR4, UR7 ;  /* 0x0000000700047c82 */ /* 0x000fe20008000000 */
[----:B------:R-:W-:Y:S01]  /*137d50*/  IMAD.U32 R15, RZ, RZ, UR6 ;  /* 0x00000006ff0f7e24 */ /* 0x000fe2000f8e00ff */
[----:B------:R-:W0:Y:S01]  /*137d60*/  LDCU.64 UR6, c[0x0][0x398] ;  /* 0x00007300ff0677ac */ /* 0x000e220008000a00 */
[----:B----4-:R-:W-:Y:S02]  /*137d70*/  ISETP.GE.AND P2, PT, R7, UR5, PT ;  /* 0x0000000507007c0c */ /* 0x010fe4000bf46270 */
[----:B------:R-:W-:Y:S01]  /*137d80*/  ISETP.GE.AND P1, PT, R6, UR4, PT ;  /* 0x0000000406007c0c */ /* 0x000fe2000bf26270 */
[----:B------:R-:W1:Y:S01]  /*137d90*/  LDCU.64 UR4, c[0x0][0x398] ;  /* 0x00007300ff0477ac */ /* 0x000e620008000a00 */
[----:B------:R-:W-:Y:S01]  /*137da0*/  IADD3 R6, P0, PT, R42, R34, RZ ;  /* 0x000000222a067210 */ /* 0x000fe20007f1e0ff */
[----:B------:R-:W-:Y:S04]  /*137db0*/  STL [R1+0x1f8], R15 ;  /* 0x0001f80f01007387 */ /* 0x000fe80000100800 */
[----:B------:R-:W-:Y:S01]  /*137dc0*/  IMAD.X R7, R43, 0x1, R35, P0 ;  /* 0x000000012b077824 */ /* 0x000fe200000e0623 */
[----:B------:R-:W-:-:S04]  /*137dd0*/  LOP3.LUT R55, R55, 0xffdfffff, RZ, 0xc0, !PT ;  /* 0xffdfffff37377812 */ /* 0x000fc800078ec0ff */
        /* <DEDUP_REMOVED lines=10> */
[----:B---3--:R-:W-:Y:S01]  /*137e80*/  ISETP.GE.AND P2, PT, R5, UR5, PT ;  /* 0x0000000505007c0c */ /* 0x008fe2000bf46270 */
[----:B------:R-:W1:Y:S01]  /*137e90*/  LDCU.64 UR4, c[0x0][0x398] ;  /* 0x00007300ff0477ac */ /* 0x000e620008000a00 */
[----:B------:R-:W-:Y:S02]  /*137ea0*/  LOP3.LUT R55, R55, 0xfff7ffff, RZ, 0xc0, !PT ;  /* 0xfff7ffff37377812 */ /* 0x000fe400078ec0ff */
[----:B------:R-:W-:Y:S01]  /*137eb0*/  IADD3 R16, P0, PT, R42, R38, RZ ;  /* 0x000000262a107210 */ /* 0x000fe20007f1e0ff */
[----:B------:R-:W2:Y:S01]  /*137ec0*/  LDCU UR6, c[0x0][0x3b8] ;  /* 0x00007700ff0677ac */ /* 0x000ea20008000800 */
[----:B0-----:R-:W3:Y:S04]  /*137ed0*/  LDL.LU R6, [R1+0x67dc] ;  /* 0x0067dc0001067983 */ /* 0x001ee80000300800 */
[----:B------:R-:W4:Y:S03]  /*137ee0*/  LDL.LU R3, [R1+0x67e0] ;  /* 0x0067e00001037983 */ /* 0x000f260000300800 */
[----:B------:R-:W-:Y:S01]  /*137ef0*/  @P2 LOP3.LUT R55, R55, 0x80000, RZ, 0xfc, !PT ;  /* 0x0008000037372812 */ /* 0x000fe200078efcff */
[----:B------:R-:W2:Y:S03]  /*137f00*/  LDL.LU R5, [R1+0x67e4] ;  /* 0x0067e40001057983 */ /* 0x000ea60000300800 */
[----:B------:R-:W-:Y:S01]  /*137f10*/  LOP3.LUT R55, R55, 0xfffbffff, RZ, 0xc0, !PT ;  /* 0xfffbffff37377812 */ /* 0x000fe200078ec0ff */
[----:B-1----:R-:W-:Y:S01]  /*137f20*/  IMAD.U32 R7, RZ, RZ, UR4 ;  /* 0x00000004ff077e24 */ /* 0x002fe2000f8e00ff */
[----:B------:R-:W-:-:S02]  /*137f30*/  UMOV UR4, UR5 ;  /* 0x0000000500047c82 */ /* 0x000fc40008000000 */
[----:B------:R-:W-:Y:S02]  /*137f40*/  @P1 LOP3.LUT R55, R55, 0x40000, RZ, 0xfc, !PT ;  /* 0x0004000037371812 */ /* 0x000fe400078efcff */
[----:B------:R-:W-:Y:S01]  /*137f50*/  ISETP.GE.AND P1, PT, R4, UR4, PT ;  /* 0x0000000404007c0c */ /* 0x000fe2000bf26270 */
[----:B------:R-:W0:Y:S01]  /*137f60*/  LDCU.64 UR4, c[0x0][0x398] ;  /* 0x00007300ff0477ac */ /* 0x000e220008000a00 */
[----:B------:R-:W-:-:S05]  /*137f70*/  IMAD.X R17, R43, 0x1, R39, P0 ;  /* 0x000000012b117824 */ /* 0x000fca00000e0627 */
[----:B------:R1:W-:Y:S02]  /*137f80*/  STL.64 [R1+0x3c40], R16 ;  /* 0x003c401001007387 */ /* 0x0003e40000100a00 */
[----:B-1----:R-:W-:Y:S02]  /*137f90*/  IADD3 R16, P0, PT, R42, R40, RZ ;  /* 0x000000282a107210 */ /* 0x002fe40007f1e0ff */
[----:B------:R1:W-:Y:S03]  /*137fa0*/  STL [R1+0x1ec], R7 ;  /* 0x0001ec0701007387 */ /* 0x0003e60000100800 */
[----:B------:R-:W-:Y:S01]  /*137fb0*/  IMAD.X R17, R43, 0x1, R41, P0 ;  /* 0x000000012b117824 */ /* 0x000fe200000e0629 */
[----:B0-----:R-:W-:Y:S01]  /*137fc0*/  UMOV UR7, UR5 ;  /* 0x0000000500077c82 */ /* 0x001fe20008000000 */
[----:B------:R-:W-:Y:S01]  /*137fd0*/  IMAD.U32 R15, RZ, RZ, UR4 ;  /* 0x00000004ff0f7e24 */ /* 0x000fe2000f8e00ff */
[----:B------:R-:W0:Y:S02]  /*137fe0*/  LDCU.64 UR4, c[0x0][0x398] ;  /* 0x00007300ff0477ac */ /* 0x000e240008000a00 */
[----:B------:R-:W-:Y:S04]  /*137ff0*/  STL.64 [R1+0x3c68], R16 ;  /* 0x003c681001007387 */ /* 0x000fe80000100a00 */
[----:B-1----:R-:W2:Y:S04]  /*138000*/  LDL.LU R7, [R1+0x67e8] ;  /* 0x0067e80001077983 */ /* 0x002ea80000300800 */
[----:B------:R-:W2:Y:S04]  /*138010*/  LDL.LU R4, [R1+0x67ec] ;  /* 0x0067ec0001047983 */ /* 0x000ea80000300800 */
[----:B------:R0:W-:Y:S02]  /*138020*/  STL [R1+0x1e8], R15 ;  /* 0x0001e80f01007387 */ /* 0x0001e40000100800 */
[----:B0-----:R-:W-:-:S05]  /*138030*/  IMAD.U32 R15, RZ, RZ, UR4 ;  /* 0x00000004ff0f7e24 */ /* 0x001fca000f8e00ff */
[----:B------:R0:W-:Y:S02]  /*138040*/  STL [R1+0x1e4], R15 ;  /* 0x0001e40f01007387 */ /* 0x0001e40000100800 */
[----:B0-----:R-:W-:-:S05]  /*138050*/  IMAD.U32 R15, RZ, RZ, UR8 ;  /* 0x00000008ff0f7e24 */ /* 0x001fca000f8e00ff */
[----:B------:R0:W-:Y:S01]  /*138060*/  STL [R1+0x1e0], R15 ;  /* 0x0001e00f01007387 */ /* 0x0001e20000100800 */
[----:B---3--:R-:W-:-:S03]  /*138070*/  ISETP.GE.AND P0, PT, R6, UR7, PT ;  /* 0x0000000706007c0c */ /* 0x008fc6000bf06270 */
[----:B------:R-:W3:Y:S01]  /*138080*/  LDL.LU R6, [R1+0x67f0] ;  /* 0x0067f00001067983 */ /* 0x000ee20000300800 */
[----:B----4-:R-:W-:-:S03]  /*138090*/  ISETP.GE.AND P2, PT, R3, UR5, PT ;  /* 0x0000000503007c0c */ /* 0x010fc6000bf46270 */
[----:B------:R-:W4:Y:S01]  /*1380a0*/  LDL.LU R3, [R1+0x67f4] ;  /* 0x0067f40001037983 */ /* 0x000f220000300800 */
[----:B------:R-:W-:Y:S01]  /*1380b0*/  LOP3.LUT R55, R55, 0xfffdffff, RZ, 0xc0, !PT ;  /* 0xfffdffff37377812 */ /* 0x000fe200078ec0ff */
[----:B------:R-:W-:Y:S01]  /*1380c0*/  UMOV UR4, UR9 ;  /* 0x0000000900047c82 */ /* 0x000fe20008000000 */
[----:B--2---:R-:W-:Y:S01]  /*1380d0*/  VIADD R42, R42, UR6 ;  /* 0x000000062a2a7c36 */ /* 0x004fe20008000000 */
[----:B------:R-:W1:Y:S01]  /*1380e0*/  LDCU.64 UR6, c[0x0][0x398] ;  /* 0x00007300ff0677ac */ /* 0x000e620008000a00 */
[----:B------:R-:W-:Y:S02]  /*1380f0*/  @P1 LOP3.LUT R55, R55, 0x20000, RZ, 0xfc, !PT ;  /* 0x0002000037371812 */ /* 0x000fe400078efcff */
[----:B------:R-:W-:Y:S01]  /*138100*/  ISETP.GE.AND P1, PT, R5, UR4, PT ;  /* 0x0000000405007c0c */ /* 0x000fe2000bf26270 */
[----:B------:R-:W0:Y:S01]  /*138110*/  LDCU.64 UR4, c[0x0][0x398] ;  /* 0x00007300ff0477ac */ /* 0x000e220008000a00 */
[----:B------:R-:W-:Y:S01]  /*138120*/  LOP3.LUT R55, R55, 0xfffeffff, RZ, 0xc0, !PT ;  /* 0xfffeffff37377812 */ /* 0x000fe200078ec0ff */
[----:B------:R-:W2:Y:S01]  /*138130*/  LDL.LU R5, [R1+0x67f8] ;  /* 0x0067f80001057983 */ /* 0x000ea20000300800 */
[----:B------:R-:W-:Y:S01]  /*138140*/  LOP3.LUT R54, R54, 0x7fffffff, RZ, 0xc0, !PT ;  /* 0x7fffffff36367812 */ /* 0x000fe200078ec0ff */
[----:B------:R-:W2:Y:S01]  /*138150*/  LDCU.64 UR8, c[0x0][0x398] ;  /* 0x00007300ff0877ac */ /* 0x000ea20008000a00 */
[----:B------:R-:W-:-:S04]  /*138160*/  @P0 LOP3.LUT R55, R55, 0x10000, RZ, 0xfc, !PT ;  /* 0x0001000037370812 */ /* 0x000fc800078efcff */
[----:B------:R-:W-:-:S04]  /*138170*/  LOP3.LUT R55, R55, 0xffff7fff, RZ, 0xc0, !PT ;  /* 0xffff7fff37377812 */ /* 0x000fc800078ec0ff */
[----:B------:R-:W-:Y:S02]  /*138180*/  @P2 LOP3.LUT R55, R55, 0x8000, RZ, 0xfc, !PT ;  /* 0x0000800037372812 */ /* 0x000fe400078efcff */
[----:B------:R-:W-:Y:S02]  /*138190*/  SHF.R.S32.HI R43, RZ, 0x1f, R42 ;  /* 0x0000001fff2b7819 */ /* 0x000fe4000001142a */
[----:B------:R-:W-:Y:S01]  /*1381a0*/  IADD3 R16, P0, PT, R42, R36, RZ ;  /* 0x000000242a107210 */ /* 0x000fe20007f1e0ff */
[----:B0-----:R-:W-:Y:S01]  /*1381b0*/  IMAD.U32 R15, RZ, RZ, UR4 ;  /* 0x00000004ff0f7e24 */ /* 0x001fe2000f8e00ff */
[----:B------:R-:W-:Y:S01]  /*1381c0*/  LOP3.LUT R55, R55, 0xffffbfff, RZ, 0xc0, !PT ;  /* 0xffffbfff37377812 */ /* 0x000fe200078ec0ff */
[----:B-1----:R-:W-:Y:S02]  /*1381d0*/  UMOV UR4, UR7 ;  /* 0x0000000700047c82 */ /* 0x002fe40008000000 */
[----:B------:R-:W-:Y:S01]  /*1381e0*/  IMAD.X R17, R43, 0x1, R37, P0 ;  /* 0x000000012b117824 */ /* 0x000fe200000e0625 */
[----:B------:R-:W-:-:S04]  /*1381f0*/  @P1 LOP3.LUT R55, R55, 0x4000, RZ, 0xfc, !PT ;  /* 0x0000400037371812 */ /* 0x000fc800078efcff */
[----:B------:R0:W-:Y:S01]  /*138200*/  STL.64 [R1+0x3c60], R16 ;  /* 0x003c601001007387 */ /* 0x0001e20000100a00 */
[----:B------:R-:W-:Y:S02]  /*138210*/  ISETP.GE.AND P2, PT, R7, UR5, PT ;  /* 0x0000000507007c0c */ /* 0x000fe4000bf46270 */
[----:B------:R-:W-:Y:S01]  /*138220*/  ISETP.GE.AND P1, PT, R4, UR4, PT ;  /* 0x0000000404007c0c */ /* 0x000fe2000bf26270 */
[----:B------:R-:W1:Y:S01]  /*138230*/  LDCU.64 UR4, c[0x0][0x398] ;  /* 0x00007300ff0477ac */ /* 0x000e620008000a00 */
[----:B0-----:R-:W-:Y:S01]  /*138240*/  IMAD.U32 R16, RZ, RZ, UR6 ;  /* 0x00000006ff107e24 */ /* 0x001fe2000f8e00ff */
[----:B------:R-:W0:Y:S04]  /*138250*/  LDCU.64 UR6, c[0x0][0x398] ;  /* 0x00007300ff0677ac */ /* 0x000e280008000a00 */
[----:B------:R1:W-:Y:S01]  /*138260*/  STL [R1+0x1d8], R16 ;  /* 0x0001d81001007387 */ /* 0x0003e20000100800 */
[----:B------:R-:W-:-:S02]  /*138270*/  LOP3.LUT R55, R55, 0xffffdfff, RZ, 0xc0, !PT ;  /* 0xffffdfff37377812 */ /* 0x000fc400078ec0ff */
[----:B-1----:R-:W-:Y:S01]  /*138280*/  IADD3 R16, P0, PT, R42, R34, RZ ;  /* 0x000000222a107210 */ /* 0x002fe20007f1e0ff */
[----:B------:R-:W-:-:S04]  /*138290*/  IMAD.U32 R7, RZ, RZ, UR4 ;  /* 0x00000004ff077e24 */ /* 0x000fc8000f8e00ff */
[----:B------:R-:W-:Y:S01]  /*1382a0*/  IMAD.X R17, R43, 0x1, R35, P0 ;  /* 0x000000012b117824 */ /* 0x000fe200000e0623 */
[----:B------:R-:W-:-:S04]  /*1382b0*/  @P2 LOP3.LUT R55, R55, 0x2000, RZ, 0xfc, !PT ;  /* 0x0000200037372812 */ /* 0x000fc800078efcff */
[----:B------:R-:W-:Y:S01]  /*1382c0*/  STL.64 [R1+0x3c38], R16 ;  /* 0x003c381001007387 */ /* 0x000fe20000100a00 */
[----:B------:R-:W-:-:S03]  /*1382d0*/  LOP3.LUT R55, R55, 0xffffefff, RZ, 0xc0, !PT ;  /* 0xffffefff37377812 */ /* 0x000fc600078ec0ff */
[----:B------:R-:W2:Y:S04]  /*1382e0*/  LDL.LU R4, [R1+0x67fc] ;  /* 0x0067fc0001047983 */ /* 0x000ea80000300800 */
[----:B------:R1:W-:Y:S01]  /*1382f0*/  STL [R1+0x1d4], R7 ;  /* 0x0001d40701007387 */ /* 0x0003e20000100800 */
[----:B0-----:R-:W-:Y:S01]  /*138300*/  UMOV UR4, UR7 ;  /* 0x0000000700047c82 */ /* 0x001fe20008000000 */
[----:B------:R-:W-:Y:S01]  /*138310*/  @P1 LOP3.LUT R55, R55, 0x1000, RZ, 0xfc, !PT ;  /* 0x0000100037371812 */ /* 0x000fe200078efcff */
[----:B-1----:R-:W-:Y:S01]  /*138320*/  IMAD.U32 R7, RZ, RZ, UR6 ;  /* 0x00000006ff077e24 */ /* 0x002fe2000f8e00ff */
[----:B----4-:R-:W-:-:S04]  /*138330*/  ISETP.GE.AND P1, PT, R3, UR4, PT ;  /* 0x0000000403007c0c */ /* 0x010fc8000bf26270 */
[----:B------:R0:W-:Y:S01]  /*138340*/  STL [R1+0x1d0], R7 ;  /* 0x0001d00701007387 */ /* 0x0001e20000100800 */
[----:B---3--:R-:W-:Y:S01]  /*138350*/  ISETP.GE.AND P2, PT, R6, UR5, PT ;  /* 0x0000000506007c0c */ /* 0x008fe2000bf46270 */
[----:B------:R-:W1:Y:S02]  /*138360*/  LDCU.64 UR4, c[0x0][0x398] ;  /* 0x00007300ff0477ac */ /* 0x000e640008000a00 */
[----:B------:R-:W3:Y:S01]  /*138370*/  LDL.LU R3, [R1+0x6800] ;  /* 0x0068000001037983 */ /* 0x000ee20000300800 */
[----:B------:R-:W-:Y:S01]  /*138380*/  IADD3 R6, P0, PT, R42, R38, RZ ;  /* 0x000000262a067210 */ /* 0x000fe20007f1e0ff */
[----:B------:R-:W4:Y:S01]  /*138390*/  LDCU UR6, c[0x0][0x3b8] ;  /* 0x00007700ff0677ac */ /* 0x000f220008000800 */
[----:B------:R-:W-:-:S03]  /*1383a0*/  LOP3.LUT R55, R55, 0xfffff7ff, RZ, 0xc0, !PT ;  /* 0xfffff7ff37377812 */ /* 0x000fc600078ec0ff */
[----:B0-----:R-:W-:-:S04]  /*1383b0*/  IMAD.X R7, R43, 0x1, R39, P0 ;  /* 0x000000012b077824 */ /* 0x001fc800000e0627 */
[----:B------:R-:W-:Y:S01]  /*1383c0*/  @P2 LOP3.LUT R55, R55, 0x800, RZ, 0xfc, !PT ;  /* 0x0000080037372812 */ /* 0x000fe200078efcff */
[----:B------:R1:W-:Y:S03]  /*1383d0*/  STL.64 [R1+0x3c90], R6 ;  /* 0x003c900601007387 */ /* 0x0003e60000100a00 */
[----:B------:R-:W-:-:S04]  /*1383e0*/  LOP3.LUT R55, R55, 0xfffffbff, RZ, 0xc0, !PT ;  /* 0xfffffbff37377812 */ /* 0x000fc800078ec0ff */
[----:B------:R-:W-:Y:S01]  /*1383f0*/  @P1 LOP3.LUT R55, R55, 0x400, RZ, 0xfc, !PT ;  /* 0x0000040037371812 */ /* 0x000fe200078efcff */
[----:B-1----:R-:W-:Y:S01]  /*138400*/  IMAD.U32 R7, RZ, RZ, UR4 ;  /* 0x00000004ff077e24 */ /* 0x002fe2000f8e00ff */
[----:B------:R-:W3:Y:S01]  /*138410*/  LDL.LU R6, [R1+0x6804] ;  /* 0x0068040001067983 */ /* 0x000ee20000300800 */
[----:B------:R-:W-:Y:S02]  /*138420*/  UMOV UR4, UR5 ;  /* 0x0000000500047c82 */ /* 0x000fe40008000000 */
[----:B--2---:R-:W-:Y:S02]  /*138430*/  ISETP.GE.AND P1, PT, R5, UR4, PT ;  /* 0x0000000405007c0c */ /* 0x004fe4000bf26270 */
[----:B------:R-:W0:Y:S01]  /*138440*/  LDCU.64 UR4, c[0x0][0x398] ;  /* 0x00007300ff0477ac */ /* 0x000e220008000a00 */
[C---:B------:R-:W-:Y:S01]  /*138450*/  IADD3 R16, P0, PT, R42.reuse, R40, RZ ;  /* 0x000000282a107210 */ /* 0x040fe20007f1e0ff */
[----:B----4-:R-:W-:Y:S01]  /*138460*/  VIADD R42, R42, UR6 ;  /* 0x000000062a2a7c36 */ /* 0x010fe20008000000 */
[----:B------:R-:W1:Y:S03]  /*138470*/  LDCU.64 UR6, c[0x0][0x398] ;  /* 0x00007300ff0677ac */ /* 0x000e660008000a00 */
[----:B------:R-:W-:Y:S01]  /*138480*/  IMAD.X R17, R43, 0x1, R41, P0 ;  /* 0x000000012b117824 */ /* 0x000fe200000e0629 */
[----:B------:R2:W-:Y:S04]  /*138490*/  STL [R1+0x1cc], R7 ;  /* 0x0001cc0701007387 */ /* 0x0005e80000100800 */
[----:B--2---:R-:W2:Y:S04]  /*1384a0*/  LDL.LU R7, [R1+0x6808] ;  /* 0x0068080001077983 */ /* 0x004ea80000300800 */
[----:B------:R-:W4:Y:S04]  /*1384b0*/  LDL.LU R5, [R1+0x680c] ;  /* 0x00680c0001057983 */ /* 0x000f280000300800 */
[----:B------:R0:W-:Y:S02]  /*1384c0*/  STL.64 [R1+0x3cb8], R16 ;  /* 0x003cb81001007387 */ /* 0x0001e40000100a00 */
[----:B0-----:R-:W-:Y:S01]  /*1384d0*/  IMAD.U32 R16, RZ, RZ, UR4 ;  /* 0x00000004ff107e24 */ /* 0x001fe2000f8e00ff */
[----:B------:R-:W-:Y:S01]  /*1384e0*/  UMOV UR4, UR5 ;  /* 0x0000000500047c82 */ /* 0x000fe20008000000 */
[----:B-1----:R-:W-:-:S03]  /*1384f0*/  UMOV UR5, UR7 ;  /* 0x0000000700057c82 */ /* 0x002fc60008000000 */
[----:B------:R0:W-:Y:S02]  /*138500*/  STL [R1+0x1c8], R16 ;  /* 0x0001c81001007387 */ /* 0x0001e40000100800 */
[----:B0-----:R-:W-:Y:S01]  /*138510*/  IMAD.U32 R16, RZ, RZ, UR6 ;  /* 0x00000006ff107e24 */ /* 0x001fe2000f8e00ff */
[----:B------:R-:W0:Y:S01]  /*138520*/  LDCU.64 UR6, c[0x0][0x398] ;  /* 0x00007300ff0677ac */ /* 0x000e220008000a00 */
[----:B------:R-:W-:-:S03]  /*138530*/  ISETP.GE.AND P0, PT, R4, UR4, PT ;  /* 0x0000000404007c0c */ /* 0x000fc6000bf06270 */
[----:B------:R-:W-:Y:S01]  /*138540*/  STL [R1+0x1c4], R16 ;  /* 0x0001c41001007387 */ /* 0x000fe20000100800 */
[----:B0-----:R-:W-:-:S05]  /*138550*/  IMAD.U32 R4, RZ, RZ, UR6 ;  /* 0x00000006ff047e24 */ /* 0x001fca000f8e00ff */
[----:B------:R0:W-:Y:S04]  /*138560*/  STL [R1+0x1c0], R4 ;  /* 0x0001c00401007387 */ /* 0x0001e80000100800 */
[----:B0-----:R-:W4:Y:S01]  /*138570*/  LDL.LU R4, [R1+0x6810] ;  /* 0x0068100001047983 */ /* 0x001f220000300800 */
[----:B---3--:R-:W-:-:S03]  /*138580*/  ISETP.GE.AND P2, PT, R3, UR5, PT ;  /* 0x0000000503007c0c */ /* 0x008fc6000bf46270 */
[----:B------:R-:W3:Y:S01]  /*138590*/  LDL.LU R3, [R1+0x6814] ;  /* 0x0068140001037983 */ /* 0x000ee20000300800 */
[----:B------:R-:W-:Y:S01]  /*1385a0*/  LOP3.LUT R55, R55, 0xfffffdff, RZ, 0xc0, !PT ;  /* 0xfffffdff37377812 */ /* 0x000fe200078ec0ff */
[----:B------:R-:W-:Y:S01]  /*1385b0*/  UMOV UR4, UR7 ;  /* 0x0000000700047c82 */ /* 0x000fe20008000000 */
[----:B------:R-:W0:Y:S02]  /*1385c0*/  LDCU.64 UR6, c[0x0][0x398] ;  /* 0x00007300ff0677ac */ /* 0x000e240008000a00 */
[----:B------:R-:W-:-:S04]  /*1385d0*/  @P1 LOP3.LUT R55, R55, 0x200, RZ, 0xfc, !PT ;  /* 0x0000020037371812 */ /* 0x000fc800078efcff */
[----:B------:R-:W-:Y:S02]  /*1385e0*/  LOP3.LUT R55, R55, 0xfffffeff, RZ, 0xc0, !PT ;  /* 0xfffffeff37377812 */ /* 0x000fe400078ec0ff */
[----:B------:R-:W-:Y:S02]  /*1385f0*/  SHF.R.S32.HI R43, RZ, 0x1f, R42 ;  /* 0x0000001fff2b7819 */ /* 0x000fe4000001142a */
[----:B------:R-:W-:Y:S02]  /*138600*/  @P0 LOP3.LUT R55, R55, 0x100, RZ, 0xfc, !PT ;  /* 0x0000010037370812 */ /* 0x000fe400078efcff */
[----:B------:R-:W-:Y:S02]  /*138610*/  IADD3 R16, P0, PT, R42, R36, RZ ;  /* 0x000000242a107210 */ /* 0x000fe40007f1e0ff */
[----:B------:R-:W-:Y:S01]  /*138620*/  ISETP.GE.AND P1, PT, R6, UR4, PT ;  /* 0x0000000406007c0c */ /* 0x000fe2000bf26270 */
[----:B------:R-:W1:Y:S01]  /*138630*/  LDCU.64 UR4, c[0x0][0x398] ;  /* 0x00007300ff0477ac */ /* 0x000e620008000a00 */
[----:B------:R-:W3:Y:S01]  /*138640*/  LDL.LU R6, [R1+0x6818] ;  /* 0x0068180001067983 */ /* 0x000ee20000300800 */
[----:B------:R-:W-:Y:S01]  /*138650*/  LOP3.LUT R55, R55, 0xffffff7f, RZ, 0xc0, !PT ;  /* 0xffffff7f37377812 */ /* 0x000fe200078ec0ff */
[----:B------:R-:W-:-:S03]  /*138660*/  IMAD.X R17, R43, 0x1, R37, P0 ;  /* 0x000000012b117824 */ /* 0x000fc600000e0625 */
[----:B------:R-:W-:Y:S02]  /*138670*/  @P2 LOP3.LUT R55, R55, 0x80, RZ, 0xfc, !PT ;  /* 0x0000008037372812 */ /* 0x000fe400078efcff */
[----:B------:R0:W-:Y:S02]  /*138680*/  STL.64 [R1+0x3cb0], R16 ;  /* 0x003cb01001007387 */ /* 0x0001e40000100a00 */
[----:B------:R-:W-:-:S04]  /*138690*/  LOP3.LUT R55, R55, 0xffffffbf, RZ, 0xc0, !PT ;  /* 0xffffffbf37377812 */ /* 0x000fc800078ec0ff */
[----:B------:R-:W-:Y:S01]  /*1386a0*/  @P1 LOP3.LUT R55, R55, 0x40, RZ, 0xfc, !PT ;  /* 0x0000004037371812 */ /* 0x000fe200078efcff */
[----:B0-----:R-:W-:Y:S02]  /*1386b0*/  IMAD.U32 R17, RZ, RZ, UR6 ;  /* 0x00000006ff117e24 */ /* 0x001fe4000f8e00ff */
[----:B-1----:R-:W-:Y:S01]  /*1386c0*/  IMAD.U32 R16, RZ, RZ, UR4 ;  /* 0x00000004ff107e24 */ /* 0x002fe2000f8e00ff */
[----:B------:R-:W-:Y:S01]  /*1386d0*/  UMOV UR4, UR7 ;  /* 0x0000000700047c82 */ /* 0x000fe20008000000 */
[----:B--2---:R-:W-:Y:S01]  /*1386e0*/  ISETP.GE.AND P2, PT, R7, UR5, PT ;  /* 0x0000000507007c0c */ /* 0x004fe2000bf46270 */
[----:B------:R-:W-:Y:S01]  /*1386f0*/  STL [R1+0x1b8], R17 ;  /* 0x0001b81101007387 */ /* 0x000fe20000100800 */
[----:B----4-:R-:W-:Y:S01]  /*138700*/  ISETP.GE.AND P1, PT, R5, UR4, PT ;  /* 0x0000000405007c0c */ /* 0x010fe2000bf26270 */
[----:B------:R-:W0:Y:S02]  /*138710*/  LDCU.64 UR4, c[0x0][0x398] ;  /* 0x00007300ff0477ac */ /* 0x000e240008000a00 */
[----:B------:R-:W2:Y:S01]  /*138720*/  LDL.LU R5, [R1+0x681c] ;  /* 0x00681c0001057983 */ /* 0x000ea20000300800 */
[----:B------:R-:W1:Y:S01]  /*138730*/  LDCU.64 UR6, c[0x0][0x398] ;  /* 0x00007300ff0677ac */ /* 0x000e620008000a00 */
[----:B------:R-:W-:-:S02]  /*138740*/  IADD3 R18, P0, PT, R42, R34, RZ ;  /* 0x000000222a127210 */ /* 0x000fc40007f1e0ff */
[----:B------:R-:W-:-:S03]  /*138750*/  LOP3.LUT R55, R55, 0xffffffdf, RZ, 0xc0, !PT ;  /* 0xffffffdf37377812 */ /* 0x000fc600078ec0ff */
[----:B------:R-:W-:Y:S01]  /*138760*/  IMAD.X R19, R43, 0x1, R35, P0 ;  /* 0x000000012b137824 */ /* 0x000fe200000e0623 */
[----:B------:R-:W-:Y:S01]  /*138770*/  @P2 LOP3.LUT R55, R55, 0x20, RZ, 0xfc, !PT ;  /* 0x0000002037372812 */ /* 0x000fe200078efcff */
[----:B0-----:R-:W-:-:S03]  /*138780*/  IMAD.U32 R7, RZ, RZ, UR4 ;  /* 0x00000004ff077e24 */ /* 0x001fc6000f8e00ff */
[----:B------:R-:W-:Y:S01]  /*138790*/  STL.64 [R1+0x3c88], R18 ;  /* 0x003c881201007387 */ /* 0x000fe20000100a00 */
[----:B------:R-:W-:-:S03]  /*1387a0*/  LOP3.LUT R55, R55, 0xffffffef, RZ, 0xc0, !PT ;  /* 0xffffffef37377812 */ /* 0x000fc600078ec0ff */
[----:B------:R0:W-:Y:S01]  /*1387b0*/  STL [R1+0x1b4], R7 ;  /* 0x0001b40701007387 */ /* 0x0001e20000100800 */
[----:B-1----:R-:W-:Y:S01]  /*1387c0*/  UMOV UR4, UR7 ;  /* 0x0000000700047c82 */ /* 0x002fe20008000000 */
[----:B------:R-:W-:Y:S01]  /*1387d0*/  @P1 LOP3.LUT R55, R55, 0x10, RZ, 0xfc, !PT ;  /* 0x0000001037371812 */ /* 0x000fe200078efcff */
[----:B0-----:R-:W-:Y:S01]  /*1387e0*/  IMAD.U32 R7, RZ, RZ, UR6 ;  /* 0x00000006ff077e24 */ /* 0x001fe2000f8e00ff */
[----:B---3--:R-:W-:-:S04]  /*1387f0*/  ISETP.GE.AND P1, PT, R3, UR4, PT ;  /* 0x0000000403007c0c */ /* 0x008fc8000bf26270 */
[----:B------:R0:W-:Y:S01]  /*138800*/  STL [R1+0x1b0], R7 ;  /* 0x0001b00701007387 */ /* 0x0001e20000100800 */
[----:B------:R-:W-:Y:S01]  /*138810*/  ISETP.GE.AND P2, PT, R4, UR5, PT ;  /* 0x0000000504007c0c */ /* 0x000fe2000bf46270 */
[----:B------:R-:W0:Y:S02]  /*138820*/  LDCU.64 UR4, c[0x0][0x398] ;  /* 0x00007300ff0477ac */ /* 0x000e240008000a00 */
[----:B------:R-:W3:Y:S01]  /*138830*/  LDL.LU R3, [R1+0x6820] ;  /* 0x0068200001037983 */ /* 0x000ee20000300800 */
[----:B------:R-:W-:Y:S01]  /*138840*/  LOP3.LUT R55, R55, 0xfffffff7, RZ, 0xc0, !PT ;  /* 0xfffffff737377812 */ /* 0x000fe200078ec0ff */
[----:B------:R-:W1:Y:S02]  /*138850*/  LDCU UR6, c[0x0][0x3b8] ;  /* 0x00007700ff0677ac */ /* 0x000e640008000800 */
[----:B------:R-:W4:Y:S01]  /*138860*/  LDL.LU R4, [R1+0x6824] ;  /* 0x0068240001047983 */ /* 0x000f220000300800 */
[----:B------:R-:W-:-:S05]  /*138870*/  IADD3 R18, P0, PT, R42, R38, RZ ;  /* 0x000000262a127210 */ /* 0x000fca0007f1e0ff */
[----:B------:R-:W-:-:S04]  /*138880*/  @P2 LOP3.LUT R55, R55, 0x8, RZ, 0xfc, !PT ;  /* 0x0000000837372812 */ /* 0x000fc800078efcff */
[----:B------:R-:W-:Y:S01]  /*138890*/  LOP3.LUT R55, R55, 0xfffffffb, RZ, 0xc0, !PT ;  /* 0xfffffffb37377812 */ /* 0x000fe200078ec0ff */
[----:B0-----:R-:W-:Y:S01]  /*1388a0*/  IMAD.U32 R7, RZ, RZ, UR4 ;  /* 0x00000004ff077e24 */ /* 0x001fe2000f8e00ff */
[----:B------:R-:W-:Y:S01]  /*1388b0*/  UMOV UR4, UR5 ;  /* 0x0000000500047c82 */ /* 0x000fe20008000000 */
[----:B------:R-:W-:Y:S01]  /*1388c0*/  IMAD.X R19, R43, 0x1, R39, P0 ;  /* 0x000000012b137824 */ /* 0x000fe200000e0627 */
[----:B------:R-:W-:Y:S02]  /*1388d0*/  @P1 LOP3.LUT R55, R55, 0x4, RZ, 0xfc, !PT ;  /* 0x0000000437371812 */ /* 0x000fe400078efcff */
[----:B------:R-:W-:Y:S01]  /*1388e0*/  ISETP.GE.AND P1, PT, R6, UR4, PT ;  /* 0x0000000406007c0c */ /* 0x000fe2000bf26270 */
[----:B------:R-:W0:Y:S01]  /*1388f0*/  LDCU.64 UR4, c[0x0][0x398] ;  /* 0x00007300ff0477ac */ /* 0x000e220008000a00 */
[----:B------:R-:W-:Y:S01]  /*138900*/  IADD3 R6, P0, PT, R42, R40, RZ ;  /* 0x000000282a067210 */ /* 0x000fe20007f1e0ff */
[----:B------:R-:W-:Y:S04]  /*138910*/  STL.64 [R1+0x3ce0], R18 ;  /* 0x003ce01201007387 */ /* 0x000fe80000100a00 */
[----:B------:R1:W-:Y:S02]  /*138920*/  STL [R1+0x1ac], R7 ;  /* 0x0001ac0701007387 */ /* 0x0003e40000100800 */
[----:B-1----:R-:W-:-:S05]  /*138930*/  IMAD.X R7, R43, 0x1, R41, P0 ;  /* 0x000000012b077824 */ /* 0x002fca00000e0629 */
[----:B------:R1:W-:Y:S01]  /*138940*/  STL.64 [R1+0x3d08], R6 ;  /* 0x003d080601007387 */ /* 0x0003e20000100a00 */
[----:B0-----:R-:W-:Y:S01]  /*138950*/  IMAD.U32 R17, RZ, RZ, UR4 ;  /* 0x00000004ff117e24 */ /* 0x001fe2000f8e00ff */
[----:B------:R-:W-:Y:S02]  /*138960*/  UMOV UR4, UR5 ;  /* 0x0000000500047c82 */ /* 0x000fe40008000000 */
[----:B-1----:R-:W4:Y:S04]  /*138970*/  LDL.LU R7, [R1+0x6828] ;  /* 0x0068280001077983 */ /* 0x002f280000300800 */
[----:B------:R-:W4:Y:S01]  /*138980*/  LDL.LU R6, [R1+0x682c] ;  /* 0x00682c0001067983 */ /* 0x000f220000300800 */
[----:B--2---:R-:W-:Y:S01]  /*138990*/  ISETP.GE.AND P0, PT, R5, UR4, PT ;  /* 0x0000000405007c0c */ /* 0x004fe2000bf06270 */
[----:B------:R-:W0:Y:S01]  /*1389a0*/  LDCU.64 UR4, c[0x0][0x398] ;  /* 0x00007300ff0477ac */ /* 0x000e220008000a00 */
[----:B------:R-:W-:Y:S01]  /*1389b0*/  VIADD R42, R42, UR6 ;  /* 0x000000062a2a7c36 */ /* 0x000fe20008000000 */
[----:B------:R-:W1:Y:S01]  /*1389c0*/  LDCU.64 UR6, c[0x0][0x398] ;  /* 0x00007300ff0677ac */ /* 0x000e620008000a00 */
[----:B------:R-:W-:Y:S01]  /*1389d0*/  STL [R1+0x1a8], R17 ;  /* 0x0001a81101007387 */ /* 0x000fe20000100800 */
[----:B0-----:R-:W-:-:S05]  /*1389e0*/  IMAD.U32 R5, RZ, RZ, UR4 ;  /* 0x00000004ff057e24 */ /* 0x001fca000f8e00ff */
[----:B------:R1:W-:Y:S02]  /*1389f0*/  STL [R1+0x1a4], R5 ;  /* 0x0001a40501007387 */ /* 0x0003e40000100800 */
[----:B-1----:R-:W-:-:S05]  /*138a00*/  IMAD.U32 R5, RZ, RZ, UR6 ;  /* 0x00000006ff057e24 */ /* 0x002fca000f8e00ff */
[----:B------:R0:W-:Y:S04]  /*138a10*/  STL [R1+0x1a0], R5 ;  /* 0x0001a00501007387 */ /* 0x0001e80000100800 */
[----:B0-----:R-:W2:Y:S01]  /*138a20*/  LDL.LU R5, [R1+0x6830] ;  /* 0x0068300001057983 */ /* 0x001ea20000300800 */
[----:B---3--:R-:W-:-:S03]  /*138a30*/  ISETP.GE.AND P2, PT, R3, UR5, PT ;  /* 0x0000000503007c0c */ /* 0x008fc6000bf46270 */
[----:B------:R-:W3:Y:S01]  /*138a40*/  LDL.LU R3, [R1+0x6834] ;  /* 0x0068340001037983 */ /* 0x000ee20000300800 */
[----:B------:R-:W-:Y:S01]  /*138a50*/  LOP3.LUT R55, R55, 0xfffffffd, RZ, 0xc0, !PT ;  /* 0xfffffffd37377812 */ /* 0x000fe200078ec0ff */
[----:B------:R-:W-:Y:S01]  /*138a60*/  UMOV UR4, UR7 ;  /* 0x0000000700047c82 */ /* 0x000fe20008000000 */
[----:B------:R-:W0:Y:S02]  /*138a70*/  LDCU.64 UR6, c[0x0][0x398] ;  /* 0x00007300ff0677ac */ /* 0x000e240008000a00 */
[----:B------:R-:W-:Y:S02]  /*138a80*/  @P1 LOP3.LUT R55, R55, 0x2, RZ, 0xfc, !PT ;  /* 0x0000000237371812 */ /* 0x000fe400078efcff */
[----:B----4-:R-:W-:Y:S01]  /*138a90*/  ISETP.GE.AND P1, PT, R4, UR4, PT ;  /* 0x0000000404007c0c */ /* 0x010fe2000bf26270 */
[----:B------:R-:W1:Y:S01]  /*138aa0*/  LDCU.64 UR4, c[0x0][0x398] ;  /* 0x00007300ff0477ac */ /* 0x000e620008000a00 */
[----:B------:R-:W-:Y:S01]  /*138ab0*/  LOP3.LUT R55, R55, 0xfffffffe, RZ, 0xc0, !PT ;  /* 0xfffffffe37377812 */ /* 0x000fe200078ec0ff */
        /* <DEDUP_REMOVED lines=8> */
[----:B-1----:R-:W-:Y:S01]  /*138b40*/  IMAD.U32 R17, RZ, RZ, UR4 ;  /* 0x00000004ff117e24 */ /* 0x002fe2000f8e00ff */
[----:B0-----:R-:W-:Y:S02]  /*138b50*/  UMOV UR4, UR7 ;  /* 0x0000000700047c82 */ /* 0x001fe40008000000 */
[----:B------:R0:W-:Y:S02]  /*138b60*/  STL.64 [R1+0x3d00], R18 ;  /* 0x003d001201007387 */ /* 0x0001e40000100a00 */
[----:B0-----:R-:W-:Y:S01]  /*138b70*/  IMAD.U32 R18, RZ, RZ, UR6 ;  /* 0x00000006ff127e24 */ /* 0x001fe2000f8e00ff */
[----:B------:R-:W0:Y:S04]  /*138b80*/  LDCU.64 UR6, c[0x0][0x398] ;  /* 0x00007300ff0677ac */ /* 0x000e280008000a00 */
[----:B------:R-:W-:Y:S01]  /*138b90*/  STL [R1+0x198], R18 ;  /* 0x0001981201007387 */ /* 0x000fe20000100800 */
[----:B------:R-:W-:-:S02]  /*138ba0*/  ISETP.GE.AND P1, PT, R6, UR4, PT ;  /* 0x0000000406007c0c */ /* 0x000fc4000bf26270 */
[----:B------:R-:W-:Y:S02]  /*138bb0*/  IADD3 R6, P0, PT, R42, R34, RZ ;  /* 0x000000222a067210 */ /* 0x000fe40007f1e0ff */
[----:B------:R-:W-:Y:S01]  /*138bc0*/  ISETP.GE.AND P2, PT, R7, UR5, PT ;  /* 0x0000000507007c0c */ /* 0x000fe2000bf46270 */
[----:B------:R-:W1:Y:S02]  /*138bd0*/  LDCU.64 UR4, c[0x0][0x398] ;  /* 0x00007300ff0477ac */ /* 0x000e640008000a00 */
[----:B------:R-:W-:-:S05]  /*138be0*/  IMAD.X R7, R43, 0x1, R35, P0 ;  /* 0x000000012b077824 */ /* 0x000fca00000e0623 */
[----:B------:R0:W-:Y:S04]  /*138bf0*/  STL.64 [R1+0x3cd8], R6 ;  /* 0x003cd80601007387 */ /* 0x0001e80000100a00 */
[----:B0-----:R-:W4:Y:S01]  /*138c00*/  LDL.LU R6, [R1+0x683c] ;  /* 0x00683c0001067983 */ /* 0x001f220000300800 */
[----:B------:R-:W-:Y:S01]  /*138c10*/  LOP3.LUT R54, R54, 0xdfffffff, RZ, 0xc0, !PT ;  /* 0xdfffffff36367812 */ /* 0x000fe200078ec0ff */
[----:B-1----:R-:W-:-:S03]  /*138c20*/  IMAD.U32 R7, RZ, RZ, UR4 ;  /* 0x00000004ff077e24 */ /* 0x002fc6000f8e00ff */
[----:B------:R-:W-:Y:S02]  /*138c30*/  @P2 LOP3.LUT R54, R54, 0x20000000, RZ, 0xfc, !PT ;  /* 0x2000000036362812 */ /* 0x000fe400078efcff */
[----:B------:R0:W-:Y:S02]  /*138c40*/  STL [R1+0x194], R7 ;  /* 0x0001940701007387 */ /* 0x0001e40000100800 */
[----:B------:R-:W-:Y:S01]  /*138c50*/  LOP3.LUT R54, R54, 0xefffffff, RZ, 0xc0, !PT ;  /* 0xefffffff36367812 */ /* 0x000fe200078ec0ff */
[----:B------:R-:W-:-:S03]  /*138c60*/  UMOV UR4, UR7 ;  /* 0x0000000700047c82 */ /* 0x000fc60008000000 */
[----:B------:R-:W-:Y:S01]  /*138c70*/  @P1 LOP3.LUT R54, R54, 0x10000000, RZ, 0xfc, !PT ;  /* 0x1000000036361812 */ /* 0x000fe200078efcff */
[----:B0-----:R-:W-:Y:S01]  /*138c80*/  IMAD.U32 R7, RZ, RZ, UR6 ;  /* 0x00000006ff077e24 */ /* 0x001fe2000f8e00ff */
[----:B---3--:R-:W-:-:S04]  /*138c90*/  ISETP.GE.AND P1, PT, R3, UR4, PT ;  /* 0x0000000403007c0c */ /* 0x008fc8000bf26270 */
[----:B------:R0:W-:Y:S01]  /*138ca0*/  STL [R1+0x190], R7 ;  /* 0x0001900701007387 */ /* 0x0001e20000100800 */
[----:B--2---:R-:W-:Y:S01]  /*138cb0*/  ISETP.GE.AND P2, PT, R5, UR5, PT ;  /* 0x0000000505007c0c */ /* 0x004fe2000bf46270 */
[----:B------:R-:W0:Y:S02]  /*138cc0*/  LDCU.64 UR4, c[0x0][0x398] ;  /* 0x00007300ff0477ac */ /* 0x000e240008000a00 */
[----:B------:R-:W2:Y:S01]  /*138cd0*/  LDL.LU R3, [R1+0x6840] ;  /* 0x0068400001037983 */ /* 0x000ea20000300800 */
[----:B------:R-:W-:Y:S01]  /*138ce0*/  LOP3.LUT R54, R54, 0xf7ffffff, RZ, 0xc0, !PT ;  /* 0xf7ffffff36367812 */ /* 0x000fe200078ec0ff */
[----:B------:R-:W1:Y:S01]  /*138cf0*/  LDCU UR6, c[0x0][0x3b8] ;  /* 0x00007700ff0677ac */ /* 0x000e620008000800 */
[----:B------:R-:W-:Y:S01]  /*138d00*/  IADD3 R18, P0, PT, R42, R38, RZ ;  /* 0x000000262a127210 */ /* 0x000fe20007f1e0ff */
[----:B------:R-:W3:Y:S06]  /*138d10*/  LDL.LU R5, [R1+0x6844] ;  /* 0x0068440001057983 */ /* 0x000eec0000300800 */
[----:B------:R-:W-:-:S04]  /*138d20*/  @P2 LOP3.LUT R54, R54, 0x8000000, RZ, 0xfc, !PT ;  /* 0x0800000036362812 */ /* 0x000fc800078efcff */
[----:B------:R-:W-:Y:S01]  /*138d30*/  LOP3.LUT R54, R54, 0xfbffffff, RZ, 0xc0, !PT ;  /* 0xfbffffff36367812 */ /* 0x000fe200078ec0ff */
[----:B0-----:R-:W-:Y:S01]  /*138d40*/  IMAD.U32 R7, RZ, RZ, UR4 ;  /* 0x00000004ff077e24 */ /* 0x001fe2000f8e00ff */
[----:B------:R-:W-:Y:S02]  /*138d50*/  UMOV UR4, UR5 ;  /* 0x0000000500047c82 */ /* 0x000fe40008000000 */
[----:B------:R-:W-:Y:S02]  /*138d60*/  @P1 LOP3.LUT R54, R54, 0x4000000, RZ, 0xfc, !PT ;  /* 0x0400000036361812 */ /* 0x000fe400078efcff */
[----:B----4-:R-:W-:Y:S01]  /*138d70*/  ISETP.GE.AND P1, PT, R4, UR4, PT ;  /* 0x0000000404007c0c */ /* 0x010fe2000bf26270 */
[----:B------:R-:W0:Y:S01]  /*138d80*/  LDCU.64 UR4, c[0x0][0x398] ;  /* 0x00007300ff0477ac */ /* 0x000e220008000a00 */
[----:B------:R-:W-:-:S05]  /*138d90*/  IMAD.X R19, R43, 0x1, R39, P0 ;  /* 0x000000012b137824 */ /* 0x000fca00000e0627 */
[----:B------:R4:W-:Y:S04]  /*138da0*/  STL.64 [R1+0x3d38], R18 ;  /* 0x003d381201007387 */ /* 0x0009e80000100a00 */
[----:B------:R0:W-:Y:S01]  /*138db0*/  STL [R1+0x18c], R7 ;  /* 0x00018c0701007387 */ /* 0x0001e20000100800 */
[----:B----4-:R-:W-:-:S03]  /*138dc0*/  IADD3 R18, P0, PT, R42, R40, RZ ;  /* 0x000000282a127210 */ /* 0x010fc60007f1e0ff */
[----:B0-----:R-:W4:Y:S02]  /*138dd0*/  LDL.LU R7, [R1+0x6848] ;  /* 0x0068480001077983 */ /* 0x001f240000300800 */
[----:B------:R-:W-:Y:S02]  /*138de0*/  IMAD.X R19, R43, 0x1, R41, P0 ;  /* 0x000000012b137824 */ /* 0x000fe400000e0629 */
[----:B------:R-:W4:Y:S04]  /*138df0*/  LDL.LU R4, [R1+0x684c] ;  /* 0x00684c0001047983 */ /* 0x000f280000300800 */
[----:B------:R0:W-:Y:S01]  /*138e00*/  STL.64 [R1+0x3d58], R18 ;  /* 0x003d581201007387 */ /* 0x0001e20000100a00 */
[----:B-1----:R-:W-:Y:S01]  /*138e10*/  VIADD R42, R42, UR6 ;  /* 0x000000062a2a7c36 */ /* 0x002fe20008000000 */
[----:B------:R-:W1:Y:S01]  /*138e20*/  LDCU.64 UR6, c[0x0][0x398] ;  /* 0x00007300ff0677ac */ /* 0x000e620008000a00 */
[----:B0-----:R-:W-:Y:S01]  /*138e30*/  IMAD.U32 R18, RZ, RZ, UR4 ;  /* 0x00000004ff127e24 */ /* 0x001fe2000f8e00ff */
[----:B------:R-:W-:-:S02]  /*138e40*/  UMOV UR4, UR5 ;  /* 0x0000000500047c82 */ /* 0x000fc40008000000 */
[----:B------:R-:W-:Y:S02]  /*138e50*/  ISETP.GE.AND P0, PT, R6, UR4, PT ;  /* 0x0000000406007c0c */ /* 0x000fe4000bf06270 */
[----:B------:R-:W0:Y:S01]  /*138e60*/  LDCU.64 UR4, c[0x0][0x398] ;  /* 0x00007300ff0477ac */ /* 0x000e220008000a00 */
[----:B------:R-:W-:Y:S01]  /*138e70*/  STL [R1+0x188], R18 ;  /* 0x0001881201007387 */ /* 0x000fe20000100800 */
[----:B0-----:R-:W-:-:S05]  /*138e80*/  IMAD.U32 R6, RZ, RZ, UR4 ;  /* 0x00000004ff067e24 */ /* 0x001fca000f8e00ff */
[----:B------:R1:W-:Y:S02]  /*138e90*/  STL [R1+0x184], R6 ;  /* 0x0001840601007387 */ /* 0x0003e40000100800 */
[----:B-1----:R-:W-:-:S05]  /*138ea0*/  IMAD.U32 R6, RZ, RZ, UR6 ;  /* 0x00000006ff067e24 */ /* 0x002fca000f8e00ff */
[----:B------:R0:W-:Y:S04]  /*138eb0*/  STL [R1+0x180], R6 ;  /* 0x0001800601007387 */ /* 0x0001e80000100800 */
[----:B0-----:R-:W4:Y:S01]  /*138ec0*/  LDL.LU R6, [R1+0x6850] ;  /* 0x0068500001067983 */ /* 0x001f220000300800 */
[----:B--2---:R-:W-:-:S03]  /*138ed0*/  ISETP.GE.AND P2, PT, R3, UR5, PT ;  /* 0x0000000503007c0c */ /* 0x004fc6000bf46270 */
[----:B------:R-:W2:Y:S01]  /*138ee0*/  LDL.LU R3, [R1+0x6854] ;  /* 0x0068540001037983 */ /* 0x000ea20000300800 */
[----:B------:R-:W-:Y:S01]  /*138ef0*/  LOP3.LUT R54, R54, 0xfdffffff, RZ, 0xc0, !PT ;  /* 0xfdffffff36367812 */ /* 0x000fe200078ec0ff */
[----:B------:R-:W-:Y:S01]  /*138f00*/  UMOV UR4, UR7 ;  /* 0x0000000700047c82 */ /* 0x000fe20008000000 */
[----:B------:R-:W0:Y:S02]  /*138f10*/  LDCU.64 UR6, c[0x0][0x398] ;  /* 0x00007300ff0677ac */ /* 0x000e240008000a00 */
[----:B------:R-:W-:Y:S02]  /*138f20*/  @P1 LOP3.LUT R54, R54, 0x2000000, RZ, 0xfc, !PT ;  /* 0x0200000036361812 */ /* 0x000fe400078efcff */
[----:B---3--:R-:W-:Y:S01]  /*138f30*/  ISETP.GE.AND P1, PT, R5, UR4, PT ;  /* 0x0000000405007c0c */ /* 0x008fe2000bf26270 */
[----:B------:R-:W1:Y:S01]  /*138f40*/  LDCU.64 UR4, c[0x0][0x398] ;  /* 0x00007300ff0477ac */ /* 0x000e620008000a00 */
[----:B------:R-:W3:Y:S01]  /*138f50*/  LDL.LU R5, [R1+0x6858] ;  /* 0x0068580001057983 */ /* 0x000ee20000300800 */
[----:B------:R-:W-:-:S02]  /*138f60*/  LOP3.LUT R54, R54, 0xfeffffff, RZ, 0xc0, !PT ;  /* 0xfeffffff36367812 */ /* 0x000fc400078ec0ff */
[----:B------:R-:W-:Y:S02]  /*138f70*/  SHF.R.S32.HI R43, RZ, 0x1f, R42 ;  /* 0x0000001fff2b7819 */ /* 0x000fe4000001142a */
[----:B------:R-:W-:Y:S02]  /*138f80*/  @P0 LOP3.LUT R54, R54, 0x1000000, RZ, 0xfc, !PT ;  /* 0x0100000036360812 */ /* 0x000fe400078efcff */
[----:B------:R-:W-:Y:S02]  /*138f90*/  IADD3 R18, P0, PT, R42, R36, RZ ;  /* 0x000000242a127210 */ /* 0x000fe40007f1e0ff */
[----:B------:R-:W-:-:S03]  /*138fa0*/  LOP3.LUT R54, R54, 0xff7fffff, RZ, 0xc0, !PT ;  /* 0xff7fffff36367812 */ /* 0x000fc600078ec0ff */
[----:B------:R-:W-:Y:S01]  /*138fb0*/  IMAD.X R19, R43, 0x1, R37, P0 ;  /* 0x000000012b137824 */ /* 0x000fe200000e0625 */
[----:B------:R-:W-:-:S04]  /*138fc0*/  @P2 LOP3.LUT R54, R54, 0x800000, RZ, 0xfc, !PT ;  /* 0x0080000036362812 */ /* 0x000fc800078efcff */
[----:B------:R0:W-:Y:S01]  /*138fd0*/  STL.64 [R1+0x3d50], R18 ;  /* 0x003d501201007387 */ /* 0x0001e20000100a00 */
[----:B------:R-:W-:-:S04]  /*138fe0*/  LOP3.LUT R54, R54, 0xffbfffff, RZ, 0xc0, !PT ;  /* 0xffbfffff36367812 */ /* 0x000fc800078ec0ff */
[----:B------:R-:W-:Y:S01]  /*138ff0*/  @P1 LOP3.LUT R54, R54, 0x400000, RZ, 0xfc, !PT ;  /* 0x0040000036361812 */ /* 0x000fe200078efcff */
[----:B0-----:R-:W-:Y:S02]  /*139000*/  IMAD.U32 R19, RZ, RZ, UR6 ;  /* 0x00000006ff137e24 */ /* 0x001fe4000f8e00ff */
[----:B-1----:R-:W-:Y:S01]  /*139010*/  IMAD.U32 R18, RZ, RZ, UR4 ;  /* 0x00000004ff127e24 */ /* 0x002fe2000f8e00ff */
[----:B------:R-:W-:Y:S01]  /*139020*/  UMOV UR4, UR7 ;  /* 0x0000000700047c82 */ /* 0x000fe20008000000 */
[----:B----4-:R-:W-:Y:S01]  /*139030*/  ISETP.GE.AND P2, PT, R7, UR5, PT ;  /* 0x0000000507007c0c */ /* 0x010fe2000bf46270 */
[----:B------:R-:W-:Y:S01]  /*139040*/  STL [R1+0x178], R19 ;  /* 0x0001781301007387 */ /* 0x000fe20000100800 */
[----:B------:R-:W-:Y:S01]  /*139050*/  ISETP.GE.AND P1, PT, R4, UR4, PT ;  /* 0x0000000404007c0c */ /* 0x000fe2000bf26270 */
[----:B------:R-:W0:Y:S02]  /*139060*/  LDCU.64 UR4, c[0x0][0x398] ;  /* 0x00007300ff0477ac */ /* 0x000e240008000a00 */
[----:B------:R-:W4:Y:S01]  /*139070*/  LDL.LU R4, [R1+0x685c] ;  /* 0x00685c0001047983 */ /* 0x000f220000300800 */
        /* <DEDUP_REMOVED lines=12> */
[----:B--2---:R-:W-:-:S04]  /*139140*/  ISETP.GE.AND P1, PT, R3, UR4, PT ;  /* 0x0000000403007c0c */ /* 0x004fc8000bf26270 */
[----:B------:R0:W-:Y:S01]  /*139150*/  STL [R1+0x170], R7 ;  /* 0x0001700701007387 */ /* 0x0001e20000100800 */
[----:B------:R-:W-:Y:S01]  /*139160*/  ISETP.GE.AND P2, PT, R6, UR5, PT ;  /* 0x0000000506007c0c */ /* 0x000fe2000bf46270 */
[----:B------:R-:W1:Y:S02]  /*139170*/  LDCU.64 UR4, c[0x0][0x398] ;  /* 0x00007300ff0477ac */ /* 0x000e640008000a00 */
[----:B------:R-:W2:Y:S01]  /*139180*/  LDL.LU R3, [R1+0x6860] ;  /* 0x0068600001037983 */ /* 0x000ea20000300800 */
[----:B------:R-:W-:Y:S01]  /*139190*/  IADD3 R6, P0, PT, R42, R38, RZ ;  /* 0x000000262a067210 */ /* 0x000fe20007f1e0ff */
[----:B------:R-:W1:Y:S01]  /*1391a0*/  LDCU UR6, c[0x0][0x3b8] ;  /* 0x00007700ff0677ac */ /* 0x000e620008000800 */
[----:B------:R-:W-:-:S03]  /*1391b0*/  LOP3.LUT R54, R54, 0xfff7ffff, RZ, 0xc0, !PT ;  /* 0xfff7ffff36367812 */ /* 0x000fc600078ec0ff */
[----:B0-----:R-:W-:-:S04]  /*1391c0*/  IMAD.X R7, R43, 0x1, R39, P0 ;  /* 0x000000012b077824 */ /* 0x001fc800000e0627 */
[----:B------:R-:W-:Y:S01]  /*1391d0*/  @P2 LOP3.LUT R54, R54, 0x80000, RZ, 0xfc, !PT ;  /* 0x0008000036362812 */ /* 0x000fe200078efcff */
[----:B------:R1:W-:Y:S03]  /*1391e0*/  STL.64 [R1+0x3d90], R6 ;  /* 0x003d900601007387 */ /* 0x0003e60000100a00 */
[----:B------:R-:W-:-:S04]  /*1391f0*/  LOP3.LUT R54, R54, 0xfffbffff, RZ, 0xc0, !PT ;  /* 0xfffbffff36367812 */ /* 0x000fc800078ec0ff */
[----:B------:R-:W-:Y:S01]  /*139200*/  @P1 LOP3.LUT R54, R54, 0x40000, RZ, 0xfc, !PT ;  /* 0x0004000036361812 */ /* 0x000fe200078efcff */
[----:B-1----:R-:W-:Y:S01]  /*139210*/  IMAD.U32 R7, RZ, RZ, UR4 ;  /* 0x00000004ff077e24 */ /* 0x002fe2000f8e00ff */
[----:B------:R-:W-:Y:S01]  /*139220*/  UMOV UR4, UR5 ;  /* 0x0000000500047c82 */ /* 0x000fe20008000000 */
[----:B------:R-:W2:Y:S01]  /*139230*/  LDL.LU R6, [R1+0x6864] ;  /* 0x0068640001067983 */ /* 0x000ea20000300800 */
[----:B---3--:R-:W-:Y:S02]  /*139240*/  ISETP.GE.AND P1, PT, R5, UR4, PT ;  /* 0x0000000405007c0c */ /* 0x008fe4000bf26270 */
[----:B------:R-:W0:Y:S01]  /*139250*/  LDCU.64 UR4, c[0x0][0x398] ;  /* 0x00007300ff0477ac */ /* 0x000e220008000a00 */
[----:B------:R-:W-:Y:S01]  /*139260*/  IADD3 R20, P0, PT, R42, R40, RZ ;  /* 0x000000282a147210 */ /* 0x000fe20007f1e0ff */
[----:B------:R1:W-:Y:S04]  /*139270*/  STL [R1+0x16c], R7 ;  /* 0x00016c0701007387 */ /* 0x0003e80000100800 */
[----:B------:R-:W-:Y:S01]  /*139280*/  IMAD.X R21, R43, 0x1, R41, P0 ;  /* 0x000000012b157824 */ /* 0x000fe200000e0629 */
[----:B-1----:R-:W3:Y:S04]  /*139290*/  LDL.LU R7, [R1+0x6868] ;  /* 0x0068680001077983 */ /* 0x002ee80000300800 */
[----:B------:R-:W3:Y:S01]  /*1392a0*/  LDL.LU R5, [R1+0x686c] ;  /* 0x00686c0001057983 */ /* 0x000ee20000300800 */
[----:B0-----:R-:W-:Y:S01]  /*1392b0*/  IMAD.U32 R19, RZ, RZ, UR4 ;  /* 0x00000004ff137e24 */ /* 0x001fe2000f8e00ff */
[----:B------:R-:W-:-:S02]  /*1392c0*/  UMOV UR4, UR5 ;  /* 0x0000000500047c82 */ /* 0x000fc40008000000 */
[----:B----4-:R-:W-:Y:S02]  /*1392d0*/  ISETP.GE.AND P0, PT, R4, UR4, PT ;  /* 0x0000000404007c0c */ /* 0x010fe4000bf06270 */
[----:B------:R-:W0:Y:S01]  /*1392e0*/  LDCU.64 UR4, c[0x0][0x398] ;  /* 0x00007300ff0477ac */ /* 0x000e220008000a00 */
[----:B------:R-:W-:Y:S01]  /*1392f0*/  VIADD R42, R42, UR6 ;  /* 0x000000062a2a7c36 */ /* 0x000fe20008000000 */
[----:B------:R-:W1:Y:S01]  /*139300*/  LDCU.64 UR6, c[0x0][0x398] ;  /* 0x00007300ff0677ac */ /* 0x000e620008000a00 */
[----:B------:R-:W-:Y:S04]  /*139310*/  STL.64 [R1+0x3dc0], R20 ;  /* 0x003dc01401007387 */ /* 0x000fe80000100a00 */
        /* <DEDUP_REMOVED lines=18> */
[----:B------:R-:W4:Y:S01]  /*139440*/  LDL.LU R6, [R1+0x6878] ;  /* 0x0068780001067983 */ /* 0x000f220000300800 */
[----:B------:R-:W-:Y:S01]  /*139450*/  LOP3.LUT R54, R54, 0xffff7fff, RZ, 0xc0, !PT ;  /* 0xffff7fff36367812 */ /* 0x000fe200078ec0ff */
[----:B------:R-:W-:-:S03]  /*139460*/  IMAD.X R21, R43, 0x1, R37, P0 ;  /* 0x000000012b157824 */ /* 0x000fc600000e0625 */
[----:B------:R-:W-:Y:S02]  /*139470*/  @P2 LOP3.LUT R54, R54, 0x8000, RZ, 0xfc, !PT ;  /* 0x0000800036362812 */ /* 0x000fe400078efcff */
[----:B------:R0:W-:Y:S02]  /*139480*/  STL.64 [R1+0x3db8], R20 ;  /* 0x003db81401007387 */ /* 0x0001e40000100a00 */
[----:B------:R-:W-:-:S04]  /*139490*/  LOP3.LUT R54, R54, 0xffffbfff, RZ, 0xc0, !PT ;  /* 0xffffbfff36367812 */ /* 0x000fc800078ec0ff */
[----:B------:R-:W-:Y:S01]  /*1394a0*/  @P1 LOP3.LUT R54, R54, 0x4000, RZ, 0xfc, !PT ;  /* 0x0000400036361812 */ /* 0x000fe200078efcff */
[----:B-1----:R-:W-:Y:S02]  /*1394b0*/  IMAD.U32 R19, RZ, RZ, UR4 ;  /* 0x00000004ff137e24 */ /* 0x002fe4000f8e00ff */
[----:B0-----:R-:W-:Y:S01]  /*1394c0*/  IMAD.U32 R20, RZ, RZ, UR6 ;  /* 0x00000006ff147e24 */ /* 0x001fe2000f8e00ff */
[----:B------:R-:W-:Y:S01]  /*1394d0*/  UMOV UR4, UR7 ;  /* 0x0000000700047c82 */ /* 0x000fe20008000000 */
[----:B---3--:R-:W-:Y:S01]  /*1394e0*/  ISETP.GE.AND P2, PT, R7, UR5, PT ;  /* 0x0000000507007c0c */ /* 0x008fe2000bf46270 */
[----:B------:R-:W0:Y:S01]  /*1394f0*/  LDCU.64 UR6, c[0x0][0x398] ;  /* 0x00007300ff0677ac */ /* 0x000e220008000a00 */
[----:B------:R-:W-:Y:S01]  /*139500*/  ISETP.GE.AND P1, PT, R5, UR4, PT ;  /* 0x0000000405007c0c */ /* 0x000fe2000bf26270 */
[----:B------:R1:W-:Y:S01]  /*139510*/  STL [R1+0x148], R20 ;  /* 0x0001481401007387 */ /* 0x0003e20000100800 */
[----:B------:R-:W3:Y:S03]  /*139520*/  LDCU.64 UR4, c[0x0][0x398] ;  /* 0x00007300ff0477ac */ /* 0x000ee60008000a00 */
[----:B------:R-:W4:Y:S01]  /*139530*/  LDL.LU R5, [R1+0x687c] ;  /* 0x00687c0001057983 */ /* 0x000f220000300800 */
[----:B------:R-:W-:-:S02]  /*139540*/  LOP3.LUT R54, R54, 0xffffdfff, RZ, 0xc0, !PT ;  /* 0xffffdfff36367812 */ /* 0x000fc400078ec0ff */
[----:B-1----:R-:W-:-:S03]  /*139550*/  IADD3 R20, P0, PT, R42, R34, RZ ;  /* 0x000000222a147210 */ /* 0x002fc60007f1e0ff */
[----:B------:R-:W-:Y:S02]  /*139560*/  @P2 LOP3.LUT R54, R54, 0x2000, RZ, 0xfc, !PT ;  /* 0x0000200036362812 */ /* 0x000fe400078efcff */
[----:B------:R-:W-:Y:S02]  /*139570*/  IMAD.X R21, R43, 0x1, R35, P0 ;  /* 0x000000012b157824 */ /* 0x000fe400000e0623 */
[----:B---3--:R-:W-:-:S03]  /*139580*/  IMAD.U32 R7, RZ, RZ, UR4 ;  /* 0x00000004ff077e24 */ /* 0x008fc6000f8e00ff */
[----:B------:R-:W-:Y:S01]  /*139590*/  STL.64 [R1+0x3d88], R20 ;  /* 0x003d881401007387 */ /* 0x000fe20000100a00 */
[----:B------:R-:W-:-:S03]  /*1395a0*/  LOP3.LUT R54, R54, 0xffffefff, RZ, 0xc0, !PT ;  /* 0xffffefff36367812 */ /* 0x000fc600078ec0ff */
[----:B------:R1:W-:Y:S01]  /*1395b0*/  STL [R1+0x144], R7 ;  /* 0x0001440701007387 */ /* 0x0003e20000100800 */
[----:B0-----:R-:W-:Y:S01]  /*1395c0*/  UMOV UR4, UR7 ;  /* 0x0000000700047c82 */ /* 0x001fe20008000000 */
[----:B------:R-:W-:Y:S01]  /*1395d0*/  @P1 LOP3.LUT R54, R54, 0x1000, RZ, 0xfc, !PT ;  /* 0x0000100036361812 */ /* 0x000fe200078efcff */
[----:B-1----:R-:W-:Y:S01]  /*1395e0*/  IMAD.U32 R7, RZ, RZ, UR6 ;  /* 0x00000006ff077e24 */ /* 0x002fe2000f8e00ff */
[----:B--2---:R-:W-:-:S04]  /*1395f0*/  ISETP.GE.AND P1, PT, R3, UR4, PT ;  /* 0x0000000403007c0c */ /* 0x004fc8000bf26270 */
[----:B------:R0:W-:Y:S01]  /*139600*/  STL [R1+0x140], R7 ;  /* 0x0001400701007387 */ /* 0x0001e20000100800 */
[----:B----4-:R-:W-:Y:S01]  /*139610*/  ISETP.GE.AND P2, PT, R4, UR5, PT ;  /* 0x0000000504007c0c */ /* 0x010fe2000bf46270 */
[----:B------:R-:W0:Y:S02]  /*139620*/  LDCU.64 UR4, c[0x0][0x398] ;  /* 0x00007300ff0477ac */ /* 0x000e240008000a00 */
[----:B------:R-:W2:Y:S01]  /*139630*/  LDL.LU R3, [R1+0x6880] ;  /* 0x0068800001037983 */ /* 0x000ea20000300800 */
[----:B------:R-:W-:Y:S01]  /*139640*/  LOP3.LUT R54, R54, 0xfffff7ff, RZ, 0xc0, !PT ;  /* 0xfffff7ff36367812 */ /* 0x000fe200078ec0ff */
[----:B------:R-:W1:Y:S02]  /*139650*/  LDCU UR6, c[0x0][0x3b8] ;  /* 0x00007700ff0677ac */ /* 0x000e640008000800 */
[----:B------:R-:W3:Y:S01]  /*139660*/  LDL.LU R4, [R1+0x6884] ;  /* 0x0068840001047983 */ /* 0x000ee20000300800 */
[----:B------:R-:W-:-:S05]  /*139670*/  IADD3 R20, P0, PT, R42, R38, RZ ;  /* 0x000000262a147210 */ /* 0x000fca0007f1e0ff */
[----:B------:R-:W-:-:S04]  /*139680*/  @P2 LOP3.LUT R54, R54, 0x800, RZ, 0xfc, !PT ;  /* 0x0000080036362812 */ /* 0x000fc800078efcff */
[----:B------:R-:W-:Y:S01]  /*139690*/  LOP3.LUT R54, R54, 0xfffffbff, RZ, 0xc0, !PT ;  /* 0xfffffbff36367812 */ /* 0x000fe200078ec0ff */
[----:B0-----:R-:W-:Y:S01]  /*1396a0*/  IMAD.U32 R7, RZ, RZ, UR4 ;  /* 0x00000004ff077e24 */ /* 0x001fe2000f8e00ff */
[----:B------:R-:W-:Y:S01]  /*1396b0*/  UMOV UR4, UR5 ;  /* 0x0000000500047c82 */ /* 0x000fe20008000000 */
[C---:B------:R-:W-:Y:S01]  /*1396c0*/  IMAD.X R21, R43.reuse, 0x1, R39, P0 ;  /* 0x000000012b157824 */ /* 0x040fe200000e0627 */
[----:B------:R-:W-:Y:S02]  /*1396d0*/  @P1 LOP3.LUT R54, R54, 0x400, RZ, 0xfc, !PT ;  /* 0x0000040036361812 */ /* 0x000fe400078efcff */
[----:B------:R-:W-:Y:S01]  /*1396e0*/  ISETP.GE.AND P1, PT, R6, UR4, PT ;  /* 0x0000000406007c0c */ /* 0x000fe2000bf26270 */
[----:B------:R-:W0:Y:S01]  /*1396f0*/  LDCU.64 UR4, c[0x0][0x398] ;  /* 0x00007300ff0477ac */ /* 0x000e220008000a00 */
[----:B------:R-:W-:Y:S01]  /*139700*/  IADD3 R6, P0, PT, R42, R40, RZ ;  /* 0x000000282a067210 */ /* 0x000fe20007f1e0ff */
[----:B------:R-:W-:Y:S04]  /*139710*/  STL.64 [R1+0x3de0], R20 ;  /* 0x003de01401007387 */ /* 0x000fe80000100a00 */
[----:B------:R4:W-:Y:S02]  /*139720*/  STL [R1+0x11c], R7 ;  /* 0x00011c0701007387 */ /* 0x0009e40000100800 */
[----:B----4-:R-:W-:-:S05]  /*139730*/  IMAD.X R7, R43, 0x1, R41, P0 ;  /* 0x000000012b077824 */ /* 0x010fca00000e0629 */
[----:B------:R4:W-:Y:S01]  /*139740*/  STL.64 [R1+0x3e00], R6 ;  /* 0x003e000601007387 */ /* 0x0009e20000100a00 */
[----:B0-----:R-:W-:Y:S01]  /*139750*/  IMAD.U32 R20, RZ, RZ, UR4 ;  /* 0x00000004ff147e24 */ /* 0x001fe2000f8e00ff */
[----:B------:R-:W-:Y:S02]  /*139760*/  UMOV UR4, UR5 ;  /* 0x0000000500047c82 */ /* 0x000fe40008000000 */
[----:B----4-:R-:W4:Y:S04]  /*139770*/  LDL.LU R7, [R1+0x6888] ;  /* 0x0068880001077983 */ /* 0x010f280000300800 */
[----:B------:R-:W4:Y:S01]  /*139780*/  LDL.LU R6, [R1+0x688c] ;  /* 0x00688c0001067983 */ /* 0x000f220000300800 */
[----:B------:R-:W-:Y:S01]  /*139790*/  ISETP.GE.AND P0, PT, R5, UR4, PT ;  /* 0x0000000405007c0c */ /* 0x000fe2000bf06270 */
[----:B------:R-:W0:Y:S01]  /*1397a0*/  LDCU.64 UR4, c[0x0][0x398] ;  /* 0x00007300ff0477ac */ /* 0x000e220008000a00 */
[----:B-1----:R-:W-:Y:S01]  /*1397b0*/  VIADD R42, R42, UR6 ;  /* 0x000000062a2a7c36 */ /* 0x002fe20008000000 */
[----:B------:R-:W1:Y:S01]  /*1397c0*/  LDCU.64 UR6, c[0x0][0x398] ;  /* 0x00007300ff0677ac */ /* 0x000e620008000a00 */
        /* <DEDUP_REMOVED lines=14> */
[----:B------:R-:W-:Y:S01]  /*1398b0*/  LOP3.LUT R54, R54, 0xfffffeff, RZ, 0xc0, !PT ;  /* 0xfffffeff36367812 */ /* 0x000fe200078ec0ff */
[----:B------:R-:W3:Y:S03]  /*1398c0*/  LDL.LU R4, [R1+0x6898] ;  /* 0x0068980001047983 */ /* 0x000ee60000300800 */
[----:B------:R-:W-:-:S02]  /*1398d0*/  @P0 LOP3.LUT R54, R54, 0x100, RZ, 0xfc, !PT ;  /* 0x0000010036360812 */ /* 0x000fc400078efcff */
[----:B------:R-:W-:Y:S02]  /*1398e0*/  SHF.R.S32.HI R43, RZ, 0x1f, R42 ;  /* 0x0000001fff2b7819 */ /* 0x000fe4000001142a */
[----:B------:R-:W-:Y:S02]  /*1398f0*/  IADD3 R20, P0, PT, R42, R36, RZ ;  /* 0x000000242a147210 */ /* 0x000fe40007f1e0ff */
[----:B------:R-:W-:-:S03]  /*139900*/  LOP3.LUT R54, R54, 0xffffff7f, RZ, 0xc0, !PT ;  /* 0xffffff7f36367812 */ /* 0x000fc600078ec0ff */
[----:B------:R-:W-:Y:S01]  /*139910*/  IMAD.X R21, R43, 0x1, R37, P0 ;  /* 0x000000012b157824 */ /* 0x000fe200000e0625 */
[----:B------:R-:W-:-:S04]  /*139920*/  @P2 LOP3.LUT R54, R54, 0x80, RZ, 0xfc, !PT ;  /* 0x0000008036362812 */ /* 0x000fc800078efcff */
[----:B------:R-:W-:Y:S01]  /*139930*/  LOP3.LUT R54, R54, 0xffffffbf, RZ, 0xc0, !PT ;  /* 0xffffffbf36367812 */ /* 0x000fe200078ec0ff */
[----:B------:R1:W-:Y:S03]  /*139940*/  STL.64 [R1+0x3df8], R20 ;  /* 0x003df81401007387 */ /* 0x0003e60000100a00 */
[----:B------:R-:W-:Y:S01]  /*139950*/  @P1 LOP3.LUT R54, R54, 0x40, RZ, 0xfc, !PT ;  /* 0x0000004036361812 */ /* 0x000fe200078efcff */
[----:B-1----:R-:W-:Y:S01]  /*139960*/  IMAD.U32 R20, RZ, RZ, UR4 ;  /* 0x00000004ff147e24 */ /* 0x002fe2000f8e00ff */
[----:B0-----:R-:W-:Y:S01]  /*139970*/  UMOV UR4, UR7 ;  /* 0x0000000700047c82 */ /* 0x001fe20008000000 */
[----:B------:R-:W-:Y:S01]  /*139980*/  IMAD.U32 R21, RZ, RZ, UR6 ;  /* 0x00000006ff157e24 */ /* 0x000fe2000f8e00ff */
[----:B------:R-:W0:Y:S04]  /*139990*/  LDCU.64 UR6, c[0x0][0x398] ;  /* 0x00007300ff0677ac */ /* 0x000e280008000a00 */
[----:B------:R-:W-:Y:S01]  /*1399a0*/  STL [R1+0x108], R21 ;  /* 0x0001081501007387 */ /* 0x000fe20000100800 */
[----:B----4-:R-:W-:-:S02]  /*1399b0*/  ISETP.GE.AND P1, PT, R6, UR4, PT ;  /* 0x0000000406007c0c */ /* 0x010fc4000bf26270 */
[----:B------:R-:W-:Y:S02]  /*1399c0*/  IADD3 R6, P0, PT, R42, R34, RZ ;  /* 0x000000222a067210 */ /* 0x000fe40007f1e0ff */
[----:B------:R-:W-:Y:S01]  /*1399d0*/  ISETP.GE.AND P2, PT, R7, UR5, PT ;  /* 0x0000000507007c0c */ /* 0x000fe2000bf46270 */
[----:B------:R-:W1:Y:S02]  /*1399e0*/  LDCU.64 UR4, c[0x0][0x398] ;  /* 0x00007300ff0477ac */ /* 0x000e640008000a00 */
[----:B------:R-:W-:-:S05]  /*1399f0*/  IMAD.X R7, R43, 0x1, R35, P0 ;  /* 0x000000012b077824 */ /* 0x000fca00000e0623 */
[----:B------:R4:W-:Y:S04]  /*139a00*/  STL.64 [R1+0x3dd8], R6 ;  /* 0x003dd80601007387 */ /* 0x0009e80000100a00 */
[----:B----4-:R-:W4:Y:S01]  /*139a10*/  LDL.LU R6, [R1+0x689c] ;  /* 0x00689c0001067983 */ /* 0x010f220000300800 */
[----:B------:R-:W-:Y:S01]  /*139a20*/  LOP3.LUT R54, R54, 0xffffffdf, RZ, 0xc0, !PT ;  /* 0xffffffdf36367812 */ /* 0x000fe200078ec0ff */
[----:B-1----:R-:W-:-:S03]  /*139a30*/  IMAD.U32 R7, RZ, RZ, UR4 ;  /* 0x00000004ff077e24 */ /* 0x002fc6000f8e00ff */
[----:B------:R-:W-:Y:S02]  /*139a40*/  @P2 LOP3.LUT R54, R54, 0x20, RZ, 0xfc, !PT ;  /* 0x0000002036362812 */ /* 0x000fe400078efcff */
[----:B------:R1:W-:Y:S02]  /*139a50*/  STL [R1+0x104], R7 ;  /* 0x0001040701007387 */ /* 0x0003e40000100800 */
[----:B------:R-:W-:Y:S01]  /*139a60*/  LOP3.LUT R54, R54, 0xffffffef, RZ, 0xc0, !PT ;  /* 0xffffffef36367812 */ /* 0x000fe200078ec0ff */
[----:B0-----:R-:W-:-:S03]  /*139a70*/  UMOV UR4, UR7 ;  /* 0x0000000700047c82 */ /* 0x001fc60008000000 */
[----:B------:R-:W-:Y:S01]  /*139a80*/  @P1 LOP3.LUT R54, R54, 0x10, RZ, 0xfc, !PT ;  /* 0x0000001036361812 */ /* 0x000fe200078efcff */
[----:B-1----:R-:W-:Y:S01]  /*139a90*/  IMAD.U32 R7, RZ, RZ, UR6 ;  /* 0x00000006ff077e24 */ /* 0x002fe2000f8e00ff */
[----:B--2---:R-:W-:-:S04]  /*139aa0*/  ISETP.GE.AND P1, PT, R3, UR4, PT ;  /* 0x0000000403007c0c */ /* 0x004fc8000bf26270 */
[----:B------:R0:W-:Y:S01]  /*139ab0*/  STL [R1+0x100], R7 ;  /* 0x0001000701007387 */ /* 0x0001e20000100800 */
[----:B------:R-:W-:Y:S01]  /*139ac0*/  ISETP.GE.AND P2, PT, R5, UR5, PT ;  /* 0x0000000505007c0c */ /* 0x000fe2000bf46270 */
[----:B------:R-:W0:Y:S02]  /*139ad0*/  LDCU.64 UR4, c[0x0][0x398] ;  /* 0x00007300ff0477ac */ /* 0x000e240008000a00 */
[----:B------:R-:W2:Y:S01]  /*139ae0*/  LDL.LU R3, [R1+0x68a0] ;  /* 0x0068a00001037983 */ /* 0x000ea20000300800 */
[----:B------:R-:W-:Y:S01]  /*139af0*/  LOP3.LUT R54, R54, 0xfffffff7, RZ, 0xc0, !PT ;  /* 0xfffffff736367812 */ /* 0x000fe200078ec0ff */
[----:B------:R-:W1:Y:S02]  /*139b00*/  LDCU UR6, c[0x0][0x3b8] ;  /* 0x00007700ff0677ac */ /* 0x000e640008000800 */
[----:B------:R-:W2:Y:S06]  /*139b10*/  LDL.LU R5, [R1+0x68a4] ;  /* 0x0068a40001057983 */ /* 0x000eac0000300800 */
[----:B------:R-:W-:-:S04]  /*139b20*/  @P2 LOP3.LUT R54, R54, 0x8, RZ, 0xfc, !PT ;  /* 0x0000000836362812 */ /* 0x000fc800078efcff */
[----:B------:R-:W-:Y:S01]  /*139b30*/  LOP3.LUT R54, R54, 0xfffffffb, RZ, 0xc0, !PT ;  /* 0xfffffffb36367812 */ /* 0x000fe200078ec0ff */
[----:B0-----:R-:W-:Y:S01]  /*139b40*/  IMAD.U32 R7, RZ, RZ, UR4 ;  /* 0x00000004ff077e24 */ /* 0x001fe2000f8e00ff */
[----:B------:R-:W-:Y:S02]  /*139b50*/  UMOV UR4, UR5 ;  /* 0x0000000500047c82 */ /* 0x000fe40008000000 */
[----:B------:R-:W-:Y:S02]  /*139b60*/  @P1 LOP3.LUT R54, R54, 0x4, RZ, 0xfc, !PT ;  /* 0x0000000436361812 */ /* 0x000fe400078efcff */
[----:B---3--:R-:W-:Y:S01]  /*139b70*/  ISETP.GE.AND P1, PT, R4, UR4, PT ;  /* 0x0000000404007c0c */ /* 0x008fe2000bf26270 */
[----:B------:R-:W0:Y:S01]  /*139b80*/  LDCU.64 UR4, c[0x0][0x398] ;  /* 0x00007300ff0477ac */ /* 0x000e220008000a00 */
[----:B------:R-:W-:-:S05]  /*139b90*/  IADD3 R22, P0, PT, R42, R38, RZ ;  /* 0x000000262a167210 */ /* 0x000fca0007f1e0ff */
[----:B------:R-:W-:-:S05]  /*139ba0*/  IMAD.X R23, R43, 0x1, R39, P0 ;  /* 0x000000012b177824 */ /* 0x000fca00000e0627 */
[----:B------:R3:W-:Y:S04]  /*139bb0*/  STL.64 [R1+0x3e38], R22 ;  /* 0x003e381601007387 */ /* 0x0007e80000100a00 */
[----:B------:R1:W-:Y:S01]  /*139bc0*/  STL [R1+0xfc], R7 ;  /* 0x0000fc0701007387 */ /* 0x0003e20000100800 */
[----:B0-----:R-:W-:Y:S01]  /*139bd0*/  IMAD.U32 R21, RZ, RZ, UR4 ;  /* 0x00000004ff157e24 */ /* 0x001fe2000f8e00ff */
[----:B------:R-:W-:Y:S01]  /*139be0*/  UMOV UR4, UR5 ;  /* 0x0000000500047c82 */ /* 0x000fe20008000000 */
[C---:B---3--:R-:W-:Y:S01]  /*139bf0*/  IADD3 R22, P0, PT, R42.reuse, R40, RZ ;  /* 0x000000282a167210 */ /* 0x048fe20007f1e0ff */
[----:B-1----:R-:W3:Y:S04]  /*139c00*/  LDL.LU R7, [R1+0x68a8] ;  /* 0x0068a80001077983 */ /* 0x002ee80000300800 */
[----:B------:R-:W-:Y:S01]  /*139c10*/  IMAD.X R23, R43, 0x1, R41, P0 ;  /* 0x000000012b177824 */ /* 0x000fe200000e0629 */
[----:B------:R-:W3:Y:S01]  /*139c20*/  LDL.LU R4, [R1+0x68ac] ;  /* 0x0068ac0001047983 */ /* 0x000ee20000300800 */
[----:B------:R-:W-:Y:S01]  /*139c30*/  VIADD R42, R42, UR6 ;  /* 0x000000062a2a7c36 */ /* 0x000fe20008000000 */
[----:B------:R-:W0:Y:S02]  /*139c40*/  LDCU.64 UR6, c[0x0][0x398] ;  /* 0x00007300ff0677ac */ /* 0x000e240008000a00 */
[----:B------:R-:W-:Y:S01]  /*139c50*/  STL.64 [R1+0x3e68], R22 ;  /* 0x003e681601007387 */ /* 0x000fe20000100a00 */
[----:B----4-:R-:W-:Y:S01]  /*139c60*/  ISETP.GE.AND P0, PT, R6, UR4, PT ;  /* 0x0000000406007c0c */ /* 0x010fe2000bf06270 */
[----:B------:R-:W1:Y:S02]  /*139c70*/  LDCU.64 UR4, c[0x0][0x398] ;  /* 0x00007300ff0477ac */ /* 0x000e640008000a00 */
[----:B------:R-:W-:Y:S01]  /*139c80*/  STL [R1+0xf8], R21 ;  /* 0x0000f81501007387 */ /* 0x000fe20000100800 */
[----:B-1----:R-:W-:-:S05]  /*139c90*/  IMAD.U32 R6, RZ, RZ, UR4 ;  /* 0x00000004ff067e24 */ /* 0x002fca000f8e00ff */
[----:B------:R0:W-:Y:S02]  /*139ca0*/  STL [R1+0xf4], R6 ;  /* 0x0000f40601007387 */ /* 0x0001e40000100800 */
[----:B0-----:R-:W-:-:S05]  /*139cb0*/  IMAD.U32 R6, RZ, RZ, UR6 ;  /* 0x00000006ff067e24 */ /* 0x001fca000f8e00ff */
        /* <DEDUP_REMOVED lines=8> */
[----:B------:R-:W-:Y:S01]  /*139d40*/  ISETP.GE.AND P1, PT, R5, UR4, PT ;  /* 0x0000000405007c0c */ /* 0x000fe2000bf26270 */
[----:B------:R-:W1:Y:S01]  /*139d50*/  LDCU.64 UR4, c[0x0][0x398] ;  /* 0x00007300ff0477ac */ /* 0x000e620008000a00 */
[----:B------:R-:W4:Y:S01]  /*139d60*/  LDL.LU R5, [R1+0x68b8] ;  /* 0x0068b80001057983 */ /* 0x000f220000300800 */
        /* <DEDUP_REMOVED lines=8> */
[----:B------:R-:W-:Y:S01]  /*139df0*/  LOP3.LUT R53, R53, 0xbfffffff, RZ, 0xc0, !PT ;  /* 0xbfffffff35357812 */ /* 0x000fe200078ec0ff */
[----:B-1----:R-:W-:Y:S01]  /*139e00*/  IMAD.U32 R21, RZ, RZ, UR4 ;  /* 0x00000004ff157e24 */ /* 0x002fe2000f8e00ff */
[----:B0-----:R-:W-:Y:S02]  /*139e10*/  UMOV UR4, UR7 ;  /* 0x0000000700047c82 */ /* 0x001fe40008000000 */
[----:B------:R-:W-:Y:S01]  /*139e20*/  @P1 LOP3.LUT R53, R53, 0x40000000, RZ, 0xfc, !PT ;  /* 0x4000000035351812 */ /* 0x000fe200078efcff */
[----:B---3--:R-:W-:Y:S01]  /*139e30*/  IMAD.U32 R22, RZ, RZ, UR6 ;  /* 0x00000006ff167e24 */ /* 0x008fe2000f8e00ff */
[----:B------:R-:W0:Y:S04]  /*139e40*/  LDCU.64 UR6, c[0x0][0x398] ;  /* 0x00007300ff0677ac */ /* 0x000e280008000a00 */
[----:B------:R1:W-:Y:S01]  /*139e50*/  STL [R1+0xe8], R22 ;  /* 0x0000e81601007387 */ /* 0x0003e20000100800 */
[----:B------:R-:W-:-:S02]  /*139e60*/  ISETP.GE.AND P2, PT, R7, UR5, PT ;  /* 0x0000000507007c0c */ /* 0x000fc4000bf46270 */
[----:B------:R-:W-:Y:S01]  /*139e70*/  ISETP.GE.AND P1, PT, R4, UR4, PT ;  /* 0x0000000404007c0c */ /* 0x000fe2000bf26270 */
[----:B------:R-:W3:Y:S01]  /*139e80*/  LDCU.64 UR4, c[0x0][0x398] ;  /* 0x00007300ff0477ac */ /* 0x000ee20008000a00 */
[----:B------:R-:W4:Y:S01]  /*139e90*/  LDL.LU R4, [R1+0x68bc] ;  /* 0x0068bc0001047983 */ /* 0x000f220000300800 */
[----:B-1----:R-:W-:Y:S02]  /*139ea0*/  IADD3 R22, P0, PT, R42, R34, RZ ;  /* 0x000000222a167210 */ /* 0x002fe40007f1e0ff */
[----:B------:R-:W-:-:S03]  /*139eb0*/  LOP3.LUT R53, R53, 0xdfffffff, RZ, 0xc0, !PT ;  /* 0xdfffffff35357812 */ /* 0x000fc600078ec0ff */
[----:B------:R-:W-:-:S03]  /*139ec0*/  IMAD.X R23, R43, 0x1, R35, P0 ;  /* 0x000000012b177824 */ /* 0x000fc600000e0623 */
[----:B------:R-:W-:Y:S02]  /*139ed0*/  @P2 LOP3.LUT R53, R53, 0x20000000, RZ, 0xfc, !PT ;  /* 0x2000000035352812 */ /* 0x000fe400078efcff */
[----:B------:R-:W-:Y:S01]  /*139ee0*/  STL.64 [R1+0x3e30], R22 ;  /* 0x003e301601007387 */ /* 0x000fe20000100a00 */
[----:B---3--:R-:W-:Y:S01]  /*139ef0*/  IMAD.U32 R7, RZ, RZ, UR4 ;  /* 0x00000004ff077e24 */ /* 0x008fe2000f8e00ff */
[----:B------:R-:W-:-:S04]  /*139f00*/  LOP3.LUT R53, R53, 0xefffffff, RZ, 0xc0, !PT ;  /* 0xefffffff35357812 */ /* 0x000fc800078ec0ff */
[----:B------:R1:W-:Y:S01]  /*139f10*/  STL [R1+0xe4], R7 ;  /* 0x0000e40701007387 */ /* 0x0003e20000100800 */
[----:B0-----:R-:W-:Y:S01]  /*139f20*/  UMOV UR4, UR7 ;  /* 0x0000000700047c82 */ /* 0x001fe20008000000 */
[----:B------:R-:W-:Y:S01]  /*139f30*/  @P1 LOP3.LUT R53, R53, 0x10000000, RZ, 0xfc, !PT ;  /* 0x1000000035351812 */ /* 0x000fe200078efcff */
[----:B-1----:R-:W-:Y:S01]  /*139f40*/  IMAD.U32 R7, RZ, RZ, UR6 ;  /* 0x00000006ff077e24 */ /* 0x002fe2000f8e00ff */
[----:B--2---:R-:W-:-:S04]  /*139f50*/  ISETP.GE.AND P1, PT, R3, UR4, PT ;  /* 0x0000000403007c0c */ /* 0x004fc8000bf26270 */
[----:B------:R0:W-:Y:S01]  /*139f60*/  STL [R1+0xe0], R7 ;  /* 0x0000e00701007387 */ /* 0x0001e20000100800 */
[----:B----4-:R-:W-:Y:S01]  /*139f70*/  ISETP.GE.AND P2, PT, R6, UR5, PT ;  /* 0x0000000506007c0c */ /* 0x010fe2000bf46270 */
[----:B------:R-:W1:Y:S02]  /*139f80*/  LDCU.64 UR4, c[0x0][0x398] ;  /* 0x00007300ff0477ac */ /* 0x000e640008000a00 */
[----:B------:R-:W2:Y:S01]  /*139f90*/  LDL.LU R3, [R1+0x68c0] ;  /* 0x0068c00001037983 */ /* 0x000ea20000300800 */
[----:B------:R-:W-:Y:S01]  /*139fa0*/  IADD3 R6, P0, PT, R42, R38, RZ ;  /* 0x000000262a067210 */ /* 0x000fe20007f1e0ff */
[----:B------:R-:W3:Y:S01]  /*139fb0*/  LDCU UR6, c[0x0][0x3b8] ;  /* 0x00007700ff0677ac */ /* 0x000ee20008000800 */
        /* <DEDUP_REMOVED lines=8> */
[----:B------:R-:W4:Y:S01]  /*13a040*/  LDL.LU R6, [R1+0x68c4] ;  /* 0x0068c40001067983 */ /* 0x000f220000300800 */
[----:B------:R-:W-:Y:S02]  /*13a050*/  ISETP.GE.AND P1, PT, R5, UR4, PT ;  /* 0x0000000405007c0c */ /* 0x000fe4000bf26270 */
[----:B------:R-:W0:Y:S01]  /*13a060*/  LDCU.64 UR4, c[0x0][0x398] ;  /* 0x00007300ff0477ac */ /* 0x000e220008000a00 */
[C---:B------:R-:W-:Y:S01]  /*13a070*/  IADD3 R22, P0, PT, R42.reuse, R40, RZ ;  /* 0x000000282a167210 */ /* 0x040fe20007f1e0ff */
[----:B------:R1:W-:Y:S04]  /*13a080*/  STL [R1+0xdc], R7 ;  /* 0x0000dc0701007387 */ /* 0x0003e80000100800 */
[----:B------:R-:W-:Y:S01]  /*13a090*/  IMAD.X R23, R43, 0x1, R41, P0 ;  /* 0x000000012b177824 */ /* 0x000fe200000e0629 */
[----:B-1----:R-:W4:Y:S04]  /*13a0a0*/  LDL.LU R7, [R1+0x68c8] ;  /* 0x0068c80001077983 */ /* 0x002f280000300800 */
[----:B------:R-:W4:Y:S04]  /*13a0b0*/  LDL.LU R5, [R1+0x68cc] ;  /* 0x0068cc0001057983 */ /* 0x000f280000300800 */
[----:B------:R0:W-:Y:S01]  /*13a0c0*/  STL.64 [R1+0x3ec0], R22 ;  /* 0x003ec01601007387 */ /* 0x0001e20000100a00 */
[----:B---3--:R-:W-:Y:S01]  /*13a0d0*/  VIADD R42, R42, UR6 ;  /* 0x000000062a2a7c36 */ /* 0x008fe20008000000 */
        /* <DEDUP_REMOVED lines=10> */
[----:B0-----:R-:W3:Y:S01]  /*13a180*/  LDL.LU R4, [R1+0x68d0] ;  /* 0x0068d00001047983 */ /* 0x001ee20000300800 */
        /* <DEDUP_REMOVED lines=10> */
[----:B----4-:R-:W-:Y:S01]  /*13a230*/  ISETP.GE.AND P1, PT, R6, UR4, PT ;  /* 0x0000000406007c0c */ /* 0x010fe2000bf26270 */
        /* <DEDUP_REMOVED lines=11> */
[----:B------:R-:W-:Y:S01]  /*13a2f0*/  ISETP.GE.AND P2, PT, R7, UR5, PT ;  /* 0x0000000507007c0c */ /* 0x000fe2000bf46270 */
        /* <DEDUP_REMOVED lines=18> */
[----:B--2---:R-:W-:Y:S01]  /*13a420*/  ISETP.GE.AND P1, PT, R3, UR4, PT ;  /* 0x0000000403007c0c */ /* 0x004fe2000bf26270 */
[----:B------:R-:W0:Y:S02]  /*13a430*/  LDCU.64 UR4, c[0x0][0x398] ;  /* 0x00007300ff0477ac */ /* 0x000e240008000a00 */
[----:B------:R-:W2:Y:S01]  /*13a440*/  LDL.LU R3, [R1+0x68e0] ;  /* 0x0068e00001037983 */ /* 0x000ea20000300800 */
[----:B------:R-:W-:Y:S02]  /*13a450*/  LOP3.LUT R53, R53, 0xfff7ffff, RZ, 0xc0, !PT ;  /* 0xfff7ffff35357812 */ /* 0x000fe400078ec0ff */
[----:B------:R-:W-:Y:S01]  /*13a460*/  IADD3 R24, P0, PT, R42, R38, RZ ;  /* 0x000000262a187210 */ /* 0x000fe20007f1e0ff */
[----:B------:R-:W3:Y:S01]  /*13a470*/  LDL.LU R4, [R1+0x68e4] ;  /* 0x0068e40001047983 */ /* 0x000ee20000300800 */
[----:B------:R-:W-:Y:S01]  /*13a480*/  @P2 LOP3.LUT R53, R53, 0x80000, RZ, 0xfc, !PT ;  /* 0x0008000035352812 */ /* 0x000fe200078efcff */
[----:B------:R-:W1:Y:S03]  /*13a490*/  LDCU UR6, c[0x0][0x3b8] ;  /* 0x00007700ff0677ac */ /* 0x000e660008000800 */
[----:B------:R-:W-:Y:S01]  /*13a4a0*/  LOP3.LUT R53, R53, 0xfffbffff, RZ, 0xc0, !PT ;  /* 0xfffbffff35357812 */ /* 0x000fe200078ec0ff */
[----:B------:R-:W-:-:S03]  /*13a4b0*/  IMAD.X R25, R43, 0x1, R39, P0 ;  /* 0x000000012b197824 */ /* 0x000fc600000e0627 */
[----:B------:R-:W-:Y:S01]  /*13a4c0*/  @P1 LOP3.LUT R53, R53, 0x40000, RZ, 0xfc, !PT ;  /* 0x0004000035351812 */ /* 0x000fe200078efcff */
[----:B0-----:R-:W-:Y:S01]  /*13a4d0*/  IMAD.U32 R7, RZ, RZ, UR4 ;  /* 0x00000004ff077e24 */ /* 0x001fe2000f8e00ff */
[----:B------:R-:W-:Y:S01]  /*13a4e0*/  UMOV UR4, UR5 ;  /* 0x0000000500047c82 */ /* 0x000fe20008000000 */
[----:B------:R-:W-:Y:S01]  /*13a4f0*/  STL.64 [R1+0x3ee0], R24 ;  /* 0x003ee01801007387 */ /* 0x000fe20000100a00 */
[----:B----4-:R-:W-:Y:S02]  /*13a500*/  ISETP.GE.AND P1, PT, R6, UR4, PT ;  /* 0x0000000406007c0c */ /* 0x010fe4000bf26270 */
[----:B------:R-:W0:Y:S01]  /*13a510*/  LDCU.64 UR4, c[0x0][0x398] ;  /* 0x00007300ff0477ac */ /* 0x000e220008000a00 */
[----:B------:R-:W-:Y:S01]  /*13a520*/  IADD3 R6, P0, PT, R42, R40, RZ ;  /* 0x000000282a067210 */ /* 0x000fe20007f1e0ff */
[----:B------:R4:W-:Y:S04]  /*13a530*/  STL [R1+0xbc], R7 ;  /* 0x0000bc0701007387 */ /* 0x0009e80000100800 */
        /* <DEDUP_REMOVED lines=16> */
[----:B------:R-:W-:Y:S01]  /*13a640*/  LOP3.LUT R53, R53, 0xfffdffff, RZ, 0xc0, !PT ;  /* 0xfffdffff35357812 */ /* 0x000fe200078ec0ff */
[----:B------:R-:W-:Y:S01]  /*13a650*/  UMOV UR4, UR7 ;  /* 0x0000000700047c82 */ /* 0x000fe20008000000 */
[----:B------:R-:W0:Y:S02]  /*13a660*/  LDCU.64 UR6, c[0x0][0x398] ;  /* 0x00007300ff0677ac */ /* 0x000e240008000a00 */
[----:B------:R-:W-:Y:S02]  /*13a670*/  @P1 LOP3.LUT R53, R53, 0x20000, RZ, 0xfc, !PT ;  /* 0x0002000035351812 */ /* 0x000fe400078efcff */
[----:B--2---:R-:W-:-:S02]  /*13a680*/  ISETP.GE.AND P2, PT, R3, UR5, PT ;  /* 0x0000000503007c0c */ /* 0x004fc4000bf46270 */
[----:B------:R-:W2:Y:S01]  /*13a690*/  LDL.LU R3, [R1+0x68f4] ;  /* 0x0068f40001037983 */ /* 0x000ea20000300800 */
[----:B---3--:R-:W-:Y:S01]  /*13a6a0*/  ISETP.GE.AND P1, PT, R4, UR4, PT ;  /* 0x0000000404007c0c */ /* 0x008fe2000bf26270 */
[----:B------:R-:W1:Y:S02]  /*13a6b0*/  LDCU.64 UR4, c[0x0][0x398] ;  /* 0x00007300ff0477ac */ /* 0x000e640008000a00 */
[----:B------:R-:W3:Y:S01]  /*13a6c0*/  LDL.LU R4, [R1+0x68f8] ;  /* 0x0068f80001047983 */ /* 0x000ee20000300800 */
[----:B------:R-:W-:-:S04]  /*13a6d0*/  LOP3.LUT R53, R53, 0xfffeffff, RZ, 0xc0, !PT ;  /* 0xfffeffff35357812 */ /* 0x000fc800078ec0ff */
[----:B------:R-:W-:-:S04]  /*13a6e0*/  @P0 LOP3.LUT R53, R53, 0x10000, RZ, 0xfc, !PT ;  /* 0x0001000035350812 */ /* 0x000fc800078efcff */
[----:B------:R-:W-:-:S04]  /*13a6f0*/  LOP3.LUT R53, R53, 0xffff7fff, RZ, 0xc0, !PT ;  /* 0xffff7fff35357812 */ /* 0x000fc800078ec0ff */
[----:B------:R-:W-:Y:S02]  /*13a700*/  @P2 LOP3.LUT R53, R53, 0x8000, RZ, 0xfc, !PT ;  /* 0x0000800035352812 */ /* 0x000fe400078efcff */
[----:B------:R-:W-:Y:S02]  /*13a710*/  SHF.R.S32.HI R43, RZ, 0x1f, R42 ;  /* 0x0000001fff2b7819 */ /* 0x000fe4000001142a */
[----:B------:R-:W-:Y:S02]  /*13a720*/  IADD3 R24, P0, PT, R42, R36, RZ ;  /* 0x000000242a187210 */ /* 0x000fe40007f1e0ff */
[----:B------:R-:W-:Y:S01]  /*13a730*/  LOP3.LUT R53, R53, 0xffffbfff, RZ, 0xc0, !PT ;  /* 0xffffbfff35357812 */ /* 0x000fe200078ec0ff */
[----:B-1----:R-:W-:Y:S01]  /*13a740*/  IMAD.U32 R23, RZ, RZ, UR4 ;  /* 0x00000004ff177e24 */ /* 0x002fe2000f8e00ff */
[----:B0-----:R-:W-:Y:S01]  /*13a750*/  UMOV UR4, UR7 ;  /* 0x0000000700047c82 */ /* 0x001fe20008000000 */
[----:B------:R-:W-:Y:S01]  /*13a760*/  IMAD.X R25, R43, 0x1, R37, P0 ;  /* 0x000000012b197824 */ /* 0x000fe200000e0625 */
[----:B------:R-:W-:-:S04]  /*13a770*/  @P1 LOP3.LUT R53, R53, 0x4000, RZ, 0xfc, !PT ;  /* 0x0000400035351812 */ /* 0x000fc800078efcff */
[----:B------:R0:W-:Y:S02]  /*13a780*/  STL.64 [R1+0x3f08], R24 ;  /* 0x003f081801007387 */ /* 0x0001e40000100a00 */
[----:B0-----:R-:W-:Y:S01]  /*13a790*/  IMAD.U32 R24, RZ, RZ, UR6 ;  /* 0x00000006ff187e24 */ /* 0x001fe2000f8e00ff */
[----:B------:R-:W0:Y:S01]  /*13a7a0*/  LDCU.64 UR6, c[0x0][0x398] ;  /* 0x00007300ff0677ac */ /* 0x000e220008000a00 */
[----:B----4-:R-:W-:Y:S02]  /*13a7b0*/  ISETP.GE.AND P1, PT, R6, UR4, PT ;  /* 0x0000000406007c0c */ /* 0x010fe4000bf26270 */
[----:B------:R-:W-:Y:S02]  /*13a7c0*/  IADD3 R6, P0, PT, R42, R34, RZ ;  /* 0x000000222a067210 */ /* 0x000fe40007f1e0ff */
[----:B------:R-:W-:Y:S01]  /*13a7d0*/  ISETP.GE.AND P2, PT, R7, UR5, PT ;  /* 0x0000000507007c0c */ /* 0x000fe2000bf46270 */
[----:B------:R-:W-:Y:S01]  /*13a7e0*/  STL [R1+0xa8], R24 ;  /* 0x0000a81801007387 */ /* 0x000fe20000100800 */
[----:B------:R-:W1:Y:S01]  /*13a7f0*/  LDCU.64 UR4, c[0x0][0x398] ;  /* 0x00007300ff0477ac */ /* 0x000e620008000a00 */
        /* <DEDUP_REMOVED lines=11> */
[----:B------:R-:W-:-:S04]  /*13a8b0*/  ISETP.GE.AND P2, PT, R5, UR5, PT ;  /* 0x0000000505007c0c */ /* 0x000fc8000bf46270 */
[----:B------:R0:W-:Y:S01]  /*13a8c0*/  STL [R1+0xa0], R7 ;  /* 0x0000a00701007387 */ /* 0x0001e20000100800 */
[----:B------:R-:W-:Y:S01]  /*13a8d0*/  LOP3.LUT R53, R53, 0xfffff7ff, RZ, 0xc0, !PT ;  /* 0xfffff7ff35357812 */ /* 0x000fe200078ec0ff */
[----:B------:R-:W1:Y:S01]  /*13a8e0*/  LDCU UR6, c[0x0][0x3b8] ;  /* 0x00007700ff0677ac */ /* 0x000e620008000800 */
[----:B------:R-:W-:-:S05]  /*13a8f0*/  IADD3 R24, P0, PT, R42, R38, RZ ;  /* 0x000000262a187210 */ /* 0x000fca0007f1e0ff */
[----:B------:R-:W-:Y:S01]  /*13a900*/  IMAD.X R25, R43, 0x1, R39, P0 ;  /* 0x000000012b197824 */ /* 0x000fe200000e0627 */
[----:B------:R-:W-:-:S04]  /*13a910*/  @P2 LOP3.LUT R53, R53, 0x800, RZ, 0xfc, !PT ;  /* 0x0000080035352812 */ /* 0x000fc800078efcff */
[----:B------:R-:W-:Y:S02]  /*13a920*/  LOP3.LUT R53, R53, 0xfffffbff, RZ, 0xc0, !PT ;  /* 0xfffffbff35357812 */ /* 0x000fe400078ec0ff */
[----:B--2---:R-:W-:Y:S01]  /*13a930*/  ISETP.GE.AND P1, PT, R3, UR4, PT ;  /* 0x0000000403007c0c */ /* 0x004fe2000bf26270 */
[----:B------:R-:W0:Y:S01]  /*13a940*/  LDCU.64 UR4, c[0x0][0x398] ;  /* 0x00007300ff0477ac */ /* 0x000e220008000a00 */
[----:B------:R-:W2:Y:S04]  /*13a950*/  LDL.LU R3, [R1+0x6900] ;  /* 0x0069000001037983 */ /* 0x000ea80000300800 */
[----:B------:R-:W2:Y:S04]  /*13a960*/  LDL.LU R5, [R1+0x6904] ;  /* 0x0069040001057983 */ /* 0x000ea80000300800 */
[----:B------:R-:W-:Y:S03]  /*13a970*/  STL.64 [R1+0x3f50], R24 ;  /* 0x003f501801007387 */ /* 0x000fe60000100a00 */
[----:B------:R-:W-:Y:S01]  /*13a980*/  @P1 LOP3.LUT R53, R53, 0x400, RZ, 0xfc, !PT ;  /* 0x0000040035351812 */ /* 0x000fe200078efcff */
[----:B0-----:R-:W-:Y:S01]  /*13a990*/  IMAD.U32 R7, RZ, RZ, UR4 ;  /* 0x00000004ff077e24 */ /* 0x001fe2000f8e00ff */
[----:B------:R-:W-:-:S02]  /*13a9a0*/  UMOV UR4, UR5 ;  /* 0x0000000500047c82 */ /* 0x000fc40008000000 */
[----:B---3--:R-:W-:Y:S02]  /*13a9b0*/  ISETP.GE.AND P1, PT, R4, UR4, PT ;  /* 0x0000000404007c0c */ /* 0x008fe4000bf26270 */
[----:B------:R0:W-:Y:S01]  /*13a9c0*/  STL [R1+0x9c], R7 ;  /* 0x00009c0701007387 */ /* 0x0001e20000100800 */
[----:B------:R-:W3:Y:S03]  /*13a9d0*/  LDCU.64 UR4, c[0x0][0x398] ;  /* 0x00007300ff0477ac */ /* 0x000ee60008000a00 */
[----:B0-----:R-:W2:Y:S04]  /*13a9e0*/  LDL.LU R7, [R1+0x6908] ;  /* 0x0069080001077983 */ /* 0x001ea80000300800 */
[----:B------:R-:W2:Y:S01]  /*13a9f0*/  LDL.LU R4, [R1+0x690c] ;  /* 0x00690c0001047983 */ /* 0x000ea20000300800 */
[----:B------:R-:W-:-:S05]  /*13aa00*/  IADD3 R24, P0, PT, R42, R40, RZ ;  /* 0x000000282a187210 */ /* 0x000fca0007f1e0ff */
[----:B------:R-:W-:-:S05]  /*13aa10*/  IMAD.X R25, R43, 0x1, R41, P0 ;  /* 0x000000012b197824 */ /* 0x000fca00000e0629 */
[----:B------:R3:W-:Y:S01]  /*13aa20*/  STL.64 [R1+0x3f70], R24 ;  /* 0x003f701801007387 */ /* 0x0007e20000100a00 */
[----:B-1----:R-:W-:Y:S01]  /*13aa30*/  VIADD R42, R42, UR6 ;  /* 0x000000062a2a7c36 */ /* 0x002fe20008000000 */
[----:B------:R-:W0:Y:S01]  /*13aa40*/  LDCU.64 UR6, c[0x0][0x398] ;  /* 0x00007300ff0677ac */ /* 0x000e220008000a00 */
[----:B---3--:R-:W-:Y:S01]  /*13aa50*/  IMAD.U32 R24, RZ, RZ, UR4 ;  /* 0x00000004ff187e24 */ /* 0x008fe2000f8e00ff */
[----:B------:R-:W-:Y:S02]  /*13aa60*/  UMOV UR4, UR5 ;  /* 0x0000000500047c82 */ /* 0x000fe40008000000 */
[----:B----4-:R-:W-:Y:S02]  /*13aa70*/  ISETP.GE.AND P0, PT, R6, UR4, PT ;  /* 0x0000000406007c0c */ /* 0x010fe4000bf06270 */
[----:B------:R-:W1:Y:S01]  /*13aa80*/  LDCU.64 UR4, c[0x0][0x398] ;  /* 0x00007300ff0477ac */ /* 0x000e620008000a00 */
[----:B------:R-:W-:Y:S01]  /*13aa90*/  STL [R1+0x98], R24 ;  /* 0x0000981801007387 */ /* 0x000fe20000100800 */
[----:B-1----:R-:W-:-:S05]  /*13aaa0*/  IMAD.U32 R6, RZ, RZ, UR4 ;  /* 0x00000004ff067e24 */ /* 0x002fca000f8e00ff */
[----:B------:R0:W-:Y:S02]  /*13aab0*/  STL [R1+0x94], R6 ;  /* 0x0000940601007387 */ /* 0x0001e40000100800 */
[----:B0-----:R-:W-:-:S05]  /*13aac0*/  IMAD.U32 R6, RZ, RZ, UR6 ;  /* 0x00000006ff067e24 */ /* 0x001fca000f8e00ff */
[----:B------:R0:W-:Y:S04]  /*13aad0*/  STL [R1+0x90], R6 ;  /* 0x0000900601007387 */ /* 0x0001e80000100800 */
[----:B0-----:R-:W3:Y:S01]  /*13aae0*/  LDL.LU R6, [R1+0x6910] ;  /* 0x0069100001067983 */ /* 0x001ee20000300800 */
        /* <DEDUP_REMOVED lines=8> */
[----:B------:R-:W-:-:S03]  /*13ab70*/  LOP3.LUT R53, R53, 0xffffff7f, RZ, 0xc0, !PT ;  /* 0xffffff7f35357812 */ /* 0x000fc600078ec0ff */
[----:B------:R-:W-:Y:S01]  /*13ab80*/  IMAD.X R25, R43, 0x1, R37, P0 ;  /* 0x000000012b197824 */ /* 0x000fe200000e0625 */
[----:B--2---:R-:W-:Y:S02]  /*13ab90*/  ISETP.GE.AND P2, PT, R3, UR5, PT ;  /* 0x0000000503007c0c */ /* 0x004fe4000bf46270 */
[----:B------:R-:W2:Y:S01]  /*13aba0*/  LDL.LU R3, [R1+0x6914] ;  /* 0x0069140001037983 */ /* 0x000ea20000300800 */
[----:B------:R-:W-:Y:S01]  /*13abb0*/  ISETP.GE.AND P1, PT, R5, UR4, PT ;  /* 0x0000000405007c0c */ /* 0x000fe2000bf26270 */
[----:B------:R-:W1:Y:S02]  /*13abc0*/  LDCU.64 UR4, c[0x0][0x398] ;  /* 0x00007300ff0477ac */ /* 0x000e640008000a00 */
[----:B------:R-:W4:Y:S04]  /*13abd0*/  LDL.LU R5, [R1+0x6918] ;  /* 0x0069180001057983 */ /* 0x000f280000300800 */
[----:B------:R0:W-:Y:S03]  /*13abe0*/  STL.64 [R1+0x3f68], R24 ;  /* 0x003f681801007387 */ /* 0x0001e60000100a00 */
[----:B------:R-:W-:-:S04]  /*13abf0*/  @P2 LOP3.LUT R53, R53, 0x80, RZ, 0xfc, !PT ;  /* 0x0000008035352812 */ /* 0x000fc800078efcff */
[----:B------:R-:W-:Y:S01]  /*13ac00*/  LOP3.LUT R53, R53, 0xffffffbf, RZ, 0xc0, !PT ;  /* 0xffffffbf35357812 */ /* 0x000fe200078ec0ff */
[----:B0-----:R-:W-:Y:S02]  /*13ac10*/  IMAD.U32 R25, RZ, RZ, UR6 ;  /* 0x00000006ff197e24 */ /* 0x001fe4000f8e00ff */
[----:B-1----:R-:W-:Y:S01]  /*13ac20*/  IMAD.U32 R24, RZ, RZ, UR4 ;  /* 0x00000004ff187e24 */ /* 0x002fe2000f8e00ff */
[----:B------:R-:W-:Y:S01]  /*13ac30*/  UMOV UR4, UR7 ;  /* 0x0000000700047c82 */ /* 0x000fe20008000000 */
[----:B------:R-:W-:Y:S01]  /*13ac40*/  @P1 LOP3.LUT R53, R53, 0x40, RZ, 0xfc, !PT ;  /* 0x0000004035351812 */ /* 0x000fe200078efcff */
[----:B------:R-:W-:Y:S01]  /*13ac50*/  STL [R1+0x88], R25 ;  /* 0x0000881901007387 */ /* 0x000fe20000100800 */
[----:B------:R-:W0:Y:S01]  /*13ac60*/  LDCU.64 UR6, c[0x0][0x398] ;  /* 0x00007300ff0677ac */ /* 0x000e220008000a00 */
[----:B------:R-:W-:Y:S02]  /*13ac70*/  ISETP.GE.AND P1, PT, R4, UR4, PT ;  /* 0x0000000404007c0c */ /* 0x000fe4000bf26270 */
[----:B------:R-:W4:Y:S01]  /*13ac80*/  LDL.LU R4, [R1+0x691c] ;  /* 0x00691c0001047983 */ /* 0x000f220000300800 */
[----:B------:R-:W-:Y:S01]  /*13ac90*/  ISETP.GE.AND P2, PT, R7, UR5, PT ;  /* 0x0000000507007c0c */ /* 0x000fe2000bf46270 */
[----:B------:R-:W1:Y:S01]  /*13aca0*/  LDCU.64 UR4, c[0x0][0x398] ;  /* 0x00007300ff0477ac */ /* 0x000e620008000a00 */
[----:B------:R-:W-:-:S02]  /*13acb0*/  LOP3.LUT R53, R53, 0xffffffdf, RZ, 0xc0, !PT ;  /* 0xffffffdf35357812 */ /* 0x000fc400078ec0ff */
[----:B------:R-:W-:-:S05]  /*13acc0*/  IADD3 R26, P0, PT, R42, R34, RZ ;  /* 0x000000222a1a7210 */ /* 0x000fca0007f1e0ff */
[----:B------:R-:W-:-:S04]  /*13acd0*/  IMAD.X R27, R43, 0x1, R35, P0 ;  /* 0x000000012b1b7824 */ /* 0x000fc800000e0623 */
[----:B------:R-:W-:-:S04]  /*13ace0*/  @P2 LOP3.LUT R53, R53, 0x20, RZ, 0xfc, !PT ;  /* 0x0000002035352812 */ /* 0x000fc800078efcff */
[----:B------:R-:W-:Y:S01]  /*13acf0*/  LOP3.LUT R53, R53, 0xffffffef, RZ, 0xc0, !PT ;  /* 0xffffffef35357812 */ /* 0x000fe200078ec0ff */
[----:B-1----:R-:W-:Y:S01]  /*13ad00*/  IMAD.U32 R7, RZ, RZ, UR4 ;  /* 0x00000004ff077e24 */ /* 0x002fe2000f8e00ff */
[----:B0-----:R-:W-:Y:S02]  /*13ad10*/  UMOV UR4, UR7 ;  /* 0x0000000700047c82 */ /* 0x001fe40008000000 */
[----:B------:R-:W-:Y:S01]  /*13ad20*/  @P1 LOP3.LUT R53, R53, 0x10, RZ, 0xfc, !PT ;  /* 0x0000001035351812 */ /* 0x000fe200078efcff */
[----:B------:R-:W-:Y:S04]  /*13ad30*/  STL.64 [R1+0x3f48], R26 ;  /* 0x003f481a01007387 */ /* 0x000fe80000100a00 */
[----:B------:R0:W-:Y:S01]  /*13ad40*/  STL [R1+0x84], R7 ;  /* 0x0000840701007387 */ /* 0x0001e20000100800 */
[----:B------:R-:W-:Y:S01]  /*13ad50*/  LOP3.LUT R53, R53, 0xfffffff7, RZ, 0xc0, !PT ;  /* 0xfffffff735357812 */ /* 0x000fe200078ec0ff */
[----:B0-----:R-:W-:Y:S01]  /*13ad60*/  IMAD.U32 R7, RZ, RZ, UR6 ;  /* 0x00000006ff077e24 */ /* 0x001fe2000f8e00ff */
[----:B------:R-:W0:Y:S04]  /*13ad70*/  LDCU UR6, c[0x0][0x3b8] ;  /* 0x00007700ff0677ac */ /* 0x000e280008000800 */
[----:B------:R1:W-:Y:S01]  /*13ad80*/  STL [R1+0x80], R7 ;  /* 0x0000800701007387 */ /* 0x0003e20000100800 */
[----:B---3--:R-:W-:-:S02]  /*13ad90*/  ISETP.GE.AND P2, PT, R6, UR5, PT ;  /* 0x0000000506007c0c */ /* 0x008fc4000bf46270 */
[----:B------:R-:W-:-:S05]  /*13ada0*/  IADD3 R6, P0, PT, R42, R38, RZ ;  /* 0x000000262a067210 */ /* 0x000fca0007f1e0ff */
[----:B-1----:R-:W-:-:S06]  /*13adb0*/  IMAD.X R7, R43, 0x1, R39, P0 ;  /* 0x000000012b077824 */ /* 0x002fcc00000e0627 */
[----:B------:R-:W-:-:S04]  /*13adc0*/  @P2 LOP3.LUT R53, R53, 0x8, RZ, 0xfc, !PT ;  /* 0x0000000835352812 */ /* 0x000fc800078efcff */
[----:B------:R-:W-:Y:S02]  /*13add0*/  LOP3.LUT R53, R53, 0xfffffffb, RZ, 0xc0, !PT ;  /* 0xfffffffb35357812 */ /* 0x000fe400078ec0ff */
[----:B------:R-:W-:-:S05]  /*13ade0*/  IADD3 R26, P0, PT, R42, R40, RZ ;  /* 0x000000282a1a7210 */ /* 0x000fca0007f1e0ff */
[----:B------:R-:W-:Y:S02]  /*13adf0*/  IMAD.X R27, R43, 0x1, R41, P0 ;  /* 0x000000012b1b7824 */ /* 0x000fe400000e0629 */
[----:B0-----:R-:W-:Y:S01]  /*13ae00*/  VIADD R42, R42, UR6 ;  /* 0x000000062a2a7c36 */ /* 0x001fe20008000000 */
[----:B------:R-:W0:Y:S01]  /*13ae10*/  LDCU.64 UR6, c[0x0][0x398] ;  /* 0x00007300ff0677ac */ /* 0x000e220008000a00 */
[----:B--2---:R-:W-:Y:S01]  /*13ae20*/  ISETP.GE.AND P1, PT, R3, UR4, PT ;  /* 0x0000000403007c0c */ /* 0x004fe2000bf26270 */
[----:B------:R-:W1:Y:S01]  /*13ae30*/  LDCU.64 UR4, c[0x0][0x398] ;  /* 0x00007300ff0477ac */ /* 0x000e620008000a00 */
[----:B------:R-:W2:Y:S04]  /*13ae40*/  LDL.LU R3, [R1+0x6920] ;  /* 0x0069200001037983 */ /* 0x000ea80000300800 */
[----:B------:R3:W-:Y:S07]  /*13ae50*/  STL.64 [R1+0x3f98], R6 ;  /* 0x003f980601007387 */ /* 0x0007ee0000100a00 */
[----:B------:R-:W-:Y:S01]  /*13ae60*/  @P1 LOP3.LUT R53, R53, 0x4, RZ, 0xfc, !PT ;  /* 0x0000000435351812 */ /* 0x000fe200078efcff */
[----:B---3--:R-:W3:Y:S01]  /*13ae70*/  LDL.LU R6, [R1+0x6924] ;  /* 0x0069240001067983 */ /* 0x008ee20000300800 */
[----:B-1----:R-:W-:Y:S01]  /*13ae80*/  IMAD.U32 R7, RZ, RZ, UR4 ;  /* 0x00000004ff077e24 */ /* 0x002fe2000f8e00ff */
[----:B------:R-:W-:-:S02]  /*13ae90*/  UMOV UR4, UR5 ;  /* 0x0000000500047c82 */ /* 0x000fc40008000000 */
[----:B----4-:R-:W-:Y:S02]  /*13aea0*/  ISETP.GE.AND P1, PT, R5, UR4, PT ;  /* 0x0000000405007c0c */ /* 0x010fe4000bf26270 */
[----:B------:R-:W1:Y:S01]  /*13aeb0*/  LDCU.64 UR4, c[0x0][0x398] ;  /* 0x00007300ff0477ac */ /* 0x000e620008000a00 */
[----:B------:R4:W-:Y:S04]  /*13aec0*/  STL [R1+0x7c], R7 ;  /* 0x00007c0701007387 */ /* 0x0009e80000100800 */
[----:B----4-:R-:W4:Y:S04]  /*13aed0*/  LDL.LU R7, [R1+0x6928] ;  /* 0x0069280001077983 */ /* 0x010f280000300800 */
[----:B------:R-:W4:Y:S01]  /*13aee0*/  LDL.LU R5, [R1+0x692c] ;  /* 0x00692c0001057983 */ /* 0x000f220000300800 */
[----:B-1----:R-:W-:Y:S01]  /*13aef0*/  IMAD.U32 R25, RZ, RZ, UR4 ;  /* 0x00000004ff197e24 */ /* 0x002fe2000f8e00ff */
[----:B------:R-:W-:-:S02]  /*13af00*/  UMOV UR4, UR5 ;  /* 0x0000000500047c82 */ /* 0x000fc40008000000 */
[----:B------:R-:W-:Y:S02]  /*13af10*/  ISETP.GE.AND P0, PT, R4, UR4, PT ;  /* 0x0000000404007c0c */ /* 0x000fe4000bf06270 */
[----:B------:R-:W1:Y:S01]  /*13af20*/  LDCU.64 UR4, c[0x0][0x398] ;  /* 0x00007300ff0477ac */ /* 0x000e620008000a00 */
[----:B------:R-:W-:Y:S04]  /*13af30*/  STL.64 [R1+0x3fd0], R26 ;  /* 0x003fd01a01007387 */ /* 0x000fe80000100a00 */
[----:B------:R-:W-:Y:S01]  /*13af40*/  STL [R1+0x78], R25 ;  /* 0x0000781901007387 */ /* 0x000fe20000100800 */
[----:B-1----:R-:W-:-:S05]  /*13af50*/  IMAD.U32 R4, RZ, RZ, UR4 ;  /* 0x00000004ff047e24 */ /* 0x002fca000f8e00ff */
[----:B------:R0:W-:Y:S02]  /*13af60*/  STL [R1+0x74], R4 ;  /* 0x0000740401007387 */ /* 0x0001e40000100800 */
[----:B0-----:R-:W-:-:S05]  /*13af70*/  IMAD.U32 R4, RZ, RZ, UR6 ;  /* 0x00000006ff047e24 */ /* 0x001fca000f8e00ff */
[----:B------:R0:W-:Y:S04]  /*13af80*/  STL [R1+0x70], R4 ;  /* 0x0000700401007387 */ /* 0x0001e80000100800 */
[----:B0-----:R-:W4:Y:S01]  /*13af90*/  LDL.LU R4, [R1+0x6930] ;  /* 0x0069300001047983 */ /* 0x001f220000300800 */
[----:B------:R-:W-:Y:S01]  /*13afa0*/  LOP3.LUT R53, R53, 0xfffffffd, RZ, 0xc0, !PT ;  /* 0xfffffffd35357812 */ /* 0x000fe200078ec0ff */
[----:B------:R-:W-:Y:S01]  /*13afb0*/  UMOV UR4, UR7 ;  /* 0x0000000700047c82 */ /* 0x000fe20008000000 */
[----:B------:R-:W0:Y:S02]  /*13afc0*/  LDCU.64 UR6, c[0x0][0x398] ;  /* 0x00007300ff0677ac */ /* 0x000e240008000a00 */
[----:B------:R-:W-:Y:S02]  /*13afd0*/  @P1 LOP3.LUT R53, R53, 0x2, RZ, 0xfc, !PT ;  /* 0x0000000235351812 */ /* 0x000fe400078efcff */
[----:B------:R-:W-:-:S02]  /*13afe0*/  LOP3.LUT R52, R52, 0x7fffffff, RZ, 0xc0, !PT ;  /* 0x7fffffff34347812 */ /* 0x000fc400078ec0ff */
[----:B------:R-:W-:Y:S02]  /*13aff0*/  LOP3.LUT R53, R53, 0xfffffffe, RZ, 0xc0, !PT ;  /* 0xfffffffe35357812 */ /* 0x000fe400078ec0ff */
[----:B------:R-:W-:Y:S02]  /*13b000*/  SHF.R.S32.HI R43, RZ, 0x1f, R42 ;  /* 0x0000001fff2b7819 */ /* 0x000fe4000001142a */
[----:B------:R-:W-:Y:S02]  /*13b010*/  @P0 LOP3.LUT R53, R53, 0x1, RZ, 0xfc, !PT ;  /* 0x0000000135350812 */ /* 0x000fe400078efcff */
[----:B------:R-:W-:-:S05]  /*13b020*/  IADD3 R26, P0, PT, R42, R36, RZ ;  /* 0x000000242a1a7210 */ /* 0x000fca0007f1e0ff */
[----:B------:R-:W-:Y:S01]  /*13b030*/  IMAD.X R27, R43, 0x1, R37, P0 ;  /* 0x000000012b1b7824 */ /* 0x000fe200000e0625 */
[----:B--2---:R-:W-:Y:S02]  /*13b040*/  ISETP.GE.AND P2, PT, R3, UR5, PT ;  /* 0x0000000503007c0c */ /* 0x004fe4000bf46270 */
[----:B------:R-:W2:Y:S01]  /*13b050*/  LDL.LU R3, [R1+0x6934] ;  /* 0x0069340001037983 */ /* 0x000ea20000300800 */
[----:B---3--:R-:W-:Y:S01]  /*13b060*/  ISETP.GE.AND P1, PT, R6, UR4, PT ;  /* 0x0000000406007c0c */ /* 0x008fe2000bf26270 */
[----:B------:R-:W1:Y:S02]  /*13b070*/  LDCU.64 UR4, c[0x0][0x398] ;  /* 0x00007300ff0477ac */ /* 0x000e640008000a00 */
[----:B------:R-:W3:Y:S07]  /*13b080*/  LDL.LU R6, [R1+0x6938] ;  /* 0x0069380001067983 */ /* 0x000eee0000300800 */
[----:B------:R-:W-:-:S04]  /*13b090*/  @P2 LOP3.LUT R52, R52, 0x80000000, RZ, 0xfc, !PT ;  /* 0x8000000034342812 */ /* 0x000fc800078efcff */
[----:B------:R-:W-:-:S04]  /*13b0a0*/  LOP3.LUT R52, R52, 0xbfffffff, RZ, 0xc0, !PT ;  /* 0xbfffffff34347812 */ /* 0x000fc800078ec0ff */
[----:B------:R-:W-:Y:S01]  /*13b0b0*/  @P1 LOP3.LUT R52, R52, 0x40000000, RZ, 0xfc, !PT ;  /* 0x4000000034341812 */ /* 0x000fe200078efcff */
[----:B-1----:R-:W-:Y:S01]  /*13b0c0*/  IMAD.U32 R25, RZ, RZ, UR4 ;  /* 0x00000004ff197e24 */ /* 0x002fe2000f8e00ff */
[----:B0-----:R-:W-:Y:S01]  /*13b0d0*/  UMOV UR4, UR7 ;  /* 0x0000000700047c82 */ /* 0x001fe20008000000 */
[----:B----4-:R-:W-:Y:S02]  /*13b0e0*/  ISETP.GE.AND P2, PT, R7, UR5, PT ;  /* 0x0000000507007c0c */ /* 0x010fe4000bf46270 */
[----:B------:R-:W-:Y:S01]  /*13b0f0*/  ISETP.GE.AND P1, PT, R5, UR4, PT ;  /* 0x0000000405007c0c */ /* 0x000fe2000bf26270 */
[----:B------:R-:W0:Y:S01]  /*13b100*/  LDCU.64 UR4, c[0x0][0x398] ;  /* 0x00007300ff0477ac */ /* 0x000e220008000a00 */
[----:B------:R1:W-:Y:S02]  /*13b110*/  STL.64 [R1+0x3fc8], R26 ;  /* 0x003fc81a01007387 */ /* 0x0003e40000100a00 */
[----:B-1----:R-:W-:Y:S01]  /*13b120*/  IMAD.U32 R26, RZ, RZ, UR6 ;  /* 0x00000006ff1a7e24 */ /* 0x002fe2000f8e00ff */
[----:B------:R-:W-:Y:S01]  /*13b130*/  LOP3.LUT R52, R52, 0xdfffffff, RZ, 0xc0, !PT ;  /* 0xdfffffff34347812 */ /* 0x000fe200078ec0ff */
[----:B------:R-:W1:Y:S03]  /*13b140*/  LDCU.64 UR6, c[0x0][0x398] ;  /* 0x00007300ff0677ac */ /* 0x000e660008000a00 */
[----:B------:R4:W-:Y:S01]  /*13b150*/  STL [R1+0x68], R26 ;  /* 0x0000681a01007387 */ /* 0x0009e20000100800 */
[----:B0-----:R-:W-:-:S03]  /*13b160*/  IMAD.U32 R7, RZ, RZ, UR4 ;  /* 0x00000004ff077e24 */ /* 0x001fc6000f8e00ff */
[----:B------:R-:W3:Y:S01]  /*13b170*/  LDL.LU R5, [R1+0x693c] ;  /* 0x00693c0001057983 */ /* 0x000ee20000300800 */
[----:B----4-:R-:W-:-:S05]  /*13b180*/  IADD3 R26, P0, PT, R42, R34, RZ ;  /* 0x000000222a1a7210 */ /* 0x010fca0007f1e0ff */
[----:B------:R-:W-:Y:S01]  /*13b190*/  IMAD.X R27, R43, 0x1, R35, P0 ;  /* 0x000000012b1b7824 */ /* 0x000fe200000e0623 */
[----:B------:R-:W-:-:S04]  /*13b1a0*/  @P2 LOP3.LUT R52, R52, 0x20000000, RZ, 0xfc, !PT ;  /* 0x2000000034342812 */ /* 0x000fc800078efcff */
[----:B------:R0:W-:Y:S04]  /*13b1b0*/  STL.64 [R1+0x3f90], R26 ;  /* 0x003f901a01007387 */ /* 0x0001e80000100a00 */
[----:B------:R4:W-:Y:S01]  /*13b1c0*/  STL [R1+0x64], R7 ;  /* 0x0000640701007387 */ /* 0x0009e20000100800 */
[----:B------:R-:W-:-:S03]  /*13b1d0*/  ISETP.GE.AND P2, PT, R4, UR5, PT ;  /* 0x0000000504007c0c */ /* 0x000fc6000bf46270 */
[----:B------:R-:W3:Y:S01]  /*13b1e0*/  LDL.LU R4, [R1+0x6940] ;  /* 0x0069400001047983 */ /* 0x000ee20000300800 */
[----:B------:R-:W-:Y:S01]  /*13b1f0*/  LOP3.LUT R52, R52, 0xefffffff, RZ, 0xc0, !PT ;  /* 0xefffffff34347812 */ /* 0x000fe200078ec0ff */
[----:B-1----:R-:W-:-:S03]  /*13b200*/  UMOV UR4, UR7 ;  /* 0x0000000700047c82 */ /* 0x002fc60008000000 */
[----:B------:R-:W-:Y:S01]  /*13b210*/  @P1 LOP3.LUT R52, R52, 0x10000000, RZ, 0xfc, !PT ;  /* 0x1000000034341812 */ /* 0x000fe200078efcff */
[----:B------:R-:W-:Y:S01]  /*13b220*/  UMOV UR15, UR6 ;  /* 0x00000006000f7c82 */ /* 0x000fe20008000000 */
[----:B------:R-:W1:Y:S02]  /*13b230*/  LDCU UR6, c[0x0][0x3b8] ;  /* 0x00007700ff0677ac */ /* 0x000e640008000800 */
[----:B------:R-:W-:-:S04]  /*13b240*/  LOP3.LUT R52, R52, 0xf7ffffff, RZ, 0xc0, !PT ;  /* 0xf7ffffff34347812 */ /* 0x000fc800078ec0ff */
[----:B------:R-:W-:Y:S02]  /*13b250*/  @P2 LOP3.LUT R52, R52, 0x8000000, RZ, 0xfc, !PT ;  /* 0x0800000034342812 */ /* 0x000fe400078efcff */
[----:B0-----:R-:W-:Y:S02]  /*13b260*/  IADD3 R26, P0, PT, R42, R38, RZ ;  /* 0x000000262a1a7210 */ /* 0x001fe40007f1e0ff */
[----:B------:R-:W-:-:S03]  /*13b270*/  LOP3.LUT R52, R52, 0xfbffffff, RZ, 0xc0, !PT ;  /* 0xfbffffff34347812 */ /* 0x000fc600078ec0ff */
[----:B------:R-:W-:Y:S01]  /*13b280*/  IMAD.X R27, R43, 0x1, R39, P0 ;  /* 0x000000012b1b7824 */ /* 0x000fe200000e0627 */
[----:B--2---:R-:W-:Y:S01]  /*13b290*/  ISETP.GE.AND P1, PT, R3, UR4, PT ;  /* 0x0000000403007c0c */ /* 0x004fe2000bf26270 */
[----:B------:R-:W4:Y:S01]  /*13b2a0*/  LDCU.64 UR4, c[0x0][0x398] ;  /* 0x00007300ff0477ac */ /* 0x000f220008000a00 */
[----:B------:R-:W2:Y:S11]  /*13b2b0*/  LDL.LU R3, [R1+0x6944] ;  /* 0x0069440001037983 */ /* 0x000eb60000300800 */
[----:B------:R-:W-:Y:S01]  /*13b2c0*/  @P1 LOP3.LUT R52, R52, 0x4000000, RZ, 0xfc, !PT ;  /* 0x0400000034341812 */ /* 0x000fe200078efcff */
[----:B----4-:R-:W-:Y:S01]  /*13b2d0*/  IMAD.U32 R7, RZ, RZ, UR4 ;  /* 0x00000004ff077e24 */ /* 0x010fe2000f8e00ff */
[----:B------:R-:W-:-:S02]  /*13b2e0*/  UMOV UR4, UR5 ;  /* 0x0000000500047c82 */ /* 0x000fc40008000000 */
[----:B---3--:R-:W-:Y:S02]  /*13b2f0*/  ISETP.GE.AND P1, PT, R6, UR4, PT ;  /* 0x0000000406007c0c */ /* 0x008fe4000bf26270 */
[C---:B------:R-:W-:Y:S01]  /*13b300*/  IADD3 R6, P0, PT, R42.reuse, R40, RZ ;  /* 0x000000282a067210 */ /* 0x040fe20007f1e0ff */
[----:B------:R-:W0:Y:S01]  /*13b310*/  LDCU.64 UR4, c[0x0][0x398] ;  /* 0x00007300ff0477ac */ /* 0x000e220008000a00 */
[----:B-1----:R-:W-:Y:S01]  /*13b320*/  VIADD R42, R42, UR6 ;  /* 0x000000062a2a7c36 */ /* 0x002fe20008000000 */
[----:B------:R-:W1:Y:S01]  /*13b330*/  LDCU.64 UR6, c[0x0][0x398] ;  /* 0x00007300ff0677ac */ /* 0x000e620008000a00 */
[----:B------:R-:W-:Y:S04]  /*13b340*/  STL.64 [R1+0x3ff8], R26 ;  /* 0x003ff81a01007387 */ /* 0x000fe80000100a00 */
[----:B------:R3:W-:Y:S02]  /*13b350*/  STL [R1+0x60], R7 ;  /* 0x0000600701007387 */ /* 0x0007e40000100800 */
[----:B---3--:R-:W-:-:S05]  /*13b360*/  IMAD.X R7, R43, 0x1, R41, P0 ;  /* 0x000000012b077824 */ /* 0x008fca00000e0629 */
[----:B------:R3:W-:Y:S01]  /*13b370*/  STL.64 [R1+0x4010], R6 ;  /* 0x0040100601007387 */ /* 0x0007e20000100a00 */
[----:B0-----:R-:W-:Y:S01]  /*13b380*/  IMAD.U32 R26, RZ, RZ, UR4 ;  /* 0x00000004ff1a7e24 */ /* 0x001fe2000f8e00ff */
[----:B------:R-:W-:Y:S01]  /*13b390*/  UMOV UR4, UR5 ;  /* 0x0000000500047c82 */ /* 0x000fe20008000000 */
[----:B-1----:R-:W-:Y:S01]  /*13b3a0*/  UMOV UR5, UR7 ;  /* 0x0000000700057c82 */ /* 0x002fe20008000000 */
[----:B------:R-:W-:Y:S01]  /*13b3b0*/  UMOV UR19, UR6 ;  /* 0x0000000600137c82 */ /* 0x000fe20008000000 */
[----:B------:R-:W0:Y:S01]  /*13b3c0*/  LDCU.64 UR6, c[0x0][0x398] ;  /* 0x00007300ff0677ac */ /* 0x000e220008000a00 */
[----:B---3--:R-:W3:Y:S04]  /*13b3d0*/  LDL.LU R7, [R1+0x6948] ;  /* 0x0069480001077983 */ /* 0x008ee80000300800 */
[----:B------:R-:W4:Y:S01]  /*13b3e0*/  LDL.LU R6, [R1+0x694c] ;  /* 0x00694c0001067983 */ /* 0x000f220000300800 */
[----:B------:R-:W-:Y:S01]  /*13b3f0*/  ISETP.GE.AND P0, PT, R5, UR4, PT ;  /* 0x0000000405007c0c */ /* 0x000fe2000bf06270 */
[----:B0-----:R-:W-:-:S02]  /*13b400*/  IMAD.U32 R5, RZ, RZ, UR6 ;  /* 0x00000006ff057e24 */ /* 0x001fc4000f8e00ff */
[----:B------:R-:W-:Y:S04]  /*13b410*/  STL [R1+0x5c], R26 ;  /* 0x00005c1a01007387 */ /* 0x000fe80000100800 */
[----:B------:R0:W-:Y:S04]  /*13b420*/  STL [R1+0x58], R5 ;  /* 0x0000580501007387 */ /* 0x0001e80000100800 */
[----:B0-----:R-:W4:Y:S01]  /*13b430*/  LDL.LU R5, [R1+0x6950] ;  /* 0x0069500001057983 */ /* 0x001f220000300800 */
[----:B------:R-:W-:-:S03]  /*13b440*/  ISETP.GE.AND P2, PT, R4, UR5, PT ;  /* 0x0000000504007c0c */ /* 0x000fc6000bf46270 */
[----:B------:R-:W4:Y:S01]  /*13b450*/  LDL.LU R4, [R1+0x6954] ;  /* 0x0069540001047983 */ /* 0x000f220000300800 */
        /* <DEDUP_REMOVED lines=10> */
[----:B------:R-:W-:Y:S01]  /*13b500*/  @P2 LOP3.LUT R52, R52, 0x800000, RZ, 0xfc, !PT ;  /* 0x0080000034342812 */ /* 0x000fe200078efcff */
[----:B------:R-:W-:Y:S03]  /*13b510*/  STL [R1+0x69a0], R36 ;  /* 0x0069a02401007387 */ /* 0x000fe60000100800 */
[----:B------:R-:W-:Y:S01]  /*13b520*/  LOP3.LUT R52, R52, 0xffbfffff, RZ, 0xc0, !PT ;  /* 0xffbfffff34347812 */ /* 0x000fe200078ec0ff */
[----:B------:R-:W-:Y:S04]  /*13b530*/  STL [R1+0x69a4], R37 ;  /* 0x0069a42501007387 */ /* 0x000fe80000100800 */
[----:B------:R0:W-:Y:S02]  /*13b540*/  STL.64 [R1+0x4008], R26 ;  /* 0x0040081a01007387 */ /* 0x0001e40000100a00 */
[----:B0-----:R-:W-:Y:S01]  /*13b550*/  IMAD.U32 R27, RZ, RZ, UR6 ;  /* 0x00000006ff1b7e24 */ /* 0x001fe2000f8e00ff */
[----:B--2---:R-:W-:Y:S01]  /*13b560*/  ISETP.GE.AND P1, PT, R3, UR4, PT ;  /* 0x0000000403007c0c */ /* 0x004fe2000bf26270 */
[----:B------:R-:W0:Y:S01]  /*13b570*/  LDCU.64 UR4, c[0x0][0x398] ;  /* 0x00007300ff0477ac */ /* 0x000e220008000a00 */
[----:B------:R-:W2:Y:S11]  /*13b580*/  LDL.LU R3, [R1+0x6958] ;  /* 0x0069580001037983 */ /* 0x000eb60000300800 */
[----:B------:R-:W-:Y:S01]  /*13b590*/  @P1 LOP3.LUT R52, R52, 0x400000, RZ, 0xfc, !PT ;  /* 0x0040000034341812 */ /* 0x000fe200078efcff */
[----:B0-----:R-:W-:Y:S01]  /*13b5a0*/  IMAD.U32 R26, RZ, RZ, UR4 ;  /* 0x00000004ff1a7e24 */ /* 0x001fe2000f8e00ff */
[----:B------:R-:W-:Y:S01]  /*13b5b0*/  UMOV UR4, UR7 ;  /* 0x0000000700047c82 */ /* 0x000fe20008000000 */
[----:B------:R-:W0:Y:S01]  /*13b5c0*/  LDCU.64 UR6, c[0x0][0x398] ;  /* 0x00007300ff0677ac */ /* 0x000e220008000a00 */
[----:B------:R-:W-:Y:S01]  /*13b5d0*/  STL [R1+0x50], R27 ;  /* 0x0000501b01007387 */ /* 0x000fe20000100800 */
[----:B------:R-:W-:-:S03]  /*13b5e0*/  LOP3.LUT R52, R52, 0xffdfffff, RZ, 0xc0, !PT ;  /* 0xffdfffff34347812 */ /* 0x000fc600078ec0ff */
[----:B------:R-:W-:Y:S04]  /*13b5f0*/  STL [R1+0x69a8], R34 ;  /* 0x0069a82201007387 */ /* 0x000fe80000100800 */
[----:B------:R-:W-:Y:S01]  /*13b600*/  STL [R1+0x69ac], R35 ;  /* 0x0069ac2301007387 */ /* 0x000fe20000100800 */
[----:B---3--:R-:W-:Y:S02]  /*13b610*/  ISETP.GE.AND P2, PT, R7, UR5, PT ;  /* 0x0000000507007c0c */ /* 0x008fe4000bf46270 */
[----:B----4-:R-:W-:Y:S01]  /*13b620*/  ISETP.GE.AND P1, PT, R6, UR4, PT ;  /* 0x0000000406007c0c */ /* 0x010fe2000bf26270 */
[----:B------:R-:W1:Y:S01]  /*13b630*/  LDCU.64 UR4, c[0x0][0x398] ;  /* 0x00007300ff0477ac */ /* 0x000e620008000a00 */
[----:B------:R-:W-:-:S05]  /*13b640*/  IADD3 R6, P0, PT, R42, R34, RZ ;  /* 0x000000222a067210 */ /* 0x000fca0007f1e0ff */
[----:B------:R-:W-:-:S04]  /*13b650*/  IMAD.X R7, R43, 0x1, R35, P0 ;  /* 0x000000012b077824 */ /* 0x000fc800000e0623 */
[----:B------:R-:W-:Y:S01]  /*13b660*/  @P2 LOP3.LUT R52, R52, 0x200000, RZ, 0xfc, !PT ;  /* 0x0020000034342812 */ /* 0x000fe200078efcff */
[----:B------:R1:W-:Y:S03]  /*13b670*/  STL.64 [R1+0x3ff0], R6 ;  /* 0x003ff00601007387 */ /* 0x0003e60000100a00 */
[----:B------:R-:W-:Y:S01]  /*13b680*/  LOP3.LUT R52, R52, 0xffefffff, RZ, 0xc0, !PT ;  /* 0xffefffff34347812 */ /* 0x000fe200078ec0ff */
[----:B-1----:R-:W-:Y:S01]  /*13b690*/  IMAD.U32 R6, RZ, RZ, UR4 ;  /* 0x00000004ff067e24 */ /* 0x002fe2000f8e00ff */
[----:B0-----:R-:W-:-:S04]  /*13b6a0*/  UMOV UR4, UR7 ;  /* 0x0000000700047c82 */ /* 0x001fc80008000000 */
[----:B------:R0:W-:Y:S01]  /*13b6b0*/  STL [R1+0x4c], R6 ;  /* 0x00004c0601007387 */ /* 0x0001e20000100800 */
[----:B------:R-:W-:Y:S02]  /*13b6c0*/  @P1 LOP3.LUT R52, R52, 0x100000, RZ, 0xfc, !PT ;  /* 0x0010000034341812 */ /* 0x000fe400078efcff */
[----:B------:R-:W-:Y:S01]  /*13b6d0*/  ISETP.GE.AND P1, PT, R4, UR4, PT ;  /* 0x0000000404007c0c */ /* 0x000fe2000bf26270 */
[----:B0-----:R-:W-:Y:S01]  /*13b6e0*/  IMAD.U32 R6, RZ, RZ, UR6 ;  /* 0x00000006ff067e24 */ /* 0x001fe2000f8e00ff */
[----:B------:R-:W-:Y:S01]  /*13b6f0*/  IADD3 R4, P0, PT, R42, R38, RZ ;  /* 0x000000262a047210 */ /* 0x000fe20007f1e0ff */
[----:B------:R-:W0:Y:S03]  /*13b700*/  LDCU.64 UR6, c[0x0][0x398] ;  /* 0x00007300ff0677ac */ /* 0x000e260008000a00 */
[----:B------:R-:W-:Y:S04]  /*13b710*/  STL [R1+0x48], R6 ;  /* 0x0000480601007387 */ /* 0x000fe80000100800 */
[----:B------:R1:W-:Y:S04]  /*13b720*/  STL [R1+0x69b0], R38 ;  /* 0x0069b02601007387 */ /* 0x0003e80000100800 */
[----:B-1----:R-:W3:Y:S01]  /*13b730*/  LDL R38, [R1+0x150] ;  /* 0x0001500001267983 */ /* 0x002ee20000100800 */
[----:B------:R-:W-:Y:S01]  /*13b740*/  ISETP.GE.AND P2, PT, R5, UR5, PT ;  /* 0x0000000505007c0c */ /* 0x000fe2000bf46270 */
[----:B------:R-:W1:Y:S01]  /*13b750*/  LDCU.64 UR4, c[0x0][0x398] ;  /* 0x00007300ff0477ac */ /* 0x000e620008000a00 */
[----:B------:R-:W-:Y:S01]  /*13b760*/  IMAD.X R5, R43, 0x1, R39, P0 ;  /* 0x000000012b057824 */ /* 0x000fe200000e0627 */
[----:B------:R-:W-:Y:S01]  /*13b770*/  LOP3.LUT R52, R52, 0xfff7ffff, RZ, 0xc0, !PT ;  /* 0xfff7ffff34347812 */ /* 0x000fe200078ec0ff */
[----:B-1----:R-:W-:Y:S01]  /*13b780*/  IMAD.U32 R35, RZ, RZ, UR4 ;  /* 0x00000004ff237e24 */ /* 0x002fe2000f8e00ff */
[----:B------:R-:W-:-:S08]  /*13b790*/  UMOV UR4, UR5 ;  /* 0x0000000500047c82 */ /* 0x000fd00008000000 */
[----:B------:R-:W-:-:S04]  /*13b7a0*/  @P2 LOP3.LUT R52, R52, 0x80000, RZ, 0xfc, !PT ;  /* 0x0008000034342812 */ /* 0x000fc800078efcff */
[----:B------:R-:W-:-:S04]  /*13b7b0*/  LOP3.LUT R52, R52, 0xfffbffff, RZ, 0xc0, !PT ;  /* 0xfffbffff34347812 */ /* 0x000fc800078ec0ff */
[----:B------:R-:W-:-:S04]  /*13b7c0*/  @P1 LOP3.LUT R52, R52, 0x40000, RZ, 0xfc, !PT ;  /* 0x0004000034341812 */ /* 0x000fc800078efcff */
[----:B------:R-:W-:Y:S02]  /*13b7d0*/  LOP3.LUT R52, R52, 0xfffdffff, RZ, 0xc0, !PT ;  /* 0xfffdffff34347812 */ /* 0x000fe400078ec0ff */
[----:B--2---:R-:W-:Y:S01]  /*13b7e0*/  ISETP.GE.AND P0, PT, R3, UR4, PT ;  /* 0x0000000403007c0c */ /* 0x004fe2000bf06270 */
[----:B------:R-:W1:-:S12]  /*13b7f0*/  LDCU.64 UR4, c[0x0][0x398] ;  /* 0x00007300ff0477ac */ /* 0x000e580008000a00 */
[----:B------:R-:W-:Y:S01]  /*13b800*/  @P0 LOP3.LUT R52, R52, 0x20000, RZ, 0xfc, !PT ;  /* 0x0002000034340812 */ /* 0x000fe200078efcff */
[----:B-1----:R-:W-:Y:S01]  /*13b810*/  IMAD.U32 R34, RZ, RZ, UR4 ;  /* 0x00000004ff227e24 */ /* 0x002fe2000f8e00ff */
[----:B------:R-:W-:Y:S02]  /*13b820*/  UMOV UR4, UR5 ;  /* 0x0000000500047c82 */ /* 0x000fe40008000000 */
[----:B------:R-:W-:Y:S01]  /*13b830*/  LOP3.LUT R52, R52, 0xfffeffff, RZ, 0xc0, !PT ;  /* 0xfffeffff34347812 */ /* 0x000fe200078ec0ff */
[----:B---3--:R-:W-:-:S05]  /*13b840*/  VIADD R45, R38, 0xc3 ;  /* 0x000000c3262d7836 */ /* 0x008fca0000000000 */
[----:B------:R-:W-:Y:S01]  /*13b850*/  ISETP.GE.AND P0, PT, R45, UR4, PT ;  /* 0x000000042d007c0c */ /* 0x000fe2000bf06270 */
[----:B------:R-:W1:Y:S01]  /*13b860*/  LDCU.64 UR4, c[0x0][0x398] ;  /* 0x00007300ff0477ac */ /* 0x000e620008000a00 */
[----:B------:R-:W-:-:S11]  /*13b870*/  VIADD R45, R38, 0xc2 ;  /* 0x000000c2262d7836 */ /* 0x000fd60000000000 */
[----:B------:R-:W-:Y:S01]  /*13b880*/  @P0 LOP3.LUT R52, R52, 0x10000, RZ, 0xfc, !PT ;  /* 0x0001000034340812 */ /* 0x000fe200078efcff */
[----:B-1----:R-:W-:Y:S01]  /*13b890*/  IMAD.U32 R37, RZ, RZ, UR4 ;  /* 0x00000004ff257e24 */ /* 0x002fe2000f8e00ff */
[----:B------:R-:W-:Y:S02]  /*13b8a0*/  UMOV UR4, UR5 ;  /* 0x0000000500047c82 */ /* 0x000fe40008000000 */
[----:B------:R-:W-:Y:S02]  /*13b8b0*/  ISETP.GE.AND P0, PT, R45, UR4, PT ;  /* 0x000000042d007c0c */ /* 0x000fe4000bf06270 */
[----:B------:R-:W1:Y:S01]  /*13b8c0*/  LDCU.64 UR4, c[0x0][0x398] ;  /* 0x00007300ff0477ac */ /* 0x000e620008000a00 */
[----:B------:R-:W-:Y:S01]  /*13b8d0*/  VIADD R45, R38, 0xc1 ;  /* 0x000000c1262d7836 */ /* 0x000fe20000000000 */
[----:B------:R-:W-:-:S09]  /*13b8e0*/  LOP3.LUT R52, R52, 0xffff7fff, RZ, 0xc0, !PT ;  /* 0xffff7fff34347812 */ /* 0x000fd200078ec0ff */
        /* <DEDUP_REMOVED lines=122> */
[----:B------:R-:W-:Y:S01]  /*13c090*/  ISETP.GE.AND P0, PT, R45, UR4, PT ;  /* 0x000000042d007c0c */ /* 0x000fe2000bf06270 */
[----:B------:R-:W-:Y:S01]  /*13c0a0*/  VIADD R45, R38, 0xaf ;  /* 0x000000af262d7836 */ /* 0x000fe20000000000 */
[----:B------:R-:W-:Y:S01]  /*13c0b0*/  LOP3.LUT R51, R51, 0xdfffffff, RZ, 0xc0, !PT ;  /* 0xdfffffff33337812 */ /* 0x000fe200078ec0ff */
[----:B0-----:R-:W-:-:S10]  /*13c0c0*/  UMOV UR4, UR7 ;  /* 0x0000000700047c82 */ /* 0x001fd40008000000 */
[----:B------:R-:W-:Y:S02]  /*13c0d0*/  @P0 LOP3.LUT R51, R51, 0x20000000, RZ, 0xfc, !PT ;  /* 0x2000000033330812 */ /* 0x000fe400078efcff */
[----:B------:R-:W-:Y:S01]  /*13c0e0*/  ISETP.GE.AND P0, PT, R45, UR4, PT ;  /* 0x000000042d007c0c */ /* 0x000fe2000bf06270 */
[----:B------:R-:W-:Y:S01]  /*13c0f0*/  VIADD R45, R38, 0xae ;  /* 0x000000ae262d7836 */ /* 0x000fe20000000000 */
[----:B------:R-:W-:Y:S01]  /*13c100*/  LOP3.LUT R51, R51, 0xefffffff, RZ, 0xc0, !PT ;  /* 0xefffffff33337812 */ /* 0x000fe200078ec0ff */
[----:B------:R-:W-:Y:S01]  /*13c110*/  UMOV UR5, UR6 ;  /* 0x0000000600057c82 */ /* 0x000fe20008000000 */
[----:B------:R-:W-:-:S09]  /*13c120*/  UMOV UR6, UR9 ;  /* 0x0000000900067c82 */ /* 0x000fd20008000000 */
[----:B------:R-:W-:Y:S02]  /*13c130*/  @P0 LOP3.LUT R51, R51, 0x10000000, RZ, 0xfc, !PT ;  /* 0x1000000033330812 */ /* 0x000fe400078efcff */
[----:B------:R-:W-:Y:S01]  /*13c140*/  ISETP.GE.AND P0, PT, R45, UR6, PT ;  /* 0x000000062d007c0c */ /* 0x000fe2000bf06270 */
[----:B------:R-:W0:Y:S01]  /*13c150*/  LDCU.64 UR6, c[0x0][0x398] ;  /* 0x00007300ff0677ac */ /* 0x000e220008000a00 */
[----:B------:R-:W-:Y:S01]  /*13c160*/  VIADD R45, R38, 0xad ;  /* 0x000000ad262d7836 */ /* 0x000fe20000000000 */
[----:B------:R-:W-:-:S10]  /*13c170*/  LOP3.LUT R51, R51, 0xf7ffffff, RZ, 0xc0, !PT ;  /* 0xf7ffffff33337812 */ /* 0x000fd400078ec0ff */
[----:B------:R-:W-:Y:S01]  /*13c180*/  @P0 LOP3.LUT R51, R51, 0x8000000, RZ, 0xfc, !PT ;  /* 0x0800000033330812 */ /* 0x000fe200078efcff */
[----:B0-----:R-:W-:Y:S01]  /*13c190*/  IMAD.U32 R46, RZ, RZ, UR6 ;  /* 0x00000006ff2e7e24 */ /* 0x001fe2000f8e00ff */
[----:B------:R-:W-:Y:S02]  /*13c1a0*/  UMOV UR6, UR7 ;  /* 0x0000000700067c82 */ /* 0x000fe40008000000 */
[----:B------:R-:W-:Y:S02]  /*13c1b0*/  ISETP.GE.AND P0, PT, R45, UR6, PT ;  /* 0x000000062d007c0c */ /* 0x000fe4000bf06270 */
[----:B------:R-:W0:Y:S01]  /*13c1c0*/  LDCU.64 UR6, c[0x0][0x398] ;  /* 0x00007300ff0677ac */ /* 0x000e220008000a00 */
[----:B------:R-:W-:Y:S01]  /*13c1d0*/  VIADD R45, R38, 0xac ;  /* 0x000000ac262d7836 */ /* 0x000fe20000000000 */
[----:B------:R-:W-:Y:S01]  /*13c1e0*/  LOP3.LUT R51, R51, 0xfbffffff, RZ, 0xc0, !PT ;  /* 0xfbffffff33337812 */ /* 0x000fe200078ec0ff */
[----:B------:R-:W-:Y:S01]  /*13c1f0*/  UMOV UR4, UR8 ;  /* 0x0000000800047c82 */ /* 0x000fe20008000000 */
[----:B------:R-:W1:Y:S07]  /*13c200*/  LDCU.64 UR8, c[0x0][0x398] ;  /* 0x00007300ff0877ac */ /* 0x000e6e0008000a00 */
[----:B------:R-:W-:-:S02]  /*13c210*/  @P0 LOP3.LUT R51, R51, 0x4000000, RZ, 0xfc, !PT ;  /* 0x0400000033330812 */ /* 0x000fc400078efcff */
[----:B0-----:R-:W-:Y:S01]  /*13c220*/  ISETP.GE.AND P0, PT, R45, UR7, PT ;  /* 0x000000072d007c0c */ /* 0x001fe2000bf06270 */
[----:B------:R-:W-:Y:S01]  /*13c230*/  VIADD R45, R38, 0xab ;  /* 0x000000ab262d7836 */ /* 0x000fe20000000000 */
[----:B------:R-:W-:-:S11]  /*13c240*/  LOP3.LUT R51, R51, 0xfdffffff, RZ, 0xc0, !PT ;  /* 0xfdffffff33337812 */ /* 0x000fd600078ec0ff */
[----:B------:R-:W-:Y:S02]  /*13c250*/  @P0 LOP3.LUT R51, R51, 0x2000000, RZ, 0xfc, !PT ;  /* 0x0200000033330812 */ /* 0x000fe400078efcff */
[----:B-1----:R-:W-:Y:S01]  /*13c260*/  ISETP.GE.AND P0, PT, R45, UR9, PT ;  /* 0x000000092d007c0c */ /* 0x002fe2000bf06270 */
[----:B------:R-:W-:Y:S01]  /*13c270*/  VIADD R45, R38, 0xaa ;  /* 0x000000aa262d7836 */ /* 0x000fe20000000000 */
[----:B------:R-:W-:Y:S01]  /*13c280*/  LOP3.LUT R51, R51, 0xfeffffff, RZ, 0xc0, !PT ;  /* 0xfeffffff33337812 */ /* 0x000fe200078ec0ff */
[----:B------:R-:W-:Y:S01]  /*13c290*/  UMOV UR11, UR20 ;  /* 0x00000014000b7c82 */ /* 0x000fe20008000000 */
[----:B------:R-:W0:Y:S09]  /*13c2a0*/  LDCU.64 UR20, c[0x0][0x398] ;  /* 0x00007300ff1477ac */ /* 0x000e320008000a00 */
[----:B------:R-:W-:-:S02]  /*13c2b0*/  @P0 LOP3.LUT R51, R51, 0x1000000, RZ, 0xfc, !PT ;  /* 0x0100000033330812 */ /* 0x000fc400078efcff */
[----:B------:R-:W-:Y:S01]  /*13c2c0*/  ISETP.GE.AND P0, PT, R45, UR13, PT ;  /* 0x0000000d2d007c0c */ /* 0x000fe2000bf06270 */
[----:B------:R-:W-:Y:S01]  /*13c2d0*/  VIADD R45, R38, 0xa9 ;  /* 0x000000a9262d7836 */ /* 0x000fe20000000000 */
[----:B------:R-:W-:-:S11]  /*13c2e0*/  LOP3.LUT R51, R51, 0xff7fffff, RZ, 0xc0, !PT ;  /* 0xff7fffff33337812 */ /* 0x000fd600078ec0ff */
[----:B------:R-:W-:Y:S02]  /*13c2f0*/  @P0 LOP3.LUT R51, R51, 0x800000, RZ, 0xfc, !PT ;  /* 0x0080000033330812 */ /* 0x000fe400078efcff */
[----:B------:R-:W-:Y:S01]  /*13c300*/  ISETP.GE.AND P0, PT, R45, UR17, PT ;  /* 0x000000112d007c0c */ /* 0x000fe2000bf06270 */
[----:B------:R-:W-:Y:S01]  /*13c310*/  VIADD R45, R38, 0xa8 ;  /* 0x000000a8262d7836 */ /* 0x000fe20000000000 */
[----:B------:R-:W-:-:S11]  /*13c320*/  LOP3.LUT R51, R51, 0xffbfffff, RZ, 0xc0, !PT ;  /* 0xffbfffff33337812 */ /* 0x000fd600078ec0ff */
[----:B------:R-:W-:Y:S02]  /*13c330*/  @P0 LOP3.LUT R51, R51, 0x400000, RZ, 0xfc, !PT ;  /* 0x0040000033330812 */ /* 0x000fe400078efcff */
[----:B0-----:R-:W-:Y:S01]  /*13c340*/  ISETP.GE.AND P0, PT, R45, UR21, PT ;  /* 0x000000152d007c0c */ /* 0x001fe2000bf06270 */
[----:B------:R-:W-:Y:S01]  /*13c350*/  VIADD R45, R38, 0xa7 ;  /* 0x000000a7262d7836 */ /* 0x000fe20000000000 */
[----:B------:R-:W-:-:S11]  /*13c360*/  LOP3.LUT R51, R51, 0xffdfffff, RZ, 0xc0, !PT ;  /* 0xffdfffff33337812 */ /* 0x000fd600078ec0ff */
[----:B------:R-:W-:Y:S02]  /*13c370*/  @P0 LOP3.LUT R51, R51, 0x200000, RZ, 0xfc, !PT ;  /* 0x0020000033330812 */ /* 0x000fe400078efcff */
        /* <DEDUP_REMOVED lines=26> */
[----:B------:R-:W-:Y:S01]  /*13c520*/  LOP3.LUT R51, R51, 0xffffbfff, RZ, 0xc0, !PT ;  /* 0xffffbfff33337812 */ /* 0x000fe200078ec0ff */
[----:B------:R-:W-:Y:S04]  /*13c530*/  STL [R1+0x69b4], R39 ;  /* 0x0069b42701007387 */ /* 0x000fe80000100800 */
[----:B------:R0:W-:Y:S06]  /*13c540*/  STL.64 [R1+0x4020], R4 ;  /* 0x0040200401007387 */ /* 0x0001ec0000100a00 */
[----:B------:R-:W-:-:S02]  /*13c550*/  @P0 LOP3.LUT R51, R51, 0x4000, RZ, 0xfc, !PT ;  /* 0x0000400033330812 */ /* 0x000fc400078efcff */
[----:B------:R-:W-:Y:S01]  /*13c560*/  ISETP.GE.AND P0, PT, R45, UR37, PT ;  /* 0x000000252d007c0c */ /* 0x000fe2000bf06270 */
[----:B------:R-:W-:Y:S01]  /*13c570*/  UMOV UR37, UR38 ;  /* 0x0000002600257c82 */ /* 0x000fe20008000000 */
[----:B------:R-:W1:Y:S01]  /*13c580*/  LDCU.64 UR38, c[0x0][0x398] ;  /* 0x00007300ff2677ac */ /* 0x000e620008000a00 */
[----:B0-----:R-:W2:Y:S01]  /*13c590*/  LDL.LU R5, [R1+0xc] ;  /* 0x00000c0001057983 */ /* 0x001ea20000300800 */
[----:B------:R-:W-:Y:S01]  /*13c5a0*/  VIADD R45, R38, 0x9f ;  /* 0x0000009f262d7836 */ /* 0x000fe20000000000 */
[----:B------:R-:W-:Y:S02]  /*13c5b0*/  LOP3.LUT R51, R51, 0xffffdfff, RZ, 0xc0, !PT ;  /* 0xffffdfff33337812 */ /* 0x000fe400078ec0ff */
[----:B------:R-:W3:Y:S01]  /*13c5c0*/  LDL R3, [R1+0x264] ;  /* 0x0002640001037983 */ /* 0x000ee20000100800 */
[----:B------:R-:W-:Y:S01]  /*13c5d0*/  UMOV UR17, UR47 ;  /* 0x0000002f00117c82 */ /* 0x000fe20008000000 */
[----:B------:R-:W-:Y:S01]  /*13c5e0*/  UMOV UR29, UR46 ;  /* 0x0000002e001d7c82 */ /* 0x000fe20008000000 */
[----:B------:R-:W0:Y:S01]  /*13c5f0*/  LDCU.64 UR46, c[0x0][0x398] ;  /* 0x00007300ff2e77ac */ /* 0x000e220008000a00 */
[----:B------:R-:W4:Y:S02]  /*13c600*/  LDL R4, [R1+0x260] ;  /* 0x0002600001047983 */ /* 0x000f240000100800 */
[----:B------:R-:W-:-:S02]  /*13c610*/  @P0 LOP3.LUT R51, R51, 0x2000, RZ, 0xfc, !PT ;  /* 0x0000200033330812 */ /* 0x000fc400078efcff */
[----:B-1----:R-:W-:Y:S01]  /*13c620*/  ISETP.GE.AND P0, PT, R45, UR39, PT ;  /* 0x000000272d007c0c */ /* 0x002fe2000bf06270 */
[----:B------:R-:W-:Y:S01]  /*13c630*/  VIADD R45, R38, 0x9e ;  /* 0x0000009e262d7836 */ /* 0x000fe20000000000 */
[----:B------:R-:W-:Y:S01]  /*13c640*/  LOP3.LUT R51, R51, 0xffffefff, RZ, 0xc0, !PT ;  /* 0xffffefff33337812 */ /* 0x000fe200078ec0ff */
[----:B------:R-:W-:-:S10]  /*13c650*/  UMOV UR39, UR45 ;  /* 0x0000002d00277c82 */ /* 0x000fd40008000000 */
[----:B------:R-:W-:Y:S02]  /*13c660*/  @P0 LOP3.LUT R51, R51, 0x1000, RZ, 0xfc, !PT ;  /* 0x0000100033330812 */ /* 0x000fe400078efcff */
[----:B------:R-:W-:Y:S01]  /*13c670*/  ISETP.GE.AND P0, PT, R45, UR41, PT ;  /* 0x000000292d007c0c */ /* 0x000fe2000bf06270 */
[----:B------:R-:W-:Y:S01]  /*13c680*/  VIADD R45, R38, 0x9d ;  /* 0x0000009d262d7836 */ /* 0x000fe20000000000 */
[----:B------:R-:W-:Y:S01]  /*13c690*/  LOP3.LUT R51, R51, 0xfffff7ff, RZ, 0xc0, !PT ;  /* 0xfffff7ff33337812 */ /* 0x000fe200078ec0ff */
[----:B------:R-:W-:Y:S01]  /*13c6a0*/  UMOV UR41, UR44 ;  /* 0x0000002c00297c82 */ /* 0x000fe20008000000 */
[----:B------:R-:W1:Y:S09]  /*13c6b0*/  LDCU.64 UR44, c[0x0][0x398] ;  /* 0x00007300ff2c77ac */ /* 0x000e720008000a00 */
[----:B------:R-:W-:-:S02]  /*13c6c0*/  @P0 LOP3.LUT R51, R51, 0x800, RZ, 0xfc, !PT ;  /* 0x0000080033330812 */ /* 0x000fc400078efcff */
[----:B------:R-:W-:Y:S01]  /*13c6d0*/  ISETP.GE.AND P0, PT, R45, UR43, PT ;  /* 0x0000002b2d007c0c */ /* 0x000fe2000bf06270 */
[----:B------:R-:W-:Y:S01]  /*13c6e0*/  VIADD R45, R38, 0x9c ;  /* 0x0000009c262d7836 */ /* 0x000fe20000000000 */
[----:B------:R-:W-:Y:S01]  /*13c6f0*/  LOP3.LUT R51, R51, 0xfffffbff, RZ, 0xc0, !PT ;  /* 0xfffffbff33337812 */ /* 0x000fe200078ec0ff */
[----:B------:R-:W-:-:S10]  /*13c700*/  UMOV UR23, UR49 ;  /* 0x0000003100177c82 */ /* 0x000fd40008000000 */
[----:B------:R-:W-:Y:S02]  /*13c710*/  @P0 LOP3.LUT R51, R51, 0x400, RZ, 0xfc, !PT ;  /* 0x0000040033330812 */ /* 0x000fe400078efcff */
[----:B-1----:R-:W-:Y:S01]  /*13c720*/  ISETP.GE.AND P0, PT, R45, UR45, PT ;  /* 0x0000002d2d007c0c */ /* 0x002fe2000bf06270 */
[----:B------:R-:W-:Y:S01]  /*13c730*/  UMOV UR35, UR48 ;  /* 0x0000003000237c82 */ /* 0x000fe20008000000 */
[----:B------:R-:W-:Y:S01]  /*13c740*/  VIADD R45, R38, 0x9b ;  /* 0x0000009b262d7836 */ /* 0x000fe20000000000 */
[----:B------:R-:W-:Y:S01]  /*13c750*/  LOP3.LUT R51, R51, 0xfffffdff, RZ, 0xc0, !PT ;  /* 0xfffffdff33337812 */ /* 0x000fe200078ec0ff */
[----:B------:R-:W1:Y:S09]  /*13c760*/  LDCU.64 UR48, c[0x0][0x398] ;  /* 0x00007300ff3077ac */ /* 0x000e720008000a00 */
[----:B------:R-:W-:-:S02]  /*13c770*/  @P0 LOP3.LUT R51, R51, 0x200, RZ, 0xfc, !PT ;  /* 0x0000020033330812 */ /* 0x000fc400078efcff */
[----:B0-----:R-:W-:Y:S01]  /*13c780*/  ISETP.GE.AND P0, PT, R45, UR47, PT ;  /* 0x0000002f2d007c0c */ /* 0x001fe2000bf06270 */
[----:B------:R-:W-:Y:S01]  /*13c790*/  UMOV UR31, UR51 ;  /* 0x00000033001f7c82 */ /* 0x000fe20008000000 */
[----:B------:R-:W-:Y:S01]  /*13c7a0*/  UMOV UR33, UR50 ;  /* 0x0000003200217c82 */ /* 0x000fe20008000000 */
[----:B------:R-:W-:Y:S01]  /*13c7b0*/  VIADD R45, R38, 0x9a ;  /* 0x0000009a262d7836 */ /* 0x000fe20000000000 */
[----:B------:R-:W-:Y:S01]  /*13c7c0*/  LOP3.LUT R51, R51, 0xfffffeff, RZ, 0xc0, !PT ;  /* 0xfffffeff33337812 */ /* 0x000fe200078ec0ff */
[----:B------:R-:W0:Y:S08]  /*13c7d0*/  LDCU.64 UR50, c[0x0][0x398] ;  /* 0x00007300ff3277ac */ /* 0x000e300008000a00 */
[----:B------:R-:W-:-:S02]  /*13c7e0*/  @P0 LOP3.LUT R51, R51, 0x100, RZ, 0xfc, !PT ;  /* 0x0000010033330812 */ /* 0x000fc400078efcff */
[----:B-1----:R-:W-:Y:S01]  /*13c7f0*/  ISETP.GE.AND P0, PT, R45, UR49, PT ;  /* 0x000000312d007c0c */ /* 0x002fe2000bf06270 */
[----:B------:R-:W-:Y:S01]  /*13c800*/  UMOV UR7, UR53 ;  /* 0x0000003500077c82 */ /* 0x000fe20008000000 */
[----:B------:R-:W-:Y:S01]  /*13c810*/  UMOV UR9, UR52 ;  /* 0x0000003400097c82 */ /* 0x000fe20008000000 */
[----:B------:R-:W-:Y:S01]  /*13c820*/  VIADD R45, R38, 0x99 ;  /* 0x00000099262d7836 */ /* 0x000fe20000000000 */
[----:B------:R-:W-:Y:S01]  /*13c830*/  LOP3.LUT R51, R51, 0xffffff7f, RZ, 0xc0, !PT ;  /* 0xffffff7f33337812 */ /* 0x000fe200078ec0ff */
[----:B------:R-:W1:Y:S08]  /*13c840*/  LDCU.64 UR52, c[0x0][0x398] ;  /* 0x00007300ff3477ac */ /* 0x000e700008000a00 */
        /* <DEDUP_REMOVED lines=17> */
[----:B------:R-:W-:Y:S01]  /*13c960*/  VIADD R45, R38, 0x96 ;  /* 0x00000096262d7836 */ /* 0x000fe20000000000 */
[----:B------:R-:W-:Y:S01]  /*13c970*/  LOP3.LUT R51, R51, 0xffffffef, RZ, 0xc0, !PT ;  /* 0xffffffef33337812 */ /* 0x000fe200078ec0ff */
[----:B------:R-:W0:Y:S09]  /*13c980*/  LDCU.64 UR58, c[0x0][0x398] ;  /* 0x00007300ff3a77ac */ /* 0x000e320008000a00 */
[----:B------:R-:W-:-:S02]  /*13c990*/  @P0 LOP3.LUT R51, R51, 0x10, RZ, 0xfc, !PT ;  /* 0x0000001033330812 */ /* 0x000fc400078efcff */
[----:B-1----:R-:W-:Y:S01]  /*13c9a0*/  ISETP.GE.AND P0, PT, R45, UR57, PT ;  /* 0x000000392d007c0c */ /* 0x002fe2000bf06270 */
[----:B------:R-:W-:Y:S01]  /*13c9b0*/  VIADD R45, R38, 0x95 ;  /* 0x00000095262d7836 */ /* 0x000fe20000000000 */
[----:B------:R-:W-:-:S11]  /*13c9c0*/  LOP3.LUT R51, R51, 0xfffffff7, RZ, 0xc0, !PT ;  /* 0xfffffff733337812 */ /* 0x000fd600078ec0ff */
[----:B------:R-:W-:Y:S02]  /*13c9d0*/  @P0 LOP3.LUT R51, R51, 0x8, RZ, 0xfc, !PT ;  /* 0x0000000833330812 */ /* 0x000fe400078efcff */
[----:B0-----:R-:W-:Y:S01]  /*13c9e0*/  ISETP.GE.AND P0, PT, R45, UR59, PT ;  /* 0x0000003b2d007c0c */ /* 0x001fe2000bf06270 */
[----:B------:R-:W-:Y:S01]  /*13c9f0*/  VIADD R45, R38, 0x94 ;  /* 0x00000094262d7836 */ /* 0x000fe20000000000 */
[----:B------:R-:W-:Y:S01]  /*13ca00*/  LOP3.LUT R51, R51, 0xfffffffb, RZ, 0xc0, !PT ;  /* 0xfffffffb33337812 */ /* 0x000fe200078ec0ff */
[----:B------:R-:W-:Y:S01]  /*13ca10*/  UMOV UR57, UR25 ;  /* 0x0000001900397c82 */ /* 0x000fe20008000000 */
[----:B------:R-:W-:Y:S01]  /*13ca20*/  UMOV UR53, UR65 ;  /* 0x0000004100357c82 */ /* 0x000fe20008000000 */
[----:B------:R-:W-:Y:S01]  /*13ca30*/  UMOV UR25, UR64 ;  /* 0x0000004000197c82 */ /* 0x000fe20008000000 */
[----:B------:R-:W0:Y:S07]  /*13ca40*/  LDCU.64 UR64, c[0x0][0x398] ;  /* 0x00007300ff4077ac */ /* 0x000e2e0008000a00 */
[----:B------:R-:W-:-:S02]  /*13ca50*/  @P0 LOP3.LUT R51, R51, 0x4, RZ, 0xfc, !PT ;  /* 0x0000000433330812 */ /* 0x000fc400078efcff */
[----:B------:R-:W-:Y:S01]  /*13ca60*/  ISETP.GE.AND P0, PT, R45, UR61, PT ;  /* 0x0000003d2d007c0c */ /* 0x000fe2000bf06270 */
[----:B------:R-:W-:Y:S01]  /*13ca70*/  VIADD R45, R38, 0x93 ;  /* 0x00000093262d7836 */ /* 0x000fe20000000000 */
[----:B------:R-:W-:Y:S01]  /*13ca80*/  LOP3.LUT R51, R51, 0xfffffffd, RZ, 0xc0, !PT ;  /* 0xfffffffd33337812 */ /* 0x000fe200078ec0ff */
[----:B------:R-:W-:-:S10]  /*13ca90*/  UMOV UR47, UR67 ;  /* 0x00000043002f7c82 */ /* 0x000fd40008000000 */
[----:B------:R-:W-:Y:S02]  /*13caa0*/  @P0 LOP3.LUT R51, R51, 0x2, RZ, 0xfc, !PT ;  /* 0x0000000233330812 */ /* 0x000fe400078efcff */
[----:B------:R-:W-:Y:S01]  /*13cab0*/  ISETP.GE.AND P0, PT, R45, UR63, PT ;  /* 0x0000003f2d007c0c */ /* 0x000fe2000bf06270 */
[----:B------:R-:W-:-:S05]  /*13cac0*/  VIADD R45, R38, 0x92 ;  /* 0x00000092262d7836 */ /* 0x000fca0000000000 */
[----:B0-----:R-:W-:Y:S01]  /*13cad0*/  ISETP.GE.AND P1, PT, R45, UR65, PT ;  /* 0x000000412d007c0c */ /* 0x001fe2000bf26270 */
[----:B------:R-:W-:Y:S01]  /*13cae0*/  UMOV UR65, UR66 ;  /* 0x0000004200417c82 */ /* 0x000fe20008000000 */
[----:B------:R-:W0:Y:S01]  /*13caf0*/  LDCU.64 UR66, c[0x0][0x398] ;  /* 0x00007300ff4277ac */ /* 0x000e220008000a00 */
[----:B------:R-:W-:Y:S01]  /*13cb00*/  VIADD R45, R38, 0x91 ;  /* 0x00000091262d7836 */ /* 0x000fe20000000000 */
[----:B------:R-:W-:-:S04]  /*13cb10*/  UMOV UR61, UR68 ;  /* 0x00000044003d7c82 */ /* 0x000fc80008000000 */
[----:B0-----:R-:W-:Y:S01]  /*13cb20*/  ISETP.GE.AND P2, PT, R45, UR67, PT ;  /* 0x000000432d007c0c */ /* 0x001fe2000bf46270 */
[----:B------:R-:W-:Y:S01]  /*13cb30*/  UMOV UR67, UR69 ;  /* 0x0000004500437c82 */ /* 0x000fe20008000000 */
[----:B------:R-:W0:Y:S01]  /*13cb40*/  LDCU.64 UR68, c[0x0][0x398] ;  /* 0x00007300ff4477ac */ /* 0x000e220008000a00 */
[C---:B------:R-:W-:Y:S01]  /*13cb50*/  VIADD R45, R38.reuse, 0x90 ;  /* 0x00000090262d7836 */ /* 0x040fe20000000000 */
[----:B------:R-:W-:Y:S01]  /*13cb60*/  UMOV UR63, UR41 ;  /* 0x00000029003f7c82 */ /* 0x000fe20008000000 */
[----:B------:R-:W-:Y:S01]  /*13cb70*/  UMOV UR41, UR39 ;  /* 0x0000002700297c82 */ /* 0x000fe20008000000 */
[----:B------:R-:W-:Y:S01]  /*13cb80*/  UMOV UR39, UR35 ;  /* 0x0000002300277c82 */ /* 0x000fe20008000000 */
[----:B------:R-:W-:Y:S01]  /*13cb90*/  UMOV UR35, UR33 ;  /* 0x0000002100237c82 */ /* 0x000fe20008000000 */
[----:B------:R-:W-:Y:S01]  /*13cba0*/  UMOV UR33, UR70 ;  /* 0x0000004600217c82 */ /* 0x000fe20008000000 */
[----:B0-----:R-:W-:Y:S01]  /*13cbb0*/  ISETP.GE.AND P3, PT, R45, UR69, PT ;  /* 0x000000452d007c0c */ /* 0x001fe2000bf66270 */
[----:B------:R-:W-:Y:S01]  /*13cbc0*/  UMOV UR69, UR21 ;  /* 0x0000001500457c82 */ /* 0x000fe20008000000 */
[----:B------:R-:W-:Y:S01]  /*13cbd0*/  UMOV UR21, UR71 ;  /* 0x0000004700157c82 */ /* 0x000fe20008000000 */
[----:B------:R-:W0:Y:S01]  /*13cbe0*/  LDCU.64 UR70, c[0x0][0x398] ;  /* 0x00007300ff4677ac */ /* 0x000e220008000a00 */
[----:B------:R-:W-:Y:S01]  /*13cbf0*/  VIADD R45, R38, 0x8f ;  /* 0x0000008f262d7836 */ /* 0x000fe20000000000 */
[----:B------:R-:W-:Y:S01]  /*13cc00*/  UMOV UR55, UR31 ;  /* 0x0000001f00377c82 */ /* 0x000fe20008000000 */
[----:B------:R-:W-:-:S03]  /*13cc10*/  UMOV UR31, UR73 ;  /* 0x00000049001f7c82 */ /* 0x000fc60008000000 */
[----:B0-----:R-:W-:Y:S01]  /*13cc20*/  ISETP.GE.AND P4, PT, R45, UR71, PT ;  /* 0x000000472d007c0c */ /* 0x001fe2000bf86270 */
[----:B------:R-:W-:Y:S01]  /*13cc30*/  UMOV UR71, UR41 ;  /* 0x0000002900477c82 */ /* 0x000fe20008000000 */
[----:B------:R-:W-:Y:S01]  /*13cc40*/  UMOV UR41, UR39 ;  /* 0x0000002700297c82 */ /* 0x000fe20008000000 */
[----:B------:R-:W-:Y:S01]  /*13cc50*/  UMOV UR39, UR72 ;  /* 0x0000004800277c82 */ /* 0x000fe20008000000 */
[----:B------:R-:W0:Y:S01]  /*13cc60*/  LDCU.64 UR72, c[0x0][0x398] ;  /* 0x00007300ff4877ac */ /* 0x000e220008000a00 */
[----:B------:R-:W-:Y:S01]  /*13cc70*/  VIADD R45, R38, 0x8e ;  /* 0x0000008e262d7836 */ /* 0x000fe20000000000 */
[----:B------:R-:W-:-:S04]  /*13cc80*/  UMOV UR45, UR75 ;  /* 0x0000004b002d7c82 */ /* 0x000fc80008000000 */
[----:B0-----:R-:W-:Y:S01]  /*13cc90*/  ISETP.GE.AND P5, PT, R45, UR73, PT ;  /* 0x000000492d007c0c */ /* 0x001fe2000bfa6270 */
[----:B------:R-:W-:Y:S01]  /*13cca0*/  UMOV UR73, UR74 ;  /* 0x0000004a00497c82 */ /* 0x000fe20008000000 */
[----:B------:R-:W0:Y:S01]  /*13ccb0*/  LDCU.64 UR74, c[0x0][0x398] ;  /* 0x00007300ff4a77ac */ /* 0x000e220008000a00 */
[----:B------:R-:W-:Y:S01]  /*13ccc0*/  VIADD R45, R38, 0x8d ;  /* 0x0000008d262d7836 */ /* 0x000fe20000000000 */
[----:B------:R-:W-:Y:S01]  /*13ccd0*/  UMOV UR59, UR77 ;  /* 0x0000004d003b7c82 */ /* 0x000fe20008000000 */
[----:B--2---:R-:W-:-:S03]  /*13cce0*/  LOP3.LUT R5, R5, 0xfeffffff, RZ, 0xc0, !PT ;  /* 0xfeffffff05057812 */ /* 0x004fc600078ec0ff */
[----:B0-----:R-:W-:Y:S01]  /*13ccf0*/  ISETP.GE.AND P6, PT, R45, UR75, PT ;  /* 0x0000004b2d007c0c */ /* 0x001fe2000bfc6270 */
[----:B------:R-:W-:Y:S01]  /*13cd00*/  UMOV UR75, UR76 ;  /* 0x0000004c004b7c82 */ /* 0x000fe20008000000 */
[----:B------:R-:W0:Y:S01]  /*13cd10*/  LDCU.64 UR76, c[0x0][0x398] ;  /* 0x00007300ff4c77ac */ /* 0x000e220008000a00 */
[----:B------:R-:W-:-:S04]  /*13cd20*/  @P1 LOP3.LUT R5, R5, 0x1000000, RZ, 0xfc, !PT ;  /* 0x0100000005051812 */ /* 0x000fc800078efcff */
[----:B------:R-:W-:Y:S01]  /*13cd30*/  LOP3.LUT R5, R5, 0xff7fffff, RZ, 0xc0, !PT ;  /* 0xff7fffff05057812 */ /* 0x000fe200078ec0ff */
[----:B------:R-:W-:Y:S01]  /*13cd40*/  VIADD R45, R38, 0x8c ;  /* 0x0000008c262d7836 */ /* 0x000fe20000000000 */
[----:B------:R-:W-:Y:S02]  /*13cd50*/  LOP3.LUT R51, R51, 0xfffffffe, RZ, 0xc0, !PT ;  /* 0xfffffffe33337812 */ /* 0x000fe400078ec0ff */
[----:B------:R-:W-:Y:S02]  /*13cd60*/  @P2 LOP3.LUT R5, R5, 0x800000, RZ, 0xfc, !PT ;  /* 0x0080000005052812 */ /* 0x000fe400078efcff */
[----:B------:R-:W-:Y:S02]  /*13cd70*/  @P0 LOP3.LUT R51, R51, 0x1, RZ, 0xfc, !PT ;  /* 0x0000000133330812 */ /* 0x000fe400078efcff */
[----:B------:R-:W-:Y:S02]  /*13cd80*/  LOP3.LUT R5, R5, 0xfdffffff, RZ, 0xc0, !PT ;  /* 0xfdffffff05057812 */ /* 0x000fe400078ec0ff */
[----:B0-----:R-:W-:Y:S01]  /*13cd90*/  ISETP.GE.AND P0, PT, R45, UR77, PT ;  /* 0x0000004d2d007c0c */ /* 0x001fe2000bf06270 */
[----:B------:R-:W-:Y:S01]  /*13cda0*/  UMOV UR77, UR11 ;  /* 0x0000000b004d7c82 */ /* 0x000fe20008000000 */
[----:B------:R-:W3:Y:S01]  /*13cdb0*/  LDCU UR11, c[0x0][0x398] ;  /* 0x00007300ff0b77ac */ /* 0x000ee20008000800 */
[----:B------:R-:W-:-:S04]  /*13cdc0*/  @P3 LOP3.LUT R5, R5, 0x2000000, RZ, 0xfc, !PT ;  /* 0x0200000005053812 */ /* 0x000fc800078efcff */
[----:B------:R-:W-:Y:S01]  /*13cdd0*/  LOP3.LUT R5, R5, 0xfbffffff, RZ, 0xc0, !PT ;  /* 0xfbffffff05057812 */ /* 0x000fe200078ec0ff */
[----:B------:R-:W-:Y:S01]  /*13cde0*/  UMOV UR49, UR9 ;  /* 0x0000000900317c82 */ /* 0x000fe20008000000 */
[----:B------:R-:W0:Y:S02]  /*13cdf0*/  LDCU UR9, c[0x0][0x398] ;  /* 0x00007300ff0977ac */ /* 0x000e240008000800 */
[----:B------:R-:W-:Y:S02]  /*13ce00*/  @P4 LOP3.LUT R5, R5, 0x4000000, RZ, 0xfc, !PT ;  /* 0x0400000005054812 */ /* 0x000fe400078efcff */
[----:B------:R-:W-:Y:S01]  /*13ce10*/  LOP3.LUT P1, RZ, R60, 0x4000, RZ, 0xc0, !PT ;  /* 0x000040003cff7812 */ /* 0x000fe2000782c0ff */
[----:B------:R-:W-:Y:S01]  /*13ce20*/  UMOV UR51, UR35 ;  /* 0x0000002300337c82 */ /* 0x000fe20008000000 */
[----:B------:R-:W-:Y:S01]  /*13ce30*/  LOP3.LUT R5, R5, 0xf7ffffff, RZ, 0xc0, !PT ;  /* 0xf7ffffff05057812 */ /* 0x000fe200078ec0ff */
[----:B------:R-:W-:Y:S01]  /*13ce40*/  UMOV UR35, UR7 ;  /* 0x0000000700237c82 */ /* 0x000fe20008000000 */
[----:B------:R-:W1:Y:S02]  /*13ce50*/  LDCU UR7, c[0x0][0x398] ;  /* 0x00007300ff0777ac */ /* 0x000e640008000800 */
[----:B------:R-:W-:-:S02]  /*13ce60*/  @P5 LOP3.LUT R5, R5, 0x8000000, RZ, 0xfc, !PT ;  /* 0x0800000005055812 */ /* 0x000fc400078efcff */
[----:B---3--:R-:W-:Y:S01]  /*13ce70*/  ISETP.LT.AND P4, PT, R3, UR11, !P1 ;  /* 0x0000000b03007c0c */ /* 0x008fe2000cf81270 */
[----:B------:R-:W2:Y:S01]  /*13ce80*/  LDCU UR11, c[0x0][0x398] ;  /* 0x00007300ff0b77ac */ /* 0x000ea20008000800 */
[----:B------:R-:W-:Y:S02]  /*13ce90*/  IADD3 R38, P3, PT, R42, R40, RZ ;  /* 0x000000282a267210 */ /* 0x000fe40007f7e0ff */
[----:B------:R-:W-:-:S03]  /*13cea0*/  LOP3.LUT R5, R5, 0xefffffff, RZ, 0xc0, !PT ;  /* 0xefffffff05057812 */ /* 0x000fc600078ec0ff */
[----:B------:R-:W-:Y:S01]  /*13ceb0*/  IMAD.X R39, R43, 0x1, R41, P3 ;  /* 0x000000012b277824 */ /* 0x000fe200018e0629 */
[----:B------:R-:W-:Y:S02]  /*13cec0*/  @P6 LOP3.LUT R5, R5, 0x10000000, RZ, 0xfc, !PT ;  /* 0x1000000005056812 */ /* 0x000fe400078efcff */
[----:B0-----:R-:W-:Y:S01]  /*13ced0*/  ISETP.LT.AND P3, PT, R2, UR9, !P1 ;  /* 0x0000000902007c0c */ /* 0x001fe2000cf61270 */
[----:B------:R-:W0:Y:S01]  /*13cee0*/  LDCU UR9, c[0x0][0x398] ;  /* 0x00007300ff0977ac */ /* 0x000e220008000800 */
[----:B------:R-:W-:Y:S02]  /*13cef0*/  LOP3.LUT R59, R59, 0xfffff7ff, RZ, 0xc0, !PT ;  /* 0xfffff7ff3b3b7812 */ /* 0x000fe400078ec0ff */
[----:B------:R-:W-:Y:S02]  /*13cf00*/  LOP3.LUT R5, R5, 0xdfffffff, RZ, 0xc0, !PT ;  /* 0xdfffffff05057812 */ /* 0x000fe400078ec0ff */
[----:B------:R-:W-:Y:S02]  /*13cf10*/  @P4 LOP3.LUT R59, R59, 0x800, RZ, 0xfc, !PT ;  /* 0x000008003b3b4812 */ /* 0x000fe400078efcff */
[----:B------:R-:W-:-:S02]  /*13cf20*/  @P0 LOP3.LUT R5, R5, 0x20000000, RZ, 0xfc, !PT ;  /* 0x2000000005050812 */ /* 0x000fc400078efcff */
[----:B-1----:R-:W-:Y:S01]  /*13cf30*/  ISETP.LT.AND P0, PT, R0, UR7, !P1 ;  /* 0x0000000700007c0c */ /* 0x002fe2000cf01270 */
[----:B------:R-:W1:Y:S01]  /*13cf40*/  LDCU UR7, c[0x0][0x398] ;  /* 0x00007300ff0777ac */ /* 0x000e620008000800 */
[----:B------:R-:W-:-:S04]  /*13cf50*/  LOP3.LUT R59, R59, 0xfffffbff, RZ, 0xc0, !PT ;  /* 0xfffffbff3b3b7812 */ /* 0x000fc800078ec0ff */
[----:B------:R-:W-:Y:S02]  /*13cf60*/  @P3 LOP3.LUT R59, R59, 0x400, RZ, 0xfc, !PT ;  /* 0x000004003b3b3812 */ /* 0x000fe400078efcff */
[----:B------:R-:W-:Y:S02]  /*13cf70*/  LOP3.LUT P2, RZ, R60, 0x2000, RZ, 0xc0, !PT ;  /* 0x000020003cff7812 */ /* 0x000fe4000784c0ff */
[----:B------:R-:W-:-:S04]  /*13cf80*/  LOP3.LUT R59, R59, 0xfffffdff, RZ, 0xc0, !PT ;  /* 0xfffffdff3b3b7812 */ /* 0x000fc800078ec0ff */
[----:B------:R-:W-:Y:S02]  /*13cf90*/  @P0 LOP3.LUT R59, R59, 0x200, RZ, 0xfc, !PT ;  /* 0x000002003b3b0812 */ /* 0x000fe400078efcff */
[----:B----4-:R-:W-:Y:S02]  /*13cfa0*/  ISETP.LT.AND P0, PT, R4, UR77, !P2 ;  /* 0x0000004d04007c0c */ /* 0x010fe4000d701270 */
[----:B--2---:R-:W-:Y:S01]  /*13cfb0*/  ISETP.LT.AND P4, PT, R3, UR11, !P2 ;  /* 0x0000000b03007c0c */ /* 0x004fe2000d781270 */
[----:B------:R-:W2:Y:S01]  /*13cfc0*/  LDCU UR11, c[0x0][0x398] ;  /* 0x00007300ff0b77ac */ /* 0x000ea20008000800 */
[----:B------:R-:W-:Y:S02]  /*13cfd0*/  LOP3.LUT R59, R59, 0xfffffeff, RZ, 0xc0, !PT ;  /* 0xfffffeff3b3b7812 */ /* 0x000fe400078ec0ff */
[----:B0-----:R-:W-:Y:S01]  /*13cfe0*/  ISETP.LT.AND P3, PT, R2, UR9, !P2 ;  /* 0x0000000902007c0c */ /* 0x001fe2000d761270 */
[----:B------:R-:W0:Y:S06]  /*13cff0*/  LDCU UR9, c[0x0][0x398] ;  /* 0x00007300ff0977ac */ /* 0x000e2c0008000800 */
[----:B------:R-:W-:-:S04]  /*13d000*/  @P0 LOP3.LUT R59, R59, 0x100, RZ, 0xfc, !PT ;  /* 0x000001003b3b0812 */ /* 0x000fc800078efcff */
[----:B------:R-:W-:-:S04]  /*13d010*/  LOP3.LUT R59, R59, 0xffffff7f, RZ, 0xc0, !PT ;  /* 0xffffff7f3b3b7812 */ /* 0x000fc800078ec0ff */
[----:B------:R-:W-:Y:S02]  /*13d020*/  @P4 LOP3.LUT R59, R59, 0x80, RZ, 0xfc, !PT ;  /* 0x000000803b3b4812 */ /* 0x000fe400078efcff */
[----:B-1----:R-:W-:Y:S01]  /*13d030*/  ISETP.LT.AND P0, PT, R0, UR7, !P2 ;  /* 0x0000000700007c0c */ /* 0x002fe2000d701270 */
[----:B------:R-:W1:Y:S01]  /*13d040*/  LDCU UR7, c[0x0][0x398] ;  /* 0x00007300ff0777ac */ /* 0x000e620008000800 */
[----:B------:R-:W-:-:S04]  /*13d050*/  LOP3.LUT R59, R59, 0xffffffbf, RZ, 0xc0, !PT ;  /* 0xffffffbf3b3b7812 */ /* 0x000fc800078ec0ff */
[----:B------:R-:W-:Y:S02]  /*13d060*/  @P3 LOP3.LUT R59, R59, 0x40, RZ, 0xfc, !PT ;  /* 0x000000403b3b3812 */ /* 0x000fe400078efcff */
[----:B------:R-:W-:Y:S02]  /*13d070*/  LOP3.LUT P1, RZ, R60, 0x1000, RZ, 0xc0, !PT ;  /* 0x000010003cff7812 */ /* 0x000fe4000782c0ff */
[----:B------:R-:W-:-:S04]  /*13d080*/  LOP3.LUT R59, R59, 0xffffffdf, RZ, 0xc0, !PT ;  /* 0xffffffdf3b3b7812 */ /* 0x000fc800078ec0ff */
[----:B------:R-:W-:Y:S02]  /*13d090*/  @P0 LOP3.LUT R59, R59, 0x20, RZ, 0xfc, !PT ;  /* 0x000000203b3b0812 */ /* 0x000fe400078efcff */
[----:B------:R-:W-:Y:S02]  /*13d0a0*/  ISETP.LT.AND P0, PT, R4, UR75, !P1 ;  /* 0x0000004b04007c0c */ /* 0x000fe4000cf01270 */
[----:B------:R-:W-:Y:S02]  /*13d0b0*/  LOP3.LUT R8, R8, 0x7fffffff, RZ, 0xc0, !PT ;  /* 0x7fffffff08087812 */ /* 0x000fe400078ec0ff */
[----:B------:R-:W-:Y:S02]  /*13d0c0*/  LOP3.LUT R9, R9, 0x7fffffff, RZ, 0xc0, !PT ;  /* 0x7fffffff09097812 */ /* 0x000fe400078ec0ff */
[----:B------:R-:W-:Y:S01]  /*13d0d0*/  LOP3.LUT R10, R10, 0x7fffffff, RZ, 0xc0, !PT ;  /* 0x7fffffff0a0a7812 */ /* 0x000fe200078ec0ff */
[----:B------:R3:W-:Y:S01]  /*13d0e0*/  STL.64 [R1+0x4038], R38 ;  /* 0x0040382601007387 */ /* 0x0007e20000100a00 */
[----:B--2---:R-:W-:Y:S01]  /*13d0f0*/  ISETP.LT.AND P4, PT, R3, UR11, !P1 ;  /* 0x0000000b03007c0c */ /* 0x004fe2000cf81270 */
[----:B------:R-:W2:Y:S01]  /*13d100*/  LDCU UR11, c[0x0][0x398] ;  /* 0x00007300ff0b77ac */ /* 0x000ea20008000800 */
[----:B------:R-:W-:-:S02]  /*13d110*/  LOP3.LUT R59, R59, 0xffffffef, RZ, 0xc0, !PT ;  /* 0xffffffef3b3b7812 */ /* 0x000fc400078ec0ff */
[----:B0-----:R-:W-:Y:S01]  /*13d120*/  ISETP.LT.AND P3, PT, R2, UR9, !P1 ;  /* 0x0000000902007c0c */ /* 0x001fe2000cf61270 */
[----:B------:R-:W0:Y:S01]  /*13d130*/  LDCU UR9, c[0x0][0x398] ;  /* 0x00007300ff0977ac */ /* 0x000e220008000800 */
[----:B------:R-:W-:Y:S02]  /*13d140*/  @P0 LOP3.LUT R59, R59, 0x10, RZ, 0xfc, !PT ;  /* 0x000000103b3b0812 */ /* 0x000fe400078efcff */
[----:B------:R-:W-:Y:S01]  /*13d150*/  LOP3.LUT P2, RZ, R60, 0x800, RZ, 0xc0, !PT ;  /* 0x000008003cff7812 */ /* 0x000fe2000784c0ff */
[----:B------:R-:W4:Y:S01]  /*13d160*/  LDCU UR75, c[0x0][0x398] ;  /* 0x00007300ff4b77ac */ /* 0x000f220008000800 */
[----:B------:R-:W-:Y:S01]  /*13d170*/  LOP3.LUT R59, R59, 0xfffffff7, RZ, 0xc0, !PT ;  /* 0xfffffff73b3b7812 */ /* 0x000fe200078ec0ff */
[----:B---3--:R-:W3:Y:S03]  /*13d180*/  LDL.LU R38, [R1+0x250] ;  /* 0x0002500001267983 */ /* 0x008ee60000300800 */
[----:B------:R-:W-:Y:S01]  /*13d190*/  @P4 LOP3.LUT R59, R59, 0x8, RZ, 0xfc, !PT ;  /* 0x000000083b3b4812 */ /* 0x000fe200078efcff */
[----:B------:R-:W3:Y:S01]  /*13d1a0*/  LDL.LU R39, [R1+0x24c] ;  /* 0x00024c0001277983 */ /* 0x000ee20000300800 */
[----:B-1----:R-:W-:Y:S01]  /*13d1b0*/  ISETP.LT.AND P0, PT, R0, UR7, !P1 ;  /* 0x0000000700007c0c */ /* 0x002fe2000cf01270 */
[----:B------:R-:W1:Y:S01]  /*13d1c0*/  LDCU UR7, c[0x0][0x398] ;  /* 0x00007300ff0777ac */ /* 0x000e620008000800 */
[----:B------:R-:W-:-:S04]  /*13d1d0*/  LOP3.LUT R59, R59, 0xfffffffb, RZ, 0xc0, !PT ;  /* 0xfffffffb3b3b7812 */ /* 0x000fc800078ec0ff */
[----:B------:R-:W-:-:S04]  /*13d1e0*/  @P3 LOP3.LUT R59, R59, 0x4, RZ, 0xfc, !PT ;  /* 0x000000043b3b3812 */ /* 0x000fc800078efcff */
[----:B------:R-:W-:Y:S02]  /*13d1f0*/  LOP3.LUT R59, R59, 0xfffffffd, RZ, 0xc0, !PT ;  /* 0xfffffffd3b3b7812 */ /* 0x000fe400078ec0ff */
[----:B--2---:R-:W-:Y:S01]  /*13d200*/  ISETP.LT.AND P4, PT, R3, UR11, !P2 ;  /* 0x0000000b03007c0c */ /* 0x004fe2000d781270 */
[----:B------:R-:W2:Y:S01]  /*13d210*/  LDCU UR11, c[0x0][0x398] ;  /* 0x00007300ff0b77ac */ /* 0x000ea20008000800 */
[----:B------:R-:W-:Y:S02]  /*13d220*/  @P0 LOP3.LUT R59, R59, 0x2, RZ, 0xfc, !PT ;  /* 0x000000023b3b0812 */ /* 0x000fe400078efcff */
[----:B------:R-:W-:Y:S01]  /*13d230*/  ISETP.LT.AND P0, PT, R4, UR73, !P2 ;  /* 0x0000004904007c0c */ /* 0x000fe2000d701270 */
[----:B------:R-:W2:Y:S01]  /*13d240*/  LDCU UR73, c[0x0][0x398] ;  /* 0x00007300ff4977ac */ /* 0x000ea20008000800 */
[----:B0-----:R-:W-:Y:S02]  /*13d250*/  ISETP.LT.AND P3, PT, R2, UR9, !P2 ;  /* 0x0000000902007c0c */ /* 0x001fe4000d761270 */
[----:B------:R-:W-:Y:S01]  /*13d260*/  LOP3.LUT R59, R59, 0xfffffffe, RZ, 0xc0, !PT ;  /* 0xfffffffe3b3b7812 */ /* 0x000fe200078ec0ff */
[----:B------:R-:W0:Y:S04]  /*13d270*/  LDCU UR9, c[0x0][0x398] ;  /* 0x00007300ff0977ac */ /* 0x000e280008000800 */
[----:B------:R-:W-:-:S04]  /*13d280*/  @P4 LOP3.LUT R8, R8, 0x80000000, RZ, 0xfc, !PT ;  /* 0x8000000008084812 */ /* 0x000fc800078efcff */
        /* <DEDUP_REMOVED lines=8> */
[----:B------:R-:W-:Y:S01]  /*13d310*/  ISETP.LT.AND P0, PT, R4, UR71, !P1 ;  /* 0x0000004704007c0c */ /* 0x000fe2000cf01270 */
[----:B------:R-:W1:Y:S01]  /*13d320*/  LDCU UR71, c[0x0][0x398] ;  /* 0x00007300ff4777ac */ /* 0x000e620008000800 */
[----:B--2---:R-:W-:Y:S02]  /*13d330*/  ISETP.LT.AND P4, PT, R3, UR11, !P1 ;  /* 0x0000000b03007c0c */ /* 0x004fe4000cf81270 */
[----:B------:R-:W-:Y:S01]  /*13d340*/  LOP3.LUT R8, R8, 0xefffffff, RZ, 0xc0, !PT ;  /* 0xefffffff08087812 */ /* 0x000fe200078ec0ff */
[----:B------:R-:W2:Y:S01]  /*13d350*/  LDCU UR11, c[0x0][0x398] ;  /* 0x00007300ff0b77ac */ /* 0x000ea20008000800 */
[----:B0-----:R-:W-:Y:S02]  /*13d360*/  ISETP.LT.AND P3, PT, R2, UR9, !P1 ;  /* 0x0000000902007c0c */ /* 0x001fe4000cf61270 */
[----:B------:R-:W-:Y:S01]  /*13d370*/  LOP3.LUT P2, RZ, R60, 0x200, RZ, 0xc0, !PT ;  /* 0x000002003cff7812 */ /* 0x000fe2000784c0ff */
[----:B------:R-:W0:Y:S04]  /*13d380*/  LDCU UR9, c[0x0][0x398] ;  /* 0x00007300ff0977ac */ /* 0x000e280008000800 */
[----:B------:R-:W-:-:S04]  /*13d390*/  @P0 LOP3.LUT R8, R8, 0x10000000, RZ, 0xfc, !PT ;  /* 0x1000000008080812 */ /* 0x000fc800078efcff */
[----:B------:R-:W-:-:S04]  /*13d3a0*/  LOP3.LUT R8, R8, 0xf7ffffff, RZ, 0xc0, !PT ;  /* 0xf7ffffff08087812 */ /* 0x000fc800078ec0ff */
[----:B------:R-:W-:Y:S02]  /*13d3b0*/  @P4 LOP3.LUT R8, R8, 0x8000000, RZ, 0xfc, !PT ;  /* 0x0800000008084812 */ /* 0x000fe400078efcff */
[----:B-1----:R-:W-:Y:S01]  /*13d3c0*/  ISETP.LT.AND P0, PT, R0, UR7, !P1 ;  /* 0x0000000700007c0c */ /* 0x002fe2000cf01270 */
[----:B------:R-:W1:Y:S01]  /*13d3d0*/  LDCU UR7, c[0x0][0x398] ;  /* 0x00007300ff0777ac */ /* 0x000e620008000800 */
[----:B------:R-:W-:-:S04]  /*13d3e0*/  LOP3.LUT R8, R8, 0xfbffffff, RZ, 0xc0, !PT ;  /* 0xfbffffff08087812 */ /* 0x000fc800078ec0ff */
[----:B------:R-:W-:-:S04]  /*13d3f0*/  @P3 LOP3.LUT R8, R8, 0x4000000, RZ, 0xfc, !PT ;  /* 0x0400000008083812 */ /* 0x000fc800078efcff */
        /* <DEDUP_REMOVED lines=36> */
[----:B------:R-:W-:Y:S02]  /*13d640*/  ISETP.LT.AND P0, PT, R4, UR65, !P3 ;  /* 0x0000004104007c0c */ /* 0x000fe4000df01270 */
        /* <DEDUP_REMOVED lines=16> */
[----:B------:R-:W0:Y:S01]  /*13d750*/  LDCU UR18, c[0x0][0x398] ;  /* 0x00007300ff1277ac */ /* 0x000e220008000800 */
[----:B------:R-:W-:Y:S02]  /*13d760*/  ISETP.LT.AND P5, PT, R0, UR10, !P2 ;  /* 0x0000000a00007c0c */ /* 0x000fe4000d7a1270 */
[----:B------:R-:W-:Y:S01]  /*13d770*/  LOP3.LUT R8, R8, 0xfffff7ff, RZ, 0xc0, !PT ;  /* 0xfffff7ff08087812 */ /* 0x000fe200078ec0ff */
[----:B------:R-:W0:Y:S01]  /*13d780*/  LDCU UR10, c[0x0][0x398] ;  /* 0x00007300ff0a77ac */ /* 0x000e220008000800 */
[----:B------:R-:W-:Y:S02]  /*13d790*/  ISETP.LT.AND P4, PT, R4, UR14, !P2 ;  /* 0x0000000e04007c0c */ /* 0x000fe4000d781270 */
        /* <DEDUP_REMOVED lines=12> */
[----:B0-----:R-:W-:Y:S01]  /*13d860*/  ISETP.LT.AND P5, PT, R3, UR10, !P1 ;  /* 0x0000000a03007c0c */ /* 0x001fe2000cfa1270 */
[----:B------:R-:W0:Y:S01]  /*13d870*/  LDCU UR10, c[0x0][0x398] ;  /* 0x00007300ff0a77ac */ /* 0x000e220008000800 */
[----:B------:R-:W-:Y:S02]  /*13d880*/  LOP3.LUT R8, R8, 0xfffffeff, RZ, 0xc0, !PT ;  /* 0xfffffeff08087812 */ /* 0x000fe400078ec0ff */
[----:B------:R-:W-:Y:S01]  /*13d890*/  ISETP.LT.AND P4, PT, R2, UR9, !P1 ;  /* 0x0000000902007c0c */ /* 0x000fe2000cf81270 */
        /* <DEDUP_REMOVED lines=25> */
[----:B------:R-:W-:Y:S02]  /*13da30*/  LOP3.LUT R8, R8, 0xfffffffd, RZ, 0xc0, !PT ;  /* 0xfffffffd08087812 */ /* 0x000fe400078ec0ff */
[----:B0-----:R-:W-:Y:S01]  /*13da40*/  ISETP.LT.AND P5, PT, R3, UR10, !P2 ;  /* 0x0000000a03007c0c */ /* 0x001fe2000d7a1270 */
[----:B------:R-:W0:Y:S01]  /*13da50*/  LDCU UR10, c[0x0][0x398] ;  /* 0x00007300ff0a77ac */ /* 0x000e220008000800 */
[----:B------:R-:W-:Y:S02]  /*13da60*/  @P0 LOP3.LUT R8, R8, 0x2, RZ, 0xfc, !PT ;  /* 0x0000000208080812 */ /* 0x000fe400078efcff */
[----:B------:R-:W-:-:S02]  /*13da70*/  ISETP.LT.AND P0, PT, R4, UR59, !P2 ;  /* 0x0000003b04007c0c */ /* 0x000fc4000d701270 */
[----:B------:R-:W-:Y:S01]  /*13da80*/  ISETP.LT.AND P3, PT, R2, UR9, !P2 ;  /* 0x0000000902007c0c */ /* 0x000fe2000d761270 */
[----:B------:R-:W0:Y:S01]  /*13da90*/  LDCU UR9, c[0x0][0x398] ;  /* 0x00007300ff0977ac */ /* 0x000e220008000800 */
[----:B------:R-:W-:-:S05]  /*13daa0*/  LOP3.LUT R8, R8, 0xfffffffe, RZ, 0xc0, !PT ;  /* 0xfffffffe08087812 */ /* 0x000fca00078ec0ff */
        /* <DEDUP_REMOVED lines=27> */
[----:B0-----:R-:W-:Y:S01]  /*13dc60*/  ISETP.LT.AND P5, PT, R2, UR9, !P4 ;  /* 0x0000000902007c0c */ /* 0x001fe2000e7a1270 */
[----:B------:R-:W0:Y:S08]  /*13dc70*/  LDCU UR9, c[0x0][0x398] ;  /* 0x00007300ff0977ac */ /* 0x000e300008000800 */
[----:B------:R-:W-:-:S02]  /*13dc80*/  @P0 LOP3.LUT R9, R9, 0x1000000, RZ, 0xfc, !PT ;  /* 0x0100000009090812 */ /* 0x000fc400078efcff */
[----:B------:R-:W-:Y:S01]  /*13dc90*/  ISETP.LT.AND P0, PT, R3, UR10, !P4 ;  /* 0x0000000a03007c0c */ /* 0x000fe2000e701270 */
[----:B------:R-:W0:Y:S01]  /*13dca0*/  LDCU UR10, c[0x0][0x398] ;  /* 0x00007300ff0a77ac */ /* 0x000e220008000800 */
[----:B------:R-:W-:-:S11]  /*13dcb0*/  LOP3.LUT R9, R9, 0xff7fffff, RZ, 0xc0, !PT ;  /* 0xff7fffff09097812 */ /* 0x000fd600078ec0ff */
        /* <DEDUP_REMOVED lines=10> */
[----:B0-----:R-:W-:Y:S02]  /*13dd60*/  ISETP.LT.AND P5, PT, R3, UR10, !P3 ;  /* 0x0000000a03007c0c */ /* 0x001fe4000dfa1270 */
        /* <DEDUP_REMOVED lines=82> */
[----:B------:R-:W-:Y:S01]  /*13e290*/  ISETP.LT.AND P0, PT, R4, UR43, !P2 ;  /* 0x0000002b04007c0c */ /* 0x000fe2000d701270 */
[----:B------:R-:W0:Y:S01]  /*13e2a0*/  LDCU UR43, c[0x0][0x398] ;  /* 0x00007300ff2b77ac */ /* 0x000e220008000800 */
[----:B------:R-:W-:-:S02]  /*13e2b0*/  ISETP.LT.AND P5, PT, R2, UR9, !P2 ;  /* 0x0000000902007c0c */ /* 0x000fc4000d7a1270 */
        /* <DEDUP_REMOVED lines=130> */
[----:B------:R-:W-:Y:S02]  /*13eae0*/  LOP3.LUT R11, R11, 0x7fffffff, RZ, 0xc0, !PT ;  /* 0x7fffffff0b0b7812 */ /* 0x000fe400078ec0ff */
[----:B------:R-:W-:-:S03]  /*13eaf0*/  LOP3.LUT R10, R10, 0xfffffffe, RZ, 0xc0, !PT ;  /* 0xfffffffe0a0a7812 */ /* 0x000fc600078ec0ff */
        /* <DEDUP_REMOVED lines=26> */
[----:B---3--:R-:W-:Y:S02]  /*13eca0*/  R2UR UR23, R38 ;  /* 0x00000000261772ca */ /* 0x008fe400000e0000 */
[----:B------:R-:W3:Y:S01]  /*13ecb0*/  LDL.LU R38, [R1+0x248] ;  /* 0x0002480001267983 */ /* 0x000ee20000300800 */
[----:B0-----:R-:W-:Y:S01]  /*13ecc0*/  ISETP.LT.AND P6, PT, R3, UR10, !P3 ;  /* 0x0000000a03007c0c */ /* 0x001fe2000dfc1270 */
[----:B------:R-:W0:Y:S01]  /*13ecd0*/  LDCU UR10, c[0x0][0x398] ;  /* 0x00007300ff0a77ac */ /* 0x000e220008000800 */
[----:B------:R-:W-:Y:S02]  /*13ece0*/  LOP3.LUT R11, R11, 0xfeffffff, RZ, 0xc0, !PT ;  /* 0xfeffffff0b0b7812 */ /* 0x000fe400078ec0ff */
[----:B------:R-:W-:Y:S01]  /*13ecf0*/  ISETP.LT.AND P5, PT, R2, UR9, !P3 ;  /* 0x0000000902007c0c */ /* 0x000fe2000dfa1270 */
[----:B------:R-:W0:Y:S03]  /*13ed00*/  LDCU UR9, c[0x0][0x398] ;  /* 0x00007300ff0977ac */ /* 0x000e260008000800 */
        /* <DEDUP_REMOVED lines=25> */
[----:B------:R-:W-:Y:S02]  /*13eea0*/  R2UR UR17, R39 ;  /* 0x00000000271172ca */ /* 0x000fe400000e0000 */
[----:B------:R-:W-:Y:S01]  /*13eeb0*/  @P0 LOP3.LUT R11, R11, 0x20000, RZ, 0xfc, !PT ;  /* 0x000200000b0b0812 */ /* 0x000fe200078efcff */
[----:B------:R-:W2:Y:S01]  /*13eec0*/  LDL.LU R39, [R1+0x244] ;  /* 0x0002440001277983 */ /* 0x000ea20000300800 */
[----:B------:R-:W-:-:S02]  /*13eed0*/  ISETP.LT.AND P0, PT, R4, UR13, !P2 ;  /* 0x0000000d04007c0c */ /* 0x000fc4000d701270 */
[----:B---3--:R-:W-:Y:S02]  /*13eee0*/  R2UR UR13, R38 ;  /* 0x00000000260d72ca */ /* 0x008fe400000e0000 */
[----:B------:R-:W3:Y:S01]  /*13eef0*/  LDL.LU R38, [R1+0x240] ;  /* 0x0002400001267983 */ /* 0x000ee20000300800 */
[----:B0-----:R-:W-:Y:S01]  /*13ef00*/  ISETP.LT.AND P6, PT, R3, UR10, !P2 ;  /* 0x0000000a03007c0c */ /* 0x001fe2000d7c1270 */
[----:B------:R-:W0:Y:S01]  /*13ef10*/  LDCU UR10, c[0x0][0x398] ;  /* 0x00007300ff0a77ac */ /* 0x000e220008000800 */
[----:B------:R-:W-:-:S06]  /*13ef20*/  LOP3.LUT R11, R11, 0xfffeffff, RZ, 0xc0, !PT ;  /* 0xfffeffff0b0b7812 */ /* 0x000fcc00078ec0ff */
[----:B------:R-:W-:Y:S02]  /*13ef30*/  @P0 LOP3.LUT R11, R11, 0x10000, RZ, 0xfc, !PT ;  /* 0x000100000b0b0812 */ /* 0x000fe400078efcff */
[----:B------:R-:W-:Y:S01]  /*13ef40*/  ISETP.LT.AND P5, PT, R2, UR9, !P2 ;  /* 0x0000000902007c0c */ /* 0x000fe2000d7a1270 */
[----:B------:R-:W0:Y:S01]  /*13ef50*/  LDCU UR9, c[0x0][0x398] ;  /* 0x00007300ff0977ac */ /* 0x000e220008000800 */
        /* <DEDUP_REMOVED lines=31> */
[----:B------:R-:W-:-:S02]  /*13f150*/  @P0 LOP3.LUT R11, R11, 0x100, RZ, 0xfc, !PT ;  /* 0x000001000b0b0812 */ /* 0x000fc400078efcff */
[----:B---3--:R-:W-:Y:S02]  /*13f160*/  R2UR UR23, R38 ;  /* 0x00000000261772ca */ /* 0x008fe400000e0000 */
[----:B------:R-:W3:Y:S01]  /*13f170*/  LDL.LU R38, [R1+0x238] ;  /* 0x0002380001267983 */ /* 0x000ee20000300800 */
        /* <DEDUP_REMOVED lines=10> */
[----:B------:R-:W-:Y:S02]  /*13f220*/  R2UR UR17, R12 ;  /* 0x000000000c1172ca */ /* 0x000fe400000e0000 */
[----:B------:R-:W4:Y:S01]  /*13f230*/  LDL.LU R12, [R1+0x69f0] ;  /* 0x0069f000010c7983 */ /* 0x000f220000300800 */
        /* <DEDUP_REMOVED lines=14> */
[----:B--2---:R-:W-:Y:S02]  /*13f320*/  R2UR UR21, R39 ;  /* 0x00000000271572ca */ /* 0x004fe400000e0000 */
[----:B------:R-:W-:Y:S01]  /*13f330*/  @P0 LOP3.LUT R11, R11, 0x2, RZ, 0xfc, !PT ;  /* 0x000000020b0b0812 */ /* 0x000fe200078efcff */
[----:B------:R-:W2:Y:S01]  /*13f340*/  LDL.LU R39, [R1+0x234] ;  /* 0x0002340001277983 */ /* 0x000ea20000300800 */
[----:B------:R-:W-:-:S02]  /*13f350*/  ISETP.LT.AND P0, PT, R4, UR13, !P2 ;  /* 0x0000000d04007c0c */ /* 0x000fc4000d701270 */
[----:B0-----:R-:W-:Y:S01]  /*13f360*/  ISETP.LT.AND P6, PT, R3, UR10, !P2 ;  /* 0x0000000a03007c0c */ /* 0x001fe2000d7c1270 */
[----:B------:R-:W0:Y:S01]  /*13f370*/  LDCU UR10, c[0x0][0x398] ;  /* 0x00007300ff0a77ac */ /* 0x000e220008000800 */
[----:B---3--:R-:W-:Y:S02]  /*13f380*/  R2UR UR13, R38 ;  /* 0x00000000260d72ca */ /* 0x008fe400000e0000 */
[----:B------:R-:W3:Y:S01]  /*13f390*/  LDL.LU R38, [R1+0x230] ;  /* 0x0002300001267983 */ /* 0x000ee20000300800 */
[----:B------:R-:W-:Y:S01]  /*13f3a0*/  ISETP.LT.AND P5, PT, R2, UR9, !P2 ;  /* 0x0000000902007c0c */ /* 0x000fe2000d7a1270 */
[----:B------:R-:W0:Y:S01]  /*13f3b0*/  LDCU UR9, c[0x0][0x398] ;  /* 0x00007300ff0977ac */ /* 0x000e220008000800 */
[----:B------:R-:W-:-:S04]  /*13f3c0*/  LOP3.LUT R11, R11, 0xfffffffe, RZ, 0xc0, !PT ;  /* 0xfffffffe0b0b7812 */ /* 0x000fc800078ec0ff */
[----:B------:R-:W-:Y:S02]  /*13f3d0*/  @P0 LOP3.LUT R11, R11, 0x1, RZ, 0xfc, !PT ;  /* 0x000000010b0b0812 */ /* 0x000fe400078efcff */
[----:B-1----:R-:W-:Y:S01]  /*13f3e0*/  ISETP.LT.AND P0, PT, R0, UR7, !P2 ;  /* 0x0000000700007c0c */ /* 0x002fe2000d701270 */
[----:B------:R-:W1:Y:S01]  /*13f3f0*/  LDCU UR7, c[0x0][0x398] ;  /* 0x00007300ff0777ac */ /* 0x000e620008000800 */
[----:B----4-:R-:W-:-:S04]  /*13f400*/  LOP3.LUT R12, R12, 0x7fffffff, RZ, 0xc0, !PT ;  /* 0x7fffffff0c0c7812 */ /* 0x010fc800078ec0ff */
[----:B------:R-:W-:-:S04]  /*13f410*/  @P6 LOP3.LUT R12, R12, 0x80000000, RZ, 0xfc, !PT ;  /* 0x800000000c0c6812 */ /* 0x000fc800078efcff */
        /* <DEDUP_REMOVED lines=10> */
[----:B------:R-:W4:Y:S06]  /*13f4c0*/  LDCU UR9, c[0x0][0x398] ;  /* 0x00007300ff0977ac */ /* 0x000f2c0008000800 */
        /* <DEDUP_REMOVED lines=19> */
[----:B----4-:R-:W-:Y:S01]  /*13f600*/  ISETP.LT.AND P5, PT, R2, UR9, !P3 ;  /* 0x0000000902007c0c */ /* 0x010fe2000dfa1270 */
[----:B------:R-:W4:Y:S01]  /*13f610*/  LDCU UR9, c[0x0][0x398] ;  /* 0x00007300ff0977ac */ /* 0x000f220008000800 */
        /* <DEDUP_REMOVED lines=13> */
[----:B----4-:R-:W-:Y:S01]  /*13f6f0*/  ISETP.LT.AND P5, PT, R2, UR9, !P4 ;  /* 0x0000000902007c0c */ /* 0x010fe2000e7a1270 */
        /* <DEDUP_REMOVED lines=12> */
[----:B--2---:R-:W-:Y:S02]  /*13f7c0*/  R2UR UR17, R39 ;  /* 0x00000000271172ca */ /* 0x004fe400000e0000 */
[----:B------:R-:W2:Y:S01]  /*13f7d0*/  LDL.LU R39, [R1+0x224] ;  /* 0x0002240001277983 */ /* 0x000ea20000300800 */
[----:B---3--:R-:W-:-:S03]  /*13f7e0*/  R2UR UR13, R38 ;  /* 0x00000000260d72ca */ /* 0x008fc600000e0000 */
[----:B------:R-:W3:Y:S01]  /*13f7f0*/  LDL.LU R38, [R1+0x220] ;  /* 0x0002200001267983 */ /* 0x000ee20000300800 */
[----:B0-----:R-:W-:Y:S01]  /*13f800*/  ISETP.LT.AND P6, PT, R3, UR10, !P2 ;  /* 0x0000000a03007c0c */ /* 0x001fe2000d7c1270 */
[----:B------:R-:W0:Y:S01]  /*13f810*/  LDCU UR10, c[0x0][0x398] ;  /* 0x00007300ff0a77ac */ /* 0x000e220008000800 */
[----:B------:R-:W-:-:S04]  /*13f820*/  LOP3.LUT R12, R12, 0xfffeffff, RZ, 0xc0, !PT ;  /* 0xfffeffff0c0c7812 */ /* 0x000fc800078ec0ff */
        /* <DEDUP_REMOVED lines=48> */
[----:B------:R-:W3:Y:S01]  /*13fb30*/  LDL.LU R13, [R1+0x69ec] ;  /* 0x0069ec00010d7983 */ /* 0x000ee20000300800 */
[----:B0-----:R-:W-:Y:S01]  /*13fb40*/  ISETP.LT.AND P6, PT, R3, UR10, !P4 ;  /* 0x0000000a03007c0c */ /* 0x001fe2000e7c1270 */
[----:B------:R-:W0:Y:S01]  /*13fb50*/  LDCU UR10, c[0x0][0x398] ;  /* 0x00007300ff0a77ac */ /* 0x000e220008000800 */
[----:B------:R-:W-:Y:S02]  /*13fb60*/  LOP3.LUT R12, R12, 0xffffffef, RZ, 0xc0, !PT ;  /* 0xffffffef0c0c7812 */ /* 0x000fe400078ec0ff */
[----:B----4-:R-:W-:Y:S01]  /*13fb70*/  ISETP.LT.AND P5, PT, R2, UR9, !P4 ;  /* 0x0000000902007c0c */ /* 0x010fe2000e7a1270 */
[----:B------:R-:W4:Y:S03]  /*13fb80*/  LDCU UR9, c[0x0][0x398] ;  /* 0x00007300ff0977ac */ /* 0x000f260008000800 */
        /* <DEDUP_REMOVED lines=17> */
[----:B----4-:R-:W-:Y:S01]  /*13fca0*/  ISETP.LT.AND P5, PT, R2, UR9, !P2 ;  /* 0x0000000902007c0c */ /* 0x010fe2000d7a1270 */
[----:B------:R-:W4:Y:S01]  /*13fcb0*/  LDCU UR9, c[0x0][0x398] ;  /* 0x00007300ff0977ac */ /* 0x000f220008000800 */
        /* <DEDUP_REMOVED lines=1563> */
[----:B--2---:R-:W-:-:S02]  /*145e70*/  R2UR UR21, R39 ;  /* 0x00000000271572ca */ /* 0x004fc400000e0000 */
[----:B----4-:R-:W-:Y:S01]  /*145e80*/  ISETP.LT.AND P5, PT, R2, UR9, !P4 ;  /* 0x0000000902007c0c */ /* 0x010fe2000e7a1270 */
[----:B------:R-:W2:Y:S01]  /*145e90*/  LDL.LU R39, [R1+0x84] ;  /* 0x0000840001277983 */ /* 0x000ea20000300800 */
[----:B------:R-:W-:Y:S01]  /*145ea0*/  @P0 LOP3.LUT R23, R23, 0x10, RZ, 0xfc, !PT ;  /* 0x0000001017170812 */ /* 0x000fe200078efcff */
[----:B------:R-:W4:Y:S03]  /*145eb0*/  LDCU UR9, c[0x0][0x398] ;  /* 0x00007300ff0977ac */ /* 0x000f260008000800 */
        /* <DEDUP_REMOVED lines=31> */
[----:B--2---:R-:W-:Y:S02]  /*1460b0*/  R2UR UR21, R39 ;  /* 0x00000000271572ca */ /* 0x004fe400000e0000 */
[----:B----4-:R-:W-:Y:S01]  /*1460c0*/  ISETP.LT.AND P5, PT, R2, UR9, !P1 ;  /* 0x0000000902007c0c */ /* 0x010fe2000cfa1270 */
[----:B------:R-:W2:Y:S01]  /*1460d0*/  LDL.LU R39, [R1+0x7c] ;  /* 0x00007c0001277983 */ /* 0x000ea20000300800 */
[----:B------:R-:W-:Y:S01]  /*1460e0*/  LOP3.LUT P3, RZ, R53, 0x200, RZ, 0xc0, !PT ;  /* 0x0000020035ff7812 */ /* 0x000fe2000786c0ff */
[----:B------:R-:W4:Y:S02]  /*1460f0*/  LDCU UR9, c[0x0][0x398] ;  /* 0x00007300ff0977ac */ /* 0x000f240008000800 */
        /* <DEDUP_REMOVED lines=34> */
[----:B------:R-:W-:Y:S02]  /*146320*/  LOP3.LUT R24, R24, 0xfff7ffff, RZ, 0xc0, !PT ;  /* 0xfff7ffff18187812 */ /* 0x000fe400078ec0ff */
[----:B--2---:R-:W-:Y:S02]  /*146330*/  R2UR UR17, R39 ;  /* 0x00000000271172ca */ /* 0x004fe400000e0000 */
[----:B------:R-:W2:Y:S01]  /*146340*/  LDL.LU R39, [R1+0x74] ;  /* 0x0000740001277983 */ /* 0x000ea20000300800 */
        /* <DEDUP_REMOVED lines=21> */
[----:B---3--:R-:W-:Y:S02]  /*1464a0*/  R2UR UR13, R38 ;  /* 0x00000000260d72ca */ /* 0x008fe400000e0000 */
[----:B------:R-:W3:Y:S01]  /*1464b0*/  LDL.LU R38, [R1+0x70] ;  /* 0x0000700001267983 */ /* 0x000ee20000300800 */
[----:B------:R-:W-:Y:S02]  /*1464c0*/  LOP3.LUT R24, R24, 0xffffdfff, RZ, 0xc0, !PT ;  /* 0xffffdfff18187812 */ /* 0x000fe400078ec0ff */
[----:B------:R-:W-:Y:S02]  /*1464d0*/  LOP3.LUT P1, RZ, R53, 0x40, RZ, 0xc0, !PT ;  /* 0x0000004035ff7812 */ /* 0x000fe4000782c0ff */
[----:B------:R-:W-:Y:S02]  /*1464e0*/  @P0 LOP3.LUT R24, R24, 0x2000, RZ, 0xfc, !PT ;  /* 0x0000200018180812 */ /* 0x000fe400078efcff */
[----:B------:R-:W-:-:S02]  /*1464f0*/  ISETP.LT.AND P0, PT, R4, UR21, !P1 ;  /* 0x0000001504007c0c */ /* 0x000fc4000cf01270 */
        /* <DEDUP_REMOVED lines=34> */
[----:B------:R-:W-:Y:S02]  /*146720*/  R2UR UR17, R25 ;  /* 0x00000000191172ca */ /* 0x000fe400000e0000 */
        /* <DEDUP_REMOVED lines=21> */
[----:B----4-:R-:W-:Y:S01]  /*146880*/  ISETP.LT.AND P5, PT, R2, UR9, !P2 ;  /* 0x0000000902007c0c */ /* 0x010fe2000d7a1270 */
[----:B------:R-:W4:Y:S01]  /*146890*/  LDCU UR9, c[0x0][0x398] ;  /* 0x00007300ff0977ac */ /* 0x000f220008000800 */
[----:B------:R-:W-:-:S09]  /*1468a0*/  LOP3.LUT R24, R24, 0xfffffffe, RZ, 0xc0, !PT ;  /* 0xfffffffe18187812 */ /* 0x000fd200078ec0ff */
[----:B------:R-:W-:Y:S02]  /*1468b0*/  @P0 LOP3.LUT R24, R24, 0x1, RZ, 0xfc, !PT ;  /* 0x0000000118180812 */ /* 0x000fe400078efcff */
[----:B-1----:R-:W-:Y:S01]  /*1468c0*/  ISETP.LT.AND P0, PT, R0, UR7, !P2 ;  /* 0x0000000700007c0c */ /* 0x002fe2000d701270 */
[----:B------:R-:W1:Y:S01]  /*1468d0*/  LDCU UR7, c[0x0][0x398] ;  /* 0x00007300ff0777ac */ /* 0x000e620008000800 */
[----:B------:R-:W-:Y:S02]  /*1468e0*/  LOP3.LUT P1, RZ, R53, 0x4, RZ, 0xc0, !PT ;  /* 0x0000000435ff7812 */ /* 0x000fe4000782c0ff */
[----:B--2---:R-:W-:-:S04]  /*1468f0*/  LOP3.LUT R25, R25, 0x7fffffff, RZ, 0xc0, !PT ;  /* 0x7fffffff19197812 */ /* 0x004fc800078ec0ff */
[----:B------:R-:W-:-:S04]  /*146900*/  @P6 LOP3.LUT R25, R25, 0x80000000, RZ, 0xfc, !PT ;  /* 0x8000000019196812 */ /* 0x000fc800078efcff */
[----:B------:R-:W-:-:S04]  /*146910*/  LOP3.LUT R25, R25, 0xbfffffff, RZ, 0xc0, !PT ;  /* 0xbfffffff19197812 */ /* 0x000fc800078ec0ff */
[----:B------:R-:W-:-:S04]  /*146920*/  @P5 LOP3.LUT R25, R25, 0x40000000, RZ, 0xfc, !PT ;  /* 0x4000000019195812 */ /* 0x000fc800078efcff */
[----:B------:R-:W-:Y:S02]  /*146930*/  LOP3.LUT R25, R25, 0xdfffffff, RZ, 0xc0, !PT ;  /* 0xdfffffff19197812 */ /* 0x000fe400078ec0ff */
[----:B------:R-:W-:Y:S02]  /*146940*/  R2UR UR13, R39 ;  /* 0x00000000270d72ca */ /* 0x000fe400000e0000 */
[----:B------:R-:W-:Y:S01]  /*146950*/  @P0 LOP3.LUT R25, R25, 0x20000000, RZ, 0xfc, !PT ;  /* 0x2000000019190812 */ /* 0x000fe200078efcff */
[----:B------:R-:W2:Y:S01]  /*146960*/  LDL.LU R39, [R1+0x60] ;  /* 0x0000600001277983 */ /* 0x000ea20000300800 */
        /* <DEDUP_REMOVED lines=22> */
[----:B-1----:R-:W-:Y:S01]  /*146ad0*/  ISETP.LT.AND P5, PT, R2, UR7, !P3 ;  /* 0x0000000702007c0c */ /* 0x002fe2000dfa1270 */
[----:B------:R-:W1:Y:S06]  /*146ae0*/  LDCU UR7, c[0x0][0x398] ;  /* 0x00007300ff0777ac */ /* 0x000e6c0008000800 */
[----:B------:R-:W-:-:S04]  /*146af0*/  @P0 LOP3.LUT R25, R25, 0x1000000, RZ, 0xfc, !PT ;  /* 0x0100000019190812 */ /* 0x000fc800078efcff */
[----:B------:R-:W-:-:S04]  /*146b00*/  LOP3.LUT R25, R25, 0xff7fffff, RZ, 0xc0, !PT ;  /* 0xff7fffff19197812 */ /* 0x000fc800078ec0ff */
[----:B------:R-:W-:Y:S02]  /*146b10*/  @P6 LOP3.LUT R25, R25, 0x800000, RZ, 0xfc, !PT ;  /* 0x0080000019196812 */ /* 0x000fe400078efcff */
[----:B----4-:R-:W-:Y:S01]  /*146b20*/  ISETP.LT.AND P0, PT, R0, UR9, !P3 ;  /* 0x0000000900007c0c */ /* 0x010fe2000df01270 */
[----:B------:R-:W4:Y:S01]  /*146b30*/  LDCU UR9, c[0x0][0x398] ;  /* 0x00007300ff0977ac */ /* 0x000f220008000800 */
        /* <DEDUP_REMOVED lines=28> */
[----:B----4-:R-:W-:Y:S02]  /*146d00*/  ISETP.LT.AND P5, PT, R2, UR9, !P2 ;  /* 0x0000000902007c0c */ /* 0x010fe4000d7a1270 */
[----:B------:R-:W-:Y:S01]  /*146d10*/  LOP3.LUT P1, RZ, R52, 0x40000000, RZ, 0xc0, !PT ;  /* 0x4000000034ff7812 */ /* 0x000fe2000782c0ff */
[----:B------:R-:W4:Y:S04]  /*146d20*/  LDCU UR9, c[0x0][0x398] ;  /* 0x00007300ff0977ac */ /* 0x000f280008000800 */
[----:B------:R-:W-:-:S04]  /*146d30*/  @P0 LOP3.LUT R25, R25, 0x10000, RZ, 0xfc, !PT ;  /* 0x0001000019190812 */ /* 0x000fc800078efcff */
        /* <DEDUP_REMOVED lines=8> */
[----:B------:R-:W-:Y:S02]  /*146dc0*/  ISETP.LT.AND P0, PT, R4, UR21, !P1 ;  /* 0x0000001504007c0c */ /* 0x000fe4000cf01270 */
[----:B------:R-:W-:Y:S02]  /*146dd0*/  R2UR UR29, R26 ;  /* 0x000000001a1d72ca */ /* 0x000fe400000e0000 */
[----:B---3--:R-:W-:Y:S02]  /*146de0*/  R2UR UR21, R38 ;  /* 0x00000000261572ca */ /* 0x008fe400000e0000 */
[----:B------:R-:W3:Y:S04]  /*146df0*/  LDL.LU R38, [R1+0x50] ;  /* 0x0000500001267983 */ /* 0x000ee80000300800 */
[----:B------:R-:W3:Y:S01]  /*146e00*/  LDL.LU R26, [R1+0x69b8] ;  /* 0x0069b800011a7983 */ /* 0x000ee20000300800 */
[----:B--2---:R-:W-:-:S03]  /*146e10*/  R2UR UR17, R39 ;  /* 0x00000000271172ca */ /* 0x004fc600000e0000 */
[----:B------:R-:W2:Y:S01]  /*146e20*/  LDL.LU R39, [R1+0x4c] ;  /* 0x00004c0001277983 */ /* 0x000ea20000300800 */
        /* <DEDUP_REMOVED lines=43> */
[----:B-1----:R-:W-:Y:S01]  /*1470e0*/  ISETP.LT.AND P0, PT, R0, UR7, !P4 ;  /* 0x0000000700007c0c */ /* 0x002fe2000e701270 */
[----:B------:R-:W1:Y:S01]  /*1470f0*/  LDCU UR7, c[0x0][0x398] ;  /* 0x00007300ff0777ac */ /* 0x000e620008000800 */
[----:B------:R-:W-:-:S04]  /*147100*/  LOP3.LUT R25, R25, 0xfffffffb, RZ, 0xc0, !PT ;  /* 0xfffffffb19197812 */ /* 0x000fc800078ec0ff */
[----:B------:R-:W-:-:S04]  /*147110*/  @P5 LOP3.LUT R25, R25, 0x4, RZ, 0xfc, !PT ;  /* 0x0000000419195812 */ /* 0x000fc800078efcff */
[----:B------:R-:W-:Y:S02]  /*147120*/  LOP3.LUT R25, R25, 0xfffffffd, RZ, 0xc0, !PT ;  /* 0xfffffffd19197812 */ /* 0x000fe400078ec0ff */
[----:B------:R-:W-:Y:S01]  /*147130*/  ISETP.LT.AND P6, PT, R3, UR18, !P2 ;  /* 0x0000001203007c0c */ /* 0x000fe2000d7c1270 */
[----:B------:R-:W0:Y:S01]  /*147140*/  LDCU UR18, c[0x0][0x398] ;  /* 0x00007300ff1277ac */ /* 0x000e220008000800 */
[----:B------:R-:W-:Y:S02]  /*147150*/  @P0 LOP3.LUT R25, R25, 0x2, RZ, 0xfc, !PT ;  /* 0x0000000219190812 */ /* 0x000fe400078efcff */
[----:B------:R-:W-:Y:S01]  /*147160*/  ISETP.LT.AND P0, PT, R4, UR23, !P2 ;  /* 0x0000001704007c0c */ /* 0x000fe2000d701270 */
[----:B------:R-:W0:Y:S01]  /*147170*/  LDCU UR23, c[0x0][0x398] ;  /* 0x00007300ff1777ac */ /* 0x000e220008000800 */
[----:B------:R-:W-:Y:S02]  /*147180*/  ISETP.LT.AND P5, PT, R2, UR15, !P2 ;  /* 0x0000000f02007c0c */ /* 0x000fe4000d7a1270 */
[----:B------:R-:W-:Y:S01]  /*147190*/  LOP3.LUT R25, R25, 0xfffffffe, RZ, 0xc0, !PT ;  /* 0xfffffffe19197812 */ /* 0x000fe200078ec0ff */
[----:B------:R-:W0:Y:S01]  /*1471a0*/  LDCU UR15, c[0x0][0x398] ;  /* 0x00007300ff0f77ac */ /* 0x000e220008000800 */
[----:B---3--:R-:W-:-:S02]  /*1471b0*/  R2UR UR33, R38 ;  /* 0x00000000262172ca */ /* 0x008fc400000e0000 */
[----:B------:R-:W3:Y:S01]  /*1471c0*/  LDL.LU R38, [R1+0x48] ;  /* 0x0000480001267983 */ /* 0x000ee20000300800 */
[----:B------:R-:W-:-:S04]  /*1471d0*/  LOP3.LUT R26, R26, 0x7fffffff, RZ, 0xc0, !PT ;  /* 0x7fffffff1a1a7812 */ /* 0x000fc800078ec0ff */
[----:B------:R-:W-:Y:S02]  /*1471e0*/  @P0 LOP3.LUT R25, R25, 0x1, RZ, 0xfc, !PT ;  /* 0x0000000119190812 */ /* 0x000fe400078efcff */
[----:B------:R-:W-:Y:S02]  /*1471f0*/  @P6 LOP3.LUT R26, R26, 0x80000000, RZ, 0xfc, !PT ;  /* 0x800000001a1a6812 */ /* 0x000fe400078efcff */
[----:B0-----:R-:W-:Y:S01]  /*147200*/  ISETP.LT.AND P0, PT, R0, UR13, !P2 ;  /* 0x0000000d00007c0c */ /* 0x001fe2000d701270 */
[----:B------:R-:W0:Y:S01]  /*147210*/  LDCU UR13, c[0x0][0x398] ;  /* 0x00007300ff0d77ac */ /* 0x000e220008000800 */
        /* <DEDUP_REMOVED lines=40> */
[----:B------:R-:W-:Y:S01]  /*1474a0*/  ISETP.LT.AND P6, PT, R3, UR23, !P4 ;  /* 0x0000001703007c0c */ /* 0x000fe2000e7c1270 */
[----:B------:R-:W0:Y:S01]  /*1474b0*/  LDCU UR23, c[0x0][0x398] ;  /* 0x00007300ff1777ac */ /* 0x000e220008000800 */
[----:B------:R-:W-:Y:S02]  /*1474c0*/  LOP3.LUT R26, R26, 0xffefffff, RZ, 0xc0, !PT ;  /* 0xffefffff1a1a7812 */ /* 0x000fe400078ec0ff */
        /* <DEDUP_REMOVED lines=8> */
[----:B------:R-:W-:Y:S02]  /*147550*/  @P5 LOP3.LUT R26, R26, 0x40000, RZ, 0xfc, !PT ;  /* 0x000400001a1a5812 */ /* 0x000fe400078efcff */
[----:B------:R-:W-:Y:S02]  /*147560*/  LOP3.LUT P2, RZ, R52, 0x800000, RZ, 0xc0, !PT ;  /* 0x0080000034ff7812 */ /* 0x000fe4000784c0ff */
[----:B------:R-:W-:Y:S02]  /*147570*/  LOP3.LUT R26, R26, 0xfffdffff, RZ, 0xc0, !PT ;  /* 0xfffdffff1a1a7812 */ /* 0x000fe400078ec0ff */
[----:B--2---:R-:W-:Y:S02]  /*147580*/  R2UR UR25, R39 ;  /* 0x00000000271972ca */ /* 0x004fe400000e0000 */
[----:B------:R-:W2:Y:S01]  /*147590*/  LDL.LU R39, [R1+0x69b4] ;  /* 0x0069b40001277983 */ /* 0x000ea20000300800 */
[----:B------:R-:W-:Y:S02]  /*1475a0*/  @P0 LOP3.LUT R26, R26, 0x20000, RZ, 0xfc, !PT ;  /* 0x000200001a1a0812 */ /* 0x000fe400078efcff */
[----:B------:R-:W-:-:S02]  /*1475b0*/  R2UR UR29, R35 ;  /* 0x00000000231d72ca */ /* 0x000fc400000e0000 */
[----:B------:R-:W-:Y:S02]  /*1475c0*/  ISETP.LT.AND P0, PT, R4, UR33, !P2 ;  /* 0x0000002104007c0c */ /* 0x000fe4000d701270 */
[----:B------:R-:W-:Y:S02]  /*1475d0*/  R2UR UR33, R34 ;  /* 0x00000000222172ca */ /* 0x000fe400000e0000 */
[----:B------:R-:W-:Y:S02]  /*1475e0*/  R2UR UR37, R37 ;  /* 0x00000000252572ca */ /* 0x000fe400000e0000 */
[----:B------:R-:W-:Y:S02]  /*1475f0*/  R2UR UR39, R36 ;  /* 0x00000000242772ca */ /* 0x000fe400000e0000 */
[----:B------:R-:W-:Y:S02]  /*147600*/  R2UR UR41, R58 ;  /* 0x000000003a2972ca */ /* 0x000fe400000e0000 */
[----:B------:R-:W-:-:S02]  /*147610*/  R2UR UR45, R27 ;  /* 0x000000001b2d72ca */ /* 0x000fc400000e0000 */
[----:B---3--:R-:W-:Y:S02]  /*147620*/  R2UR UR27, R38 ;  /* 0x00000000261b72ca */ /* 0x008fe400000e0000 */
[----:B------:R-:W3:Y:S04]  /*147630*/  LDL.LU R38, [R1+0x69b0] ;  /* 0x0069b00001267983 */ /* 0x000ee80000300800 */
[----:B------:R-:W2:Y:S04]  /*147640*/  LDL.LU R35, [R1+0x69ac] ;  /* 0x0069ac0001237983 */ /* 0x000ea80000300800 */
[----:B------:R-:W2:Y:S04]  /*147650*/  LDL.LU R34, [R1+0x69a8] ;  /* 0x0069a80001227983 */ /* 0x000ea80000300800 */
[----:B------:R-:W2:Y:S04]  /*147660*/  LDL.LU R37, [R1+0x69a4] ;  /* 0x0069a40001257983 */ /* 0x000ea80000300800 */
[----:B------:R-:W2:Y:S04]  /*147670*/  LDL.LU R36, [R1+0x69a0] ;  /* 0x0069a00001247983 */ /* 0x000ea80000300800 */
[----:B------:R-:W2:Y:S04]  /*147680*/  LDL.LU R58, [R1+0x699c] ;  /* 0x00699c00013a7983 */ /* 0x000ea80000300800 */
[----:B------:R-:W2:Y:S01]  /*147690*/  LDL.LU R27, [R1+0x6998] ;  /* 0x00699800011b7983 */ /* 0x000ea20000300800 */
[----:B0-----:R-:W-:Y:S01]  /*1476a0*/  ISETP.LT.AND P6, PT, R3, UR13, !P2 ;  /* 0x0000000d03007c0c */ /* 0x001fe2000d7c1270 */
[----:B------:R-:W0:Y:S01]  /*1476b0*/  LDCU UR13, c[0x0][0x398] ;  /* 0x00007300ff0d77ac */ /* 0x000e220008000800 */
[----:B------:R-:W-:-:S04]  /*1476c0*/  LOP3.LUT R26, R26, 0xfffeffff, RZ, 0xc0, !PT ;  /* 0xfffeffff1a1a7812 */ /* 0x000fc800078ec0ff */
[----:B------:R-:W-:Y:S02]  /*1476d0*/  @P0 LOP3.LUT R26, R26, 0x10000, RZ, 0xfc, !PT ;  /* 0x000100001a1a0812 */ /* 0x000fe400078efcff */
[----:B------:R-:W-:Y:S01]  /*1476e0*/  ISETP.LT.AND P5, PT, R2, UR10, !P2 ;  /* 0x0000000a02007c0c */ /* 0x000fe2000d7a1270 */
[----:B------:R-:W0:Y:S01]  /*1476f0*/  LDCU UR10, c[0x0][0x398] ;  /* 0x00007300ff0a77ac */ /* 0x000e220008000800 */
[----:B------:R-:W-:-:S04]  /*147700*/  LOP3.LUT R26, R26, 0xffff7fff, RZ, 0xc0, !PT ;  /* 0xffff7fff1a1a7812 */ /* 0x000fc800078ec0ff */
[----:B------:R-:W-:Y:S02]  /*147710*/  @P6 LOP3.LUT R26, R26, 0x8000, RZ, 0xfc, !PT ;  /* 0x000080001a1a6812 */ /* 0x000fe400078efcff */
[----:B------:R-:W-:Y:S01]  /*147720*/  ISETP.LT.AND P0, PT, R0, UR11, !P2 ;  /* 0x0000000b00007c0c */ /* 0x000fe2000d701270 */
        /* <DEDUP_REMOVED lines=24> */
[----:B------:R-:W0:Y:S01]  /*1478b0*/  LDCU UR27, c[0x0][0x398] ;  /* 0x00007300ff1b77ac */ /* 0x000e220008000800 */
[----:B----4-:R-:W-:Y:S02]  /*1478c0*/  ISETP.LT.AND P6, PT, R3, UR9, !P3 ;  /* 0x0000000903007c0c */ /* 0x010fe4000dfc1270 */
[----:B------:R-:W-:Y:S01]  /*1478d0*/  LOP3.LUT R26, R26, 0xfffffeff, RZ, 0xc0, !PT ;  /* 0xfffffeff1a1a7812 */ /* 0x000fe200078ec0ff */
[----:B------:R-:W4:Y:S01]  /*1478e0*/  LDCU UR9, c[0x0][0x398] ;  /* 0x00007300ff0977ac */ /* 0x000f220008000800 */
        /* <DEDUP_REMOVED lines=24> */
[----:B------:R-:W1:Y:S01]  /*147a70*/  LDCU UR15, c[0x0][0x398] ;  /* 0x00007300ff0f77ac */ /* 0x000e620008000800 */
[----:B------:R-:W-:-:S04]  /*147a80*/  LOP3.LUT R26, R26, 0xfffffffb, RZ, 0xc0, !PT ;  /* 0xfffffffb1a1a7812 */ /* 0x000fc800078ec0ff */
[----:B------:R-:W-:-:S04]  /*147a90*/  @P5 LOP3.LUT R26, R26, 0x4, RZ, 0xfc, !PT ;  /* 0x000000041a1a5812 */ /* 0x000fc800078efcff */
[----:B------:R-:W-:Y:S02]  /*147aa0*/  LOP3.LUT R26, R26, 0xfffffffd, RZ, 0xc0, !PT ;  /* 0xfffffffd1a1a7812 */ /* 0x000fe400078ec0ff */
[----:B------:R-:W-:Y:S01]  /*147ab0*/  ISETP.LT.AND P6, PT, R3, UR31, !P2 ;  /* 0x0000001f03007c0c */ /* 0x000fe2000d7c1270 */
[----:B------:R-:W1:Y:S01]  /*147ac0*/  LDCU UR31, c[0x0][0x398] ;  /* 0x00007300ff1f77ac */ /* 0x000e620008000800 */
[----:B------:R-:W-:Y:S02]  /*147ad0*/  @P0 LOP3.LUT R26, R26, 0x2, RZ, 0xfc, !PT ;  /* 0x000000021a1a0812 */ /* 0x000fe400078efcff */
[----:B------:R-:W-:Y:S01]  /*147ae0*/  ISETP.LT.AND P0, PT, R4, UR33, !P2 ;  /* 0x0000002104007c0c */ /* 0x000fe2000d701270 */
[----:B------:R-:W1:Y:S01]  /*147af0*/  LDCU UR33, c[0x0][0x398] ;  /* 0x00007300ff2177ac */ /* 0x000e620008000800 */
[----:B0-----:R-:W-:Y:S02]  /*147b00*/  ISETP.LT.AND P5, PT, R2, UR10, !P2 ;  /* 0x0000000a02007c0c */ /* 0x001fe4000d7a1270 */
[----:B------:R-:W-:Y:S01]  /*147b10*/  LOP3.LUT R26, R26, 0xfffffffe, RZ, 0xc0, !PT ;  /* 0xfffffffe1a1a7812 */ /* 0x000fe200078ec0ff */
[----:B------:R-:W0:Y:S08]  /*147b20*/  LDCU UR10, c[0x0][0x398] ;  /* 0x00007300ff0a77ac */ /* 0x000e300008000800 */
[----:B------:R-:W-:-:S02]  /*147b30*/  @P0 LOP3.LUT R26, R26, 0x1, RZ, 0xfc, !PT ;  /* 0x000000011a1a0812 */ /* 0x000fc400078efcff */
[----:B------:R-:W-:Y:S01]  /*147b40*/  ISETP.LT.AND P0, PT, R0, UR13, !P2 ;  /* 0x0000000d00007c0c */ /* 0x000fe2000d701270 */
[----:B------:R-:W0:Y:S01]  /*147b50*/  LDCU UR13, c[0x0][0x398] ;  /* 0x00007300ff0d77ac */ /* 0x000e220008000800 */
[C---:B------:R-:W-:Y:S02]  /*147b60*/  LOP3.LUT P1, RZ, R52.reuse, 0x40000, RZ, 0xc0, !PT ;  /* 0x0004000034ff7812 */ /* 0x040fe4000782c0ff */
[C---:B------:R-:W-:Y:S02]  /*147b70*/  LOP3.LUT P3, RZ, R52.reuse, 0x20000, RZ, 0xc0, !PT ;  /* 0x0002000034ff7812 */ /* 0x040fe4000786c0ff */
[----:B------:R-:W-:Y:S02]  /*147b80*/  LOP3.LUT P4, RZ, R52, 0x10000, RZ, 0xc0, !PT ;  /* 0x0001000034ff7812 */ /* 0x000fe4000788c0ff */
[----:B--2---:R-:W-:-:S04]  /*147b90*/  LOP3.LUT R27, R27, 0x7fffffff, RZ, 0xc0, !PT ;  /* 0x7fffffff1b1b7812 */ /* 0x004fc800078ec0ff */
[----:B------:R-:W-:-:S04]  /*147ba0*/  @P6 LOP3.LUT R27, R27, 0x80000000, RZ, 0xfc, !PT ;  /* 0x800000001b1b6812 */ /* 0x000fc800078efcff */
[----:B------:R-:W-:-:S04]  /*147bb0*/  LOP3.LUT R27, R27, 0xbfffffff, RZ, 0xc0, !PT ;  /* 0xbfffffff1b1b7812 */ /* 0x000fc800078ec0ff */
[----:B------:R-:W-:-:S04]  /*147bc0*/  @P5 LOP3.LUT R27, R27, 0x40000000, RZ, 0xfc, !PT ;  /* 0x400000001b1b5812 */ /* 0x000fc800078efcff */
[----:B------:R-:W-:-:S04]  /*147bd0*/  LOP3.LUT R27, R27, 0xdfffffff, RZ, 0xc0, !PT ;  /* 0xdfffffff1b1b7812 */ /* 0x000fc800078ec0ff */
[----:B------:R-:W-:Y:S02]  /*147be0*/  @P0 LOP3.LUT R27, R27, 0x20000000, RZ, 0xfc, !PT ;  /* 0x200000001b1b0812 */ /* 0x000fe400078efcff */
[----:B------:R-:W-:Y:S02]  /*147bf0*/  ISETP.LT.AND P0, PT, R4, UR37, !P1 ;  /* 0x0000002504007c0c */ /* 0x000fe4000cf01270 */
[----:B------:R-:W-:Y:S01]  /*147c00*/  ISETP.LT.AND P6, PT, R3, UR35, !P1 ;  /* 0x0000002303007c0c */ /* 0x000fe2000cfc1270 */
[----:B------:R-:W2:Y:S01]  /*147c10*/  LDCU UR35, c[0x0][0x398] ;  /* 0x00007300ff2377ac */ /* 0x000ea20008000800 */
        /* <DEDUP_REMOVED lines=16> */
[----:B-1----:R-:W-:Y:S01]  /*147d20*/  ISETP.LT.AND P5, PT, R2, UR7, !P3 ;  /* 0x0000000702007c0c */ /* 0x002fe2000dfa1270 */
[----:B------:R-:W1:Y:S06]  /*147d30*/  LDCU UR7, c[0x0][0x398] ;  /* 0x00007300ff0777ac */ /* 0x000e6c0008000800 */
        /* <DEDUP_REMOVED lines=10> */
[----:B----4-:R-:W-:Y:S01]  /*147de0*/  ISETP.LT.AND P6, PT, R3, UR9, !P4 ;  /* 0x0000000903007c0c */ /* 0x010fe2000e7c1270 */
[----:B------:R-:W4:Y:S01]  /*147df0*/  LDCU UR9, c[0x0][0x398] ;  /* 0x00007300ff0977ac */ /* 0x000f220008000800 */
        /* <DEDUP_REMOVED lines=12> */
[----:B------:R-:W-:Y:S02]  /*147ec0*/  R2UR UR37, R44 ;  /* 0x000000002c2572ca */ /* 0x000fe400000e0000 */
[----:B------:R-:W3:Y:S01]  /*147ed0*/  LDL.LU R44, [R1+0x6994] ;  /* 0x00699400012c7983 */ /* 0x000ee20000300800 */
[----:B------:R-:W-:Y:S02]  /*147ee0*/  R2UR UR39, R33 ;  /* 0x00000000212772ca */ /* 0x000fe400000e0000 */
[----:B------:R-:W-:Y:S01]  /*147ef0*/  @P0 LOP3.LUT R27, R27, 0x20000, RZ, 0xfc, !PT ;  /* 0x000200001b1b0812 */ /* 0x000fe200078efcff */
[----:B------:R-:W3:Y:S01]  /*147f00*/  LDL.LU R33, [R1+0x6990] ;  /* 0x0069900001217983 */ /* 0x000ee20000300800 */
[----:B------:R-:W-:-:S02]  /*147f10*/  R2UR UR41, R32 ;  /* 0x00000000202972ca */ /* 0x000fc400000e0000 */
[----:B------:R-:W-:Y:S01]  /*147f20*/  ISETP.LT.AND P0, PT, R4, UR45, !P2 ;  /* 0x0000002d04007c0c */ /* 0x000fe2000d701270 */
[----:B------:R-:W3:Y:S01]  /*147f30*/  LDL.LU R32, [R1+0x698c] ;  /* 0x00698c0001207983 */ /* 0x000ee20000300800 */
[----:B------:R-:W-:Y:S02]  /*147f40*/  R2UR UR45, R31 ;  /* 0x000000001f2d72ca */ /* 0x000fe400000e0000 */
[----:B------:R-:W-:Y:S01]  /*147f50*/  R2UR UR51, R30 ;  /* 0x000000001e3372ca */ /* 0x000fe200000e0000 */
[----:B------:R-:W3:Y:S01]  /*147f60*/  LDL.LU R31, [R1+0x6988] ;  /* 0x00698800011f7983 */ /* 0x000ee20000300800 */
[----:B------:R-:W-:Y:S02]  /*147f70*/  R2UR UR55, R29 ;  /* 0x000000001d3772ca */ /* 0x000fe400000e0000 */
[----:B------:R-:W-:Y:S01]  /*147f80*/  R2UR UR57, R28 ;  /* 0x000000001c3972ca */ /* 0x000fe200000e0000 */
[----:B------:R-:W3:Y:S04]  /*147f90*/  LDL.LU R30, [R1+0x6984] ;  /* 0x00698400011e7983 */ /* 0x000ee80000300800 */
[----:B------:R-:W3:Y:S04]  /*147fa0*/  LDL.LU R29, [R1+0x6980] ;  /* 0x00698000011d7983 */ /* 0x000ee80000300800 */
[----:B------:R-:W3:Y:S01]  /*147fb0*/  LDL.LU R28, [R1+0x697c] ;  /* 0x00697c00011c7983 */ /* 0x000ee20000300800 */
        /* <DEDUP_REMOVED lines=22> */
[----:B------:R-:W1:Y:S04]  /*148120*/  LDCU UR18, c[0x0][0x398] ;  /* 0x00007300ff1277ac */ /* 0x000e680008000800 */
        /* <DEDUP_REMOVED lines=37> */
[----:B--2---:R-:W-:Y:S01]  /*148380*/  ISETP.LT.AND P0, PT, R0, UR35, !P4 ;  /* 0x0000002300007c0c */ /* 0x004fe2000e701270 */
[----:B------:R-:W2:Y:S01]  /*148390*/  LDCU UR35, c[0x0][0x398] ;  /* 0x00007300ff2377ac */ /* 0x000ea20008000800 */
        /* <DEDUP_REMOVED lines=10> */
[----:B------:R-:W0:Y:S08]  /*148440*/  LDCU UR17, c[0x0][0x398] ;  /* 0x00007300ff1177ac */ /* 0x000e300008000800 */
[----:B------:R-:W-:-:S02]  /*148450*/  @P0 LOP3.LUT R27, R27, 0x1, RZ, 0xfc, !PT ;  /* 0x000000011b1b0812 */ /* 0x000fc400078efcff */
[----:B-1----:R-:W-:Y:S01]  /*148460*/  ISETP.LT.AND P0, PT, R0, UR7, !P2 ;  /* 0x0000000700007c0c */ /* 0x002fe2000d701270 */
[----:B------:R-:W1:Y:S01]  /*148470*/  LDCU UR7, c[0x0][0x398] ;  /* 0x00007300ff0777ac */ /* 0x000e620008000800 */
[C---:B------:R-:W-:Y:S02]  /*148480*/  LOP3.LUT P1, RZ, R52.reuse, 0x400, RZ, 0xc0, !PT ;  /* 0x0000040034ff7812 */ /* 0x040fe4000782c0ff */
[C---:B------:R-:W-:Y:S02]  /*148490*/  LOP3.LUT P3, RZ, R52.reuse, 0x200, RZ, 0xc0, !PT ;  /* 0x0000020034ff7812 */ /* 0x040fe4000786c0ff */
[----:B------:R-:W-:Y:S02]  /*1484a0*/  LOP3.LUT P4, RZ, R52, 0x100, RZ, 0xc0, !PT ;  /* 0x0000010034ff7812 */ /* 0x000fe4000788c0ff */
[----:B------:R-:W-:Y:S02]  /*1484b0*/  R2UR UR59, R6 ;  /* 0x00000000063b72ca */ /* 0x000fe400000e0000 */
[----:B---3--:R-:W-:Y:S01]  /*1484c0*/  LOP3.LUT R28, R28, 0x7fffffff, RZ, 0xc0, !PT ;  /* 0x7fffffff1c1c7812 */ /* 0x008fe200078ec0ff */
[----:B------:R-:W3:Y:S03]  /*1484d0*/  LDL.LU R6, [R1+0x6978] ;  /* 0x0069780001067983 */ /* 0x000ee60000300800 */
[----:B------:R-:W-:-:S04]  /*1484e0*/  @P6 LOP3.LUT R28, R28, 0x80000000, RZ, 0xfc, !PT ;  /* 0x800000001c1c6812 */ /* 0x000fc800078efcff */
        /* <DEDUP_REMOVED lines=62> */
[----:B------:R-:W-:Y:S02]  /*1488d0*/  R2UR UR61, R7 ;  /* 0x00000000073d72ca */ /* 0x000fe400000e0000 */
[----:B------:R-:W-:Y:S01]  /*1488e0*/  LOP3.LUT R28, R28, 0xffffbfff, RZ, 0xc0, !PT ;  /* 0xffffbfff1c1c7812 */ /* 0x000fe200078ec0ff */
[----:B------:R-:W3:Y:S03]  /*1488f0*/  LDL.LU R7, [R1+0x6974] ;  /* 0x0069740001077983 */ /* 0x000ee60000300800 */
[----:B------:R-:W-:-:S02]  /*148900*/  @P5 LOP3.LUT R28, R28, 0x4000, RZ, 0xfc, !PT ;  /* 0x000040001c1c5812 */ /* 0x000fc400078efcff */
        /* <DEDUP_REMOVED lines=27> */
[----:B------:R-:W-:Y:S01]  /*148ac0*/  R2UR UR57, R57 ;  /* 0x00000000393972ca */ /* 0x000fe200000e0000 */
[----:B------:R-:W0:Y:S04]  /*148ad0*/  LDCU UR31, c[0x0][0x398] ;  /* 0x00007300ff1f77ac */ /* 0x000e280008000800 */
        /* <DEDUP_REMOVED lines=15> */
[----:B--2---:R-:W-:Y:S02]  /*148bd0*/  ISETP.LT.AND P5, PT, R2, UR35, !P4 ;  /* 0x0000002302007c0c */ /* 0x004fe4000e7a1270 */
[----:B------:R-:W-:Y:S01]  /*148be0*/  R2UR UR59, R50 ;  /* 0x00000000323b72ca */ /* 0x000fe200000e0000 */
[----:B------:R-:W2:Y:S04]  /*148bf0*/  LDCU UR35, c[0x0][0x398] ;  /* 0x00007300ff2377ac */ /* 0x000ea80008000800 */
        /* <DEDUP_REMOVED lines=9> */
[----:B------:R-:W-:Y:S01]  /*148c90*/  ISETP.LT.AND P6, PT, R3, UR11, !P2 ;  /* 0x0000000b03007c0c */ /* 0x000fe2000d7c1270 */
[----:B------:R-:W0:Y:S01]  /*148ca0*/  LDCU UR11, c[0x0][0x398] ;  /* 0x00007300ff0b77ac */ /* 0x000e220008000800 */
[----:B------:R-:W-:Y:S02]  /*148cb0*/  @P0 LOP3.LUT R28, R28, 0x2, RZ, 0xfc, !PT ;  /* 0x000000021c1c0812 */ /* 0x000fe400078efcff */
[----:B------:R-:W-:Y:S01]  /*148cc0*/  ISETP.LT.AND P0, PT, R4, UR59, !P2 ;  /* 0x0000003b04007c0c */ /* 0x000fe2000d701270 */
[----:B------:R-:W0:Y:S01]  /*148cd0*/  LDCU UR59, c[0x0][0x398] ;  /* 0x00007300ff3b77ac */ /* 0x000e220008000800 */
[----:B------:R-:W-:-:S02]  /*148ce0*/  ISETP.LT.AND P5, PT, R2, UR17, !P2 ;  /* 0x0000001102007c0c */ /* 0x000fc4000d7a1270 */
[----:B------:R-:W-:Y:S01]  /*148cf0*/  LOP3.LUT R29, R29, 0x7fffffff, RZ, 0xc0, !PT ;  /* 0x7fffffff1d1d7812 */ /* 0x000fe200078ec0ff */
[----:B------:R-:W0:Y:S01]  /*148d00*/  LDCU UR17, c[0x0][0x398] ;  /* 0x00007300ff1177ac */ /* 0x000e220008000800 */
[----:B------:R-:W-:-:S03]  /*148d10*/  LOP3.LUT R28, R28, 0xfffffffe, RZ, 0xc0, !PT ;  /* 0xfffffffe1c1c7812 */ /* 0x000fc600078ec0ff */
[----:B------:R-:W-:Y:S02]  /*148d20*/  @P6 LOP3.LUT R29, R29, 0x80000000, RZ, 0xfc, !PT ;  /* 0x800000001d1d6812 */ /* 0x000fe400078efcff */
[----:B------:R-:W-:Y:S02]  /*148d30*/  R2UR UR61, R49 ;  /* 0x00000000313d72ca */ /* 0x000fe400000e0000 */
        /* <DEDUP_REMOVED lines=10> */
[----:B-1----:R-:W-:Y:S02]  /*148de0*/  ISETP.LT.AND P6, PT, R3, UR7, !P1 ;  /* 0x0000000703007c0c */ /* 0x002fe4000cfc1270 */
[----:B------:R-:W-:Y:S01]  /*148df0*/  LOP3.LUT R29, R29, 0xefffffff, RZ, 0xc0, !PT ;  /* 0xefffffff1d1d7812 */ /* 0x000fe200078ec0ff */
[----:B------:R-:W1:Y:S01]  /*148e00*/  LDCU UR7, c[0x0][0x398] ;  /* 0x00007300ff0777ac */ /* 0x000e620008000800 */
        /* <DEDUP_REMOVED lines=64> */
[----:B------:R-:W-:Y:S02]  /*149210*/  ISETP.LT.AND P0, PT, R4, UR4, !P1 ;  /* 0x0000000404007c0c */ /* 0x000fe4000cf01270 */
[----:B------:R-:W-:Y:S02]  /*149220*/  LOP3.LUT R29, R29, 0xffffefff, RZ, 0xc0, !PT ;  /* 0xffffefff1d1d7812 */ /* 0x000fe400078ec0ff */
[----:B------:R-:W-:Y:S01]  /*149230*/  ISETP.LT.AND P4, PT, R2, UR71, !P1 ;  /* 0x0000004702007c0c */ /* 0x000fe2000cf81270 */
[----:B------:R-:W0:Y:S08]  /*149240*/  LDCU UR71, c[0x0][0x398] ;  /* 0x00007300ff4777ac */ /* 0x000e300008000800 */
[----:B------:R-:W-:-:S02]  /*149250*/  @P0 LOP3.LUT R29, R29, 0x1000, RZ, 0xfc, !PT ;  /* 0x000010001d1d0812 */ /* 0x000fc400078efcff */
[----:B------:R-:W-:Y:S01]  /*149260*/  ISETP.LT.AND P0, PT, R3, UR73, !P1 ;  /* 0x0000004903007c0c */ /* 0x000fe2000cf01270 */
[----:B------:R-:W0:Y:S01]  /*149270*/  LDCU UR73, c[0x0][0x398] ;  /* 0x00007300ff4977ac */ /* 0x000e220008000800 */
[----:B------:R-:W-:Y:S02]  /*149280*/  R2UR UR77, R46 ;  /* 0x000000002e4d72ca */ /* 0x000fe400000e0000 */
[----:B------:R-:W-:Y:S02]  /*149290*/  LOP3.LUT R29, R29, 0xfffff7ff, RZ, 0xc0, !PT ;  /* 0xfffff7ff1d1d7812 */ /* 0x000fe400078ec0ff */
[----:B------:R-:W-:-:S07]  /*1492a0*/  LOP3.LUT P3, RZ, R51, 0x20000000, RZ, 0xc0, !PT ;  /* 0x2000000033ff7812 */ /* 0x000fce000786c0ff */
[----:B------:R-:W-:-:S04]  /*1492b0*/  @P0 LOP3.LUT R29, R29, 0x800, RZ, 0xfc, !PT ;  /* 0x000008001d1d0812 */ /* 0x000fc800078efcff */
[----:B------:R-:W-:-:S04]  /*1492c0*/  LOP3.LUT R29, R29, 0xfffffbff, RZ, 0xc0, !PT ;  /* 0xfffffbff1d1d7812 */ /* 0x000fc800078ec0ff */
[----:B------:R-:W-:Y:S02]  /*1492d0*/  @P4 LOP3.LUT R29, R29, 0x400, RZ, 0xfc, !PT ;  /* 0x000004001d1d4812 */ /* 0x000fe400078efcff */
[----:B------:R-:W-:Y:S01]  /*1492e0*/  ISETP.LT.AND P4, PT, R4, UR77, !P3 ;  /* 0x0000004d04007c0c */ /* 0x000fe2000df81270 */
[----:B------:R-:W0:Y:S01]  /*1492f0*/  LDCU UR77, c[0x0][0x398] ;  /* 0x00007300ff4d77ac */ /* 0x000e220008000800 */
[----:B------:R-:W-:Y:S02]  /*149300*/  ISETP.LT.AND P0, PT, R0, UR29, !P1 ;  /* 0x0000001d00007c0c */ /* 0x000fe4000cf01270 */
[----:B------:R-:W-:Y:S01]  /*149310*/  LOP3.LUT R29, R29, 0xfffffdff, RZ, 0xc0, !PT ;  /* 0xfffffdff1d1d7812 */ /* 0x000fe200078ec0ff */
[----:B------:R-:W1:Y:S10]  /*149320*/  LDCU UR29, c[0x0][0x398] ;  /* 0x00007300ff1d77ac */ /* 0x000e740008000800 */
[----:B------:R-:W-:-:S02]  /*149330*/  @P0 LOP3.LUT R29, R29, 0x200, RZ, 0xfc, !PT ;  /* 0x000002001d1d0812 */ /* 0x000fc400078efcff */
        /* <DEDUP_REMOVED lines=8> */
[----:B------:R-:W-:-:S11]  /*1493c0*/  LOP3.LUT R29, R29, 0xffffffbf, RZ, 0xc0, !PT ;  /* 0xffffffbf1d1d7812 */ /* 0x000fd600078ec0ff */
[----:B------:R-:W-:Y:S02]  /*1493d0*/  @P0 LOP3.LUT R29, R29, 0x40, RZ, 0xfc, !PT ;  /* 0x000000401d1d0812 */ /* 0x000fe400078efcff */
[----:B------:R-:W-:Y:S01]  /*1493e0*/  ISETP.LT.AND P0, PT, R0, UR23, !P3 ;  /* 0x0000001700007c0c */ /* 0x000fe2000df01270 */
[----:B------:R-:W0:Y:S01]  /*1493f0*/  LDCU UR23, c[0x0][0x398] ;  /* 0x00007300ff1777ac */ /* 0x000e220008000800 */
[----:B------:R-:W-:Y:S02]  /*149400*/  LOP3.LUT R29, R29, 0xffffffdf, RZ, 0xc0, !PT ;  /* 0xffffffdf1d1d7812 */ /* 0x000fe400078ec0ff */
[----:B------:R-:W-:-:S09]  /*149410*/  LOP3.LUT P6, RZ, R51, 0x10000000, RZ, 0xc0, !PT ;  /* 0x1000000033ff7812 */ /* 0x000fd200078cc0ff */
[----:B------:R-:W-:Y:S02]  /*149420*/  @P0 LOP3.LUT R29, R29, 0x20, RZ, 0xfc, !PT ;  /* 0x000000201d1d0812 */ /* 0x000fe400078efcff */
[----:B------:R-:W-:Y:S01]  /*149430*/  ISETP.LT.AND P0, PT, R4, UR6, !P6 ;  /* 0x0000000604007c0c */ /* 0x000fe2000f701270 */
[----:B------:R-:W0:Y:S01]  /*149440*/  LDCU UR6, c[0x0][0x398] ;  /* 0x00007300ff0677ac */ /* 0x000e220008000800 */
[----:B------:R-:W-:Y:S02]  /*149450*/  ISETP.LT.AND P3, PT, R3, UR39, !P6 ;  /* 0x0000002703007c0c */ /* 0x000fe4000f761270 */
[----:B------:R-:W-:Y:S01]  /*149460*/  LOP3.LUT R29, R29, 0xffffffef, RZ, 0xc0, !PT ;  /* 0xffffffef1d1d7812 */ /* 0x000fe200078ec0ff */
[----:B------:R-:W0:Y:S08]  /*149470*/  LDCU UR39, c[0x0][0x398] ;  /* 0x00007300ff2777ac */ /* 0x000e300008000800 */
[----:B------:R-:W-:-:S02]  /*149480*/  @P0 LOP3.LUT R29, R29, 0x10, RZ, 0xfc, !PT ;  /* 0x000000101d1d0812 */ /* 0x000fc400078efcff */
        /* <DEDUP_REMOVED lines=8> */
[----:B------:R-:W-:Y:S02]  /*149510*/  LOP3.LUT P2, RZ, R51, 0x8000000, RZ, 0xc0, !PT ;  /* 0x0800000033ff7812 */ /* 0x000fe4000784c0ff */
[----:B------:R-:W-:Y:S02]  /*149520*/  LOP3.LUT R29, R29, 0xfffffffd, RZ, 0xc0, !PT ;  /* 0xfffffffd1d1d7812 */ /* 0x000fe400078ec0ff */
[----:B------:R-:W-:Y:S01]  /*149530*/  ISETP.LT.AND P6, PT, R4, UR8, !P2 ;  /* 0x0000000804007c0c */ /* 0x000fe2000d7c1270 */
[----:B------:R-:W0:Y:S06]  /*149540*/  LDCU UR8, c[0x0][0x398] ;  /* 0x00007300ff0877ac */ /* 0x000e2c0008000800 */
[----:B------:R-:W-:-:S02]  /*149550*/  @P0 LOP3.LUT R29, R29, 0x2, RZ, 0xfc, !PT ;  /* 0x000000021d1d0812 */ /* 0x000fc400078efcff */
[----:B------:R-:W-:Y:S01]  /*149560*/  ISETP.LT.AND P0, PT, R3, UR10, !P2 ;  /* 0x0000000a03007c0c */ /* 0x000fe2000d701270 */
[----:B------:R-:W0:Y:S01]  /*149570*/  LDCU UR10, c[0x0][0x398] ;  /* 0x00007300ff0a77ac */ /* 0x000e220008000800 */
[----:B------:R-:W-:Y:S02]  /*149580*/  LOP3.LUT R29, R29, 0xfffffffe, RZ, 0xc0, !PT ;  /* 0xfffffffe1d1d7812 */ /* 0x000fe400078ec0ff */
[----:B------:R-:W-:Y:S02]  /*149590*/  LOP3.LUT R30, R30, 0x7fffffff, RZ, 0xc0, !PT ;  /* 0x7fffffff1e1e7812 */ /* 0x000fe400078ec0ff */
[----:B------:R-:W-:Y:S02]  /*1495a0*/  @P6 LOP3.LUT R29, R29, 0x1, RZ, 0xfc, !PT ;  /* 0x000000011d1d6812 */ /* 0x000fe400078efcff */
[----:B------:R-:W-:Y:S01]  /*1495b0*/  ISETP.LT.AND P6, PT, R2, UR55, !P2 ;  /* 0x0000003702007c0c */ /* 0x000fe2000d7c1270 */
[----:B------:R-:W0:Y:S04]  /*1495c0*/  LDCU UR55, c[0x0][0x398] ;  /* 0x00007300ff3777ac */ /* 0x000e280008000800 */
[----:B------:R-:W-:-:S02]  /*1495d0*/  @P0 LOP3.LUT R30, R30, 0x80000000, RZ, 0xfc, !PT ;  /* 0x800000001e1e0812 */ /* 0x000fc400078efcff */
[----:B------:R-:W-:Y:S01]  /*1495e0*/  ISETP.LT.AND P0, PT, R0, UR33, !P2 ;  /* 0x0000002100007c0c */ /* 0x000fe2000d701270 */
[----:B------:R-:W0:Y:S01]  /*1495f0*/  LDCU UR33, c[0x0][0x398] ;  /* 0x00007300ff2177ac */ /* 0x000e220008000800 */
[----:B------:R-:W-:Y:S02]  /*149600*/  LOP3.LUT R30, R30, 0xbfffffff, RZ, 0xc0, !PT ;  /* 0xbfffffff1e1e7812 */ /* 0x000fe400078ec0ff */
[----:B------:R-:W-:Y:S02]  /*149610*/  LOP3.LUT P5, RZ, R51, 0x4000000, RZ, 0xc0, !PT ;  /* 0x0400000033ff7812 */ /* 0x000fe400078ac0ff */
        /* <DEDUP_REMOVED lines=26> */
[----:B--2---:R-:W-:Y:S01]  /*1497c0*/  ISETP.LT.AND P5, PT, R2, UR35, !P1 ;  /* 0x0000002302007c0c */ /* 0x004fe2000cfa1270 */
[----:B------:R-:W2:Y:S01]  /*1497d0*/  LDCU UR35, c[0x0][0x398] ;  /* 0x00007300ff2377ac */ /* 0x000ea20008000800 */
        /* <DEDUP_REMOVED lines=92> */
[----:B------:R-:W-:Y:S02]  /*149da0*/  LOP3.LUT R30, R30, 0xfffffffd, RZ, 0xc0, !PT ;  /* 0xfffffffd1e1e7812 */ /* 0x000fe400078ec0ff */
[----:B----4-:R-:W-:Y:S01]  /*149db0*/  ISETP.LT.AND P6, PT, R3, UR9, !P3 ;  /* 0x0000000903007c0c */ /* 0x010fe2000dfc1270 */
[----:B------:R-:W4:Y:S01]  /*149dc0*/  LDCU UR9, c[0x0][0x398] ;  /* 0x00007300ff0977ac */ /* 0x000f220008000800 */
[----:B------:R-:W-:Y:S02]  /*149dd0*/  @P0 LOP3.LUT R30, R30, 0x2, RZ, 0xfc, !PT ;  /* 0x000000021e1e0812 */ /* 0x000fe400078efcff */
[----:B------:R-:W-:Y:S01]  /*149de0*/  ISETP.LT.AND P0, PT, R4, UR30, !P3 ;  /* 0x0000001e04007c0c */ /* 0x000fe2000df01270 */
[----:B------:R-:W0:Y:S01]  /*149df0*/  LDCU UR30, c[0x0][0x398] ;  /* 0x00007300ff1e77ac */ /* 0x000e220008000800 */
[----:B------:R-:W-:Y:S02]  /*149e00*/  ISETP.LT.AND P5, PT, R2, UR67, !P3 ;  /* 0x0000004302007c0c */ /* 0x000fe4000dfa1270 */
[----:B------:R-:W-:Y:S01]  /*149e10*/  LOP3.LUT R31, R31, 0x7fffffff, RZ, 0xc0, !PT ;  /* 0x7fffffff1f1f7812 */ /* 0x000fe200078ec0ff */
[----:B------:R-:W0:Y:S01]  /*149e20*/  LDCU UR67, c[0x0][0x398] ;  /* 0x00007300ff4377ac */ /* 0x000e220008000800 */
[----:B------:R-:W-:-:S03]  /*149e30*/  LOP3.LUT R30, R30, 0xfffffffe, RZ, 0xc0, !PT ;  /* 0xfffffffe1e1e7812 */ /* 0x000fc600078ec0ff */
[----:B------:R-:W-:-:S04]  /*149e40*/  @P6 LOP3.LUT R31, R31, 0x80000000, RZ, 0xfc, !PT ;  /* 0x800000001f1f6812 */ /* 0x000fc800078efcff */
        /* <DEDUP_REMOVED lines=39> */
[----:B------:R-:W-:Y:S02]  /*14a0c0*/  @P5 LOP3.LUT R31, R31, 0x400000, RZ, 0xfc, !PT ;  /* 0x004000001f1f5812 */ /* 0x000fe400078efcff */
[----:B------:R-:W-:Y:S01]  /*14a0d0*/  ISETP.LT.AND P5, PT, R4, UR36, !P4 ;  /* 0x0000002404007c0c */ /* 0x000fe2000e7a1270 */
[----:B------:R-:W1:Y:S01]  /*14a0e0*/  LDCU UR36, c[0x0][0x398] ;  /* 0x00007300ff2477ac */ /* 0x000e620008000800 */
[----:B------:R-:W-:-:S04]  /*14a0f0*/  LOP3.LUT R31, R31, 0xffdfffff, RZ, 0xc0, !PT ;  /* 0xffdfffff1f1f7812 */ /* 0x000fc800078ec0ff */
[----:B------:R-:W-:Y:S02]  /*14a100*/  @P0 LOP3.LUT R31, R31, 0x200000, RZ, 0xfc, !PT ;  /* 0x002000001f1f0812 */ /* 0x000fe400078efcff */
        /* <DEDUP_REMOVED lines=33> */
[----:B------:R-:W1:Y:S01]  /*14a320*/  LDCU UR40, c[0x0][0x398] ;  /* 0x00007300ff2877ac */ /* 0x000e620008000800 */
[----:B------:R-:W-:Y:S02]  /*14a330*/  ISETP.LT.AND P3, PT, R3, UR65, !P2 ;  /* 0x0000004103007c0c */ /* 0x000fe4000d761270 */
[----:B------:R-:W-:Y:S01]  /*14a340*/  LOP3.LUT R31, R31, 0xffffefff, RZ, 0xc0, !PT ;  /* 0xffffefff1f1f7812 */ /* 0x000fe200078ec0ff */
[----:B------:R-:W1:Y:S01]  /*14a350*/  LDCU UR65, c[0x0][0x398] ;  /* 0x00007300ff4177ac */ /* 0x000e620008000800 */
[----:B0-----:R-:W-:Y:S02]  /*14a360*/  ISETP.LT.AND P5, PT, R2, UR43, !P2 ;  /* 0x0000002b02007c0c */ /* 0x001fe4000d7a1270 */
        /* <DEDUP_REMOVED lines=15> */
[----:B----4-:R-:W-:Y:S01]  /*14a460*/  ISETP.LT.AND P2, PT, R2, UR9, !P1 ;  /* 0x0000000902007c0c */ /* 0x010fe2000cf41270 */
[----:B------:R-:W4:Y:S06]  /*14a470*/  LDCU UR9, c[0x0][0x398] ;  /* 0x00007300ff0977ac */ /* 0x000f2c0008000800 */
[----:B------:R-:W-:-:S04]  /*14a480*/  @P0 LOP3.LUT R31, R31, 0x100, RZ, 0xfc, !PT ;  /* 0x000001001f1f0812 */ /* 0x000fc800078efcff */
[----:B------:R-:W-:-:S04]  /*14a490*/  LOP3.LUT R31, R31, 0xffffff7f, RZ, 0xc0, !PT ;  /* 0xffffff7f1f1f7812 */ /* 0x000fc800078ec0ff */
[----:B------:R-:W-:Y:S02]  /*14a4a0*/  @P5 LOP3.LUT R31, R31, 0x80, RZ, 0xfc, !PT ;  /* 0x000000801f1f5812 */ /* 0x000fe400078efcff */
[----:B0-----:R-:W-:Y:S01]  /*14a4b0*/  ISETP.LT.AND P0, PT, R0, UR43, !P1 ;  /* 0x0000002b00007c0c */ /* 0x001fe2000cf01270 */
        /* <DEDUP_REMOVED lines=8> */
[----:B------:R-:W-:Y:S02]  /*14a540*/  ISETP.LT.AND P0, PT, R3, UR8, !P4 ;  /* 0x0000000803007c0c */ /* 0x000fe4000e701270 */
[----:B------:R-:W-:-:S04]  /*14a550*/  LOP3.LUT R31, R31, 0xffffffef, RZ, 0xc0, !PT ;  /* 0xffffffef1f1f7812 */ /* 0x000fc800078ec0ff */
[----:B------:R-:W-:-:S04]  /*14a560*/  @P6 LOP3.LUT R31, R31, 0x10, RZ, 0xfc, !PT ;  /* 0x000000101f1f6812 */ /* 0x000fc800078efcff */
[----:B------:R-:W-:-:S04]  /*14a570*/  LOP3.LUT R31, R31, 0xfffffff7, RZ, 0xc0, !PT ;  /* 0xfffffff71f1f7812 */ /* 0x000fc800078ec0ff */
[----:B------:R-:W-:Y:S02]  /*14a580*/  @P0 LOP3.LUT R31, R31, 0x8, RZ, 0xfc, !PT ;  /* 0x000000081f1f0812 */ /* 0x000fe400078efcff */
[C---:B------:R-:W-:Y:S02]  /*14a590*/  LOP3.LUT P0, RZ, R51.reuse, 0x40, RZ, 0xc0, !PT ;  /* 0x0000004033ff7812 */ /* 0x040fe4000780c0ff */
[----:B----4-:R-:W-:Y:S01]  /*14a5a0*/  ISETP.LT.AND P5, PT, R2, UR9, !P4 ;  /* 0x0000000902007c0c */ /* 0x010fe2000e7a1270 */
[----:B------:R-:W4:Y:S01]  /*14a5b0*/  LDCU.64 UR8, c[0x0][0x398] ;  /* 0x00007300ff0877ac */ /* 0x000f220008000a00 */
[----:B------:R-:W-:Y:S02]  /*14a5c0*/  LOP3.LUT P6, RZ, R51, 0x20, RZ, 0xc0, !PT ;  /* 0x0000002033ff7812 */ /* 0x000fe400078cc0ff */
[----:B------:R-:W-:Y:S02]  /*14a5d0*/  LOP3.LUT R5, R5, 0x7fffffff, RZ, 0xc0, !PT ;  /* 0x7fffffff05057812 */ /* 0x000fe400078ec0ff */
[----:B0-----:R-:W-:Y:S01]  /*14a5e0*/  ISETP.LT.AND P4, PT, R0, UR43, !P4 ;  /* 0x0000002b00007c0c */ /* 0x001fe2000e781270 */
[----:B------:R-:W0:Y:S04]  /*14a5f0*/  LDCU UR43, c[0x0][0x398] ;  /* 0x00007300ff2b77ac */ /* 0x000e280008000800 */
[----:B------:R-:W-:-:S02]  /*14a600*/  @P0 LOP3.LUT R5, R5, 0x80000000, RZ, 0xfc, !PT ;  /* 0x8000000005050812 */ /* 0x000fc400078efcff */
[----:B------:R-:W-:Y:S02]  /*14a610*/  LOP3.LUT R31, R31, 0xfffffffb, RZ, 0xc0, !PT ;  /* 0xfffffffb1f1f7812 */ /* 0x000fe400078ec0ff */
[----:B------:R-:W-:Y:S02]  /*14a620*/  LOP3.LUT R5, R5, 0xbfffffff, RZ, 0xc0, !PT ;  /* 0xbfffffff05057812 */ /* 0x000fe400078ec0ff */
[----:B------:R-:W-:Y:S02]  /*14a630*/  @P5 LOP3.LUT R31, R31, 0x4, RZ, 0xfc, !PT ;  /* 0x000000041f1f5812 */ /* 0x000fe400078efcff */
[----:B------:R-:W-:Y:S02]  /*14a640*/  @P6 LOP3.LUT R5, R5, 0x40000000, RZ, 0xfc, !PT ;  /* 0x4000000005056812 */ /* 0x000fe400078efcff */
[----:B------:R-:W-:Y:S02]  /*14a650*/  LOP3.LUT P6, RZ, R51, 0x80, RZ, 0xc0, !PT ;  /* 0x0000008033ff7812 */ /* 0x000fe400078cc0ff */
[----:B------:R-:W-:-:S02]  /*14a660*/  LOP3.LUT R31, R31, 0xfffffffd, RZ, 0xc0, !PT ;  /* 0xfffffffd1f1f7812 */ /* 0x000fc400078ec0ff */
[----:B------:R-:W-:Y:S02]  /*14a670*/  LOP3.LUT P3, RZ, R51, 0x800, RZ, 0xc0, !PT ;  /* 0x0000080033ff7812 */ /* 0x000fe4000786c0ff */
[----:B------:R-:W-:Y:S02]  /*14a680*/  @P4 LOP3.LUT R31, R31, 0x2, RZ, 0xfc, !PT ;  /* 0x000000021f1f4812 */ /* 0x000fe400078efcff */
[----:B------:R-:W-:Y:S01]  /*14a690*/  ISETP.LT.AND P4, PT, R4, UR46, !P3 ;  /* 0x0000002e04007c0c */ /* 0x000fe2000df81270 */
[----:B------:R-:W1:Y:S01]  /*14a6a0*/  LDCU UR46, c[0x0][0x398] ;  /* 0x00007300ff2e77ac */ /* 0x000e620008000800 */
[----:B------:R-:W-:-:S04]  /*14a6b0*/  LOP3.LUT R44, R44, 0xfffffffe, RZ, 0xc0, !PT ;  /* 0xfffffffe2c2c7812 */ /* 0x000fc800078ec0ff */
[----:B------:R-:W-:Y:S02]  /*14a6c0*/  @P6 LOP3.LUT R44, R44, 0x1, RZ, 0xfc, !PT ;  /* 0x000000012c2c6812 */ /* 0x000fe400078efcff */
[----:B0-----:R-:W-:Y:S01]  /*14a6d0*/  ISETP.LT.AND P6, PT, R3, UR43, !P3 ;  /* 0x0000002b03007c0c */ /* 0x001fe2000dfc1270 */
[----:B------:R-:W0:Y:S01]  /*14a6e0*/  LDCU.64 UR42, c[0x0][0x398] ;  /* 0x00007300ff2a77ac */ /* 0x000e220008000a00 */
[----:B------:R-:W-:Y:S02]  /*14a6f0*/  LOP3.LUT R31, R31, 0xfffffffe, RZ, 0xc0, !PT ;  /* 0xfffffffe1f1f7812 */ /* 0x000fe400078ec0ff */
[----:B------:R-:W-:Y:S02]  /*14a700*/  LOP3.LUT R32, R32, 0x7fffffff, RZ, 0xc0, !PT ;  /* 0x7fffffff20207812 */ /* 0x000fe400078ec0ff */
[----:B------:R-:W-:Y:S02]  /*14a710*/  @P4 LOP3.LUT R31, R31, 0x1, RZ, 0xfc, !PT ;  /* 0x000000011f1f4812 */ /* 0x000fe400078efcff */
[----:B------:R-:W-:-:S02]  /*14a720*/  ISETP.LT.AND P4, PT, R2, UR10, !P3 ;  /* 0x0000000a02007c0c */ /* 0x000fc4000df81270 */
[----:B------:R-:W-:Y:S01]  /*14a730*/  ISETP.LT.AND P3, PT, R0, UR13, !P3 ;  /* 0x0000000d00007c0c */ /* 0x000fe2000df61270 */
[----:B------:R-:W0:Y:S02]  /*14a740*/  LDCU UR13, c[0x0][0x398] ;  /* 0x00007300ff0d77ac */ /* 0x000e240008000800 */
[----:B------:R-:W-:-:S04]  /*14a750*/  @P6 LOP3.LUT R32, R32, 0x80000000, RZ, 0xfc, !PT ;  /* 0x8000000020206812 */ /* 0x000fc800078efcff */
[----:B------:R-:W-:Y:S02]  /*14a760*/  LOP3.LUT R32, R32, 0xbfffffff, RZ, 0xc0, !PT ;  /* 0xbfffffff20207812 */ /* 0x000fe400078ec0ff */
[----:B------:R-:W-:Y:S02]  /*14a770*/  LOP3.LUT P1, RZ, R51, 0x400, RZ, 0xc0, !PT ;  /* 0x0000040033ff7812 */ /* 0x000fe4000782c0ff */
        /* <DEDUP_REMOVED lines=33> */
[----:B------:R-:W0:Y:S01]  /*14a990*/  LDCU.64 UR10, c[0x0][0x398] ;  /* 0x00007300ff0a77ac */ /* 0x000e220008000a00 */
[----:B------:R-:W-:Y:S02]  /*14a9a0*/  LOP3.LUT P0, RZ, R51, 0x100, RZ, 0xc0, !PT ;  /* 0x0000010033ff7812 */ /* 0x000fe4000780c0ff */
[----:B------:R-:W-:Y:S02]  /*14a9b0*/  LOP3.LUT R32, R32, 0xffdfffff, RZ, 0xc0, !PT ;  /* 0xffdfffff20207812 */ /* 0x000fe400078ec0ff */
        /* <DEDUP_REMOVED lines=13> */
[----:B------:R-:W0:Y:S08]  /*14aa90*/  LDCU UR25, c[0x0][0x398] ;  /* 0x00007300ff1977ac */ /* 0x000e300008000800 */
[----:B------:R-:W-:-:S02]  /*14aaa0*/  @P6 LOP3.LUT R32, R32, 0x40000, RZ, 0xfc, !PT ;  /* 0x0004000020206812 */ /* 0x000fc400078efcff */
[----:B------:R-:W-:Y:S02]  /*14aab0*/  LOP3.LUT P6, RZ, R44, 0x1, RZ, 0xc0, !PT ;  /* 0x000000012cff7812 */ /* 0x000fe400078cc0ff */
        /* <DEDUP_REMOVED lines=8> */
[----:B------:R-:W-:-:S11]  /*14ab40*/  LOP3.LUT R32, R32, 0xffff7fff, RZ, 0xc0, !PT ;  /* 0xffff7fff20207812 */ /* 0x000fd600078ec0ff */
[----:B------:R-:W-:Y:S02]  /*14ab50*/  @P0 LOP3.LUT R32, R32, 0x8000, RZ, 0xfc, !PT ;  /* 0x0000800020200812 */ /* 0x000fe400078efcff */
[----:B--2---:R-:W-:Y:S01]  /*14ab60*/  ISETP.LT.AND P0, PT, R2, UR35, !P6 ;  /* 0x0000002302007c0c */ /* 0x004fe2000f701270 */
[----:B------:R-:W2:Y:S01]  /*14ab70*/  LDCU UR35, c[0x0][0x398] ;  /* 0x00007300ff2377ac */ /* 0x000ea20008000800 */
        /* <DEDUP_REMOVED lines=36> */
[----:B------:R-:W0:Y:S01]  /*14adc0*/  LDCU UR26, c[0x0][0x398] ;  /* 0x00007300ff1a77ac */ /* 0x000e220008000800 */
[----:B------:R-:W-:-:S07]  /*14add0*/  LOP3.LUT P5, RZ, R51, 0x10, RZ, 0xc0, !PT ;  /* 0x0000001033ff7812 */ /* 0x000fce00078ac0ff */
        /* <DEDUP_REMOVED lines=156> */
[----:B----4-:R-:W-:-:S02]  /*14b7a0*/  ISETP.LT.AND P2, PT, R4, UR8, !P5 ;  /* 0x0000000804007c0c */ /* 0x010fc4000ef41270 */
[----:B------:R-:W-:Y:S01]  /*14b7b0*/  LOP3.LUT R33, R33, 0xfffffffd, RZ, 0xc0, !PT ;  /* 0xfffffffd21217812 */ /* 0x000fe200078ec0ff */
[----:B------:R-:W4:Y:S01]  /*14b7c0*/  LDCU UR8, c[0x0][0x398] ;  /* 0x00007300ff0877ac */ /* 0x000f220008000800 */
[----:B------:R-:W-:Y:S02]  /*14b7d0*/  LOP3.LUT R58, R58, 0x7fffffff, RZ, 0xc0, !PT ;  /* 0x7fffffff3a3a7812 */ /* 0x000fe400078ec0ff */
[----:B------:R-:W-:Y:S02]  /*14b7e0*/  @P3 LOP3.LUT R33, R33, 0x2, RZ, 0xfc, !PT ;  /* 0x0000000221213812 */ /* 0x000fe400078efcff */
[----:B------:R-:W-:Y:S01]  /*14b7f0*/  ISETP.LT.AND P3, PT, R2, UR71, !P5 ;  /* 0x0000004702007c0c */ /* 0x000fe2000ef61270 */
[----:B------:R-:W1:Y:S01]  /*14b800*/  LDCU UR71, c[0x0][0x398] ;  /* 0x00007300ff4777ac */ /* 0x000e620008000800 */
[----:B------:R-:W-:Y:S02]  /*14b810*/  LOP3.LUT R33, R33, 0xfffffffe, RZ, 0xc0, !PT ;  /* 0xfffffffe21217812 */ /* 0x000fe400078ec0ff */
[----:B------:R-:W-:-:S02]  /*14b820*/  @P1 LOP3.LUT R58, R58, 0x80000000, RZ, 0xfc, !PT ;  /* 0x800000003a3a1812 */ /* 0x000fc400078efcff */
[----:B------:R-:W-:Y:S02]  /*14b830*/  @P2 LOP3.LUT R33, R33, 0x1, RZ, 0xfc, !PT ;  /* 0x0000000121212812 */ /* 0x000fe400078efcff */
[----:B------:R-:W-:Y:S01]  /*14b840*/  ISETP.LT.AND P2, PT, R0, UR73, !P5 ;  /* 0x0000004900007c0c */ /* 0x000fe2000ef41270 */
[----:B------:R-:W1:Y:S01]  /*14b850*/  LDCU UR73, c[0x0][0x398] ;  /* 0x00007300ff4977ac */ /* 0x000e620008000800 */
[----:B------:R-:W-:Y:S02]  /*14b860*/  LOP3.LUT R58, R58, 0xbfffffff, RZ, 0xc0, !PT ;  /* 0xbfffffff3a3a7812 */ /* 0x000fe400078ec0ff */
[----:B------:R-:W-:Y:S02]  /*14b870*/  LOP3.LUT P6, RZ, R5, 0x10000000, RZ, 0xc0, !PT ;  /* 0x1000000005ff7812 */ /* 0x000fe400078cc0ff */
[----:B------:R-:W-:Y:S02]  /*14b880*/  @P3 LOP3.LUT R58, R58, 0x40000000, RZ, 0xfc, !PT ;  /* 0x400000003a3a3812 */ /* 0x000fe400078efcff */
[----:B0-----:R-:W-:Y:S01]  /*14b890*/  ISETP.LT.AND P1, PT, R4, UR42, !P6 ;  /* 0x0000002a04007c0c */ /* 0x001fe2000f721270 */
[----:B------:R-:W0:Y:S01]  /*14b8a0*/  LDCU UR42, c[0x0][0x398] ;  /* 0x00007300ff2a77ac */ /* 0x000e220008000800 */
[----:B------:R-:W-:-:S04]  /*14b8b0*/  LOP3.LUT R58, R58, 0xdfffffff, RZ, 0xc0, !PT ;  /* 0xdfffffff3a3a7812 */ /* 0x000fc800078ec0ff */
[----:B------:R-:W-:Y:S02]  /*14b8c0*/  @P2 LOP3.LUT R58, R58, 0x20000000, RZ, 0xfc, !PT ;  /* 0x200000003a3a2812 */ /* 0x000fe400078efcff */
[----:B---3--:R-:W-:Y:S02]  /*14b8d0*/  R2UR.FILL UR4, R6 ;  /* 0x00000000060472ca */ /* 0x008fe400004e0000 */
[----:B------:R-:W3:Y:S01]  /*14b8e0*/  LDL.LU R6, [R1+0x6970] ;  /* 0x0069700001067983 */ /* 0x000ee20000300800 */
[----:B------:R-:W-:Y:S02]  /*14b8f0*/  LOP3.LUT R58, R58, 0xefffffff, RZ, 0xc0, !PT ;  /* 0xefffffff3a3a7812 */ /* 0x000fe400078ec0ff */
[----:B------:R-:W-:Y:S01]  /*14b900*/  LOP3.LUT P0, RZ, R5, 0x20000000, RZ, 0xc0, !PT ;  /* 0x2000000005ff7812 */ /* 0x000fe2000780c0ff */
[----:B------:R0:W-:Y:S01]  /*14b910*/  STL [R1+0xc], R5 ;  /* 0x00000c0501007387 */ /* 0x0001e20000100800 */
[----:B------:R-:W-:Y:S01]  /*14b920*/  ISETP.LT.AND P3, PT, R3, UR75, !P6 ;  /* 0x0000004b03007c0c */ /* 0x000fe2000f761270 */
[----:B------:R-:W1:Y:S01]  /*14b930*/  LDCU UR75, c[0x0][0x398] ;  /* 0x00007300ff4b77ac */ /* 0x000e620008000800 */
[----:B------:R-:W-:-:S02]  /*14b940*/  ISETP.LT.AND P2, PT, R2, UR77, !P6 ;  /* 0x0000004d02007c0c */ /* 0x000fc4000f741270 */
[----:B------:R-:W-:Y:S01]  /*14b950*/  @P1 LOP3.LUT R58, R58, 0x10000000, RZ, 0xfc, !PT ;  /* 0x100000003a3a1812 */ /* 0x000fe200078efcff */
[----:B------:R-:W1:Y:S01]  /*14b960*/  LDCU UR77, c[0x0][0x398] ;  /* 0x00007300ff4d77ac */ /* 0x000e620008000800 */
[----:B------:R-:W-:Y:S01]  /*14b970*/  ISETP.LT.AND P1, PT, R0, UR44, !P6 ;  /* 0x0000002c00007c0c */ /* 0x000fe2000f721270 */
[----:B0-----:R-:W2:Y:S01]  /*14b980*/  LDL.LU R5, [R1+0x696c] ;  /* 0x00696c0001057983 */ /* 0x001ea20000300800 */
[----:B------:R-:W-:Y:S01]  /*14b990*/  LOP3.LUT R58, R58, 0xf7ffffff, RZ, 0xc0, !PT ;  /* 0xf7ffffff3a3a7812 */ /* 0x000fe200078ec0ff */
[----:B------:R-:W0:Y:S02]  /*14b9a0*/  LDCU UR44, c[0x0][0x398] ;  /* 0x00007300ff2c77ac */ /* 0x000e240008000800 */
[----:B------:R-:W2:Y:S04]  /*14b9b0*/  LDL.LU R4, [R1+0x6968] ;  /* 0x0069680001047983 */ /* 0x000ea80000300800 */
[----:B------:R-:W2:Y:S04]  /*14b9c0*/  LDL.LU R3, [R1+0x6964] ;  /* 0x0069640001037983 */ /* 0x000ea80000300800 */
[----:B------:R-:W2:Y:S04]  /*14b9d0*/  LDL.LU R2, [R1+0x6960] ;  /* 0x0069600001027983 */ /* 0x000ea80000300800 */
[----:B------:R-:W2:Y:S01]  /*14b9e0*/  LDL.LU R0, [R1+0x695c] ;  /* 0x00695c0001007983 */ /* 0x000ea20000300800 */
[----:B------:R-:W-:-:S02]  /*14b9f0*/  @P3 LOP3.LUT R58, R58, 0x8000000, RZ, 0xfc, !PT ;  /* 0x080000003a3a3812 */ /* 0x000fc400078efcff */
[----:B------:R-:W-:Y:S01]  /*14ba00*/  R2UR.FILL UR5, R61 ;  /* 0x000000003d0572ca */ /* 0x000fe200004e0000 */
[----:B------:R-:W3:Y:S01]  /*14ba10*/  LDL.LU R50, [R1+0x524] ;  /* 0x0005240001327983 */ /* 0x000ee20000300800 */
[----:B------:R-:W-:-:S03]  /*14ba20*/  LOP3.LUT R58, R58, 0xfdffffff, RZ, 0xc0, !PT ;  /* 0xfdffffff3a3a7812 */ /* 0x000fc600078ec0ff */
[----:B------:R-:W3:Y:S01]  /*14ba30*/  LDL.LU R61, [R1+0x52c] ;  /* 0x00052c00013d7983 */ /* 0x000ee20000300800 */
[----:B------:R-:W-:-:S04]  /*14ba40*/  LOP3.LUT R58, R58, 0xfbffffff, RZ, 0xc0, !PT ;  /* 0xfbffffff3a3a7812 */ /* 0x000fc800078ec0ff */
[----:B------:R-:W-:-:S04]  /*14ba50*/  @P2 LOP3.LUT R58, R58, 0x4000000, RZ, 0xfc, !PT ;  /* 0x040000003a3a2812 */ /* 0x000fc800078efcff */
[----:B------:R-:W-:Y:S01]  /*14ba60*/  @P1 LOP3.LUT R58, R58, 0x2000000, RZ, 0xfc, !PT ;  /* 0x020000003a3a1812 */ /* 0x000fe200078efcff */
[----:B--2---:R2:W-:Y:S04]  /*14ba70*/  STL [R1+0x6ec0], R0 ;  /* 0x006ec00001007387 */ /* 0x0045e80000100800 */
[----:B--2---:R-:W2:Y:S04]  /*14ba80*/  LDL.LU R0, [R1+0x54c] ;  /* 0x00054c0001007983 */ /* 0x004ea80000300800 */
[----:B------:R0:W-:Y:S04]  /*14ba90*/  STL [R1+0x6aec], R58 ;  /* 0x006aec3a01007387 */ /* 0x0001e80000100800 */
[----:B0-----:R-:W2:Y:S04]  /*14baa0*/  LDL.LU R58, [R1+0x528] ;  /* 0x00052800013a7983 */ /* 0x001ea80000300800 */
[----:B------:R0:W-:Y:S04]  /*14bab0*/  STL [R1+0x6ae0], R43 ;  /* 0x006ae02b01007387 */ /* 0x0001e80000100800 */
[----:B0-----:R-:W2:Y:S04]  /*14bac0*/  LDL.LU R43, [R1+0x548] ;  /* 0x00054800012b7983 */ /* 0x001ea80000300800 */
[----:B------:R0:W-:Y:S04]  /*14bad0*/  STL [R1+0x6adc], R44 ;  /* 0x006adc2c01007387 */ /* 0x0001e80000100800 */
[----:B0-----:R-:W2:Y:S04]  /*14bae0*/  LDL.LU R44, [R1+0x520] ;  /* 0x00052000012c7983 */ /* 0x001ea80000300800 */
[----:B------:R0:W-:Y:S04]  /*14baf0*/  STL [R1+0x6a98], R45 ;  /* 0x006a982d01007387 */ /* 0x0001e80000100800 */
[----:B0-----:R-:W4:Y:S04]  /*14bb00*/  LDL.LU R45, [R1+0x4ec] ;  /* 0x0004ec00012d7983 */ /* 0x001f280000300800 */
        /* <DEDUP_REMOVED lines=49> */
[----:B---3--:R-:W-:Y:S04]  /*14be20*/  STL [R1+0x696c], R6 ;  /* 0x00696c0601007387 */ /* 0x008fe80000100800 */
[----:B------:R-:W-:Y:S04]  /*14be30*/  STL [R1+0x6968], R5 ;  /* 0x0069680501007387 */ /* 0x000fe80000100800 */
[----:B------:R-:W-:Y:S04]  /*14be40*/  STL [R1+0x6964], R4 ;  /* 0x0069640401007387 */ /* 0x000fe80000100800 */
[----:B------:R-:W-:Y:S04]  /*14be50*/  STL [R1+0x6960], R3 ;  /* 0x0069600301007387 */ /* 0x000fe80000100800 */
[----:B------:R2:W-:Y:S04]  /*14be60*/  STL [R1+0x695c], R2 ;  /* 0x00695c0201007387 */ /* 0x0005e80000100800 */
[----:B0-----:R-:W3:Y:S01]  /*14be70*/  LDL.LU R53, [R1+0x588] ;  /* 0x0005880001357983 */ /* 0x001ee20000300800 */
[----:B--2---:R-:W-:Y:S01]  /*14be80*/  F2FP.SATFINITE.E4M3.F32.PACK_AB_MERGE_C R2, R50, R44, RZ ;  /* 0x0000002c3202723e */ /* 0x004fe200048070ff */
[----:B------:R-:W-:Y:S01]  /*14be90*/  VIADD R50, R42, UR6 ;  /* 0x000000062a327c36 */ /* 0x000fe20008000000 */
[----:B------:R-:W-:Y:S01]  /*14bea0*/  F2FP.SATFINITE.E4M3.F32.PACK_AB_MERGE_C R0, R0, R43, RZ ;  /* 0x0000002b0000723e */ /* 0x000fe200048070ff */
[----:B------:R-:W0:Y:S01]  /*14beb0*/  LDCU UR6, c[0x0][0x3b8] ;  /* 0x00007700ff0677ac */ /* 0x000e220008000800 */
[----:B----4-:R-:W-:-:S05]  /*14bec0*/  F2FP.SATFINITE.E4M3.F32.PACK_AB_MERGE_C R3, R45, R47, RZ ;  /* 0x0000002f2d03723e */ /* 0x010fca00048070ff */
[----:B------:R-:W-:Y:S04]  /*14bed0*/  STL [R1+0x5144], R3 ;  /* 0x0051440301007387 */ /* 0x000fe80000100800 */
[----:B------:R-:W3:Y:S04]  /*14bee0*/  LDL.LU R54, [R1+0x58c] ;  /* 0x00058c0001367983 */ /* 0x000ee80000300800 */
[----:B------:R2:W-:Y:S04]  /*14bef0*/  STL [R1+0x5134], R2 ;  /* 0x0051340201007387 */ /* 0x0005e80000100800 */
[----:B------:R-:W4:Y:S04]  /*14bf00*/  LDL.LU R47, [R1+0x610] ;  /* 0x00061000012f7983 */ /* 0x000f280000300800 */
[----:B------:R-:W4:Y:S01]  /*14bf10*/  LDL.LU R45, [R1+0x614] ;  /* 0x00061400012d7983 */ /* 0x000f220000300800 */
[----:B--2---:R-:W-:-:S03]  /*14bf20*/  F2FP.SATFINITE.E4M3.F32.PACK_AB_MERGE_C R2, R61, R58, RZ ;  /* 0x0000003a3d02723e */ /* 0x004fc600048070ff */
[----:B------:R-:W-:Y:S01]  /*14bf30*/  STL [R1+0x6ae4], R42 ;  /* 0x006ae42a01007387 */ /* 0x000fe20000100800 */
[----:B------:R-:W-:-:S03]  /*14bf40*/  SHF.R.S32.HI R61, RZ, 0x1f, R50 ;  /* 0x0000001fff3d7819 */ /* 0x000fc60000011432 */
[----:B------:R-:W2:Y:S04]  /*14bf50*/  LDL.LU R44, [R1+0x618] ;  /* 0x00061800012c7983 */ /* 0x000ea80000300800 */
[----:B------:R-:W2:Y:S04]  /*14bf60*/  LDL.LU R58, [R1+0x61c] ;  /* 0x00061c00013a7983 */ /* 0x000ea80000300800 */
[----:B------:R0:W-:Y:S02]  /*14bf70*/  STL [R1+0x5138], R2 ;  /* 0x0051380201007387 */ /* 0x0001e40000100800 */
[----:B0-----:R-:W-:-:S05]  /*14bf80*/  IADD3 R2, P1, PT, R50, R34, RZ ;  /* 0x0000002232027210 */ /* 0x001fca0007f3e0ff */
[----:B------:R-:W-:-:S05]  /*14bf90*/  IMAD.X R3, R61, 0x1, R35, P1 ;  /* 0x000000013d037824 */ /* 0x000fca00008e0623 */
[----:B------:R0:W-:Y:S02]  /*14bfa0*/  STL.64 [R1+0x4960], R2 ;  /* 0x0049600201007387 */ /* 0x0001e40000100a00 */
[----:B0-----:R-:W-:Y:S02]  /*14bfb0*/  F2FP.SATFINITE.E4M3.F32.PACK_AB_MERGE_C R2, R46, R48, RZ ;  /* 0x000000302e02723e */ /* 0x001fe400048070ff */
[----:B------:R-:W2:Y:S04]  /*14bfc0*/  LDL.LU R48, [R1+0x21c0] ;  /* 0x0021c00001307983 */ /* 0x000ea80000300800 */
[----:B------:R-:W-:Y:S04]  /*14bfd0*/  STL [R1+0x5128], R2 ;  /* 0x0051280201007387 */ /* 0x000fe80000100800 */
[----:B------:R-:W2:Y:S04]  /*14bfe0*/  LDL.LU R46, [R1+0x21c4] ;  /* 0x0021c400012e7983 */ /* 0x000ea80000300800 */
[----:B------:R0:W-:Y:S04]  /*14bff0*/  STL [R1+0x5130], R0 ;  /* 0x0051300001007387 */ /* 0x0001e80000100800 */
[----:B------:R-:W2:Y:S04]  /*14c000*/  LDL.LU R43, [R1+0x21c8] ;  /* 0x0021c800012b7983 */ /* 0x000ea80000300800 */
[----:B0-----:R-:W2:Y:S01]  /*14c010*/  LDL.LU R0, [R1+0x21cc] ;  /* 0x0021cc0001007983 */ /* 0x001ea20000300800 */
[----:B------:R-:W-:-:S05]  /*14c020*/  IADD3 R2, P1, PT, R50, R36, RZ ;  /* 0x0000002432027210 */ /* 0x000fca0007f3e0ff */
[----:B------:R-:W-:-:S05]  /*14c030*/  IMAD.X R3, R61, 0x1, R37, P1 ;  /* 0x000000013d037824 */ /* 0x000fca00008e0625 */
[----:B------:R0:W-:Y:S02]  /*14c040*/  STL.64 [R1+0x4948], R2 ;  /* 0x0049480201007387 */ /* 0x0001e40000100a00 */
[----:B0-----:R-:W-:Y:S02]  /*14c050*/  F2FP.SATFINITE.E4M3.F32.PACK_AB_MERGE_C R3, R56, R55, RZ ;  /* 0x000000373803723e */ /* 0x001fe400048070ff */
[----:B------:R-:W-:Y:S01]  /*14c060*/  F2FP.SATFINITE.E4M3.F32.PACK_AB_MERGE_C R2, R49, R59, RZ ;  /* 0x0000003b3102723e */ /* 0x000fe200048070ff */
[----:B------:R-:W2:Y:S04]  /*14c070*/  LDL.LU R55, [R1+0x21d0] ;  /* 0x0021d00001377983 */ /* 0x000ea80000300800 */
[----:B------:R-:W-:Y:S04]  /*14c080*/  STL [R1+0x5120], R3 ;  /* 0x0051200301007387 */ /* 0x000fe80000100800 */
[----:B------:R-:W2:Y:S04]  /*14c090*/  LDL.LU R56, [R1+0x21d4] ;  /* 0x0021d40001387983 */ /* 0x000ea80000300800 */
[----:B------:R0:W-:Y:S04]  /*14c0a0*/  STL [R1+0x5124], R2 ;  /* 0x0051240201007387 */ /* 0x0001e80000100800 */
[----:B------:R-:W2:Y:S04]  /*14c0b0*/  LDL.LU R59, [R1+0x21d8] ;  /* 0x0021d800013b7983 */ /* 0x000ea80000300800 */
[----:B------:R-:W2:Y:S01]  /*14c0c0*/  LDL.LU R49, [R1+0x21dc] ;  /* 0x0021dc0001317983 */ /* 0x000ea20000300800 */
[----:B0-----:R-:W-:-:S02]  /*14c0d0*/  IADD3 R2, P1, PT, R50, R38, RZ ;  /* 0x0000002632027210 */ /* 0x001fc40007f3e0ff */
[----:B------:R-:W-:-:S03]  /*14c0e0*/  F2FP.SATFINITE.E4M3.F32.PACK_AB_MERGE_C R4, R60, R57, RZ ;  /* 0x000000393c04723e */ /* 0x000fc600048070ff */
[----:B------:R-:W-:-:S05]  /*14c0f0*/  IMAD.X R3, R61, 0x1, R39, P1 ;  /* 0x000000013d037824 */ /* 0x000fca00008e0627 */
[----:B------:R0:W-:Y:S04]  /*14c100*/  STL.64 [R1+0x4940], R2 ;  /* 0x0049400201007387 */ /* 0x0001e80000100a00 */
[----:B------:R-:W-:Y:S04]  /*14c110*/  STL [R1+0x5118], R4 ;  /* 0x0051180401007387 */ /* 0x000fe80000100800 */
[----:B------:R-:W2:Y:S04]  /*14c120*/  LDL.LU R57, [R1+0x21e0] ;  /* 0x0021e00001397983 */ /* 0x000ea80000300800 */
[----:B------:R-:W2:Y:S01]  /*14c130*/  LDL.LU R60, [R1+0x21e4] ;  /* 0x0021e400013c7983 */ /* 0x000ea20000300800 */
[----:B0-----:R-:W-:-:S05]  /*14c140*/  IADD3 R2, P1, PT, R50, R40, RZ ;  /* 0x0000002832027210 */ /* 0x001fca0007f3e0ff */
[----:B------:R-:W-:-:S05]  /*14c150*/  IMAD.X R3, R61, 0x1, R41, P1 ;  /* 0x000000013d037824 */ /* 0x000fca00008e0629 */
[----:B------:R3:W-:Y:S01]  /*14c160*/  STL.64 [R1+0x4938], R2 ;  /* 0x0049380201007387 */ /* 0x0007e20000100a00 */
[----:B------:R-:W-:Y:S01]  /*14c170*/  VIADD R50, R50, UR6 ;  /* 0x0000000632327c36 */ /* 0x000fe20008000000 */
[----:B------:R-:W0:Y:S04]  /*14c180*/  LDCU UR6, c[0x0][0x3b8] ;  /* 0x00007700ff0677ac */ /* 0x000e280008000800 */
[----:B------:R-:W-:Y:S02]  /*14c190*/  SHF.R.S32.HI R61, RZ, 0x1f, R50 ;  /* 0x0000001fff3d7819 */ /* 0x000fe40000011432 */
[----:B---3--:R-:W-:Y:S02]  /*14c1a0*/  F2FP.SATFINITE.E4M3.F32.PACK_AB_MERGE_C R3, R54, R53, RZ ;  /* 0x000000353603723e */ /* 0x008fe400048070ff */
[----:B------:R-:W3:Y:S04]  /*14c1b0*/  LDL.LU R53, [R1+0x21e8] ;  /* 0x0021e80001357983 */ /* 0x000ee80000300800 */
[----:B------:R-:W-:Y:S04]  /*14c1c0*/  STL [R1+0x511c], R3 ;  /* 0x00511c0301007387 */ /* 0x000fe80000100800 */
[----:B------:R-:W3:Y:S01]  /*14c1d0*/  LDL.LU R54, [R1+0x21ec] ;  /* 0x0021ec0001367983 */ /* 0x000ee20000300800 */
[----:B----4-:R-:W-:-:S05]  /*14c1e0*/  F2FP.SATFINITE.E4M3.F32.PACK_AB_MERGE_C R2, R45, R47, RZ ;  /* 0x0000002f2d02723e */ /* 0x010fca00048070ff */
[----:B------:R2:W-:Y:S04]  /*14c1f0*/  STL [R1+0x5110], R2 ;  /* 0x0051100201007387 */ /* 0x0005e80000100800 */
[----:B------:R-:W4:Y:S04]  /*14c200*/  LDL.LU R47, [R1+0x21f0] ;  /* 0x0021f000012f7983 */ /* 0x000f280000300800 */
[----:B------:R-:W4:Y:S01]  /*14c210*/  LDL.LU R45, [R1+0x21f4] ;  /* 0x0021f400012d7983 */ /* 0x000f220000300800 */
[----:B--2---:R-:W-:-:S03]  /*14c220*/  F2FP.SATFINITE.E4M3.F32.PACK_AB_MERGE_C R2, R58, R44, RZ ;  /* 0x0000002c3a02723e */ /* 0x004fc600048070ff */
        /* <DEDUP_REMOVED lines=9> */
[----:B------:R-:W2:Y:S01]  /*14c2c0*/  LDL.LU R46, [R1+0x2204] ;  /* 0x00220400012e7983 */ /* 0x000ea20000300800 */
[----:B------:R-:W-:-:S05]  /*14c2d0*/  F2FP.SATFINITE.E4M3.F32.PACK_AB_MERGE_C R0, R0, R43, RZ ;  /* 0x0000002b0000723e */ /* 0x000fca00048070ff */
[----:B------:R0:W-:Y:S04]  /*14c2e0*/  STL [R1+0x510c], R0 ;  /* 0x00510c0001007387 */ /* 0x0001e80000100800 */
[----:B------:R-:W2:Y:S04]  /*14c2f0*/  LDL.LU R43, [R1+0x2208] ;  /* 0x00220800012b7983 */ /* 0x000ea80000300800 */
[----:B0-----:R-:W2:Y:S01]  /*14c300*/  LDL.LU R0, [R1+0x220c] ;  /* 0x00220c0001007983 */ /* 0x001ea20000300800 */
[----:B------:R-:W-:-:S05]  /*14c310*/  IADD3 R2, P1, PT, R50, R36, RZ ;  /* 0x0000002432027210 */ /* 0x000fca0007f3e0ff */
[----:B------:R-:W-:-:S05]  /*14c320*/  IMAD.X R3, R61, 0x1, R37, P1 ;  /* 0x000000013d037824 */ /* 0x000fca00008e0625 */
[----:B------:R0:W-:Y:S02]  /*14c330*/  STL.64 [R1+0x4908], R2 ;  /* 0x0049080201007387 */ /* 0x0001e40000100a00 */
[----:B0-----:R-:W-:Y:S02]  /*14c340*/  F2FP.SATFINITE.E4M3.F32.PACK_AB_MERGE_C R3, R56, R55, RZ ;  /* 0x000000373803723e */ /* 0x001fe400048070ff */
[----:B------:R-:W2:Y:S01]  /*14c350*/  LDL.LU R55, [R1+0x2210] ;  /* 0x0022100001377983 */ /* 0x000ea20000300800 */
[----:B------:R-:W-:-:S03]  /*14c360*/  F2FP.SATFINITE.E4M3.F32.PACK_AB_MERGE_C R2, R49, R59, RZ ;  /* 0x0000003b3102723e */ /* 0x000fc600048070ff */
[----:B------:R-:W-:Y:S04]  /*14c370*/  STL [R1+0x5100], R3 ;  /* 0x0051000301007387 */ /* 0x000fe80000100800 */
[----:B------:R-:W2:Y:S04]  /*14c380*/  LDL.LU R56, [R1+0x2214] ;  /* 0x0022140001387983 */ /* 0x000ea80000300800 */
[----:B------:R0:W-:Y:S04]  /*14c390*/  STL [R1+0x5104], R2 ;  /* 0x0051040201007387 */ /* 0x0001e80000100800 */
[----:B------:R-:W2:Y:S04]  /*14c3a0*/  LDL.LU R59, [R1+0x2218] ;  /* 0x00221800013b7983 */ /* 0x000ea80000300800 */
[----:B------:R-:W2:Y:S01]  /*14c3b0*/  LDL.LU R49, [R1+0x221c] ;  /* 0x00221c0001317983 */ /* 0x000ea20000300800 */
[----:B0-----:R-:W-:-:S05]  /*14c3c0*/  IADD3 R2, P1, PT, R50, R38, RZ ;  /* 0x0000002632027210 */ /* 0x001fca0007f3e0ff */
[----:B------:R-:W-:Y:S01]  /*14c3d0*/  IMAD.X R3, R61, 0x1, R39, P1 ;  /* 0x000000013d037824 */ /* 0x000fe200008e0627 */
[----:B------:R-:W-:-:S04]  /*14c3e0*/  F2FP.SATFINITE.E4M3.F32.PACK_AB_MERGE_C R4, R60, R57, RZ ;  /* 0x000000393c04723e */ /* 0x000fc800048070ff */
        /* <DEDUP_REMOVED lines=37> */
[----:B------:R-:W2:Y:S04]  /*14c640*/  LDL.LU R55, [R1+0x2250] ;  /* 0x0022500001377983 */ /* 0x000ea80000300800 */
[----:B------:R-:W-:Y:S01]  /*14c650*/  STL [R1+0x50e0], R3 ;  /* 0x0050e00301007387 */ /* 0x000fe20000100800 */
[----:B------:R-:W-:-:S03]  /*14c660*/  F2FP.SATFINITE.E4M3.F32.PACK_AB_MERGE_C R2, R49, R59, RZ ;  /* 0x0000003b3102723e */ /* 0x000fc600048070ff */
        /* <DEDUP_REMOVED lines=441> */
[----:B----4-:R-:W-:-:S02]  /*14e200*/  F2FP.SATFINITE.E4M3.F32.PACK_AB_MERGE_C R2, R45, R47, RZ ;  /* 0x0000002f2d02723e */ /* 0x010fc400048070ff */
[----:B------:R-:W3:Y:S04]  /*14e210*/  LDL.LU R47, [R1+0x28d8] ;  /* 0x0028d800012f7983 */ /* 0x000ee80000300800 */
[----:B------:R-:W-:Y:S04]  /*14e220*/  STL [R1+0x291c], R3 ;  /* 0x00291c0301007387 */ /* 0x000fe80000100800 */
[----:B------:R-:W3:Y:S04]  /*14e230*/  LDL.LU R45, [R1+0x28dc] ;  /* 0x0028dc00012d7983 */ /* 0x000ee80000300800 */
[----:B------:R2:W-:Y:S04]  /*14e240*/  STL [R1+0x2918], R2 ;  /* 0x0029180201007387 */ /* 0x0005e80000100800 */
[----:B------:R-:W4:Y:S04]  /*14e250*/  LDL.LU R53, [R1+0x28c0] ;  /* 0x0028c00001357983 */ /* 0x000f280000300800 */
[----:B------:R-:W4:Y:S01]  /*14e260*/  LDL.LU R54, [R1+0x28c4] ;  /* 0x0028c40001367983 */ /* 0x000f220000300800 */
[----:B--2---:R-:W-:-:S05]  /*14e270*/  F2FP.SATFINITE.E4M3.F32.PACK_AB_MERGE_C R2, R58, R44, RZ ;  /* 0x0000002c3a02723e */ /* 0x004fca00048070ff */
[----:B------:R2:W-:Y:S04]  /*14e280*/  STL [R1+0x290c], R2 ;  /* 0x00290c0201007387 */ /* 0x0005e80000100800 */
[----:B------:R-:W4:Y:S04]  /*14e290*/  LDL.LU R44, [R1+0x28c8] ;  /* 0x0028c800012c7983 */ /* 0x000f280000300800 */
[----:B------:R-:W4:Y:S01]  /*14e2a0*/  LDL.LU R58, [R1+0x28cc] ;  /* 0x0028cc00013a7983 */ /* 0x000f220000300800 */
[----:B--2---:R-:W-:-:S05]  /*14e2b0*/  IADD3 R2, P1, PT, R50, R34, RZ ;  /* 0x0000002232027210 */ /* 0x004fca0007f3e0ff */
[----:B------:R-:W-:-:S05]  /*14e2c0*/  IMAD.X R3, R61, 0x1, R35, P1 ;  /* 0x000000013d037824 */ /* 0x000fca00008e0623 */
[----:B------:R2:W-:Y:S02]  /*14e2d0*/  STL.64 [R1+0x2900], R2 ;  /* 0x0029000201007387 */ /* 0x0005e40000100a00 */
[----:B--2---:R-:W-:Y:S02]  /*14e2e0*/  F2FP.SATFINITE.E4M3.F32.PACK_AB_MERGE_C R2, R46, R48, RZ ;  /* 0x000000302e02723e */ /* 0x004fe400048070ff */
        /* <DEDUP_REMOVED lines=33> */
[----:B------:R-:W3:Y:S04]  /*14e500*/  LDL.LU R45, [R1+0x289c] ;  /* 0x00289c00012d7983 */ /* 0x000ee80000300800 */
[----:B------:R0:W-:Y:S01]  /*14e510*/  STL [R1+0x28dc], R2 ;  /* 0x0028dc0201007387 */ /* 0x0001e20000100800 */
[----:B----4-:R-:W-:-:S05]  /*14e520*/  F2FP.SATFINITE.E4M3.F32.PACK_AB_MERGE_C R3, R54, R53, RZ ;  /* 0x000000353603723e */ /* 0x010fca00048070ff */
[----:B------:R-:W-:Y:S04]  /*14e530*/  STL [R1+0x28d8], R3 ;  /* 0x0028d80301007387 */ /* 0x000fe80000100800 */
[----:B------:R-:W4:Y:S04]  /*14e540*/  LDL.LU R51, [R1+0x2880] ;  /* 0x0028800001337983 */ /* 0x000f280000300800 */
[----:B------:R-:W4:Y:S01]  /*14e550*/  LDL.LU R52, [R1+0x2884] ;  /* 0x0028840001347983 */ /* 0x000f220000300800 */
[----:B0-----:R-:W-:-:S05]  /*14e560*/  F2FP.SATFINITE.E4M3.F32.PACK_AB_MERGE_C R2, R58, R44, RZ ;  /* 0x0000002c3a02723e */ /* 0x001fca00048070ff */
[----:B------:R0:W-:Y:S04]  /*14e570*/  STL [R1+0x28cc], R2 ;  /* 0x0028cc0201007387 */ /* 0x0001e80000100800 */
[----:B------:R-:W4:Y:S04]  /*14e580*/  LDL.LU R44, [R1+0x2888] ;  /* 0x00288800012c7983 */ /* 0x000f280000300800 */
[----:B------:R-:W4:Y:S01]  /*14e590*/  LDL.LU R58, [R1+0x288c] ;  /* 0x00288c00013a7983 */ /* 0x000f220000300800 */
[----:B0-----:R-:W-:-:S05]  /*14e5a0*/  IADD3 R2, P1, PT, R50, R34, RZ ;  /* 0x0000002232027210 */ /* 0x001fca0007f3e0ff */
        /* <DEDUP_REMOVED lines=12> */
[----:B------:R0:W-:Y:S01]  /*14e670*/  STL.64 [R1+0x28b0], R2 ;  /* 0x0028b00201007387 */ /* 0x0001e20000100a00 */
[----:B------:R-:W-:Y:S02]  /*14e680*/  F2FP.SATFINITE.E4M3.F32.PACK_AB_MERGE_C R5, R56, R55, RZ ;  /* 0x000000373805723e */ /* 0x000fe400048070ff */
[----:B0-----:R-:W-:-:S03]  /*14e690*/  IADD3 R2, P1, PT, R50, R38, RZ ;  /* 0x0000002632027210 */ /* 0x001fc60007f3e0ff */
[----:B------:R-:W-:Y:S01]  /*14e6a0*/  STL [R1+0x28b8], R5 ;  /* 0x0028b80501007387 */ /* 0x000fe20000100800 */
[----:B------:R-:W-:Y:S01]  /*14e6b0*/  F2FP.SATFINITE.E4M3.F32.PACK_AB_MERGE_C R4, R49, R59, RZ ;  /* 0x0000003b3104723e */ /* 0x000fe200048070ff */
[----:B------:R-:W-:-:S04]  /*14e6c0*/  IMAD.X R3, R61, 0x1, R39, P1 ;  /* 0x000000013d037824 */ /* 0x000fc800008e0627 */
[----:B------:R0:W-:Y:S04]  /*14e6d0*/  STL [R1+0x28ac], R4 ;  /* 0x0028ac0401007387 */ /* 0x0001e80000100800 */
[----:B------:R-:W2:Y:S04]  /*14e6e0*/  LDL.LU R55, [R1+0x2860] ;  /* 0x0028600001377983 */ /* 0x000ea80000300800 */
[----:B------:R-:W2:Y:S04]  /*14e6f0*/  LDL.LU R56, [R1+0x2864] ;  /* 0x0028640001387983 */ /* 0x000ea80000300800 */
[----:B------:R-:W2:Y:S04]  /*14e700*/  LDL.LU R59, [R1+0x2868] ;  /* 0x00286800013b7983 */ /* 0x000ea80000300800 */
[----:B------:R1:W-:Y:S04]  /*14e710*/  STL.64 [R1+0x28a0], R2 ;  /* 0x0028a00201007387 */ /* 0x0003e80000100a00 */
[----:B------:R-:W2:Y:S01]  /*14e720*/  LDL.LU R49, [R1+0x286c] ;  /* 0x00286c0001317983 */ /* 0x000ea20000300800 */
[----:B0-----:R-:W-:-:S02]  /*14e730*/  F2FP.SATFINITE.E4M3.F32.PACK_AB_MERGE_C R4, R60, R57, RZ ;  /* 0x000000393c04723e */ /* 0x001fc400048070ff */
[----:B-1----:R-:W-:-:S03]  /*14e740*/  IADD3 R2, P1, PT, R50, R40, RZ ;  /* 0x0000002832027210 */ /* 0x002fc60007f3e0ff */
[----:B------:R-:W-:Y:S02]  /*14e750*/  STL [R1+0x28a8], R4 ;  /* 0x0028a80401007387 */ /* 0x000fe40000100800 */
[----:B------:R-:W-:-:S05]  /*14e760*/  IMAD.X R3, R61, 0x1, R41, P1 ;  /* 0x000000013d037824 */ /* 0x000fca00008e0629 */
[----:B------:R3:W-:Y:S04]  /*14e770*/  STL.64 [R1+0x2890], R2 ;  /* 0x0028900201007387 */ /* 0x0007e80000100a00 */
[----:B------:R-:W2:Y:S04]  /*14e780*/  LDL.LU R53, [R1+0x2850] ;  /* 0x0028500001357983 */ /* 0x000ea80000300800 */
[----:B------:R-:W2:Y:S01]  /*14e790*/  LDL.LU R54, [R1+0x2854] ;  /* 0x0028540001367983 */ /* 0x000ea20000300800 */
[----:B------:R-:W-:Y:S01]  /*14e7a0*/  VIADD R50, R50, UR6 ;  /* 0x0000000632327c36 */ /* 0x000fe20008000000 */
[----:B------:R-:W0:Y:S04]  /*14e7b0*/  LDCU UR6, c[0x0][0x3b8] ;  /* 0x00007700ff0677ac */ /* 0x000e280008000800 */
[----:B------:R-:W-:-:S02]  /*14e7c0*/  SHF.R.S32.HI R61, RZ, 0x1f, R50 ;  /* 0x0000001fff3d7819 */ /* 0x000fc40000011432 */
[----:B---3--:R-:W-:-:S05]  /*14e7d0*/  F2FP.SATFINITE.E4M3.F32.PACK_AB_MERGE_C R2, R45, R47, RZ ;  /* 0x0000002f2d02723e */ /* 0x008fca00048070ff */
[----:B------:R1:W-:Y:S04]  /*14e7e0*/  STL [R1+0x289c], R2 ;  /* 0x00289c0201007387 */ /* 0x0003e80000100800 */
[----:B------:R-:W3:Y:S04]  /*14e7f0*/  LDL.LU R57, [R1+0x2858] ;  /* 0x0028580001397983 */ /* 0x000ee80000300800 */
[----:B------:R-:W3:Y:S04]  /*14e800*/  LDL.LU R60, [R1+0x285c] ;  /* 0x00285c00013c7983 */ /* 0x000ee80000300800 */
[----:B------:R-:W3:Y:S01]  /*14e810*/  LDL.LU R47, [R1+0x2840] ;  /* 0x00284000012f7983 */ /* 0x000ee20000300800 */
[----:B----4-:R-:W-:-:S03]  /*14e820*/  F2FP.SATFINITE.E4M3.F32.PACK_AB_MERGE_C R3, R52, R51, RZ ;  /* 0x000000333403723e */ /* 0x010fc600048070ff */
[----:B------:R-:W4:Y:S01]  /*14e830*/  LDL.LU R45, [R1+0x2844] ;  /* 0x00284400012d7983 */ /* 0x000f220000300800 */
[----:B-1----:R-:W-:-:S03]  /*14e840*/  IADD3 R2, P1, PT, R50, R34, RZ ;  /* 0x0000002232027210 */ /* 0x002fc60007f3e0ff */
[----:B------:R1:W-:Y:S01]  /*14e850*/  STL [R1+0x6cf8], R3 ;  /* 0x006cf80301007387 */ /* 0x0003e20000100800 */
[----:B------:R-:W-:-:S05]  /*14e860*/  F2FP.SATFINITE.E4M3.F32.PACK_AB_MERGE_C R4, R58, R44, RZ ;  /* 0x0000002c3a04723e */ /* 0x000fca00048070ff */
[----:B------:R-:W-:Y:S04]  /*14e870*/  STL [R1+0x288c], R4 ;  /* 0x00288c0401007387 */ /* 0x000fe80000100800 */
[----:B------:R-:W4:Y:S04]  /*14e880*/  LDL.LU R44, [R1+0x2848] ;  /* 0x00284800012c7983 */ /* 0x000f280000300800 */
[----:B------:R-:W4:Y:S01]  /*14e890*/  LDL.LU R58, [R1+0x284c] ;  /* 0x00284c00013a7983 */ /* 0x000f220000300800 */
[----:B-1----:R-:W-:-:S05]  /*14e8a0*/  IMAD.X R3, R61, 0x1, R35, P1 ;  /* 0x000000013d037824 */ /* 0x002fca00008e0623 */
[----:B------:R2:W-:Y:S02]  /*14e8b0*/  STL.64 [R1+0x2880], R2 ;  /* 0x0028800201007387 */ /* 0x0005e40000100a00 */
[----:B--2---:R-:W-:Y:S02]  /*14e8c0*/  F2FP.SATFINITE.E4M3.F32.PACK_AB_MERGE_C R3, R46, R48, RZ ;  /* 0x000000302e03723e */ /* 0x004fe400048070ff */
[----:B------:R-:W2:Y:S04]  /*14e8d0*/  LDL.LU R48, [R1+0x2830] ;  /* 0x0028300001307983 */ /* 0x000ea80000300800 */
[----:B------:R1:W-:Y:S04]  /*14e8e0*/  STL [R1+0x2888], R3 ;  /* 0x0028880301007387 */ /* 0x0003e80000100800 */
[----:B------:R-:W2:Y:S01]  /*14e8f0*/  LDL.LU R46, [R1+0x2834] ;  /* 0x00283400012e7983 */ /* 0x000ea20000300800 */
[----:B------:R-:W-:-:S03]  /*14e900*/  F2FP.SATFINITE.E4M3.F32.PACK_AB_MERGE_C R2, R0, R43, RZ ;  /* 0x0000002b0002723e */ /* 0x000fc600048070ff */
[----:B------:R-:W2:Y:S04]  /*14e910*/  LDL.LU R43, [R1+0x2838] ;  /* 0x00283800012b7983 */ /* 0x000ea80000300800 */
[----:B------:R-:W2:Y:S01]  /*14e920*/  LDL.LU R0, [R1+0x283c] ;  /* 0x00283c0001007983 */ /* 0x000ea20000300800 */
[----:B------:R-:W-:-:S03]  /*14e930*/  IADD3 R4, P1, PT, R50, R36, RZ ;  /* 0x0000002432047210 */ /* 0x000fc60007f3e0ff */
[----:B------:R0:W-:Y:S02]  /*14e940*/  STL [R1+0x6d04], R2 ;  /* 0x006d040201007387 */ /* 0x0001e40000100800 */
[----:B------:R-:W-:Y:S01]  /*14e950*/  IMAD.X R5, R61, 0x1, R37, P1 ;  /* 0x000000013d057824 */ /* 0x000fe200008e0625 */
[----:B-1----:R-:W-:Y:S02]  /*14e960*/  F2FP.SATFINITE.E4M3.F32.PACK_AB_MERGE_C R3, R56, R55, RZ ;  /* 0x000000373803723e */ /* 0x002fe400048070ff */
[----:B------:R-:W2:Y:S04]  /*14e970*/  LDL.LU R55, [R1+0x2820] ;  /* 0x0028200001377983 */ /* 0x000ea80000300800 */
[----:B------:R-:W-:Y:S01]  /*14e980*/  STL.64 [R1+0x2870], R4 ;  /* 0x0028700401007387 */ /* 0x000fe20000100a00 */
[----:B0-----:R-:W-:-:S03]  /*14e990*/  F2FP.SATFINITE.E4M3.F32.PACK_AB_MERGE_C R2, R49, R59, RZ ;  /* 0x0000003b3102723e */ /* 0x001fc600048070ff */
        /* <DEDUP_REMOVED lines=10> */
[----:B------:R-:W2:Y:S01]  /*14ea40*/  LDL.LU R53, [R1+0x2810] ;  /* 0x0028100001357983 */ /* 0x000ea20000300800 */
[----:B0-----:R-:W-:-:S03]  /*14ea50*/  IADD3 R2, P1, PT, R50, R40, RZ ;  /* 0x0000002832027210 */ /* 0x001fc60007f3e0ff */
[----:B------:R-:W2:Y:S02]  /*14ea60*/  LDL.LU R54, [R1+0x2814] ;  /* 0x0028140001367983 */ /* 0x000ea40000300800 */
[----:B------:R-:W-:-:S05]  /*14ea70*/  IMAD.X R3, R61, 0x1, R41, P1 ;  /* 0x000000013d037824 */ /* 0x000fca00008e0629 */
[----:B------:R3:W-:Y:S01]  /*14ea80*/  STL.64 [R1+0x2850], R2 ;  /* 0x0028500201007387 */ /* 0x0007e20000100a00 */
[----:B------:R-:W-:Y:S01]  /*14ea90*/  VIADD R50, R50, UR6 ;  /* 0x0000000632327c36 */ /* 0x000fe20008000000 */
[----:B------:R-:W0:Y:S04]  /*14eaa0*/  LDCU UR6, c[0x0][0x3b8] ;  /* 0x00007700ff0677ac */ /* 0x000e280008000800 */
[----:B------:R-:W-:Y:S02]  /*14eab0*/  SHF.R.S32.HI R61, RZ, 0x1f, R50 ;  /* 0x0000001fff3d7819 */ /* 0x000fe40000011432 */
[----:B---3--:R-:W-:Y:S02]  /*14eac0*/  F2FP.SATFINITE.E4M3.F32.PACK_AB_MERGE_C R3, R60, R57, RZ ;  /* 0x000000393c03723e */ /* 0x008fe400048070ff */
[----:B------:R-:W3:Y:S01]  /*14ead0*/  LDL.LU R57, [R1+0x2818] ;  /* 0x0028180001397983 */ /* 0x000ee20000300800 */
[----:B----4-:R-:W-:-:S03]  /*14eae0*/  F2FP.SATFINITE.E4M3.F32.PACK_AB_MERGE_C R2, R45, R47, RZ ;  /* 0x0000002f2d02723e */ /* 0x010fc600048070ff */
[----:B------:R-:W-:Y:S04]  /*14eaf0*/  STL [R1+0x285c], R3 ;  /* 0x00285c0301007387 */ /* 0x000fe80000100800 */
[----:B------:R-:W3:Y:S04]  /*14eb00*/  LDL.LU R60, [R1+0x281c] ;  /* 0x00281c00013c7983 */ /* 0x000ee80000300800 */
[----:B------:R1:W-:Y:S04]  /*14eb10*/  STL [R1+0x2858], R2 ;  /* 0x0028580201007387 */ /* 0x0003e80000100800 */
[----:B------:R-:W4:Y:S04]  /*14eb20*/  LDL.LU R47, [R1+0x2800] ;  /* 0x00280000012f7983 */ /* 0x000f280000300800 */
[----:B------:R-:W4:Y:S01]  /*14eb30*/  LDL.LU R45, [R1+0x2804] ;  /* 0x00280400012d7983 */ /* 0x000f220000300800 */
[----:B-1----:R-:W-:-:S03]  /*14eb40*/  F2FP.SATFINITE.E4M3.F32.PACK_AB_MERGE_C R2, R58, R44, RZ ;  /* 0x0000002c3a02723e */ /* 0x002fc600048070ff */
[----:B------:R-:W4:Y:S04]  /*14eb50*/  LDL.LU R44, [R1+0x2808] ;  /* 0x00280800012c7983 */ /* 0x000f280000300800 */
[----:B------:R-:W4:Y:S04]  /*14eb60*/  LDL.LU R58, [R1+0x280c] ;  /* 0x00280c00013a7983 */ /* 0x000f280000300800 */
[----:B------:R1:W-:Y:S02]  /*14eb70*/  STL [R1+0x284c], R2 ;  /* 0x00284c0201007387 */ /* 0x0003e40000100800 */
[----:B-1----:R-:W-:-:S05]  /*14eb80*/  IADD3 R2, P1, PT, R50, R34, RZ ;  /* 0x0000002232027210 */ /* 0x002fca0007f3e0ff */
        /* <DEDUP_REMOVED lines=9> */
[----:B-1----:R-:W2:Y:S01]  /*14ec20*/  LDL.LU R0, [R1+0x27fc] ;  /* 0x0027fc0001007983 */ /* 0x002ea20000300800 */
[----:B------:R-:W-:-:S05]  /*14ec30*/  IADD3 R2, P1, PT, R50, R36, RZ ;  /* 0x0000002432027210 */ /* 0x000fca0007f3e0ff */
[----:B------:R-:W-:-:S05]  /*14ec40*/  IMAD.X R3, R61, 0x1, R37, P1 ;  /* 0x000000013d037824 */ /* 0x000fca00008e0625 */
[----:B------:R1:W-:Y:S02]  /*14ec50*/  STL.64 [R1+0x2830], R2 ;  /* 0x0028300201007387 */ /* 0x0003e40000100a00 */
[----:B-1----:R-:W-:Y:S02]  /*14ec60*/  F2FP.SATFINITE.E4M3.F32.PACK_AB_MERGE_C R3, R56, R55, RZ ;  /* 0x000000373803723e */ /* 0x002fe400048070ff */
[----:B------:R-:W2:Y:S04]  /*14ec70*/  LDL.LU R55, [R1+0x27e0] ;  /* 0x0027e00001377983 */ /* 0x000ea80000300800 */
[----:B------:R-:W-:Y:S04]  /*14ec80*/  STL [R1+0x2838], R3 ;  /* 0x0028380301007387 */ /* 0x000fe80000100800 */
[----:B------:R-:W2:Y:S01]  /*14ec90*/  LDL.LU R56, [R1+0x27e4] ;  /* 0x0027e40001387983 */ /* 0x000ea20000300800 */
[----:B------:R-:W-:-:S05]  /*14eca0*/  F2FP.SATFINITE.E4M3.F32.PACK_AB_MERGE_C R2, R49, R59, RZ ;  /* 0x0000003b3102723e */ /* 0x000fca00048070ff */
[----:B------:R1:W-:Y:S04]  /*14ecb0*/  STL [R1+0x282c], R2 ;  /* 0x00282c0201007387 */ /* 0x0003e80000100800 */
[----:B------:R-:W2:Y:S04]  /*14ecc0*/  LDL.LU R59, [R1+0x27e8] ;  /* 0x0027e800013b7983 */ /* 0x000ea80000300800 */
[----:B------:R-:W2:Y:S01]  /*14ecd0*/  LDL.LU R49, [R1+0x27ec] ;  /* 0x0027ec0001317983 */ /* 0x000ea20000300800 */
[----:B-1----:R-:W-:-:S05]  /*14ece0*/  IADD3 R2, P1, PT, R50, R38, RZ ;  /* 0x0000002632027210 */ /* 0x002fca0007f3e0ff */
[----:B------:R-:W-:Y:S01]  /*14ecf0*/  IMAD.X R3, R61, 0x1, R39, P1 ;  /* 0x000000013d037824 */ /* 0x000fe200008e0627 */
[----:B------:R-:W-:-:S04]  /*14ed00*/  F2FP.SATFINITE.E4M3.F32.PACK_AB_MERGE_C R4, R54, R53, RZ ;  /* 0x000000353604723e */ /* 0x000fc800048070ff */
[----:B------:R1:W-:Y:S04]  /*14ed10*/  STL.64 [R1+0x2820], R2 ;  /* 0x0028200201007387 */ /* 0x0003e80000100a00 */
[----:B------:R-:W-:Y:S04]  /*14ed20*/  STL [R1+0x2828], R4 ;  /* 0x0028280401007387 */ /* 0x000fe80000100800 */
[----:B------:R-:W2:Y:S01]  /*14ed30*/  LDL.LU R53, [R1+0x27d0] ;  /* 0x0027d00001357983 */ /* 0x000ea20000300800 */
[----:B-1----:R-:W-:-:S03]  /*14ed40*/  IADD3 R2, P1, PT, R50, R40, RZ ;  /* 0x0000002832027210 */ /* 0x002fc60007f3e0ff */
[----:B------:R-:W2:Y:S02]  /*14ed50*/  LDL.LU R54, [R1+0x27d4] ;  /* 0x0027d40001367983 */ /* 0x000ea40000300800 */
[----:B------:R-:W-:-:S05]  /*14ed60*/  IMAD.X R3, R61, 0x1, R41, P1 ;  /* 0x000000013d037824 */ /* 0x000fca00008e0629 */
[----:B------:R3:W-:Y:S01]  /*14ed70*/  STL.64 [R1+0x2810], R2 ;  /* 0x0028100201007387 */ /* 0x0007e20000100a00 */
[----:B0-----:R-:W-:Y:S01]  /*14ed80*/  VIADD R50, R50, UR6 ;  /* 0x0000000632327c36 */ /* 0x001fe20008000000 */
        /* <DEDUP_REMOVED lines=84> */
[----:B------:R-:W-:-:S05]  /*14f2d0*/  IMAD.X R3, R61, 0x1, R39, P1 ;  /* 0x000000013d037824 */ /* 0x000fca00008e0627 */
[----:B------:R1:W-:Y:S01]  /*14f2e0*/  STL.64 [R1+0x2398], R2 ;  /* 0x0023980201007387 */ /* 0x0003e20000100a00 */
[----:B------:R-:W-:-:S05]  /*14f2f0*/  F2FP.SATFINITE.E4M3.F32.PACK_AB_MERGE_C R4, R54, R53, RZ ;  /* 0x000000353604723e */ /* 0x000fca00048070ff */
        /* <DEDUP_REMOVED lines=15> */
[----:B------:R-:W4:Y:S01]  /*14f3f0*/  LDL.LU R47, [R1+0x2740] ;  /* 0x00274000012f7983 */ /* 0x000f220000300800 */
[----:B-1----:R-:W-:-:S03]  /*14f400*/  F2FP.SATFINITE.E4M3.F32.PACK_AB_MERGE_C R2, R58, R44, RZ ;  /* 0x0000002c3a02723e */ /* 0x002fc600048070ff */
[----:B------:R-:W4:Y:S04]  /*14f410*/  LDL.LU R58, [R1+0x2744] ;  /* 0x00274400013a7983 */ /* 0x000f280000300800 */
[----:B------:R1:W-:Y:S04]  /*14f420*/  STL [R1+0x2784], R2 ;  /* 0x0027840201007387 */ /* 0x0003e80000100800 */
[----:B------:R-:W4:Y:S04]  /*14f430*/  LDL.LU R45, [R1+0x2748] ;  /* 0x00274800012d7983 */ /* 0x000f280000300800 */
[----:B------:R-:W4:Y:S01]  /*14f440*/  LDL.LU R44, [R1+0x274c] ;  /* 0x00274c00012c7983 */ /* 0x000f220000300800 */
        /* <DEDUP_REMOVED lines=37> */
[----:B------:R-:W3:Y:S04]  /*14f6a0*/  LDL.LU R60, [R1+0x271c] ;  /* 0x00271c00013c7983 */ /* 0x000ee80000300800 */
[----:B------:R4:W-:Y:S02]  /*14f6b0*/  STL [R1+0x2754], R2 ;  /* 0x0027540201007387 */ /* 0x0009e40000100800 */
[----:B----4-:R-:W-:-:S02]  /*14f6c0*/  F2FP.SATFINITE.E4M3.F32.PACK_AB_MERGE_C R2, R58, R47, RZ ;  /* 0x0000002f3a02723e */ /* 0x010fc400048070ff */
[----:B------:R-:W4:Y:S04]  /*14f6d0*/  LDL.LU R47, [R1+0x2700] ;  /* 0x00270000012f7983 */ /* 0x000f280000300800 */
[----:B------:R-:W4:Y:S04]  /*14f6e0*/  LDL.LU R58, [R1+0x2704] ;  /* 0x00270400013a7983 */ /* 0x000f280000300800 */
[----:B------:R1:W-:Y:S02]  /*14f6f0*/  STL [R1+0x914], R2 ;  /* 0x0009140201007387 */ /* 0x0003e40000100800 */
[----:B-1----:R-:W-:-:S02]  /*14f700*/  F2FP.SATFINITE.E4M3.F32.PACK_AB_MERGE_C R2, R44, R45, RZ ;  /* 0x0000002d2c02723e */ /* 0x002fc400048070ff */
        /* <DEDUP_REMOVED lines=28> */
[----:B------:R-:W-:Y:S02]  /*14f8d0*/  F2FP.SATFINITE.E4M3.F32.PACK_AB_MERGE_C R4, R54, R53, RZ ;  /* 0x000000353604723e */ /* 0x000fe400048070ff */
[----:B-1----:R-:W-:-:S03]  /*14f8e0*/  IADD3 R2, P1, PT, R50, R40, RZ ;  /* 0x0000002832027210 */ /* 0x002fc60007f3e0ff */
[----:B------:R-:W-:Y:S02]  /*14f8f0*/  STL [R1+0x7ac], R4 ;  /* 0x0007ac0401007387 */ /* 0x000fe40000100800 */
[----:B------:R-:W-:-:S05]  /*14f900*/  IMAD.X R3, R61, 0x1, R41, P1 ;  /* 0x000000013d037824 */ /* 0x000fca00008e0629 */
[----:B------:R3:W-:Y:S04]  /*14f910*/  STL.64 [R1+0x2350], R2 ;  /* 0x0023500201007387 */ /* 0x0007e80000100a00 */
[----:B------:R-:W2:Y:S04]  /*14f920*/  LDL.LU R51, [R1+0x26d0] ;  /* 0x0026d00001337983 */ /* 0x000ea80000300800 */
[----:B------:R-:W2:Y:S01]  /*14f930*/  LDL.LU R52, [R1+0x26d4] ;  /* 0x0026d40001347983 */ /* 0x000ea20000300800 */
[----:B0-----:R-:W-:Y:S01]  /*14f940*/  VIADD R50, R50, UR6 ;  /* 0x0000000632327c36 */ /* 0x001fe20008000000 */
[----:B------:R-:W0:Y:S04]  /*14f950*/  LDCU UR6, c[0x0][0x3b8] ;  /* 0x00007700ff0677ac */ /* 0x000e280008000800 */
[----:B------:R-:W-:-:S02]  /*14f960*/  SHF.R.S32.HI R61, RZ, 0x1f, R50 ;  /* 0x0000001fff3d7819 */ /* 0x000fc40000011432 */
[----:B---3--:R-:W-:-:S05]  /*14f970*/  F2FP.SATFINITE.E4M3.F32.PACK_AB_MERGE_C R2, R60, R57, RZ ;  /* 0x000000393c02723e */ /* 0x008fca00048070ff */
[----:B------:R4:W-:Y:S04]  /*14f980*/  STL [R1+0x7d8], R2 ;  /* 0x0007d80201007387 */ /* 0x0009e80000100800 */
[----:B------:R-:W3:Y:S04]  /*14f990*/  LDL.LU R57, [R1+0x26d8] ;  /* 0x0026d80001397983 */ /* 0x000ee80000300800 */
        /* <DEDUP_REMOVED lines=22> */
[----:B------:R1:W-:Y:S04]  /*14fb00*/  STL.64 [R1+0x2340], R2 ;  /* 0x0023400201007387 */ /* 0x0003e80000100a00 */
[----:B------:R-:W2:Y:S01]  /*14fb10*/  LDL.LU R53, [R1+0x26a0] ;  /* 0x0026a00001357983 */ /* 0x000ea20000300800 */
[----:B-1----:R-:W-:-:S05]  /*14fb20*/  F2FP.SATFINITE.E4M3.F32.PACK_AB_MERGE_C R3, R56, R55, RZ ;  /* 0x000000373803723e */ /* 0x002fca00048070ff */
[----:B------:R-:W-:Y:S04]  /*14fb30*/  STL [R1+0x620], R3 ;  /* 0x0006200301007387 */ /* 0x000fe80000100800 */
[----:B------:R-:W2:Y:S01]  /*14fb40*/  LDL.LU R54, [R1+0x26a4] ;  /* 0x0026a40001367983 */ /* 0x000ea20000300800 */
[----:B------:R-:W-:-:S05]  /*14fb50*/  F2FP.SATFINITE.E4M3.F32.PACK_AB_MERGE_C R2, R49, R59, RZ ;  /* 0x0000003b3102723e */ /* 0x000fca00048070ff */
[----:B------:R1:W-:Y:S04]  /*14fb60*/  STL [R1+0x628], R2 ;  /* 0x0006280201007387 */ /* 0x0003e80000100800 */
[----:B------:R-:W2:Y:S04]  /*14fb70*/  LDL.LU R55, [R1+0x26a8] ;  /* 0x0026a80001377983 */ /* 0x000ea80000300800 */
[----:B------:R-:W2:Y:S01]  /*14fb80*/  LDL.LU R56, [R1+0x26ac] ;  /* 0x0026ac0001387983 */ /* 0x000ea20000300800 */
[----:B-1----:R-:W-:-:S03]  /*14fb90*/  IADD3 R2, P1, PT, R50, R38, RZ ;  /* 0x0000002632027210 */ /* 0x002fc60007f3e0ff */
[----:B------:R-:W2:Y:S02]  /*14fba0*/  LDL.LU R59, [R1+0x2690] ;  /* 0x00269000013b7983 */ /* 0x000ea40000300800 */
[----:B------:R-:W-:Y:S02]  /*14fbb0*/  IMAD.X R3, R61, 0x1, R39, P1 ;  /* 0x000000013d037824 */ /* 0x000fe400008e0627 */
[----:B------:R-:W2:Y:S04]  /*14fbc0*/  LDL.LU R49, [R1+0x2694] ;  /* 0x0026940001317983 */ /* 0x000ea80000300800 */
[----:B------:R1:W-:Y:S02]  /*14fbd0*/  STL.64 [R1+0x2338], R2 ;  /* 0x0023380201007387 */ /* 0x0003e40000100a00 */
[----:B-1----:R-:W-:-:S02]  /*14fbe0*/  IADD3 R2, P1, PT, R50, R40, RZ ;  /* 0x0000002832027210 */ /* 0x002fc40007f3e0ff */
[----:B------:R-:W-:-:S03]  /*14fbf0*/  F2FP.SATFINITE.E4M3.F32.PACK_AB_MERGE_C R4, R52, R51, RZ ;  /* 0x000000333404723e */ /* 0x000fc600048070ff */
[----:B------:R-:W-:Y:S02]  /*14fc00*/  IMAD.X R3, R61, 0x1, R41, P1 ;  /* 0x000000013d037824 */ /* 0x000fe400008e0629 */
[----:B------:R-:W-:Y:S04]  /*14fc10*/  STL [R1+0x5fc], R4 ;  /* 0x0005fc0401007387 */ /* 0x000fe80000100800 */
[----:B------:R3:W-:Y:S01]  /*14fc20*/  STL.64 [R1+0x2330], R2 ;  /* 0x0023300201007387 */ /* 0x0007e20000100a00 */
[----:B0-----:R-:W-:Y:S01]  /*14fc30*/  VIADD R50, R50, UR6 ;  /* 0x0000000632327c36 */ /* 0x001fe20008000000 */
[----:B------:R-:W0:Y:S04]  /*14fc40*/  LDCU UR6, c[0x0][0x3b8] ;  /* 0x00007700ff0677ac */ /* 0x000e280008000800 */
[----:B------:R-:W-:-:S02]  /*14fc50*/  SHF.R.S32.HI R61, RZ, 0x1f, R50 ;  /* 0x0000001fff3d7819 */ /* 0x000fc40000011432 */
        /* <DEDUP_REMOVED lines=16> */
[----:B------:R-:W-:Y:S02]  /*14fd60*/  F2FP.SATFINITE.E4M3.F32.PACK_AB_MERGE_C R2, R0, R43, RZ ;  /* 0x0000002b0002723e */ /* 0x000fe400048070ff */
[----:B------:R-:W2:Y:S04]  /*14fd70*/  LDL.LU R43, [R1+0x2670] ;  /* 0x00267000012b7983 */ /* 0x000ea80000300800 */
[----:B------:R-:W-:Y:S04]  /*14fd80*/  STL [R1+0x58c], R3 ;  /* 0x00058c0301007387 */ /* 0x000fe80000100800 */
[----:B------:R-:W2:Y:S04]  /*14fd90*/  LDL.LU R0, [R1+0x2674] ;  /* 0x0026740001007983 */ /* 0x000ea80000300800 */
        /* <DEDUP_REMOVED lines=9> */
[----:B------:R-:W-:Y:S01]  /*14fe30*/  IMAD.X R3, R61, 0x1, R39, P1 ;  /* 0x000000013d037824 */ /* 0x000fe200008e0627 */
[----:B------:R-:W-:-:S05]  /*14fe40*/  F2FP.SATFINITE.E4M3.F32.PACK_AB_MERGE_C R4, R56, R55, RZ ;  /* 0x000000373804723e */ /* 0x000fca00048070ff */
[----:B------:R-:W-:Y:S04]  /*14fe50*/  STL [R1+0x580], R4 ;  /* 0x0005800401007387 */ /* 0x000fe80000100800 */
[----:B------:R1:W-:Y:S04]  /*14fe60*/  STL.64 [R1+0x2318], R2 ;  /* 0x0023180201007387 */ /* 0x0003e80000100a00 */
[----:B------:R-:W2:Y:S04]  /*14fe70*/  LDL.LU R32, [R1+0x2660] ;  /* 0x0026600001207983 */ /* 0x000ea80000300800 */
[----:B------:R-:W2:Y:S01]  /*14fe80*/  LDL.LU R33, [R1+0x2664] ;  /* 0x0026640001217983 */ /* 0x000ea20000300800 */
[----:B-1----:R-:W-:-:S05]  /*14fe90*/  F2FP.SATFINITE.E4M3.F32.PACK_AB_MERGE_C R2, R49, R59, RZ ;  /* 0x0000003b3102723e */ /* 0x002fca00048070ff */
[----:B------:R1:W-:Y:S04]  /*14fea0*/  STL [R1+0x568], R2 ;  /* 0x0005680201007387 */ /* 0x0003e80000100800 */
[----:B------:R-:W2:Y:S04]  /*14feb0*/  LDL.LU R51, [R1+0x2668] ;  /* 0x0026680001337983 */ /* 0x000ea80000300800 */
[----:B------:R-:W2:Y:S04]  /*14fec0*/  LDL.LU R52, [R1+0x266c] ;  /* 0x00266c0001347983 */ /* 0x000ea80000300800 */
[----:B------:R-:W2:Y:S01]  /*14fed0*/  LDL.LU R59, [R1+0x2650] ;  /* 0x00265000013b7983 */ /* 0x000ea20000300800 */
[----:B-1----:R-:W-:-:S03]  /*14fee0*/  IADD3 R2, P1, PT, R50, R40, RZ ;  /* 0x0000002832027210 */ /* 0x002fc60007f3e0ff */
[----:B------:R-:W2:Y:S02]  /*14fef0*/  LDL.LU R49, [R1+0x2654] ;  /* 0x0026540001317983 */ /* 0x000ea40000300800 */
[----:B------:R-:W-:-:S05]  /*14ff00*/  IMAD.X R3, R61, 0x1, R41, P1 ;  /* 0x000000013d037824 */ /* 0x000fca00008e0629 */
[----:B------:R3:W-:Y:S04]  /*14ff10*/  STL.64 [R1+0x2310], R2 ;  /* 0x0023100201007387 */ /* 0x0007e80000100a00 */
[----:B------:R-:W2:Y:S01]  /*14ff20*/  LDL.LU R53, [R1+0x2658] ;  /* 0x0026580001357983 */ /* 0x000ea20000300800 */
[----:B0-----:R-:W-:Y:S01]  /*14ff30*/  VIADD R50, R50, UR6 ;  /* 0x0000000632327c36 */ /* 0x001fe20008000000 */
[----:B------:R-:W0:Y:S04]  /*14ff40*/  LDCU UR6, c[0x0][0x3b8] ;  /* 0x00007700ff0677ac */ /* 0x000e280008000800 */
[----:B------:R-:W-:-:S02]  /*14ff50*/  SHF.R.S32.HI R61, RZ, 0x1f, R50 ;  /* 0x0000001fff3d7819 */ /* 0x000fc40000011432 */
[----:B---3--:R-:W-:-:S05]  /*14ff60*/  F2FP.SATFINITE.E4M3.F32.PACK_AB_MERGE_C R3, R60, R57, RZ ;  /* 0x000000393c03723e */ /* 0x008fca00048070ff */
        /* <DEDUP_REMOVED lines=15> */
[----:B------:R-:W2:Y:S04]  /*150060*/  LDL.LU R0, [R1+0x2634] ;  /* 0x0026340001007983 */ /* 0x000ea80000300800 */
[----:B------:R1:W-:Y:S04]  /*150070*/  STL [R1+0x544], R2 ;  /* 0x0005440201007387 */ /* 0x0003e80000100800 */
[----:B------:R-:W2:Y:S04]  /*150080*/  LDL.LU R55, [R1+0x2638] ;  /* 0x0026380001377983 */ /* 0x000ea80000300800 */
[----:B------:R-:W2:Y:S01]  /*150090*/  LDL.LU R56, [R1+0x263c] ;  /* 0x00263c0001387983 */ /* 0x000ea20000300800 */
[----:B-1----:R-:W-:-:S05]  /*1500a0*/  F2FP.SATFINITE.E4M3.F32.PACK_AB_MERGE_C R2, R46, R48, RZ ;  /* 0x000000302e02723e */ /* 0x002fca00048070ff */
[----:B------:R1:W-:Y:S04]  /*1500b0*/  STL [R1+0x548], R2 ;  /* 0x0005480201007387 */ /* 0x0003e80000100800 */
[----:B------:R-:W2:Y:S04]  /*1500c0*/  LDL.LU R57, [R1+0x2620] ;  /* 0x0026200001397983 */ /* 0x000ea80000300800 */
[----:B------:R-:W2:Y:S04]  /*1500d0*/  LDL.LU R60, [R1+0x2624] ;  /* 0x00262400013c7983 */ /* 0x000ea80000300800 */
[----:B------:R-:W2:Y:S04]  /*1500e0*/  LDL.LU R48, [R1+0x2628] ;  /* 0x0026280001307983 */ /* 0x000ea80000300800 */
[----:B------:R-:W2:Y:S01]  /*1500f0*/  LDL.LU R46, [R1+0x262c] ;  /* 0x00262c00012e7983 */ /* 0x000ea20000300800 */
[----:B-1----:R-:W-:-:S05]  /*150100*/  IADD3 R2, P1, PT, R50, R36, RZ ;  /* 0x0000002432027210 */ /* 0x002fca0007f3e0ff */
[----:B------:R-:W-:-:S05]  /*150110*/  IMAD.X R3, R61, 0x1, R37, P1 ;  /* 0x000000013d037824 */ /* 0x000fca00008e0625 */
[----:B------:R1:W-:Y:S02]  /*150120*/  STL.64 [R1+0x2300], R2 ;  /* 0x0023000201007387 */ /* 0x0003e40000100a00 */
[----:B-1----:R-:W-:-:S05]  /*150130*/  IADD3 R2, P1, PT, R50, R38, RZ ;  /* 0x0000002632027210 */ /* 0x002fca0007f3e0ff */
[----:B------:R-:W-:Y:S01]  /*150140*/  IMAD.X R3, R61, 0x1, R39, P1 ;  /* 0x000000013d037824 */ /* 0x000fe200008e0627 */
[----:B------:R-:W-:-:S05]  /*150150*/  F2FP.SATFINITE.E4M3.F32.PACK_AB_MERGE_C R5, R33, R32, RZ ;  /* 0x000000202105723e */ /* 0x000fca00048070ff */
[----:B------:R-:W-:Y:S01]  /*150160*/  STL [R1+0x52c], R5 ;  /* 0x00052c0501007387 */ /* 0x000fe20000100800 */
[----:B------:R-:W-:-:S05]  /*150170*/  F2FP.SATFINITE.E4M3.F32.PACK_AB_MERGE_C R4, R52, R51, RZ ;  /* 0x000000333404723e */ /* 0x000fca00048070ff */
[----:B------:R1:W-:Y:S04]  /*150180*/  STL [R1+0x540], R4 ;  /* 0x0005400401007387 */ /* 0x0003e80000100800 */
[----:B------:R0:W-:Y:S01]  /*150190*/  STL.64 [R1+0x22f8], R2 ;  /* 0x0022f80201007387 */ /* 0x0001e20000100a00 */
[----:B-1----:R-:W-:Y:S02]  /*1501a0*/  F2FP.SATFINITE.E4M3.F32.PACK_AB_MERGE_C R4, R49, R59, RZ ;  /* 0x0000003b3104723e */ /* 0x002fe400048070ff */
[----:B0-----:R-:W-:-:S03]  /*1501b0*/  IADD3 R2, P1, PT, R50, R40, RZ ;  /* 0x0000002832027210 */ /* 0x001fc60007f3e0ff */
[----:B------:R-:W-:Y:S04]  /*1501c0*/  STL [R1+0x524], R4 ;  /* 0x0005240401007387 */ /* 0x000fe80000100800 */
[----:B------:R-:W2:Y:S04]  /*1501d0*/  LDL.LU R59, [R1+0x2610] ;  /* 0x00261000013b7983 */ /* 0x000ea80000300800 */
[----:B------:R-:W2:Y:S01]  /*1501e0*/  LDL.LU R49, [R1+0x2614] ;  /* 0x0026140001317983 */ /* 0x000ea20000300800 */
        /* <DEDUP_REMOVED lines=21> */
[----:B------:R1:W-:Y:S01]  /*150340*/  STL [R1+0x4e4], R2 ;  /* 0x0004e40201007387 */ /* 0x0003e20000100800 */
[----:B------:R-:W-:-:S02]  /*150350*/  F2FP.SATFINITE.E4M3.F32.PACK_AB_MERGE_C R4, R56, R55, RZ ;  /* 0x000000373804723e */ /* 0x000fc400048070ff */
[----:B-1----:R-:W-:-:S03]  /*150360*/  IADD3 R2, P1, PT, R50, R36, RZ ;  /* 0x0000002432027210 */ /* 0x002fc60007f3e0ff */
[----:B------:R-:W-:Y:S02]  /*150370*/  STL [R1+0x4e8], R4 ;  /* 0x0004e80401007387 */ /* 0x000fe40000100800 */
[----:B------:R-:W-:-:S05]  /*150380*/  IMAD.X R3, R61, 0x1, R37, P1 ;  /* 0x000000013d037824 */ /* 0x000fca00008e0625 */
[----:B------:R1:W-:Y:S04]  /*150390*/  STL.64 [R1+0x22d0], R2 ;  /* 0x0022d00201007387 */ /* 0x0003e80000100a00 */
[----:B------:R-:W2:Y:S01]  /*1503a0*/  LDL.LU R32, [R1+0x25f0] ;  /* 0x0025f00001207983 */ /* 0x000ea20000300800 */
[----:B-1----:R-:W-:Y:S02]  /*1503b0*/  F2FP.SATFINITE.E4M3.F32.PACK_AB_MERGE_C R3, R60, R57, RZ ;  /* 0x000000393c03723e */ /* 0x002fe400048070ff */
[----:B------:R-:W-:-:S03]  /*1503c0*/  F2FP.SATFINITE.E4M3.F32.PACK_AB_MERGE_C R2, R46, R48, RZ ;  /* 0x000000302e02723e */ /* 0x000fc600048070ff */
[----:B------:R-:W-:Y:S04]  /*1503d0*/  STL [R1+0x4d4], R3 ;  /* 0x0004d40301007387 */ /* 0x000fe80000100800 */
[----:B------:R-:W2:Y:S04]  /*1503e0*/  LDL.LU R33, [R1+0x25f4] ;  /* 0x0025f40001217983 */ /* 0x000ea80000300800 */
[----:B------:R1:W-:Y:S04]  /*1503f0*/  STL [R1+0x4d8], R2 ;  /* 0x0004d80201007387 */ /* 0x0003e80000100800 */
[----:B------:R-:W2:Y:S04]  /*150400*/  LDL.LU R51, [R1+0x25f8] ;  /* 0x0025f80001337983 */ /* 0x000ea80000300800 */
[----:B------:R-:W2:Y:S04]  /*150410*/  LDL.LU R52, [R1+0x25fc] ;  /* 0x0025fc0001347983 */ /* 0x000ea80000300800 */
        /* <DEDUP_REMOVED lines=10> */
[----:B------:R-:W-:Y:S04]  /*1504c0*/  STL [R1+0x3a4], R4 ;  /* 0x0003a40401007387 */ /* 0x000fe80000100800 */
[----:B------:R-:W2:Y:S04]  /*1504d0*/  LDL.LU R53, [R1+0x25d0] ;  /* 0x0025d00001357983 */ /* 0x000ea80000300800 */
[----:B------:R-:W2:Y:S04]  /*1504e0*/  LDL.LU R54, [R1+0x25d4] ;  /* 0x0025d40001367983 */ /* 0x000ea80000300800 */
[----:B------:R3:W-:Y:S04]  /*1504f0*/  STL.64 [R1+0x22c0], R2 ;  /* 0x0022c00201007387 */ /* 0x0007e80000100a00 */
[----:B------:R-:W2:Y:S01]  /*150500*/  LDL.LU R55, [R1+0x25d8] ;  /* 0x0025d80001377983 */ /* 0x000ea20000300800 */
[----:B0-----:R-:W-:Y:S01]  /*150510*/  VIADD R50, R50, UR6 ;  /* 0x0000000632327c36 */ /* 0x001fe20008000000 */
[----:B------:R-:W0:Y:S04]  /*150520*/  LDCU UR6, c[0x0][0x3b8] ;  /* 0x00007700ff0677ac */ /* 0x000e280008000800 */
[----:B------:R-:W-:-:S02]  /*150530*/  SHF.R.S32.HI R61, RZ, 0x1f, R50 ;  /* 0x0000001fff3d7819 */ /* 0x000fc40000011432 */
[----:B---3--:R-:W-:Y:S02]  /*150540*/  F2FP.SATFINITE.E4M3.F32.PACK_AB_MERGE_C R2, R58, R47, RZ ;  /* 0x0000002f3a02723e */ /* 0x008fe400048070ff */
[----:B------:R-:W3:Y:S04]  /*150550*/  LDL.LU R58, [R1+0x25dc] ;  /* 0x0025dc00013a7983 */ /* 0x000ee80000300800 */
[----:B------:R4:W-:Y:S04]  /*150560*/  STL [R1+0x3a8], R2 ;  /* 0x0003a80201007387 */ /* 0x0009e80000100800 */
[----:B------:R-:W3:Y:S04]  /*150570*/  LDL.LU R56, [R1+0x25c0] ;  /* 0x0025c00001387983 */ /* 0x000ee80000300800 */
[----:B------:R-:W3:Y:S01]  /*150580*/  LDL.LU R59, [R1+0x25c4] ;  /* 0x0025c400013b7983 */ /* 0x000ee20000300800 */
[----:B----4-:R-:W-:-:S05]  /*150590*/  F2FP.SATFINITE.E4M3.F32.PACK_AB_MERGE_C R2, R44, R45, RZ ;  /* 0x0000002d2c02723e */ /* 0x010fca00048070ff */
[----:B------:R1:W-:Y:S04]  /*1505a0*/  STL [R1+0x3a0], R2 ;  /* 0x0003a00201007387 */ /* 0x0003e80000100800 */
[----:B------:R-:W4:Y:S04]  /*1505b0*/  LDL.LU R47, [R1+0x25c8] ;  /* 0x0025c800012f7983 */ /* 0x000f280000300800 */
[----:B------:R-:W4:Y:S01]  /*1505c0*/  LDL.LU R45, [R1+0x25cc] ;  /* 0x0025cc00012d7983 */ /* 0x000f220000300800 */
[----:B-1----:R-:W-:-:S05]  /*1505d0*/  IADD3 R2, P1, PT, R50, R34, RZ ;  /* 0x0000002232027210 */ /* 0x002fca0007f3e0ff */
[----:B------:R-:W-:Y:S01]  /*1505e0*/  IMAD.X R3, R61, 0x1, R35, P1 ;  /* 0x000000013d037824 */ /* 0x000fe200008e0623 */
[----:B--2---:R-:W-:-:S05]  /*1505f0*/  F2FP.SATFINITE.E4M3.F32.PACK_AB_MERGE_C R0, R0, R43, RZ ;  /* 0x0000002b0000723e */ /* 0x004fca00048070ff */
[----:B------:R1:W-:Y:S04]  /*150600*/  STL [R1+0x39c], R0 ;  /* 0x00039c0001007387 */ /* 0x0003e80000100800 */
[----:B------:R-:W2:Y:S04]  /*150610*/  LDL.LU R49, [R1+0x1930] ;  /* 0x0019300001317983 */ /* 0x000ea80000300800 */
[----:B------:R-:W2:Y:S04]  /*150620*/  LDL.LU R44, [R1+0x1934] ;  /* 0x00193400012c7983 */ /* 0x000ea80000300800 */
[----:B------:R-:W2:Y:S04]  /*150630*/  LDL.LU R43, [R1+0x1938] ;  /* 0x00193800012b7983 */ /* 0x000ea80000300800 */
[----:B------:R0:W-:Y:S04]  /*150640*/  STL.64 [R1+0x22b8], R2 ;  /* 0x0022b80201007387 */ /* 0x0001e80000100a00 */
[----:B-1----:R-:W2:Y:S01]  /*150650*/  LDL.LU R0, [R1+0x193c] ;  /* 0x00193c0001007983 */ /* 0x002ea20000300800 */
[----:B0-----:R-:W-:-:S05]  /*150660*/  IADD3 R2, P1, PT, R50, R36, RZ ;  /* 0x0000002432027210 */ /* 0x001fca0007f3e0ff */
[----:B------:R-:W-:Y:S01]  /*150670*/  IMAD.X R3, R61, 0x1, R37, P1 ;  /* 0x000000013d037824 */ /* 0x000fe200008e0625 */
[----:B------:R-:W-:Y:S02]  /*150680*/  F2FP.SATFINITE.E4M3.F32.PACK_AB_MERGE_C R5, R33, R32, RZ ;  /* 0x000000202105723e */ /* 0x000fe400048070ff */
[----:B------:R-:W-:-:S03]  /*150690*/  F2FP.SATFINITE.E4M3.F32.PACK_AB_MERGE_C R4, R52, R51, RZ ;  /* 0x000000333404723e */ /* 0x000fc600048070ff */
[----:B------:R-:W-:Y:S04]  /*1506a0*/  STL [R1+0x398], R5 ;  /* 0x0003980501007387 */ /* 0x000fe80000100800 */
[----:B------:R-:W-:Y:S04]  /*1506b0*/  STL [R1+0x394], R4 ;  /* 0x0003940401007387 */ /* 0x000fe80000100800 */
[----:B------:R0:W-:Y:S02]  /*1506c0*/  STL.64 [R1+0x22b0], R2 ;  /* 0x0022b00201007387 */ /* 0x0001e40000100a00 */
[----:B0-----:R-:W-:-:S02]  /*1506d0*/  F2FP.SATFINITE.E4M3.F32.PACK_AB_MERGE_C R3, R60, R57, RZ ;  /* 0x000000393c03723e */ /* 0x001fc400048070ff */
[----:B------:R-:W2:Y:S04]  /*1506e0*/  LDL.LU R57, [R1+0x25b0] ;  /* 0x0025b00001397983 */ /* 0x000ea80000300800 */
[----:B------:R-:W-:Y:S04]  /*1506f0*/  STL [R1+0x38c], R3 ;  /* 0x00038c0301007387 */ /* 0x000fe80000100800 */
[----:B------:R-:W2:Y:S01]  /*150700*/  LDL.LU R60, [R1+0x25b4] ;  /* 0x0025b400013c7983 */ /* 0x000ea20000300800 */
[----:B------:R-:W-:-:S05]  /*150710*/  F2FP.SATFINITE.E4M3.F32.PACK_AB_MERGE_C R2, R46, R48, RZ ;  /* 0x000000302e02723e */ /* 0x000fca00048070ff */
[----:B------:R0:W-:Y:S04]  /*150720*/  STL [R1+0x390], R2 ;  /* 0x0003900201007387 */ /* 0x0001e80000100800 */
[----:B------:R-:W2:Y:S04]  /*150730*/  LDL.LU R48, [R1+0x25b8] ;  /* 0x0025b80001307983 */ /* 0x000ea80000300800 */
[----:B------:R-:W2:Y:S01]  /*150740*/  LDL.LU R46, [R1+0x25bc] ;  /* 0x0025bc00012e7983 */ /* 0x000ea20000300800 */
[----:B0-----:R-:W-:-:S05]  /*150750*/  IADD3 R2, P1, PT, R50, R38, RZ ;  /* 0x0000002632027210 */ /* 0x001fca0007f3e0ff */
[----:B------:R-:W-:-:S05]  /*150760*/  IMAD.X R3, R61, 0x1, R39, P1 ;  /* 0x000000013d037824 */ /* 0x000fca00008e0627 */
[----:B------:R0:W-:Y:S02]  /*150770*/  STL.64 [R1+0x22a8], R2 ;  /* 0x0022a80201007387 */ /* 0x0001e40000100a00 */
[----:B0-----:R-:W-:Y:S02]  /*150780*/  IADD3 R2, P1, PT, R50, R40, RZ ;  /* 0x0000002832027210 */ /* 0x001fe40007f3e0ff */
[----:B------:R-:W-:-:S03]  /*150790*/  F2FP.SATFINITE.E4M3.F32.PACK_AB_MERGE_C R4, R54, R53, RZ ;  /* 0x000000353604723e */ /* 0x000fc600048070ff */
[----:B------:R-:W-:Y:S02]  /*1507a0*/  IMAD.X R3, R61, 0x1, R41, P1 ;  /* 0x000000013d037824 */ /* 0x000fe400008e0629 */
[----:B------:R-:W-:Y:S04]  /*1507b0*/  STL [R1+0x384], R4 ;  /* 0x0003840401007387 */ /* 0x000fe80000100800 */
[----:B------:R3:W-:Y:S01]  /*1507c0*/  STL.64 [R1+0x22a0], R2 ;  /* 0x0022a00201007387 */ /* 0x0007e20000100a00 */
[----:B------:R-:W-:Y:S01]  /*1507d0*/  VIADD R50, R50, UR6 ;  /* 0x0000000632327c36 */ /* 0x000fe20008000000 */
[----:B------:R-:W0:Y:S04]  /*1507e0*/  LDCU UR6, c[0x0][0x3b8] ;  /* 0x00007700ff0677ac */ /* 0x000e280008000800 */
[----:B------:R-:W-:-:S02]  /*1507f0*/  SHF.R.S32.HI R61, RZ, 0x1f, R50 ;  /* 0x0000001fff3d7819 */ /* 0x000fc40000011432 */
[----:B---3--:R-:W-:Y:S02]  /*150800*/  F2FP.SATFINITE.E4M3.F32.PACK_AB_MERGE_C R2, R58, R55, RZ ;  /* 0x000000373a02723e */ /* 0x008fe400048070ff */
[----:B------:R-:W3:Y:S04]  /*150810*/  LDL.LU R55, [R1+0x25a0] ;  /* 0x0025a00001377983 */ /* 0x000ee80000300800 */
[----:B------:R-:W3:Y:S01]  /*150820*/  LDL.LU R58, [R1+0x25a4] ;  /* 0x0025a400013a7983 */ /* 0x000ee20000300800 */
[----:B------:R-:W-:-:S03]  /*150830*/  F2FP.SATFINITE.E4M3.F32.PACK_AB_MERGE_C R3, R59, R56, RZ ;  /* 0x000000383b03723e */ /* 0x000fc600048070ff */
[----:B------:R4:W-:Y:S04]  /*150840*/  STL [R1+0x388], R2 ;  /* 0x0003880201007387 */ /* 0x0009e80000100800 */
[----:B------:R-:W-:Y:S04]  /*150850*/  STL [R1+0x380], R3 ;  /* 0x0003800301007387 */ /* 0x000fe80000100800 */
[----:B------:R-:W3:Y:S04]  /*150860*/  LDL.LU R54, [R1+0x25a8] ;  /* 0x0025a80001367983 */ /* 0x000ee80000300800 */
[----:B------:R-:W3:Y:S01]  /*150870*/  LDL.LU R56, [R1+0x25ac] ;  /* 0x0025ac0001387983 */ /* 0x000ee20000300800 */
[----:B----4-:R-:W-:-:S05]  /*150880*/  F2FP.SATFINITE.E4M3.F32.PACK_AB_MERGE_C R2, R45, R47, RZ ;  /* 0x0000002f2d02723e */ /* 0x010fca00048070ff */
[----:B------:R1:W-:Y:S04]  /*150890*/  STL [R1+0x37c], R2 ;  /* 0x00037c0201007387 */ /* 0x0003e80000100800 */
[----:B------:R-:W4:Y:S04]  /*1508a0*/  LDL.LU R47, [R1+0x2590] ;  /* 0x00259000012f7983 */ /* 0x000f280000300800 */
[----:B------:R-:W4:Y:S01]  /*1508b0*/  LDL.LU R45, [R1+0x2594] ;  /* 0x00259400012d7983 */ /* 0x000f220000300800 */
[----:B-1----:R-:W-:-:S05]  /*1508c0*/  IADD3 R2, P1, PT, R50, R34, RZ ;  /* 0x0000002232027210 */ /* 0x002fca0007f3e0ff */
[----:B------:R-:W-:-:S05]  /*1508d0*/  IMAD.X R3, R61, 0x1, R35, P1 ;  /* 0x000000013d037824 */ /* 0x000fca00008e0623 */
[----:B------:R2:W-:Y:S04]  /*1508e0*/  STL.64 [R1+0x2298], R2 ;  /* 0x0022980201007387 */ /* 0x0005e80000100a00 */
[----:B------:R-:W4:Y:S01]  /*1508f0*/  LDL.LU R53, [R1+0x2598] ;  /* 0x0025980001357983 */ /* 0x000f220000300800 */
[----:B--2---:R-:W-:-:S05]  /*150900*/  F2FP.SATFINITE.E4M3.F32.PACK_AB_MERGE_C R2, R44, R49, RZ ;  /* 0x000000312c02723e */ /* 0x004fca00048070ff */
[----:B------:R1:W-:Y:S04]  /*150910*/  STL [R1+0x378], R2 ;  /* 0x0003780201007387 */ /* 0x0003e80000100800 */
[----:B------:R-:W2:Y:S01]  /*150920*/  LDL.LU R59, [R1+0x259c] ;  /* 0x00259c00013b7983 */ /* 0x000ea20000300800 */
[----:B------:R-:W-:Y:S02]  /*150930*/  F2FP.SATFINITE.E4M3.F32.PACK_AB_MERGE_C R0, R0, R43, RZ ;  /* 0x0000002b0000723e */ /* 0x000fe400048070ff */
[----:B-1----:R-:W-:-:S03]  /*150940*/  IADD3 R2, P1, PT, R50, R36, RZ ;  /* 0x0000002432027210 */ /* 0x002fc60007f3e0ff */
[----:B------:R1:W-:Y:S04]  /*150950*/  STL [R1+0x374], R0 ;  /* 0x0003740001007387 */ /* 0x0003e80000100800 */
[----:B------:R-:W2:Y:S01]  /*150960*/  LDL.LU R49, [R1+0x2580] ;  /* 0x0025800001317983 */ /* 0x000ea20000300800 */
[----:B------:R-:W-:-:S03]  /*150970*/  IMAD.X R3, R61, 0x1, R37, P1 ;  /* 0x000000013d037824 */ /* 0x000fc600008e0625 */
[----:B------:R-:W2:Y:S04]  /*150980*/  LDL.LU R43, [R1+0x2584] ;  /* 0x00258400012b7983 */ /* 0x000ea80000300800 */
[----:B------:R-:W2:Y:S04]  /*150990*/  LDL.LU R44, [R1+0x2588] ;  /* 0x00258800012c7983 */ /* 0x000ea80000300800 */
[----:B------:R0:W-:Y:S04]  /*1509a0*/  STL.64 [R1+0x2290], R2 ;  /* 0x0022900201007387 */ /* 0x0001e80000100a00 */
[----:B-1----:R-:W2:Y:S01]  /*1509b0*/  LDL.LU R0, [R1+0x258c] ;  /* 0x00258c0001007983 */ /* 0x002ea20000300800 */
[----:B------:R-:W-:-:S05]  /*1509c0*/  F2FP.SATFINITE.E4M3.F32.PACK_AB_MERGE_C R27, R60, R57, RZ ;  /* 0x000000393c1b723e */ /* 0x000fca00048070ff */
[----:B------:R-:W-:Y:S04]  /*1509d0*/  STL [R1+0x6be8], R27 ;  /* 0x006be81b01007387 */ /* 0x000fe80000100800 */
[----:B------:R-:W2:Y:S04]  /*1509e0*/  LDL.LU R57, [R1+0x2570] ;  /* 0x0025700001397983 */ /* 0x000ea80000300800 */
[----:B------:R-:W2:Y:S01]  /*1509f0*/  LDL.LU R60, [R1+0x2574] ;  /* 0x00257400013c7983 */ /* 0x000ea20000300800 */
[----:B------:R-:W-:-:S03]  /*150a00*/  F2FP.SATFINITE.E4M3.F32.PACK_AB_MERGE_C R24, R46, R48, RZ ;  /* 0x000000302e18723e */ /* 0x000fc600048070ff */
[----:B------:R-:W2:Y:S04]  /*150a10*/  LDL.LU R48, [R1+0x2578] ;  /* 0x0025780001307983 */ /* 0x000ea80000300800 */
[----:B------:R-:W2:Y:S01]  /*150a20*/  LDL.LU R46, [R1+0x257c] ;  /* 0x00257c00012e7983 */ /* 0x000ea20000300800 */
[----:B0-----:R-:W-:-:S03]  /*150a30*/  IADD3 R2, P1, PT, R50, R38, RZ ;  /* 0x0000002632027210 */ /* 0x001fc60007f3e0ff */
[----:B------:R3:W-:Y:S02]  /*150a40*/  STL [R1+0x6bdc], R24 ;  /* 0x006bdc1801007387 */ /* 0x0007e40000100800 */
[----:B------:R-:W-:Y:S01]  /*150a50*/  IMAD.X R3, R61, 0x1, R39, P1 ;  /* 0x000000013d037824 */ /* 0x000fe200008e0627 */
[----:B---3--:R-:W-:-:S05]  /*150a60*/  F2FP.SATFINITE.E4M3.F32.PACK_AB_MERGE_C R24, R58, R55, RZ ;  /* 0x000000373a18723e */ /* 0x008fca00048070ff */
[----:B------:R-:W-:Y:S04]  /*150a70*/  STL [R1+0x6bfc], R24 ;  /* 0x006bfc1801007387 */ /* 0x000fe80000100800 */
[----:B------:R0:W-:Y:S04]  /*150a80*/  STL.64 [R1+0x2288], R2 ;  /* 0x0022880201007387 */ /* 0x0001e80000100a00 */
[----:B------:R-:W3:Y:S04]  /*150a90*/  LDL.LU R55, [R1+0x2560] ;  /* 0x0025600001377983 */ /* 0x000ee80000300800 */
[----:B------:R-:W3:Y:S01]  /*150aa0*/  LDL.LU R58, [R1+0x2564] ;  /* 0x00256400013a7983 */ /* 0x000ee20000300800 */
[----:B0-----:R-:W-:-:S05]  /*150ab0*/  IADD3 R2, P1, PT, R50, R40, RZ ;  /* 0x0000002832027210 */ /* 0x001fca0007f3e0ff */
[----:B------:R-:W-:-:S05]  /*150ac0*/  IMAD.X R3, R61, 0x1, R41, P1 ;  /* 0x000000013d037824 */ /* 0x000fca00008e0629 */
[----:B------:R0:W-:Y:S01]  /*150ad0*/  STL.64 [R1+0x2280], R2 ;  /* 0x0022800201007387 */ /* 0x0001e20000100a00 */
[----:B------:R-:W-:Y:S01]  /*150ae0*/  VIADD R50, R50, UR6 ;  /* 0x0000000632327c36 */ /* 0x000fe20008000000 */
[----:B------:R-:W1:Y:S01]  /*150af0*/  LDCU UR6, c[0x0][0x3b8] ;  /* 0x00007700ff0677ac */ /* 0x000e620008000800 */
[----:B0-----:R-:W-:Y:S02]  /*150b00*/  F2FP.SATFINITE.E4M3.F32.PACK_AB_MERGE_C R3, R56, R54, RZ ;  /* 0x000000363803723e */ /* 0x001fe400048070ff */
[----:B----4-:R-:W-:Y:S01]  /*150b10*/  F2FP.SATFINITE.E4M3.F32.PACK_AB_MERGE_C R2, R45, R47, RZ ;  /* 0x0000002f2d02723e */ /* 0x010fe200048070ff */
[----:B------:R-:W4:Y:S04]  /*150b20*/  LDL.LU R54, [R1+0x2568] ;  /* 0x0025680001367983 */ /* 0x000f280000300800 */
[----:B------:R-:W-:Y:S04]  /*150b30*/  STL [R1+0x29ac], R3 ;  /* 0x0029ac0301007387 */ /* 0x000fe80000100800 */
[----:B------:R-:W4:Y:S04]  /*150b40*/  LDL.LU R56, [R1+0x256c] ;  /* 0x00256c0001387983 */ /* 0x000f280000300800 */
[----:B------:R0:W-:Y:S04]  /*150b50*/  STL [R1+0x27cc], R2 ;  /* 0x0027cc0201007387 */ /* 0x0001e80000100800 */
[----:B------:R-:W4:Y:S04]  /*150b60*/  LDL.LU R47, [R1+0x2550] ;  /* 0x00255000012f7983 */ /* 0x000f280000300800 */
[----:B------:R-:W4:Y:S01]  /*150b70*/  LDL.LU R45, [R1+0x2554] ;  /* 0x00255400012d7983 */ /* 0x000f220000300800 */
[----:B------:R-:W-:-:S02]  /*150b80*/  SHF.R.S32.HI R61, RZ, 0x1f, R50 ;  /* 0x0000001fff3d7819 */ /* 0x000fc40000011432 */
[----:B0-----:R-:W-:-:S05]  /*150b90*/  IADD3 R2, P1, PT, R50, R34, RZ ;  /* 0x0000002232027210 */ /* 0x001fca0007f3e0ff */
[----:B------:R-:W-:Y:S01]  /*150ba0*/  IMAD.X R3, R61, 0x1, R35, P1 ;  /* 0x000000013d037824 */ /* 0x000fe200008e0623 */
[----:B--2---:R-:W-:-:S05]  /*150bb0*/  F2FP.SATFINITE.E4M3.F32.PACK_AB_MERGE_C R4, R59, R53, RZ ;  /* 0x000000353b04723e */ /* 0x004fca00048070ff */
[----:B------:R-:W-:Y:S04]  /*150bc0*/  STL [R1+0x27ec], R4 ;  /* 0x0027ec0401007387 */ /* 0x000fe80000100800 */
[----:B------:R0:W-:Y:S04]  /*150bd0*/  STL.64 [R1+0x2278], R2 ;  /* 0x0022780201007387 */ /* 0x0001e80000100a00 */
[----:B------:R-:W2:Y:S01]  /*150be0*/  LDL.LU R51, [R1+0x2558] ;  /* 0x0025580001337983 */ /* 0x000ea20000300800 */
[----:B0-----:R-:W-:-:S03]  /*150bf0*/  F2FP.SATFINITE.E4M3.F32.PACK_AB_MERGE_C R2, R43, R49, RZ ;  /* 0x000000312b02723e */ /* 0x001fc600048070ff */
[----:B------:R-:W2:Y:S01]  /*150c00*/  LDL.LU R43, [R1+0x255c] ;  /* 0x00255c00012b7983 */ /* 0x000ea20000300800 */
[----:B------:R-:W-:-:S03]  /*150c10*/  F2FP.SATFINITE.E4M3.F32.PACK_AB_MERGE_C R0, R0, R44, RZ ;  /* 0x0000002c0000723e */ /* 0x000fc600048070ff */
[----:B------:R-:W-:Y:S04]  /*150c20*/  STL [R1+0x2768], R2 ;  /* 0x0027680201007387 */ /* 0x000fe80000100800 */
[----:B------:R0:W-:Y:S04]  /*150c30*/  STL [R1+0x2778], R0 ;  /* 0x0027780001007387 */ /* 0x0001e80000100800 */
[----:B------:R-:W2:Y:S04]  /*150c40*/  LDL.LU R44, [R1+0x2540] ;  /* 0x00254000012c7983 */ /* 0x000ea80000300800 */
[----:B0-----:R-:W2:Y:S01]  /*150c50*/  LDL.LU R0, [R1+0x2544] ;  /* 0x0025440001007983 */ /* 0x001ea20000300800 */
[----:B------:R-:W-:-:S05]  /*150c60*/  IADD3 R2, P1, PT, R50, R36, RZ ;  /* 0x0000002432027210 */ /* 0x000fca0007f3e0ff */
[----:B------:R-:W-:-:S05]  /*150c70*/  IMAD.X R3, R61, 0x1, R37, P1 ;  /* 0x000000013d037824 */ /* 0x000fca00008e0625 */
[----:B------:R0:W-:Y:S04]  /*150c80*/  STL.64 [R1+0x2270], R2 ;  /* 0x0022700201007387 */ /* 0x0001e80000100a00 */
[----:B------:R-:W2:Y:S04]  /*150c90*/  LDL.LU R59, [R1+0x2548] ;  /* 0x00254800013b7983 */ /* 0x000ea80000300800 */
[----:B------:R-:W2:Y:S01]  /*150ca0*/  LDL.LU R49, [R1+0x254c] ;  /* 0x00254c0001317983 */ /* 0x000ea20000300800 */
[----:B0-----:R-:W-:-:S05]  /*150cb0*/  F2FP.SATFINITE.E4M3.F32.PACK_AB_MERGE_C R2, R60, R57, RZ ;  /* 0x000000393c02723e */ /* 0x001fca00048070ff */
[----:B------:R0:W-:Y:S04]  /*150cc0*/  STL [R1+0x26f4], R2 ;  /* 0x0026f40201007387 */ /* 0x0001e80000100800 */
[----:B------:R-:W2:Y:S04]  /*150cd0*/  LDL.LU R57, [R1+0x2530] ;  /* 0x0025300001397983 */ /* 0x000ea80000300800 */
[----:B------:R-:W2:Y:S01]  /*150ce0*/  LDL.LU R60, [R1+0x2534] ;  /* 0x00253400013c7983 */ /* 0x000ea20000300800 */
[----:B0-----:R-:W-:-:S05]  /*150cf0*/  F2FP.SATFINITE.E4M3.F32.PACK_AB_MERGE_C R2, R46, R48, RZ ;  /* 0x000000302e02723e */ /* 0x001fca00048070ff */
[----:B------:R0:W-:Y:S04]  /*150d00*/  STL [R1+0x2710], R2 ;  /* 0x0027100201007387 */ /* 0x0001e80000100800 */
[----:B------:R-:W2:Y:S04]  /*150d10*/  LDL.LU R48, [R1+0x2538] ;  /* 0x0025380001307983 */ /* 0x000ea80000300800 */
[----:B------:R-:W2:Y:S01]  /*150d20*/  LDL.LU R46, [R1+0x253c] ;  /* 0x00253c00012e7983 */ /* 0x000ea20000300800 */
[----:B0-----:R-:W-:-:S05]  /*150d30*/  IADD3 R2, P1, PT, R50, R38, RZ ;  /* 0x0000002632027210 */ /* 0x001fca0007f3e0ff */
[----:B------:R-:W-:-:S05]  /*150d40*/  IMAD.X R3, R61, 0x1, R39, P1 ;  /* 0x000000013d037824 */ /* 0x000fca00008e0627 */
[----:B------:R0:W-:Y:S02]  /*150d50*/  STL.64 [R1+0x2268], R2 ;  /* 0x0022680201007387 */ /* 0x0001e40000100a00 */
[----:B0-----:R-:W-:-:S05]  /*150d60*/  IADD3 R2, P1, PT, R50, R40, RZ ;  /* 0x0000002832027210 */ /* 0x001fca0007f3e0ff */
[----:B------:R-:W-:Y:S02]  /*150d70*/  IMAD.X R3, R61, 0x1, R41, P1 ;  /* 0x000000013d037824 */ /* 0x000fe400008e0629 */
[----:B-1----:R-:W-:Y:S01]  /*150d80*/  VIADD R50, R50, UR6 ;  /* 0x0000000632327c36 */ /* 0x002fe20008000000 */
[----:B------:R-:W0:Y:S04]  /*150d90*/  LDCU UR6, c[0x0][0x3b8] ;  /* 0x00007700ff0677ac */ /* 0x000e280008000800 */
[----:B------:R-:W-:Y:S02]  /*150da0*/  SHF.R.S32.HI R61, RZ, 0x1f, R50 ;  /* 0x0000001fff3d7819 */ /* 0x000fe40000011432 */
[----:B---3--:R-:W-:-:S05]  /*150db0*/  F2FP.SATFINITE.E4M3.F32.PACK_AB_MERGE_C R4, R58, R55, RZ ;  /* 0x000000373a04723e */ /* 0x008fca00048070ff */
[----:B------:R-:W-:Y:S04]  /*150dc0*/  STL [R1+0x26b8], R4 ;  /* 0x0026b80401007387 */ /* 0x000fe80000100800 */
[----:B------:R-:W3:Y:S04]  /*150dd0*/  LDL.LU R55, [R1+0x2520] ;  /* 0x0025200001377983 */ /* 0x000ee80000300800 */
[----:B------:R-:W3:Y:S04]  /*150de0*/  LDL.LU R58, [R1+0x2524] ;  /* 0x00252400013a7983 */ /* 0x000ee80000300800 */
[----:B------:R4:W-:Y:S04]  /*150df0*/  STL.64 [R1+0x2260], R2 ;  /* 0x0022600201007387 */ /* 0x0009e80000100a00 */
[----:B------:R-:W3:Y:S01]  /*150e00*/  LDL.LU R52, [R1+0x2528] ;  /* 0x0025280001347983 */ /* 0x000ee20000300800 */
[----:B----4-:R-:W-:-:S02]  /*150e10*/  F2FP.SATFINITE.E4M3.F32.PACK_AB_MERGE_C R3, R56, R54, RZ ;  /* 0x000000363803723e */ /* 0x010fc400048070ff */
[----:B------:R-:W-:-:S03]  /*150e20*/  F2FP.SATFINITE.E4M3.F32.PACK_AB_MERGE_C R2, R45, R47, RZ ;  /* 0x0000002f2d02723e */ /* 0x000fc600048070ff */
[----:B------:R-:W-:Y:S04]  /*150e30*/  STL [R1+0x269c], R3 ;  /* 0x00269c0301007387 */ /* 0x000fe80000100800 */
[----:B------:R-:W4:Y:S04]  /*150e40*/  LDL.LU R53, [R1+0x252c] ;  /* 0x00252c0001357983 */ /* 0x000f280000300800 */
[----:B------:R1:W-:Y:S04]  /*150e50*/  STL [R1+0x2640], R2 ;  /* 0x0026400201007387 */ /* 0x0003e80000100800 */
[----:B------:R-:W4:Y:S04]  /*150e60*/  LDL.LU R54, [R1+0x2510] ;  /* 0x0025100001367983 */ /* 0x000f280000300800 */
[----:B------:R-:W4:Y:S04]  /*150e70*/  LDL.LU R56, [R1+0x2514] ;  /* 0x0025140001387983 */ /* 0x000f280000300800 */
[----:B------:R-:W4:Y:S04]  /*150e80*/  LDL.LU R47, [R1+0x2518] ;  /* 0x00251800012f7983 */ /* 0x000f280000300800 */
[----:B------:R-:W4:Y:S01]  /*150e90*/  LDL.LU R45, [R1+0x251c] ;  /* 0x00251c00012d7983 */ /* 0x000f220000300800 */
[----:B-1----:R-:W-:-:S05]  /*150ea0*/  IADD3 R2, P1, PT, R50, R34, RZ ;  /* 0x0000002232027210 */ /* 0x002fca0007f3e0ff */
[----:B------:R-:W-:Y:S01]  /*150eb0*/  IMAD.X R3, R61, 0x1, R35, P1 ;  /* 0x000000013d037824 */ /* 0x000fe200008e0623 */
[----:B--2---:R-:W-:-:S05]  /*150ec0*/  F2FP.SATFINITE.E4M3.F32.PACK_AB_MERGE_C R43, R43, R51, RZ ;  /* 0x000000332b2b723e */ /* 0x004fca00048070ff */
[----:B------:R-:W-:Y:S04]  /*150ed0*/  STL [R1+0x6c28], R43 ;  /* 0x006c282b01007387 */ /* 0x000fe80000100800 */
[----:B------:R1:W-:Y:S02]  /*150ee0*/  STL.64 [R1+0x2258], R2 ;  /* 0x0022580201007387 */ /* 0x0003e40000100a00 */
[----:B-1----:R-:W-:Y:S02]  /*150ef0*/  F2FP.SATFINITE.E4M3.F32.PACK_AB_MERGE_C R2, R0, R44, RZ ;  /* 0x0000002c0002723e */ /* 0x002fe400048070ff */
[----:B------:R-:W2:Y:S04]  /*150f00*/  LDL.LU R44, [R1+0x2500] ;  /* 0x00250000012c7983 */ /* 0x000ea80000300800 */
[----:B------:R-:W2:Y:S04]  /*150f10*/  LDL.LU R0, [R1+0x2504] ;  /* 0x0025040001007983 */ /* 0x000ea80000300800 */
[----:B------:R1:W-:Y:S02]  /*150f20*/  STL [R1+0x25f8], R2 ;  /* 0x0025f80201007387 */ /* 0x0003e40000100800 */
[----:B-1----:R-:W-:-:S02]  /*150f30*/  F2FP.SATFINITE.E4M3.F32.PACK_AB_MERGE_C R2, R49, R59, RZ ;  /* 0x0000003b3102723e */ /* 0x002fc400048070ff */
[----:B------:R-:W2:Y:S04]  /*150f40*/  LDL.LU R59, [R1+0x2508] ;  /* 0x00250800013b7983 */ /* 0x000ea80000300800 */
[----:B------:R-:W2:Y:S04]  /*150f50*/  LDL.LU R49, [R1+0x250c] ;  /* 0x00250c0001317983 */ /* 0x000ea80000300800 */
[----:B------:R1:W-:Y:S02]  /*150f60*/  STL [R1+0x2618], R2 ;  /* 0x0026180201007387 */ /* 0x0003e40000100800 */
[----:B-1----:R-:W-:-:S05]  /*150f70*/  IADD3 R2, P1, PT, R50, R36, RZ ;  /* 0x0000002432027210 */ /* 0x002fca0007f3e0ff */
[----:B------:R-:W-:-:S05]  /*150f80*/  IMAD.X R3, R61, 0x1, R37, P1 ;  /* 0x000000013d037824 */ /* 0x000fca00008e0625 */
[----:B------:R1:W-:Y:S02]  /*150f90*/  STL.64 [R1+0x2250], R2 ;  /* 0x0022500201007387 */ /* 0x0003e40000100a00 */
[----:B-1----:R-:W-:Y:S02]  /*150fa0*/  F2FP.SATFINITE.E4M3.F32.PACK_AB_MERGE_C R3, R60, R57, RZ ;  /* 0x000000393c03723e */ /* 0x002fe400048070ff */
[----:B------:R-:W-:Y:S01]  /*150fb0*/  F2FP.SATFINITE.E4M3.F32.PACK_AB_MERGE_C R2, R46, R48, RZ ;  /* 0x000000302e02723e */ /* 0x000fe200048070ff */
        /* <DEDUP_REMOVED lines=8> */
[----:B------:R1:W-:Y:S02]  /*151040*/  STL.64 [R1+0x2248], R2 ;  /* 0x0022480201007387 */ /* 0x0003e40000100a00 */
[----:B-1----:R-:W-:-:S05]  /*151050*/  IADD3 R2, P1, PT, R50, R40, RZ ;  /* 0x0000002832027210 */ /* 0x002fca0007f3e0ff */
[----:B------:R-:W-:Y:S02]  /*151060*/  IMAD.X R3, R61, 0x1, R41, P1 ;  /* 0x000000013d037824 */ /* 0x000fe400008e0629 */
[----:B0-----:R-:W-:Y:S01]  /*151070*/  VIADD R50, R50, UR6 ;  /* 0x0000000632327c36 */ /* 0x001fe20008000000 */
[----:B------:R-:W0:Y:S04]  /*151080*/  LDCU UR6, c[0x0][0x3b8] ;  /* 0x00007700ff0677ac */ /* 0x000e280008000800 */
[----:B------:R-:W-:Y:S02]  /*151090*/  SHF.R.S32.HI R61, RZ, 0x1f, R50 ;  /* 0x0000001fff3d7819 */ /* 0x000fe40000011432 */
[----:B---3--:R-:W-:-:S05]  /*1510a0*/  F2FP.SATFINITE.E4M3.F32.PACK_AB_MERGE_C R4, R58, R55, RZ ;  /* 0x000000373a04723e */ /* 0x008fca00048070ff */
[----:B------:R-:W-:Y:S04]  /*1510b0*/  STL [R1+0x2544], R4 ;  /* 0x0025440401007387 */ /* 0x000fe80000100800 */
[----:B------:R-:W3:Y:S04]  /*1510c0*/  LDL.LU R55, [R1+0x24e0] ;  /* 0x0024e00001377983 */ /* 0x000ee80000300800 */
[----:B------:R-:W3:Y:S04]  /*1510d0*/  LDL.LU R58, [R1+0x24e4] ;  /* 0x0024e400013a7983 */ /* 0x000ee80000300800 */
[----:B------:R4:W-:Y:S02]  /*1510e0*/  STL.64 [R1+0x2240], R2 ;  /* 0x0022400201007387 */ /* 0x0009e40000100a00 */
[----:B----4-:R-:W-:-:S02]  /*1510f0*/  F2FP.SATFINITE.E4M3.F32.PACK_AB_MERGE_C R2, R53, R52, RZ ;  /* 0x000000343502723e */ /* 0x010fc400048070ff */
[----:B------:R-:W-:-:S03]  /*151100*/  F2FP.SATFINITE.E4M3.F32.PACK_AB_MERGE_C R3, R56, R54, RZ ;  /* 0x000000363803723e */ /* 0x000fc600048070ff */
[----:B------:R1:W-:Y:S04]  /*151110*/  STL [R1+0x2564], R2 ;  /* 0x0025640201007387 */ /* 0x0003e80000100800 */
[----:B------:R-:W-:Y:S04]  /*151120*/  STL [R1+0x2510], R3 ;  /* 0x0025100301007387 */ /* 0x000fe80000100800 */
        /* <DEDUP_REMOVED lines=11> */
[----:B------:R-:W2:Y:S04]  /*1511e0*/  LDL.LU R0, [R1+0x24dc] ;  /* 0x0024dc0001007983 */ /* 0x000ea80000300800 */
[----:B------:R1:W-:Y:S02]  /*1511f0*/  STL [R1+0x2500], R2 ;  /* 0x0025000201007387 */ /* 0x0003e40000100800 */
[----:B-1----:R-:W-:-:S02]  /*151200*/  IADD3 R2, P1, PT, R50, R36, RZ ;  /* 0x0000002432027210 */ /* 0x002fc40007f3e0ff */
[----:B------:R-:W-:-:S03]  /*151210*/  F2FP.SATFINITE.E4M3.F32.PACK_AB_MERGE_C R4, R49, R59, RZ ;  /* 0x0000003b3104723e */ /* 0x000fc600048070ff */
[----:B------:R-:W-:Y:S02]  /*151220*/  IMAD.X R3, R61, 0x1, R37, P1 ;  /* 0x000000013d037824 */ /* 0x000fe400008e0625 */
[----:B------:R-:W-:Y:S04]  /*151230*/  STL [R1+0x2504], R4 ;  /* 0x0025040401007387 */ /* 0x000fe80000100800 */
[----:B------:R-:W2:Y:S04]  /*151240*/  LDL.LU R52, [R1+0x24c0] ;  /* 0x0024c00001347983 */ /* 0x000ea80000300800 */
[----:B------:R-:W2:Y:S04]  /*151250*/  LDL.LU R53, [R1+0x24c4] ;  /* 0x0024c40001357983 */ /* 0x000ea80000300800 */
[----:B------:R-:W2:Y:S04]  /*151260*/  LDL.LU R59, [R1+0x24c8] ;  /* 0x0024c800013b7983 */ /* 0x000ea80000300800 */
[----:B------:R1:W-:Y:S04]  /*151270*/  STL.64 [R1+0x2230], R2 ;  /* 0x0022300201007387 */ /* 0x0003e80000100a00 */
[----:B------:R-:W2:Y:S01]  /*151280*/  LDL.LU R49, [R1+0x24cc] ;  /* 0x0024cc0001317983 */ /* 0x000ea20000300800 */
[----:B-1----:R-:W-:-:S05]  /*151290*/  IADD3 R2, P1, PT, R50, R38, RZ ;  /* 0x0000002632027210 */ /* 0x002fca0007f3e0ff */
[----:B------:R-:W-:Y:S01]  /*1512a0*/  IMAD.X R3, R61, 0x1, R39, P1 ;  /* 0x000000013d037824 */ /* 0x000fe200008e0627 */
[----:B------:R-:W-:Y:S02]  /*1512b0*/  F2FP.SATFINITE.E4M3.F32.PACK_AB_MERGE_C R5, R60, R57, RZ ;  /* 0x000000393c05723e */ /* 0x000fe400048070ff */
[----:B------:R-:W-:-:S03]  /*1512c0*/  F2FP.SATFINITE.E4M3.F32.PACK_AB_MERGE_C R4, R46, R48, RZ ;  /* 0x000000302e04723e */ /* 0x000fc600048070ff */
[----:B------:R-:W-:Y:S04]  /*1512d0*/  STL [R1+0x24f0], R5 ;  /* 0x0024f00501007387 */ /* 0x000fe80000100800 */
        /* <DEDUP_REMOVED lines=8> */
[----:B---3--:R-:W-:-:S05]  /*151360*/  F2FP.SATFINITE.E4M3.F32.PACK_AB_MERGE_C R58, R58, R55, RZ ;  /* 0x000000373a3a723e */ /* 0x008fca00048070ff */
[----:B------:R-:W-:Y:S04]  /*151370*/  STL [R1+0x6ccc], R58 ;  /* 0x006ccc3a01007387 */ /* 0x000fe80000100800 */
[----:B------:R-:W3:Y:S04]  /*151380*/  LDL.LU R33, [R1+0x24a0] ;  /* 0x0024a00001217983 */ /* 0x000ee80000300800 */
[----:B------:R-:W3:Y:S04]  /*151390*/  LDL.LU R51, [R1+0x24a4] ;  /* 0x0024a40001337983 */ /* 0x000ee80000300800 */
[----:B------:R4:W-:Y:S04]  /*1513a0*/  STL.64 [R1+0x2220], R2 ;  /* 0x0022200201007387 */ /* 0x0009e80000100a00 */
[----:B------:R-:W3:Y:S04]  /*1513b0*/  LDL.LU R54, [R1+0x24a8] ;  /* 0x0024a80001367983 */ /* 0x000ee80000300800 */
[----:B------:R-:W3:Y:S01]  /*1513c0*/  LDL.LU R55, [R1+0x24ac] ;  /* 0x0024ac0001377983 */ /* 0x000ee20000300800 */
[----:B----4-:R-:W-:-:S05]  /*1513d0*/  F2FP.SATFINITE.E4M3.F32.PACK_AB_MERGE_C R2, R47, R56, RZ ;  /* 0x000000382f02723e */ /* 0x010fca00048070ff */
[----:B------:R-:W-:Y:S04]  /*1513e0*/  STL [R1+0x24e4], R2 ;  /* 0x0024e40201007387 */ /* 0x000fe80000100800 */
[----:B------:R-:W4:Y:S04]  /*1513f0*/  LDL.LU R56, [R1+0x2490] ;  /* 0x0024900001387983 */ /* 0x000f280000300800 */
[----:B------:R-:W4:Y:S01]  /*151400*/  LDL.LU R47, [R1+0x2494] ;  /* 0x00249400012f7983 */ /* 0x000f220000300800 */
[----:B------:R-:W-:-:S05]  /*151410*/  F2FP.SATFINITE.E4M3.F32.PACK_AB_MERGE_C R45, R45, R32, RZ ;  /* 0x000000202d2d723e */ /* 0x000fca00048070ff */
[----:B------:R-:W-:Y:S01]  /*151420*/  STL [R1+0x6df0], R45 ;  /* 0x006df02d01007387 */ /* 0x000fe20000100800 */
[----:B--2---:R-:W-:-:S05]  /*151430*/  F2FP.SATFINITE.E4M3.F32.PACK_AB_MERGE_C R0, R0, R44, RZ ;  /* 0x0000002c0000723e */ /* 0x004fca00048070ff */
[----:B------:R1:W-:Y:S04]  /*151440*/  STL [R1+0x24d4], R0 ;  /* 0x0024d40001007387 */ /* 0x0003e80000100800 */
[----:B------:R-:W2:Y:S04]  /*151450*/  LDL.LU R44, [R1+0x2498] ;  /* 0x00249800012c7983 */ /* 0x000ea80000300800 */
[----:B-1----:R-:W2:Y:S01]  /*151460*/  LDL.LU R0, [R1+0x249c] ;  /* 0x00249c0001007983 */ /* 0x002ea20000300800 */
[----:B0-----:R-:W-:Y:S01]  /*151470*/  VIADD R50, R50, UR6 ;  /* 0x0000000632327c36 */ /* 0x001fe20008000000 */
[----:B------:R-:W0:Y:S04]  /*151480*/  LDCU UR6, c[0x0][0x3b8] ;  /* 0x00007700ff0677ac */ /* 0x000e280008000800 */
[----:B------:R-:W-:-:S02]  /*151490*/  SHF.R.S32.HI R61, RZ, 0x1f, R50 ;  /* 0x0000001fff3d7819 */ /* 0x000fc40000011432 */
[----:B------:R-:W-:-:S05]  /*1514a0*/  IADD3 R2, P1, PT, R50, R34, RZ ;  /* 0x0000002232027210 */ /* 0x000fca0007f3e0ff */
[----:B------:R-:W-:Y:S01]  /*1514b0*/  IMAD.X R3, R61, 0x1, R35, P1 ;  /* 0x000000013d037824 */ /* 0x000fe200008e0623 */
[----:B------:R-:W-:Y:S02]  /*1514c0*/  F2FP.SATFINITE.E4M3.F32.PACK_AB_MERGE_C R5, R53, R52, RZ ;  /* 0x000000343505723e */ /* 0x000fe400048070ff */
[----:B------:R-:W-:Y:S02]  /*1514d0*/  F2FP.SATFINITE.E4M3.F32.PACK_AB_MERGE_C R4, R49, R59, RZ ;  /* 0x0000003b3104723e */ /* 0x000fe400048070ff */
[----:B------:R1:W-:Y:S04]  /*1514e0*/  STL.64 [R1+0x2218], R2 ;  /* 0x0022180201007387 */ /* 0x0003e80000100a00 */
[----:B------:R0:W-:Y:S04]  /*1514f0*/  STL [R1+0x24c0], R5 ;  /* 0x0024c00501007387 */ /* 0x0001e80000100800 */
[----:B------:R0:W-:Y:S04]  /*151500*/  STL [R1+0x24c4], R4 ;  /* 0x0024c40401007387 */ /* 0x0001e80000100800 */
[----:B------:R-:W2:Y:S04]  /*151510*/  LDL.LU R52, [R1+0x2480] ;  /* 0x0024800001347983 */ /* 0x000ea80000300800 */
[----:B------:R-:W2:Y:S04]  /*151520*/  LDL.LU R53, [R1+0x2484] ;  /* 0x0024840001357983 */ /* 0x000ea80000300800 */
[----:B------:R-:W2:Y:S01]  /*151530*/  LDL.LU R59, [R1+0x2488] ;  /* 0x00248800013b7983 */ /* 0x000ea20000300800 */
[----:B-1----:R-:W-:-:S05]  /*151540*/  IADD3 R2, P1, PT, R50, R36, RZ ;  /* 0x0000002432027210 */ /* 0x002fca0007f3e0ff */
[----:B------:R-:W-:-:S05]  /*151550*/  IMAD.X R3, R61, 0x1, R37, P1 ;  /* 0x000000013d037824 */ /* 0x000fca00008e0625 */
[----:B------:R1:W-:Y:S04]  /*151560*/  STL.64 [R1+0x2210], R2 ;  /* 0x0022100201007387 */ /* 0x0003e80000100a00 */
[----:B------:R-:W2:Y:S01]  /*151570*/  LDL.LU R49, [R1+0x248c] ;  /* 0x00248c0001317983 */ /* 0x000ea20000300800 */
[----:B0-----:R-:W-:Y:S02]  /*151580*/  F2FP.SATFINITE.E4M3.F32.PACK_AB_MERGE_C R5, R60, R57, RZ ;  /* 0x000000393c05723e */ /* 0x001fe400048070ff */
[----:B------:R-:W-:-:S03]  /*151590*/  F2FP.SATFINITE.E4M3.F32.PACK_AB_MERGE_C R4, R46, R48, RZ ;  /* 0x000000302e04723e */ /* 0x000fc600048070ff */
[----:B------:R-:W-:Y:S04]  /*1515a0*/  STL [R1+0x24b0], R5 ;  /* 0x0024b00501007387 */ /* 0x000fe80000100800 */
[----:B------:R-:W-:Y:S04]  /*1515b0*/  STL [R1+0x24b4], R4 ;  /* 0x0024b40401007387 */ /* 0x000fe80000100800 */
[----:B------:R-:W2:Y:S01]  /*1515c0*/  LDL.LU R57, [R1+0x2470] ;  /* 0x0024700001397983 */ /* 0x000ea20000300800 */
[----:B-1----:R-:W-:-:S03]  /*1515d0*/  IADD3 R2, P1, PT, R50, R38, RZ ;  /* 0x0000002632027210 */ /* 0x002fc60007f3e0ff */
[----:B------:R-:W2:Y:S04]  /*1515e0*/  LDL.LU R60, [R1+0x2474] ;  /* 0x00247400013c7983 */ /* 0x000ea80000300800 */
[----:B------:R-:W2:Y:S01]  /*1515f0*/  LDL.LU R48, [R1+0x2478] ;  /* 0x0024780001307983 */ /* 0x000ea20000300800 */
[----:B------:R-:W-:-:S05]  /*151600*/  IMAD.X R3, R61, 0x1, R39, P1 ;  /* 0x000000013d037824 */ /* 0x000fca00008e0627 */
[----:B------:R0:W-:Y:S04]  /*151610*/  STL.64 [R1+0x2208], R2 ;  /* 0x0022080201007387 */ /* 0x0001e80000100a00 */
[----:B------:R-:W2:Y:S01]  /*151620*/  LDL.LU R46, [R1+0x247c] ;  /* 0x00247c00012e7983 */ /* 0x000ea20000300800 */
[----:B0-----:R-:W-:-:S05]  /*151630*/  IADD3 R2, P1, PT, R50, R40, RZ ;  /* 0x0000002832027210 */ /* 0x001fca0007f3e0ff */
[----:B------:R-:W-:Y:S01]  /*151640*/  IMAD.X R3, R61, 0x1, R41, P1 ;  /* 0x000000013d037824 */ /* 0x000fe200008e0629 */
[----:B---3--:R-:W-:-:S05]  /*151650*/  F2FP.SATFINITE.E4M3.F32.PACK_AB_MERGE_C R4, R51, R33, RZ ;  /* 0x000000213304723e */ /* 0x008fca00048070ff */
[----:B------:R-:W-:Y:S04]  /*151660*/  STL [R1+0x24a0], R4 ;  /* 0x0024a00401007387 */ /* 0x000fe80000100800 */
[----:B------:R-:W3:Y:S04]  /*151670*/  LDL.LU R33, [R1+0x2460] ;  /* 0x0024600001217983 */ /* 0x000ee80000300800 */
[----:B------:R4:W-:Y:S04]  /*151680*/  STL.64 [R1+0x2200], R2 ;  /* 0x0022000201007387 */ /* 0x0009e80000100a00 */
[----:B------:R-:W3:Y:S01]  /*151690*/  LDL.LU R51, [R1+0x2464] ;  /* 0x0024640001337983 */ /* 0x000ee20000300800 */
[----:B------:R-:W-:-:S05]  /*1516a0*/  F2FP.SATFINITE.E4M3.F32.PACK_AB_MERGE_C R5, R55, R54, RZ ;  /* 0x000000363705723e */ /* 0x000fca00048070ff */
[----:B------:R-:W-:Y:S04]  /*1516b0*/  STL [R1+0x6cec], R5 ;  /* 0x006cec0501007387 */ /* 0x000fe80000100800 */
[----:B------:R-:W3:Y:S04]  /*1516c0*/  LDL.LU R54, [R1+0x2468] ;  /* 0x0024680001367983 */ /* 0x000ee80000300800 */
[----:B------:R-:W3:Y:S01]  /*1516d0*/  LDL.LU R55, [R1+0x246c] ;  /* 0x00246c0001377983 */ /* 0x000ee20000300800 */
[----:B----4-:R-:W-:-:S05]  /*1516e0*/  F2FP.SATFINITE.E4M3.F32.PACK_AB_MERGE_C R2, R47, R56, RZ ;  /* 0x000000382f02723e */ /* 0x010fca00048070ff */
[----:B------:R0:W-:Y:S04]  /*1516f0*/  STL [R1+0x2490], R2 ;  /* 0x0024900201007387 */ /* 0x0001e80000100800 */
[----:B------:R-:W4:Y:S04]  /*151700*/  LDL.LU R56, [R1+0x2450] ;  /* 0x0024500001387983 */ /* 0x000f280000300800 */
[----:B------:R-:W4:Y:S01]  /*151710*/  LDL.LU R47, [R1+0x2454] ;  /* 0x00245400012f7983 */ /* 0x000f220000300800 */
[----:B--2---:R-:W-:-:S03]  /*151720*/  F2FP.SATFINITE.E4M3.F32.PACK_AB_MERGE_C R6, R0, R44, RZ ;  /* 0x0000002c0006723e */ /* 0x004fc600048070ff */
[----:B------:R-:W2:Y:S04]  /*151730*/  LDL.LU R44, [R1+0x2458] ;  /* 0x00245800012c7983 */ /* 0x000ea80000300800 */
[----:B------:R-:W2:Y:S01]  /*151740*/  LDL.LU R0, [R1+0x245c] ;  /* 0x00245c0001007983 */ /* 0x000ea20000300800 */
[----:B------:R-:W-:-:S03]  /*151750*/  VIADD R50, R50, UR6 ;  /* 0x0000000632327c36 */ /* 0x000fc60008000000 */
[----:B------:R-:W-:Y:S01]  /*151760*/  STL [R1+0x6cfc], R6 ;  /* 0x006cfc0601007387 */ /* 0x000fe20000100800 */
[----:B------:R-:W1:Y:S01]  /*151770*/  LDCU UR6, c[0x0][0x3b8] ;  /* 0x00007700ff0677ac */ /* 0x000e620008000800 */
[----:B------:R-:W-:Y:S02]  /*151780*/  SHF.R.S32.HI R61, RZ, 0x1f, R50 ;  /* 0x0000001fff3d7819 */ /* 0x000fe40000011432 */
        /* <DEDUP_REMOVED lines=25> */
[----:B0-----:R-:W-:-:S05]  /*151920*/  IADD3 R2, P1, PT, R50, R40, RZ ;  /* 0x0000002832027210 */ /* 0x001fca0007f3e0ff */
[----:B------:R-:W-:Y:S01]  /*151930*/  IMAD.X R3, R61, 0x1, R41, P1 ;  /* 0x000000013d037824 */ /* 0x000fe200008e0629 */
[----:B---3--:R-:W-:-:S05]  /*151940*/  F2FP.SATFINITE.E4M3.F32.PACK_AB_MERGE_C R4, R51, R33, RZ ;  /* 0x000000213304723e */ /* 0x008fca00048070ff */
[----:B------:R-:W-:Y:S04]  /*151950*/  STL [R1+0x2460], R4 ;  /* 0x0024600401007387 */ /* 0x000fe80000100800 */
[----:B------:R-:W3:Y:S04]  /*151960*/  LDL.LU R33, [R1+0x2420] ;  /* 0x0024200001217983 */ /* 0x000ee80000300800 */
[----:B------:R-:W3:Y:S04]  /*151970*/  LDL.LU R51, [R1+0x2424] ;  /* 0x0024240001337983 */ /* 0x000ee80000300800 */
[----:B------:R0:W-:Y:S02]  /*151980*/  STL.64 [R1+0x21e0], R2 ;  /* 0x0021e00201007387 */ /* 0x0001e40000100a00 */
[----:B0-----:R-:W-:-:S02]  /*151990*/  F2FP.SATFINITE.E4M3.F32.PACK_AB_MERGE_C R3, R55, R54, RZ ;  /* 0x000000363703723e */ /* 0x001fc400048070ff */
[----:B------:R-:W3:Y:S04]  /*1519a0*/  LDL.LU R54, [R1+0x2428] ;  /* 0x0024280001367983 */ /* 0x000ee80000300800 */
[----:B------:R-:W-:Y:S04]  /*1519b0*/  STL [R1+0x2464], R3 ;  /* 0x0024640301007387 */ /* 0x000fe80000100800 */
[----:B------:R-:W3:Y:S01]  /*1519c0*/  LDL.LU R55, [R1+0x242c] ;  /* 0x00242c0001377983 */ /* 0x000ee20000300800 */
[----:B----4-:R-:W-:-:S05]  /*1519d0*/  F2FP.SATFINITE.E4M3.F32.PACK_AB_MERGE_C R2, R47, R56, RZ ;  /* 0x000000382f02723e */ /* 0x010fca00048070ff */
[----:B------:R2:W-:Y:S02]  /*1519e0*/  STL [R1+0x2450], R2 ;  /* 0x0024500201007387 */ /* 0x0005e40000100800 */
[----:B--2---:R-:W-:Y:S02]  /*1519f0*/  F2FP.SATFINITE.E4M3.F32.PACK_AB_MERGE_C R2, R0, R44, RZ ;  /* 0x0000002c0002723e */ /* 0x004fe400048070ff */
[----:B------:R-:W2:Y:S04]  /*151a00*/  LDL.LU R44, [R1+0x2410] ;  /* 0x00241000012c7983 */ /* 0x000ea80000300800 */
[----:B------:R-:W2:Y:S01]  /*151a10*/  LDL.LU R0, [R1+0x2414] ;  /* 0x0024140001007983 */ /* 0x000ea20000300800 */
[----:B-1----:R-:W-:-:S03]  /*151a20*/  VIADD R50, R50, UR6 ;  /* 0x0000000632327c36 */ /* 0x002fc60008000000 */
[----:B------:R0:W-:Y:S04]  /*151a30*/  STL [R1+0x2454], R2 ;  /* 0x0024540201007387 */ /* 0x0001e80000100800 */
[----:B------:R-:W4:Y:S04]  /*151a40*/  LDL.LU R56, [R1+0x2418] ;  /* 0x0024180001387983 */ /* 0x000f280000300800 */
[----:B------:R-:W4:Y:S01]  /*151a50*/  LDL.LU R47, [R1+0x241c] ;  /* 0x00241c00012f7983 */ /* 0x000f220000300800 */
[----:B------:R-:W1:Y:S01]  /*151a60*/  LDCU UR6, c[0x0][0x3b8] ;  /* 0x00007700ff0677ac */ /* 0x000e620008000800 */
[----:B------:R-:W-:-:S02]  /*151a70*/  SHF.R.S32.HI R61, RZ, 0x1f, R50 ;  /* 0x0000001fff3d7819 */ /* 0x000fc40000011432 */
[----:B0-----:R-:W-:-:S05]  /*151a80*/  IADD3 R2, P1, PT, R50, R34, RZ ;  /* 0x0000002232027210 */ /* 0x001fca0007f3e0ff */
[----:B------:R-:W-:-:S05]  /*151a90*/  IMAD.X R3, R61, 0x1, R35, P1 ;  /* 0x000000013d037824 */ /* 0x000fca00008e0623 */
[----:B------:R0:W-:Y:S02]  /*151aa0*/  STL.64 [R1+0x21d8], R2 ;  /* 0x0021d80201007387 */ /* 0x0001e40000100a00 */
[----:B0-----:R-:W-:Y:S02]  /*151ab0*/  F2FP.SATFINITE.E4M3.F32.PACK_AB_MERGE_C R3, R53, R52, RZ ;  /* 0x000000343503723e */ /* 0x001fe400048070ff */
[----:B------:R-:W4:Y:S04]  /*151ac0*/  LDL.LU R52, [R1+0x2400] ;  /* 0x0024000001347983 */ /* 0x000f280000300800 */
[----:B------:R-:W-:Y:S04]  /*151ad0*/  STL [R1+0x2440], R3 ;  /* 0x0024400301007387 */ /* 0x000fe80000100800 */
[----:B------:R-:W4:Y:S01]  /*151ae0*/  LDL.LU R53, [R1+0x2404] ;  /* 0x0024040001357983 */ /* 0x000f220000300800 */
[----:B------:R-:W-:-:S05]  /*151af0*/  F2FP.SATFINITE.E4M3.F32.PACK_AB_MERGE_C R2, R49, R59, RZ ;  /* 0x0000003b3102723e */ /* 0x000fca00048070ff */
[----:B------:R0:W-:Y:S04]  /*151b00*/  STL [R1+0x2444], R2 ;  /* 0x0024440201007387 */ /* 0x0001e80000100800 */
[----:B------:R-:W4:Y:S04]  /*151b10*/  LDL.LU R59, [R1+0x2408] ;  /* 0x00240800013b7983 */ /* 0x000f280000300800 */
[----:B------:R-:W4:Y:S01]  /*151b20*/  LDL.LU R49, [R1+0x240c] ;  /* 0x00240c0001317983 */ /* 0x000f220000300800 */
        /* <DEDUP_REMOVED lines=23> */
[----:B------:R-:W3:Y:S04]  /*151ca0*/  LDL.LU R55, [R1+0x1d0c] ;  /* 0x001d0c0001377983 */ /* 0x000ee80000300800 */
[----:B------:R2:W-:Y:S02]  /*151cb0*/  STL [R1+0x2424], R2 ;  /* 0x0024240201007387 */ /* 0x0005e40000100800 */
[----:B--2---:R-:W-:-:S02]  /*151cc0*/  F2FP.SATFINITE.E4M3.F32.PACK_AB_MERGE_C R2, R0, R44, RZ ;  /* 0x0000002c0002723e */ /* 0x004fc400048070ff */
[----:B------:R-:W2:Y:S04]  /*151cd0*/  LDL.LU R44, [R1+0x1cf0] ;  /* 0x001cf000012c7983 */ /* 0x000ea80000300800 */
[----:B------:R-:W2:Y:S04]  /*151ce0*/  LDL.LU R0, [R1+0x1cf4] ;  /* 0x001cf40001007983 */ /* 0x000ea80000300800 */
[----:B------:R4:W-:Y:S01]  /*151cf0*/  STL [R1+0x2410], R2 ;  /* 0x0024100201007387 */ /* 0x0009e20000100800 */
[----:B-1----:R-:W-:Y:S01]  /*151d00*/  VIADD R50, R50, UR6 ;  /* 0x0000000632327c36 */ /* 0x002fe20008000000 */
[----:B------:R-:W0:Y:S01]  /*151d10*/  LDCU UR6, c[0x0][0x3b8] ;  /* 0x00007700ff0677ac */ /* 0x000e220008000800 */
[----:B----4-:R-:W-:-:S02]  /*151d20*/  F2FP.SATFINITE.E4M3.F32.PACK_AB_MERGE_C R2, R47, R56, RZ ;  /* 0x000000382f02723e */ /* 0x010fc400048070ff */
[----:B------:R-:W4:Y:S04]  /*151d30*/  LDL.LU R56, [R1+0x1cf8] ;  /* 0x001cf80001387983 */ /* 0x000f280000300800 */
[----:B------:R-:W4:Y:S04]  /*151d40*/  LDL.LU R47, [R1+0x1cfc] ;  /* 0x001cfc00012f7983 */ /* 0x000f280000300800 */
[----:B------:R1:W-:Y:S01]  /*151d50*/  STL [R1+0x2414], R2 ;  /* 0x0024140201007387 */ /* 0x0003e20000100800 */
[----:B------:R-:W-:Y:S02]  /*151d60*/  SHF.R.S32.HI R61, RZ, 0x1f, R50 ;  /* 0x0000001fff3d7819 */ /* 0x000fe40000011432 */
[----:B-1----:R-:W-:-:S05]  /*151d70*/  IADD3 R2, P1, PT, R50, R34, RZ ;  /* 0x0000002232027210 */ /* 0x002fca0007f3e0ff */
[----:B------:R-:W-:-:S05]  /*151d80*/  IMAD.X R3, R61, 0x1, R35, P1 ;  /* 0x000000013d037824 */ /* 0x000fca00008e0623 */
[----:B------:R1:W-:Y:S02]  /*151d90*/  STL.64 [R1+0x1d28], R2 ;  /* 0x001d280201007387 */ /* 0x0003e40000100a00 */
[----:B-1----:R-:W-:Y:S02]  /*151da0*/  F2FP.SATFINITE.E4M3.F32.PACK_AB_MERGE_C R3, R53, R52, RZ ;  /* 0x000000343503723e */ /* 0x002fe400048070ff */
[----:B------:R-:W-:Y:S01]  /*151db0*/  F2FP.SATFINITE.E4M3.F32.PACK_AB_MERGE_C R2, R49, R59, RZ ;  /* 0x0000003b3102723e */ /* 0x000fe200048070ff */
[----:B------:R-:W4:Y:S04]  /*151dc0*/  LDL.LU R52, [R1+0x1ce0] ;  /* 0x001ce00001347983 */ /* 0x000f280000300800 */
[----:B------:R-:W-:Y:S04]  /*151dd0*/  STL [R1+0x2404], R3 ;  /* 0x0024040301007387 */ /* 0x000fe80000100800 */
[----:B------:R-:W4:Y:S04]  /*151de0*/  LDL.LU R53, [R1+0x1ce4] ;  /* 0x001ce40001357983 */ /* 0x000f280000300800 */
[----:B------:R1:W-:Y:S04]  /*151df0*/  STL [R1+0x2408], R2 ;  /* 0x0024080201007387 */ /* 0x0003e80000100800 */
[----:B------:R-:W4:Y:S04]  /*151e00*/  LDL.LU R59, [R1+0x1ce8] ;  /* 0x001ce800013b7983 */ /* 0x000f280000300800 */
[----:B------:R-:W4:Y:S01]  /*151e10*/  LDL.LU R49, [R1+0x1cec] ;  /* 0x001cec0001317983 */ /* 0x000f220000300800 */
[----:B-1----:R-:W-:-:S05]  /*151e20*/  IADD3 R2, P1, PT, R50, R36, RZ ;  /* 0x0000002432027210 */ /* 0x002fca0007f3e0ff */
[----:B------:R-:W-:-:S05]  /*151e30*/  IMAD.X R3, R61, 0x1, R37, P1 ;  /* 0x000000013d037824 */ /* 0x000fca00008e0625 */
[----:B------:R1:W-:Y:S02]  /*151e40*/  STL.64 [R1+0x1d20], R2 ;  /* 0x001d200201007387 */ /* 0x0003e40000100a00 */
[----:B-1----:R-:W-:Y:S02]  /*151e50*/  F2FP.SATFINITE.E4M3.F32.PACK_AB_MERGE_C R3, R60, R57, RZ ;  /* 0x000000393c03723e */ /* 0x002fe400048070ff */
[----:B------:R-:W4:Y:S04]  /*151e60*/  LDL.LU R57, [R1+0x1cd0] ;  /* 0x001cd00001397983 */ /* 0x000f280000300800 */
[----:B------:R-:W-:Y:S04]  /*151e70*/  STL [R1+0x2400], R3 ;  /* 0x0024000301007387 */ /* 0x000fe80000100800 */
[----:B------:R-:W4:Y:S01]  /*151e80*/  LDL.LU R60, [R1+0x1cd4] ;  /* 0x001cd400013c7983 */ /* 0x000f220000300800 */
[----:B------:R-:W-:-:S05]  /*151e90*/  F2FP.SATFINITE.E4M3.F32.PACK_AB_MERGE_C R2, R46, R48, RZ ;  /* 0x000000302e02723e */ /* 0x000fca00048070ff */
[----:B------:R1:W-:Y:S04]  /*151ea0*/  STL [R1+0x1d1c], R2 ;  /* 0x001d1c0201007387 */ /* 0x0003e80000100800 */
[----:B------:R-:W4:Y:S04]  /*151eb0*/  LDL.LU R48, [R1+0x1cd8] ;  /* 0x001cd80001307983 */ /* 0x000f280000300800 */
[----:B------:R-:W4:Y:S01]  /*151ec0*/  LDL.LU R46, [R1+0x1cdc] ;  /* 0x001cdc00012e7983 */ /* 0x000f220000300800 */
[----:B-1----:R-:W-:-:S05]  /*151ed0*/  IADD3 R2, P1, PT, R50, R38, RZ ;  /* 0x0000002632027210 */ /* 0x002fca0007f3e0ff */
[----:B------:R-:W-:-:S05]  /*151ee0*/  IMAD.X R3, R61, 0x1, R39, P1 ;  /* 0x000000013d037824 */ /* 0x000fca00008e0627 */
[----:B------:R1:W-:Y:S02]  /*151ef0*/  STL.64 [R1+0x1d10], R2 ;  /* 0x001d100201007387 */ /* 0x0003e40000100a00 */
[----:B-1----:R-:W-:-:S05]  /*151f00*/  IADD3 R2, P1, PT, R50, R40, RZ ;  /* 0x0000002832027210 */ /* 0x002fca0007f3e0ff */
[----:B------:R-:W-:Y:S01]  /*151f10*/  IMAD.X R3, R61, 0x1, R41, P1 ;  /* 0x000000013d037824 */ /* 0x000fe200008e0629 */
[----:B---3--:R-:W-:-:S05]  /*151f20*/  F2FP.SATFINITE.E4M3.F32.PACK_AB_MERGE_C R4, R51, R33, RZ ;  /* 0x000000213304723e */ /* 0x008fca00048070ff */
[----:B------:R-:W-:Y:S04]  /*151f30*/  STL [R1+0x1d18], R4 ;  /* 0x001d180401007387 */ /* 0x000fe80000100800 */
[----:B------:R1:W-:Y:S04]  /*151f40*/  STL.64 [R1+0x1d00], R2 ;  /* 0x001d000201007387 */ /* 0x0003e80000100a00 */
[----:B------:R-:W3:Y:S04]  /*151f50*/  LDL.LU R31, [R1+0x1cc0] ;  /* 0x001cc000011f7983 */ /* 0x000ee80000300800 */
[----:B------:R-:W3:Y:S01]  /*151f60*/  LDL.LU R32, [R1+0x1cc4] ;  /* 0x001cc40001207983 */ /* 0x000ee20000300800 */
[----:B-1----:R-:W-:-:S05]  /*151f70*/  F2FP.SATFINITE.E4M3.F32.PACK_AB_MERGE_C R2, R55, R54, RZ ;  /* 0x000000363702723e */ /* 0x002fca00048070ff */
[----:B------:R-:W-:Y:S04]  /*151f80*/  STL [R1+0x1d0c], R2 ;  /* 0x001d0c0201007387 */ /* 0x000fe80000100800 */
[----:B------:R-:W3:Y:S04]  /*151f90*/  LDL.LU R54, [R1+0x1cc8] ;  /* 0x001cc80001367983 */ /* 0x000ee80000300800 */
[----:B------:R-:W3:Y:S01]  /*151fa0*/  LDL.LU R55, [R1+0x1ccc] ;  /* 0x001ccc0001377983 */ /* 0x000ee20000300800 */
[----:B--2---:R-:W-:-:S05]  /*151fb0*/  F2FP.SATFINITE.E4M3.F32.PACK_AB_MERGE_C R0, R0, R44, RZ ;  /* 0x0000002c0000723e */ /* 0x004fca00048070ff */
[----:B------:R1:W-:Y:S04]  /*151fc0*/  STL [R1+0x1d08], R0 ;  /* 0x001d080001007387 */ /* 0x0003e80000100800 */
[----:B------:R-:W2:Y:S04]  /*151fd0*/  LDL.LU R44, [R1+0x1cb0] ;  /* 0x001cb000012c7983 */ /* 0x000ea80000300800 */
[----:B-1----:R-:W2:Y:S01]  /*151fe0*/  LDL.LU R0, [R1+0x1cb4] ;  /* 0x001cb40001007983 */ /* 0x002ea20000300800 */
[----:B----4-:R-:W-:Y:S01]  /*151ff0*/  F2FP.SATFINITE.E4M3.F32.PACK_AB_MERGE_C R2, R47, R56, RZ ;  /* 0x000000382f02723e */ /* 0x010fe200048070ff */
[----:B0-----:R-:W-:-:S02]  /*152000*/  VIADD R50, R50, UR6 ;  /* 0x0000000632327c36 */ /* 0x001fc40008000000 */
[----:B------:R-:W4:Y:S04]  /*152010*/  LDL.LU R56, [R1+0x1cb8] ;  /* 0x001cb80001387983 */ /* 0x000f280000300800 */
[----:B------:R-:W4:Y:S04]  /*152020*/  LDL.LU R47, [R1+0x1cbc] ;  /* 0x001cbc00012f7983 */ /* 0x000f280000300800 */
[----:B------:R0:W-:Y:S01]  /*152030*/  STL [R1+0x1cfc], R2 ;  /* 0x001cfc0201007387 */ /* 0x0001e20000100800 */
[----:B------:R-:W1:Y:S01]  /*152040*/  LDCU UR6, c[0x0][0x3b8] ;  /* 0x00007700ff0677ac */ /* 0x000e620008000800 */
[----:B------:R-:W-:-:S02]  /*152050*/  SHF.R.S32.HI R61, RZ, 0x1f, R50 ;  /* 0x0000001fff3d7819 */ /* 0x000fc40000011432 */
[----:B0-----:R-:W-:-:S05]  /*152060*/  IADD3 R2, P1, PT, R50, R34, RZ ;  /* 0x0000002232027210 */ /* 0x001fca0007f3e0ff */
[----:B------:R-:W-:-:S05]  /*152070*/  IMAD.X R3, R61, 0x1, R35, P1 ;  /* 0x000000013d037824 */ /* 0x000fca00008e0623 */
[----:B------:R0:W-:Y:S04]  /*152080*/  STL.64 [R1+0x1cf0], R2 ;  /* 0x001cf00201007387 */ /* 0x0001e80000100a00 */
[----:B------:R-:W4:Y:S01]  /*152090*/  LDL.LU R33, [R1+0x1ca0] ;  /* 0x001ca00001217983 */ /* 0x000f220000300800 */
[----:B0-----:R-:W-:Y:S02]  /*1520a0*/  F2FP.SATFINITE.E4M3.F32.PACK_AB_MERGE_C R3, R53, R52, RZ ;  /* 0x000000343503723e */ /* 0x001fe400048070ff */
[----:B------:R-:W-:-:S03]  /*1520b0*/  F2FP.SATFINITE.E4M3.F32.PACK_AB_MERGE_C R2, R49, R59, RZ ;  /* 0x0000003b3102723e */ /* 0x000fc600048070ff */
[----:B------:R-:W-:Y:S04]  /*1520c0*/  STL [R1+0x1cf8], R3 ;  /* 0x001cf80301007387 */ /* 0x000fe80000100800 */
[----:B------:R-:W4:Y:S04]  /*1520d0*/  LDL.LU R51, [R1+0x1ca4] ;  /* 0x001ca40001337983 */ /* 0x000f280000300800 */
        /* <DEDUP_REMOVED lines=8> */
[----:B------:R-:W4:Y:S04]  /*152160*/  LDL.LU R60, [R1+0x1c94] ;  /* 0x001c9400013c7983 */ /* 0x000f280000300800 */
[----:B------:R0:W-:Y:S04]  /*152170*/  STL [R1+0x1ce8], R2 ;  /* 0x001ce80201007387 */ /* 0x0001e80000100800 */
        /* <DEDUP_REMOVED lines=13> */
[----:B------:R0:W-:Y:S02]  /*152250*/  STL.64 [R1+0x1cc0], R2 ;  /* 0x001cc00201007387 */ /* 0x0001e40000100a00 */
[----:B0-----:R-:W-:Y:S02]  /*152260*/  F2FP.SATFINITE.E4M3.F32.PACK_AB_MERGE_C R3, R55, R54, RZ ;  /* 0x000000363703723e */ /* 0x001fe400048070ff */
[----:B--2---:R-:W-:Y:S02]  /*152270*/  F2FP.SATFINITE.E4M3.F32.PACK_AB_MERGE_C R2, R0, R44, RZ ;  /* 0x0000002c0002723e */ /* 0x004fe400048070ff */
[----:B------:R-:W2:Y:S04]  /*152280*/  LDL.LU R44, [R1+0x1c88] ;  /* 0x001c8800012c7983 */ /* 0x000ea80000300800 */
[----:B------:R-:W-:Y:S04]  /*152290*/  STL [R1+0x8ec], R3 ;  /* 0x0008ec0301007387 */ /* 0x000fe80000100800 */
[----:B------:R-:W2:Y:S04]  /*1522a0*/  LDL.LU R0, [R1+0x1c8c] ;  /* 0x001c8c0001007983 */ /* 0x000ea80000300800 */
[----:B------:R4:W-:Y:S04]  /*1522b0*/  STL [R1+0x874], R2 ;  /* 0x0008740201007387 */ /* 0x0009e80000100800 */
[----:B------:R-:W3:Y:S01]  /*1522c0*/  LDL.LU R54, [R1+0x1c70] ;  /* 0x001c700001367983 */ /* 0x000ee20000300800 */
[----:B-1----:R-:W-:Y:S01]  /*1522d0*/  VIADD R50, R50, UR6 ;  /* 0x0000000632327c36 */ /* 0x002fe20008000000 */
[----:B------:R-:W0:Y:S01]  /*1522e0*/  LDCU UR6, c[0x0][0x3b8] ;  /* 0x00007700ff0677ac */ /* 0x000e220008000800 */
[----:B----4-:R-:W-:-:S02]  /*1522f0*/  F2FP.SATFINITE.E4M3.F32.PACK_AB_MERGE_C R2, R47, R56, RZ ;  /* 0x000000382f02723e */ /* 0x010fc400048070ff */
[----:B------:R-:W3:Y:S04]  /*152300*/  LDL.LU R47, [R1+0x1c74] ;  /* 0x001c7400012f7983 */ /* 0x000ee80000300800 */
[----:B------:R1:W-:Y:S04]  /*152310*/  STL [R1+0x890], R2 ;  /* 0x0008900201007387 */ /* 0x0003e80000100800 */
[----:B------:R-:W4:Y:S04]  /*152320*/  LDL.LU R55, [R1+0x1c78] ;  /* 0x001c780001377983 */ /* 0x000f280000300800 */
[----:B------:R-:W4:Y:S01]  /*152330*/  LDL.LU R56, [R1+0x1c7c] ;  /* 0x001c7c0001387983 */ /* 0x000f220000300800 */
[----:B------:R-:W-:-:S02]  /*152340*/  SHF.R.S32.HI R61, RZ, 0x1f, R50 ;  /* 0x0000001fff3d7819 */ /* 0x000fc40000011432 */
[----:B-1----:R-:W-:-:S05]  /*152350*/  IADD3 R2, P1, PT, R50, R34, RZ ;  /* 0x0000002232027210 */ /* 0x002fca0007f3e0ff */
[----:B------:R-:W-:-:S05]  /*152360*/  IMAD.X R3, R61, 0x1, R35, P1 ;  /* 0x000000013d037824 */ /* 0x000fca00008e0623 */
[----:B------:R1:W-:Y:S01]  /*152370*/  STL.64 [R1+0x1cb0], R2 ;  /* 0x001cb00201007387 */ /* 0x0003e20000100a00 */
[----:B------:R-:W-:Y:S02]  /*152380*/  F2FP.SATFINITE.E4M3.F32.PACK_AB_MERGE_C R5, R51, R33, RZ ;  /* 0x000000213305723e */ /* 0x000fe400048070ff */
[----:B------:R-:W-:-:S03]  /*152390*/  F2FP.SATFINITE.E4M3.F32.PACK_AB_MERGE_C R4, R49, R59, RZ ;  /* 0x0000003b3104723e */ /* 0x000fc600048070ff */
[----:B------:R-:W-:Y:S04]  /*1523a0*/  STL [R1+0x7f4], R5 ;  /* 0x0007f40501007387 */ /* 0x000fe80000100800 */
[----:B------:R-:W-:Y:S01]  /*1523b0*/  STL [R1+0x824], R4 ;  /* 0x0008240401007387 */ /* 0x000fe20000100800 */
[----:B-1----:R-:W-:-:S03]  /*1523c0*/  IADD3 R2, P1, PT, R50, R36, RZ ;  /* 0x0000002432027210 */ /* 0x002fc60007f3e0ff */
[----:B------:R-:W4:Y:S04]  /*1523d0*/  LDL.LU R59, [R1+0x1c60] ;  /* 0x001c6000013b7983 */ /* 0x000f280000300800 */
[----:B------:R-:W4:Y:S01]  /*1523e0*/  LDL.LU R49, [R1+0x1c64] ;  /* 0x001c640001317983 */ /* 0x000f220000300800 */
[----:B------:R-:W-:-:S05]  /*1523f0*/  IMAD.X R3, R61, 0x1, R37, P1 ;  /* 0x000000013d037824 */ /* 0x000fca00008e0625 */
[----:B------:R1:W-:Y:S02]  /*152400*/  STL.64 [R1+0x1ca0], R2 ;  /* 0x001ca00201007387 */ /* 0x0003e40000100a00 */
[----:B-1----:R-:W-:Y:S02]  /*152410*/  F2FP.SATFINITE.E4M3.F32.PACK_AB_MERGE_C R2, R60, R57, RZ ;  /* 0x000000393c02723e */ /* 0x002fe400048070ff */
[----:B------:R-:W4:Y:S04]  /*152420*/  LDL.LU R57, [R1+0x1c68] ;  /* 0x001c680001397983 */ /* 0x000f280000300800 */
[----:B------:R-:W4:Y:S04]  /*152430*/  LDL.LU R60, [R1+0x1c6c] ;  /* 0x001c6c00013c7983 */ /* 0x000f280000300800 */
[----:B------:R1:W-:Y:S01]  /*152440*/  STL [R1+0x780], R2 ;  /* 0x0007800201007387 */ /* 0x0003e20000100800 */
[----:B------:R-:W-:-:S02]  /*152450*/  F2FP.SATFINITE.E4M3.F32.PACK_AB_MERGE_C R4, R53, R52, RZ ;  /* 0x000000343504723e */ /* 0x000fc400048070ff */
[----:B-1----:R-:W-:-:S03]  /*152460*/  IADD3 R2, P1, PT, R50, R38, RZ ;  /* 0x0000002632027210 */ /* 0x002fc60007f3e0ff */
[----:B------:R1:W-:Y:S02]  /*152470*/  STL [R1+0x78c], R4 ;  /* 0x00078c0401007387 */ /* 0x0003e40000100800 */
[----:B------:R-:W-:-:S05]  /*152480*/  IMAD.X R3, R61, 0x1, R39, P1 ;  /* 0x000000013d037824 */ /* 0x000fca00008e0627 */
[----:B------:R0:W-:Y:S01]  /*152490*/  STL.64 [R1+0x1c90], R2 ;  /* 0x001c900201007387 */ /* 0x0001e20000100a00 */
[----:B-1----:R-:W-:-:S05]  /*1524a0*/  F2FP.SATFINITE.E4M3.F32.PACK_AB_MERGE_C R4, R46, R48, RZ ;  /* 0x000000302e04723e */ /* 0x002fca00048070ff */
[----:B------:R-:W-:Y:S04]  /*1524b0*/  STL [R1+0x704], R4 ;  /* 0x0007040401007387 */ /* 0x000fe80000100800 */
[----:B------:R-:W4:Y:S04]  /*1524c0*/  LDL.LU R28, [R1+0x1c50] ;  /* 0x001c5000011c7983 */ /* 0x000f280000300800 */
[----:B------:R-:W4:Y:S04]  /*1524d0*/  LDL.LU R29, [R1+0x1c54] ;  /* 0x001c5400011d7983 */ /* 0x000f280000300800 */
[----:B------:R-:W4:Y:S01]  /*1524e0*/  LDL.LU R30, [R1+0x1c58] ;  /* 0x001c5800011e7983 */ /* 0x000f220000300800 */
[----:B0-----:R-:W-:-:S05]  /*1524f0*/  IADD3 R2, P1, PT, R50, R40, RZ ;  /* 0x0000002832027210 */ /* 0x001fca0007f3e0ff */
[----:B------:R-:W-:-:S05]  /*152500*/  IMAD.X R3, R61, 0x1, R41, P1 ;  /* 0x000000013d037824 */ /* 0x000fca00008e0629 */
[----:B------:R-:W-:Y:S04]  /*152510*/  STL.64 [R1+0x1c80], R2 ;  /* 0x001c800201007387 */ /* 0x000fe80000100a00 */
[----:B------:R-:W4:Y:S04]  /*152520*/  LDL.LU R31, [R1+0x1c5c] ;  /* 0x001c5c00011f7983 */ /* 0x000f280000300800 */
[----:B------:R-:W4:Y:S04]  /*152530*/  LDL.LU R51, [R1+0x1c40] ;  /* 0x001c400001337983 */ /* 0x000f280000300800 */
[----:B------:R-:W4:Y:S04]  /*152540*/  LDL.LU R52, [R1+0x1c44] ;  /* 0x001c440001347983 */ /* 0x000f280000300800 */
[----:B------:R-:W4:Y:S04]  /*152550*/  LDL.LU R48, [R1+0x1c48] ;  /* 0x001c480001307983 */ /* 0x000f280000300800 */
[----:B------:R-:W4:Y:S01]  /*152560*/  LDL.LU R46, [R1+0x1c4c] ;  /* 0x001c4c00012e7983 */ /* 0x000f220000300800 */
[----:B--2---:R-:W-:-:S05]  /*152570*/  F2FP.SATFINITE.E4M3.F32.PACK_AB_MERGE_C R0, R0, R44, RZ ;  /* 0x0000002c0000723e */ /* 0x004fca00048070ff */
[----:B------:R0:W-:Y:S04]  /*152580*/  STL [R1+0x730], R0 ;  /* 0x0007300001007387 */ /* 0x0001e80000100800 */
[----:B------:R-:W2:Y:S04]  /*152590*/  LDL.LU R44, [R1+0x1c30] ;  /* 0x001c3000012c7983 */ /* 0x000ea80000300800 */
[----:B0-----:R-:W2:Y:S01]  /*1525a0*/  LDL.LU R0, [R1+0x1c34] ;  /* 0x001c340001007983 */ /* 0x001ea20000300800 */
[----:B---3--:R-:W-:Y:S02]  /*1525b0*/  F2FP.SATFINITE.E4M3.F32.PACK_AB_MERGE_C R47, R47, R54, RZ ;  /* 0x000000362f2f723e */ /* 0x008fe400048070ff */
[----:B----4-:R-:W-:Y:S01]  /*1525c0*/  F2FP.SATFINITE.E4M3.F32.PACK_AB_MERGE_C R2, R56, R55, RZ ;  /* 0x000000373802723e */ /* 0x010fe200048070ff */
[----:B------:R-:W-:Y:S01]  /*1525d0*/  VIADD R50, R50, UR6 ;  /* 0x0000000632327c36 */ /* 0x000fe20008000000 */
[----:B------:R-:W0:Y:S01]  /*1525e0*/  LDCU UR6, c[0x0][0x3b8] ;  /* 0x00007700ff0677ac */ /* 0x000e220008000800 */
[----:B------:R-:W-:Y:S04]  /*1525f0*/  STL [R1+0x6db4], R47 ;  /* 0x006db42f01007387 */ /* 0x000fe80000100800 */
[----:B------:R-:W3:Y:S04]  /*152600*/  LDL.LU R32, [R1+0x1c38] ;  /* 0x001c380001207983 */ /* 0x000ee80000300800 */
[----:B------:R-:W3:Y:S04]  /*152610*/  LDL.LU R33, [R1+0x1c3c] ;  /* 0x001c3c0001217983 */ /* 0x000ee80000300800 */
[----:B------:R1:W-:Y:S01]  /*152620*/  STL [R1+0x520], R2 ;  /* 0x0005200201007387 */ /* 0x0003e20000100800 */
[----:B------:R-:W-:-:S02]  /*152630*/  SHF.R.S32.HI R61, RZ, 0x1f, R50 ;  /* 0x0000001fff3d7819 */ /* 0x000fc40000011432 */
[----:B-1----:R-:W-:-:S05]  /*152640*/  IADD3 R2, P1, PT, R50, R34, RZ ;  /* 0x0000002232027210 */ /* 0x002fca0007f3e0ff */
[----:B------:R-:W-:-:S05]  /*152650*/  IMAD.X R3, R61, 0x1, R35, P1 ;  /* 0x000000013d037824 */ /* 0x000fca00008e0623 */
[----:B------:R1:W-:Y:S04]  /*152660*/  STL.64 [R1+0x1c70], R2 ;  /* 0x001c700201007387 */ /* 0x0003e80000100a00 */
[----:B------:R-:W4:Y:S01]  /*152670*/  LDL.LU R56, [R1+0x1c20] ;  /* 0x001c200001387983 */ /* 0x000f220000300800 */
[----:B-1----:R-:W-:-:S03]  /*152680*/  F2FP.SATFINITE.E4M3.F32.PACK_AB_MERGE_C R2, R49, R59, RZ ;  /* 0x0000003b3102723e */ /* 0x002fc600048070ff */
[----:B------:R-:W4:Y:S04]  /*152690*/  LDL.LU R49, [R1+0x1c24] ;  /* 0x001c240001317983 */ /* 0x000f280000300800 */
[----:B------:R1:W-:Y:S04]  /*1526a0*/  STL [R1+0x4ec], R2 ;  /* 0x0004ec0201007387 */ /* 0x0003e80000100800 */
[----:B------:R-:W4:Y:S04]  /*1526b0*/  LDL.LU R53, [R1+0x1c28] ;  /* 0x001c280001357983 */ /* 0x000f280000300800 */
[----:B------:R-:W4:Y:S01]  /*1526c0*/  LDL.LU R54, [R1+0x1c2c] ;  /* 0x001c2c0001367983 */ /* 0x000f220000300800 */
[----:B-1----:R-:W-:-:S05]  /*1526d0*/  F2FP.SATFINITE.E4M3.F32.PACK_AB_MERGE_C R2, R60, R57, RZ ;  /* 0x000000393c02723e */ /* 0x002fca00048070ff */
[----:B------:R1:W-:Y:S04]  /*1526e0*/  STL [R1+0x4f0], R2 ;  /* 0x0004f00201007387 */ /* 0x0003e80000100800 */
[----:B------:R-:W4:Y:S04]  /*1526f0*/  LDL.LU R57, [R1+0x1c10] ;  /* 0x001c100001397983 */ /* 0x000f280000300800 */
[----:B------:R-:W4:Y:S04]  /*152700*/  LDL.LU R60, [R1+0x1c14] ;  /* 0x001c1400013c7983 */ /* 0x000f280000300800 */
[----:B------:R-:W4:Y:S04]  /*152710*/  LDL.LU R55, [R1+0x1c18] ;  /* 0x001c180001377983 */ /* 0x000f280000300800 */
[----:B------:R-:W4:Y:S01]  /*152720*/  LDL.LU R59, [R1+0x1c1c] ;  /* 0x001c1c00013b7983 */ /* 0x000f220000300800 */
        /* <DEDUP_REMOVED lines=8> */
[----:B------:R1:W-:Y:S04]  /*1527b0*/  STL [R1+0x4e0], R4 ;  /* 0x0004e00401007387 */ /* 0x0003e80000100800 */
[----:B------:R0:W-:Y:S01]  /*1527c0*/  STL.64 [R1+0x1c50], R2 ;  /* 0x001c500201007387 */ /* 0x0001e20000100a00 */
[----:B-1----:R-:W-:Y:S02]  /*1527d0*/  F2FP.SATFINITE.E4M3.F32.PACK_AB_MERGE_C R4, R52, R51, RZ ;  /* 0x000000333404723e */ /* 0x002fe400048070ff */
[----:B0-----:R-:W-:-:S03]  /*1527e0*/  IADD3 R2, P1, PT, R50, R40, RZ ;  /* 0x0000002832027210 */ /* 0x001fc60007f3e0ff */
[----:B------:R-:W-:Y:S04]  /*1527f0*/  STL [R1+0x4d0], R4 ;  /* 0x0004d00401007387 */ /* 0x000fe80000100800 */
[----:B------:R-:W4:Y:S01]  /*152800*/  LDL.LU R51, [R1+0x1c00] ;  /* 0x001c000001337983 */ /* 0x000f220000300800 */
[----:B------:R-:W-:-:S03]  /*152810*/  IMAD.X R3, R61, 0x1, R41, P1 ;  /* 0x000000013d037824 */ /* 0x000fc600008e0629 */
[----:B------:R-:W4:Y:S04]  /*152820*/  LDL.LU R52, [R1+0x1c04] ;  /* 0x001c040001347983 */ /* 0x000f280000300800 */
[----:B------:R0:W-:Y:S02]  /*152830*/  STL.64 [R1+0x1c40], R2 ;  /* 0x001c400201007387 */ /* 0x0001e40000100a00 */
[----:B0-----:R-:W-:Y:S02]  /*152840*/  F2FP.SATFINITE.E4M3.F32.PACK_AB_MERGE_C R2, R46, R48, RZ ;  /* 0x000000302e02723e */ /* 0x001fe400048070ff */
[----:B------:R-:W4:Y:S04]  /*152850*/  LDL.LU R48, [R1+0x1c08] ;  /* 0x001c080001307983 */ /* 0x000f280000300800 */
[----:B------:R-:W-:Y:S04]  /*152860*/  STL [R1+0x4bc], R2 ;  /* 0x0004bc0201007387 */ /* 0x000fe80000100800 */
[----:B------:R-:W4:Y:S01]  /*152870*/  LDL.LU R46, [R1+0x1c0c] ;  /* 0x001c0c00012e7983 */ /* 0x000f220000300800 */
[----:B--2---:R-:W-:-:S05]  /*152880*/  F2FP.SATFINITE.E4M3.F32.PACK_AB_MERGE_C R0, R0, R44, RZ ;  /* 0x0000002c0000723e */ /* 0x004fca00048070ff */
[----:B------:R0:W-:Y:S04]  /*152890*/  STL [R1+0x4b8], R0 ;  /* 0x0004b80001007387 */ /* 0x0001e80000100800 */
[----:B------:R-:W2:Y:S04]  /*1528a0*/  LDL.LU R44, [R1+0x1bf0] ;  /* 0x001bf000012c7983 */ /* 0x000ea80000300800 */
[----:B0-----:R-:W2:Y:S01]  /*1528b0*/  LDL.LU R0, [R1+0x1bf4] ;  /* 0x001bf40001007983 */ /* 0x001ea20000300800 */
[----:B------:R-:W-:Y:S01]  /*1528c0*/  VIADD R50, R50, UR6 ;  /* 0x0000000632327c36 */ /* 0x000fe20008000000 */
[----:B---3--:R-:W-:Y:S01]  /*1528d0*/  F2FP.SATFINITE.E4M3.F32.PACK_AB_MERGE_C R4, R33, R32, RZ ;  /* 0x000000202104723e */ /* 0x008fe200048070ff */
[----:B------:R-:W0:Y:S03]  /*1528e0*/  LDCU UR6, c[0x0][0x3b8] ;  /* 0x00007700ff0677ac */ /* 0x000e260008000800 */
[----:B------:R-:W-:-:S02]  /*1528f0*/  SHF.R.S32.HI R61, RZ, 0x1f, R50 ;  /* 0x0000001fff3d7819 */ /* 0x000fc40000011432 */
[----:B------:R-:W-:Y:S01]  /*152900*/  IADD3 R2, P1, PT, R50, R34, RZ ;  /* 0x0000002232027210 */ /* 0x000fe20007f3e0ff */
[----:B------:R-:W-:Y:S04]  /*152910*/  STL [R1+0x4b4], R4 ;  /* 0x0004b40401007387 */ /* 0x000fe80000100800 */
[----:B------:R-:W-:-:S05]  /*152920*/  IMAD.X R3, R61, 0x1, R35, P1 ;  /* 0x000000013d037824 */ /* 0x000fca00008e0623 */
[----:B------:R4:W-:Y:S02]  /*152930*/  STL.64 [R1+0x1c30], R2 ;  /* 0x001c300201007387 */ /* 0x0009e40000100a00 */
[----:B----4-:R-:W-:Y:S02]  /*152940*/  F2FP.SATFINITE.E4M3.F32.PACK_AB_MERGE_C R2, R49, R56, RZ ;  /* 0x000000383102723e */ /* 0x010fe400048070ff */
[----:B------:R-:W3:Y:S04]  /*152950*/  LDL.LU R56, [R1+0x1bf8] ;  /* 0x001bf80001387983 */ /* 0x000ee80000300800 */
[----:B------:R-:W3:Y:S04]  /*152960*/  LDL.LU R49, [R1+0x1bfc] ;  /* 0x001bfc0001317983 */ /* 0x000ee80000300800 */
[----:B------:R1:W-:Y:S01]  /*152970*/  STL [R1+0x4b0], R2 ;  /* 0x0004b00201007387 */ /* 0x0003e20000100800 */
[----:B------:R-:W-:-:S02]  /*152980*/  F2FP.SATFINITE.E4M3.F32.PACK_AB_MERGE_C R4, R54, R53, RZ ;  /* 0x000000353604723e */ /* 0x000fc400048070ff */
[----:B-1----:R-:W-:-:S03]  /*152990*/  IADD3 R2, P1, PT, R50, R36, RZ ;  /* 0x0000002432027210 */ /* 0x002fc60007f3e0ff */
[----:B------:R-:W-:Y:S02]  /*1529a0*/  STL [R1+0x4ac], R4 ;  /* 0x0004ac0401007387 */ /* 0x000fe40000100800 */
[----:B------:R-:W-:-:S05]  /*1529b0*/  IMAD.X R3, R61, 0x1, R37, P1 ;  /* 0x000000013d037824 */ /* 0x000fca00008e0625 */
[----:B------:R1:W-:Y:S02]  /*1529c0*/  STL.64 [R1+0x1c20], R2 ;  /* 0x001c200201007387 */ /* 0x0003e40000100a00 */
[----:B-1----:R-:W-:Y:S02]  /*1529d0*/  F2FP.SATFINITE.E4M3.F32.PACK_AB_MERGE_C R2, R60, R57, RZ ;  /* 0x000000393c02723e */ /* 0x002fe400048070ff */
[----:B------:R-:W4:Y:S04]  /*1529e0*/  LDL.LU R57, [R1+0x1be0] ;  /* 0x001be00001397983 */ /* 0x000f280000300800 */
        /* <DEDUP_REMOVED lines=12> */
[----:B------:R1:W-:Y:S02]  /*152ab0*/  STL.64 [R1+0x1c10], R2 ;  /* 0x001c100201007387 */ /* 0x0003e40000100a00 */
[----:B-1----:R-:W-:Y:S02]  /*152ac0*/  IADD3 R2, P1, PT, R50, R40, RZ ;  /* 0x0000002832027210 */ /* 0x002fe40007f3e0ff */
[----:B------:R-:W-:-:S03]  /*152ad0*/  F2FP.SATFINITE.E4M3.F32.PACK_AB_MERGE_C R4, R52, R51, RZ ;  /* 0x000000333404723e */ /* 0x000fc600048070ff */
[----:B------:R-:W-:Y:S02]  /*152ae0*/  IMAD.X R3, R61, 0x1, R41, P1 ;  /* 0x000000013d037824 */ /* 0x000fe400008e0629 */
[----:B------:R-:W-:Y:S04]  /*152af0*/  STL [R1+0x4a0], R4 ;  /* 0x0004a00401007387 */ /* 0x000fe80000100800 */
[----:B------:R-:W4:Y:S04]  /*152b00*/  LDL.LU R32, [R1+0x1bc0] ;  /* 0x001bc00001207983 */ /* 0x000f280000300800 */
[----:B------:R-:W4:Y:S04]  /*152b10*/  LDL.LU R33, [R1+0x1bc4] ;  /* 0x001bc40001217983 */ /* 0x000f280000300800 */
[----:B------:R1:W-:Y:S02]  /*152b20*/  STL.64 [R1+0x1c00], R2 ;  /* 0x001c000201007387 */ /* 0x0003e40000100a00 */
[----:B-1----:R-:W-:-:S02]  /*152b30*/  F2FP.SATFINITE.E4M3.F32.PACK_AB_MERGE_C R2, R46, R48, RZ ;  /* 0x000000302e02723e */ /* 0x002fc400048070ff */
[----:B------:R-:W4:Y:S04]  /*152b40*/  LDL.LU R48, [R1+0x1bc8] ;  /* 0x001bc80001307983 */ /* 0x000f280000300800 */
[----:B------:R-:W-:Y:S04]  /*152b50*/  STL [R1+0x48c], R2 ;  /* 0x00048c0201007387 */ /* 0x000fe80000100800 */
[----:B------:R-:W4:Y:S01]  /*152b60*/  LDL.LU R46, [R1+0x1bcc] ;  /* 0x001bcc00012e7983 */ /* 0x000f220000300800 */
[----:B--2---:R-:W-:-:S05]  /*152b70*/  F2FP.SATFINITE.E4M3.F32.PACK_AB_MERGE_C R0, R0, R44, RZ ;  /* 0x0000002c0000723e */ /* 0x004fca00048070ff */
[----:B------:R1:W-:Y:S04]  /*152b80*/  STL [R1+0x488], R0 ;  /* 0x0004880001007387 */ /* 0x0003e80000100800 */
[----:B------:R-:W2:Y:S04]  /*152b90*/  LDL.LU R51, [R1+0x1bb0] ;  /* 0x001bb00001337983 */ /* 0x000ea80000300800 */
[----:B------:R-:W2:Y:S04]  /*152ba0*/  LDL.LU R52, [R1+0x1bb4] ;  /* 0x001bb40001347983 */ /* 0x000ea80000300800 */
[----:B------:R-:W2:Y:S04]  /*152bb0*/  LDL.LU R44, [R1+0x1bb8] ;  /* 0x001bb800012c7983 */ /* 0x000ea80000300800 */
[----:B-1----:R-:W2:Y:S01]  /*152bc0*/  LDL.LU R0, [R1+0x1bbc] ;  /* 0x001bbc0001007983 */ /* 0x002ea20000300800 */
[----:B0-----:R-:W-:Y:S01]  /*152bd0*/  VIADD R50, R50, UR6 ;  /* 0x0000000632327c36 */ /* 0x001fe20008000000 */
[----:B------:R-:W0:Y:S04]  /*152be0*/  LDCU UR6, c[0x0][0x3b8] ;  /* 0x00007700ff0677ac */ /* 0x000e280008000800 */
[----:B------:R-:W-:-:S02]  /*152bf0*/  SHF.R.S32.HI R61, RZ, 0x1f, R50 ;  /* 0x0000001fff3d7819 */ /* 0x000fc40000011432 */
[----:B------:R-:W-:Y:S02]  /*152c00*/  IADD3 R2, P1, PT, R50, R34, RZ ;  /* 0x0000002232027210 */ /* 0x000fe40007f3e0ff */
[----:B---3--:R-:W-:-:S03]  /*152c10*/  F2FP.SATFINITE.E4M3.F32.PACK_AB_MERGE_C R4, R49, R56, RZ ;  /* 0x000000383104723e */ /* 0x008fc600048070ff */
[----:B------:R-:W-:Y:S02]  /*152c20*/  IMAD.X R3, R61, 0x1, R35, P1 ;  /* 0x000000013d037824 */ /* 0x000fe400008e0623 */
[----:B------:R-:W-:Y:S04]  /*152c30*/  STL [R1+0x484], R4 ;  /* 0x0004840401007387 */ /* 0x000fe80000100800 */
[----:B------:R-:W3:Y:S04]  /*152c40*/  LDL.LU R56, [R1+0x1ba0] ;  /* 0x001ba00001387983 */ /* 0x000ee80000300800 */
[----:B------:R-:W3:Y:S04]  /*152c50*/  LDL.LU R49, [R1+0x1ba4] ;  /* 0x001ba40001317983 */ /* 0x000ee80000300800 */
[----:B------:R4:W-:Y:S02]  /*152c60*/  STL.64 [R1+0x1bf0], R2 ;  /* 0x001bf00201007387 */ /* 0x0009e40000100a00 */
[----:B----4-:R-:W-:-:S02]  /*152c70*/  F2FP.SATFINITE.E4M3.F32.PACK_AB_MERGE_C R2, R60, R57, RZ ;  /* 0x000000393c02723e */ /* 0x010fc400048070ff */
[----:B------:R-:W4:Y:S04]  /*152c80*/  LDL.LU R57, [R1+0x1ba8] ;  /* 0x001ba80001397983 */ /* 0x000f280000300800 */
[----:B------:R-:W4:Y:S04]  /*152c90*/  LDL.LU R60, [R1+0x1bac] ;  /* 0x001bac00013c7983 */ /* 0x000f280000300800 */
[----:B------:R1:W-:Y:S01]  /*152ca0*/  STL [R1+0x46c], R2 ;  /* 0x00046c0201007387 */ /* 0x0003e20000100800 */
[----:B------:R-:W-:Y:S02]  /*152cb0*/  F2FP.SATFINITE.E4M3.F32.PACK_AB_MERGE_C R4, R31, R30, RZ ;  /* 0x0000001e1f04723e */ /* 0x000fe400048070ff */
[----:B-1----:R-:W-:-:S03]  /*152cc0*/  IADD3 R2, P1, PT, R50, R36, RZ ;  /* 0x0000002432027210 */ /* 0x002fc60007f3e0ff */
[----:B------:R1:W-:Y:S02]  /*152cd0*/  STL [R1+0x468], R4 ;  /* 0x0004680401007387 */ /* 0x0003e40000100800 */
[----:B------:R-:W-:Y:S01]  /*152ce0*/  IMAD.X R3, R61, 0x1, R37, P1 ;  /* 0x000000013d037824 */ /* 0x000fe200008e0625 */
[----:B------:R-:W-:-:S04]  /*152cf0*/  F2FP.SATFINITE.E4M3.F32.PACK_AB_MERGE_C R5, R54, R53, RZ ;  /* 0x000000353605723e */ /* 0x000fc800048070ff */
[----:B------:R0:W-:Y:S01]  /*152d00*/  STL.64 [R1+0x1be0], R2 ;  /* 0x001be00201007387 */ /* 0x0001e20000100a00 */
[----:B-1----:R-:W-:-:S03]  /*152d10*/  F2FP.SATFINITE.E4M3.F32.PACK_AB_MERGE_C R4, R59, R55, RZ ;  /* 0x000000373b04723e */ /* 0x002fc600048070ff */
[----:B------:R-:W-:Y:S04]  /*152d20*/  STL [R1+0x44c], R5 ;  /* 0x00044c0501007387 */ /* 0x000fe80000100800 */
[----:B------:R-:W-:Y:S04]  /*152d30*/  STL [R1+0x448], R4 ;  /* 0x0004480401007387 */ /* 0x000fe80000100800 */
[----:B------:R-:W4:Y:S04]  /*152d40*/  LDL.LU R53, [R1+0x1b90] ;  /* 0x001b900001357983 */ /* 0x000f280000300800 */
[----:B------:R-:W4:Y:S04]  /*152d50*/  LDL.LU R54, [R1+0x1b94] ;  /* 0x001b940001367983 */ /* 0x000f280000300800 */
[----:B------:R-:W4:Y:S01]  /*152d60*/  LDL.LU R55, [R1+0x1b98] ;  /* 0x001b980001377983 */ /* 0x000f220000300800 */
[----:B0-----:R-:W-:-:S05]  /*152d70*/  IADD3 R2, P1, PT, R50, R38, RZ ;  /* 0x0000002632027210 */ /* 0x001fca0007f3e0ff */
[----:B------:R-:W-:-:S05]  /*152d80*/  IMAD.X R3, R61, 0x1, R39, P1 ;  /* 0x000000013d037824 */ /* 0x000fca00008e0627 */
[----:B------:R0:W-:Y:S04]  /*152d90*/  STL.64 [R1+0x1bd0], R2 ;  /* 0x001bd00201007387 */ /* 0x0001e80000100a00 */
[----:B------:R-:W4:Y:S01]  /*152da0*/  LDL.LU R59, [R1+0x1b9c] ;  /* 0x001b9c00013b7983 */ /* 0x000f220000300800 */
[----:B0-----:R-:W-:Y:S02]  /*152db0*/  IADD3 R2, P1, PT, R50, R40, RZ ;  /* 0x0000002832027210 */ /* 0x001fe40007f3e0ff */
[----:B------:R-:W-:-:S03]  /*152dc0*/  F2FP.SATFINITE.E4M3.F32.PACK_AB_MERGE_C R30, R33, R32, RZ ;  /* 0x00000020211e723e */ /* 0x000fc600048070ff */
[----:B------:R-:W-:Y:S02]  /*152dd0*/  IMAD.X R3, R61, 0x1, R41, P1 ;  /* 0x000000013d037824 */ /* 0x000fe400008e0629 */
[----:B------:R-:W-:Y:S04]  /*152de0*/  STL [R1+0x6e04], R30 ;  /* 0x006e041e01007387 */ /* 0x000fe80000100800 */
[----:B------:R0:W-:Y:S02]  /*152df0*/  STL.64 [R1+0x1bc0], R2 ;  /* 0x001bc00201007387 */ /* 0x0001e40000100a00 */
[----:B0-----:R-:W-:Y:S02]  /*152e00*/  F2FP.SATFINITE.E4M3.F32.PACK_AB_MERGE_C R2, R46, R48, RZ ;  /* 0x000000302e02723e */ /* 0x001fe400048070ff */
[----:B------:R-:W4:Y:S04]  /*152e10*/  LDL.LU R48, [R1+0x1b80] ;  /* 0x001b800001307983 */ /* 0x000f280000300800 */
[----:B------:R-:W4:Y:S04]  /*152e20*/  LDL.LU R46, [R1+0x1b84] ;  /* 0x001b8400012e7983 */ /* 0x000f280000300800 */
[----:B------:R0:W-:Y:S01]  /*152e30*/  STL [R1+0x370], R2 ;  /* 0x0003700201007387 */ /* 0x0001e20000100800 */
[----:B--2---:R-:W-:-:S05]  /*152e40*/  F2FP.SATFINITE.E4M3.F32.PACK_AB_MERGE_C R3, R52, R51, RZ ;  /* 0x000000333403723e */ /* 0x004fca00048070ff */
[----:B------:R-:W-:Y:S01]  /*152e50*/  STL [R1+0x368], R3 ;  /* 0x0003680301007387 */ /* 0x000fe20000100800 */
[----:B0-----:R-:W-:-:S03]  /*152e60*/  F2FP.SATFINITE.E4M3.F32.PACK_AB_MERGE_C R2, R0, R44, RZ ;  /* 0x0000002c0002723e */ /* 0x001fc600048070ff */
[----:B------:R-:W2:Y:S04]  /*152e70*/  LDL.LU R44, [R1+0x1b88] ;  /* 0x001b8800012c7983 */ /* 0x000ea80000300800 */
[----:B------:R-:W2:Y:S01]  /*152e80*/  LDL.LU R0, [R1+0x1b8c] ;  /* 0x001b8c0001007983 */ /* 0x000ea20000300800 */
[----:B------:R-:W-:-:S03]  /*152e90*/  VIADD R50, R50, UR6 ;  /* 0x0000000632327c36 */ /* 0x000fc60008000000 */
[----:B------:R0:W-:Y:S01]  /*152ea0*/  STL [R1+0x364], R2 ;  /* 0x0003640201007387 */ /* 0x0001e20000100800 */
[----:B------:R-:W1:Y:S01]  /*152eb0*/  LDCU UR6, c[0x0][0x3b8] ;  /* 0x00007700ff0677ac */ /* 0x000e620008000800 */
[----:B------:R-:W-:Y:S02]  /*152ec0*/  SHF.R.S32.HI R61, RZ, 0x1f, R50 ;  /* 0x0000001fff3d7819 */ /* 0x000fe40000011432 */
[----:B0-----:R-:W-:-:S05]  /*152ed0*/  IADD3 R2, P1, PT, R50, R34, RZ ;  /* 0x0000002232027210 */ /* 0x001fca0007f3e0ff */
[----:B------:R-:W-:-:S05]  /*152ee0*/  IMAD.X R3, R61, 0x1, R35, P1 ;  /* 0x000000013d037824 */ /* 0x000fca00008e0623 */
[----:B------:R3:W-:Y:S04]  /*152ef0*/  STL.64 [R1+0x1bb0], R2 ;  /* 0x001bb00201007387 */ /* 0x0007e80000100a00 */
[----:B------:R-:W2:Y:S04]  /*152f00*/  LDL.LU R26, [R1+0x1b70] ;  /* 0x001b7000011a7983 */ /* 0x000ea80000300800 */
[----:B------:R-:W2:Y:S01]  /*152f10*/  LDL.LU R28, [R1+0x1b74] ;  /* 0x001b7400011c7983 */ /* 0x000ea20000300800 */
[----:B---3--:R-:W-:-:S05]  /*152f20*/  F2FP.SATFINITE.E4M3.F32.PACK_AB_MERGE_C R2, R49, R56, RZ ;  /* 0x000000383102723e */ /* 0x008fca00048070ff */
[----:B------:R4:W-:Y:S04]  /*152f30*/  STL [R1+0x35c], R2 ;  /* 0x00035c0201007387 */ /* 0x0009e80000100800 */
[----:B------:R-:W3:Y:S04]  /*152f40*/  LDL.LU R29, [R1+0x1b78] ;  /* 0x001b7800011d7983 */ /* 0x000ee80000300800 */
[----:B------:R-:W3:Y:S01]  /*152f50*/  LDL.LU R31, [R1+0x1b7c] ;  /* 0x001b7c00011f7983 */ /* 0x000ee20000300800 */
[----:B----4-:R-:W-:-:S05]  /*152f60*/  F2FP.SATFINITE.E4M3.F32.PACK_AB_MERGE_C R2, R60, R57, RZ ;  /* 0x000000393c02723e */ /* 0x010fca00048070ff */
        /* <DEDUP_REMOVED lines=9> */
[----:B0-----:R-:W-:-:S05]  /*153000*/  IADD3 R2, P1, PT, R50, R36, RZ ;  /* 0x0000002432027210 */ /* 0x001fca0007f3e0ff */
[----:B------:R-:W-:-:S05]  /*153010*/  IMAD.X R3, R61, 0x1, R37, P1 ;  /* 0x000000013d037824 */ /* 0x000fca00008e0625 */
[----:B------:R0:W-:Y:S01]  /*153020*/  STL.64 [R1+0x1ba0], R2 ;  /* 0x001ba00201007387 */ /* 0x0001e20000100a00 */
[----:B------:R-:W-:Y:S02]  /*153030*/  F2FP.SATFINITE.E4M3.F32.PACK_AB_MERGE_C R5, R54, R53, RZ ;  /* 0x000000353605723e */ /* 0x000fe400048070ff */
[----:B0-----:R-:W-:-:S03]  /*153040*/  IADD3 R2, P1, PT, R50, R38, RZ ;  /* 0x0000002632027210 */ /* 0x001fc60007f3e0ff */
[----:B------:R-:W-:Y:S01]  /*153050*/  STL [R1+0x358], R5 ;  /* 0x0003580501007387 */ /* 0x000fe20000100800 */
[----:B------:R-:W-:Y:S01]  /*153060*/  F2FP.SATFINITE.E4M3.F32.PACK_AB_MERGE_C R4, R59, R55, RZ ;  /* 0x000000373b04723e */ /* 0x000fe200048070ff */
[----:B------:R-:W-:-:S04]  /*153070*/  IMAD.X R3, R61, 0x1, R39, P1 ;  /* 0x000000013d037824 */ /* 0x000fc800008e0627 */
[----:B------:R-:W-:Y:S04]  /*153080*/  STL [R1+0x354], R4 ;  /* 0x0003540401007387 */ /* 0x000fe80000100800 */
[----:B------:R-:W4:Y:S04]  /*153090*/  LDL.LU R53, [R1+0x1b40] ;  /* 0x001b400001357983 */ /* 0x000f280000300800 */
[----:B------:R-:W4:Y:S04]  /*1530a0*/  LDL.LU R54, [R1+0x1b44] ;  /* 0x001b440001367983 */ /* 0x000f280000300800 */
[----:B------:R0:W-:Y:S04]  /*1530b0*/  STL.64 [R1+0x1b90], R2 ;  /* 0x001b900201007387 */ /* 0x0001e80000100a00 */
[----:B------:R-:W4:Y:S04]  /*1530c0*/  LDL.LU R55, [R1+0x1b48] ;  /* 0x001b480001377983 */ /* 0x000f280000300800 */
[----:B------:R-:W4:Y:S01]  /*1530d0*/  LDL.LU R59, [R1+0x1b4c] ;  /* 0x001b4c00013b7983 */ /* 0x000f220000300800 */
[----:B0-----:R-:W-:-:S05]  /*1530e0*/  F2FP.SATFINITE.E4M3.F32.PACK_AB_MERGE_C R2, R46, R48, RZ ;  /* 0x000000302e02723e */ /* 0x001fca00048070ff */
[----:B------:R0:W-:Y:S04]  /*1530f0*/  STL [R1+0x350], R2 ;  /* 0x0003500201007387 */ /* 0x0001e80000100800 */
[----:B------:R-:W4:Y:S01]  /*153100*/  LDL.LU R48, [R1+0x1b30] ;  /* 0x001b300001307983 */ /* 0x000f220000300800 */
[----:B0-----:R-:W-:-:S05]  /*153110*/  IADD3 R2, P1, PT, R50, R40, RZ ;  /* 0x0000002832027210 */ /* 0x001fca0007f3e0ff */
[----:B------:R-:W-:-:S05]  /*153120*/  IMAD.X R3, R61, 0x1, R41, P1 ;  /* 0x000000013d037824 */ /* 0x000fca00008e0629 */
[----:B------:R-:W-:Y:S01]  /*153130*/  STL.64 [R1+0x1b80], R2 ;  /* 0x001b800201007387 */ /* 0x000fe20000100a00 */
[----:B--2---:R-:W-:-:S03]  /*153140*/  F2FP.SATFINITE.E4M3.F32.PACK_AB_MERGE_C R0, R0, R44, RZ ;  /* 0x0000002c0000723e */ /* 0x004fc600048070ff */
[----:B------:R-:W2:Y:S04]  /*153150*/  LDL.LU R44, [R1+0x1b34] ;  /* 0x001b3400012c7983 */ /* 0x000ea80000300800 */
[----:B------:R0:W-:Y:S04]  /*153160*/  STL [R1+0x34c], R0 ;  /* 0x00034c0001007387 */ /* 0x0001e80000100800 */
[----:B------:R-:W2:Y:S04]  /*153170*/  LDL.LU R46, [R1+0x1b38] ;  /* 0x001b3800012e7983 */ /* 0x000ea80000300800 */
[----:B0-----:R-:W2:Y:S01]  /*153180*/  LDL.LU R0, [R1+0x1b3c] ;  /* 0x001b3c0001007983 */ /* 0x001ea20000300800 */
[----:B-1----:R-:W-:Y:S01]  /*153190*/  VIADD R50, R50, UR6 ;  /* 0x0000000632327c36 */ /* 0x002fe20008000000 */
[----:B------:R-:W0:Y:S04]  /*1531a0*/  LDCU UR6, c[0x0][0x3b8] ;  /* 0x00007700ff0677ac */ /* 0x000e280008000800 */
[----:B------:R-:W-:-:S02]  /*1531b0*/  SHF.R.S32.HI R61, RZ, 0x1f, R50 ;  /* 0x0000001fff3d7819 */ /* 0x000fc40000011432 */
[----:B------:R-:W-:Y:S02]  /*1531c0*/  IADD3 R2, P1, PT, R50, R34, RZ ;  /* 0x0000002232027210 */ /* 0x000fe40007f3e0ff */
[----:B------:R-:W-:-:S03]  /*1531d0*/  F2FP.SATFINITE.E4M3.F32.PACK_AB_MERGE_C R15, R28, R26, RZ ;  /* 0x0000001a1c0f723e */ /* 0x000fc600048070ff */
[----:B------:R-:W-:Y:S02]  /*1531e0*/  IMAD.X R3, R61, 0x1, R35, P1 ;  /* 0x000000013d037824 */ /* 0x000fe400008e0623 */
[----:B------:R-:W-:Y:S01]  /*1531f0*/  STL [R1+0x6e24], R15 ;  /* 0x006e240f01007387 */ /* 0x000fe20000100800 */
[----:B---3--:R-:W-:-:S05]  /*153200*/  F2FP.SATFINITE.E4M3.F32.PACK_AB_MERGE_C R4, R31, R29, RZ ;  /* 0x0000001d1f04723e */ /* 0x008fca00048070ff */
[----:B------:R-:W-:Y:S04]  /*153210*/  STL [R1+0x348], R4 ;  /* 0x0003480401007387 */ /* 0x000fe80000100800 */
[----:B------:R1:W-:Y:S02]  /*153220*/  STL.64 [R1+0x1b70], R2 ;  /* 0x001b700201007387 */ /* 0x0003e40000100a00 */
[----:B-1----:R-:W-:Y:S02]  /*153230*/  IADD3 R2, P1, PT, R50, R36, RZ ;  /* 0x0000002432027210 */ /* 0x002fe40007f3e0ff */
[----:B----4-:R-:W-:Y:S02]  /*153240*/  F2FP.SATFINITE.E4M3.F32.PACK_AB_MERGE_C R5, R33, R32, RZ ;  /* 0x000000202105723e */ /* 0x010fe400048070ff */
[----:B------:R-:W-:Y:S01]  /*153250*/  F2FP.SATFINITE.E4M3.F32.PACK_AB_MERGE_C R4, R52, R51, RZ ;  /* 0x000000333404723e */ /* 0x000fe200048070ff */
[----:B------:R-:W-:-:S02]  /*153260*/  IMAD.X R3, R61, 0x1, R37, P1 ;  /* 0x000000013d037824 */ /* 0x000fc400008e0625 */
[----:B------:R-:W-:Y:S04]  /*153270*/  STL [R1+0x33c], R5 ;  /* 0x00033c0501007387 */ /* 0x000fe80000100800 */
[----:B------:R-:W-:Y:S04]  /*153280*/  STL [R1+0x340], R4 ;  /* 0x0003400401007387 */ /* 0x000fe80000100800 */
[----:B------:R1:W-:Y:S02]  /*153290*/  STL.64 [R1+0x1b60], R2 ;  /* 0x001b600201007387 */ /* 0x0003e40000100a00 */
[----:B-1----:R-:W-:-:S02]  /*1532a0*/  F2FP.SATFINITE.E4M3.F32.PACK_AB_MERGE_C R3, R49, R56, RZ ;  /* 0x000000383103723e */ /* 0x002fc400048070ff */
[----:B------:R-:W3:Y:S04]  /*1532b0*/  LDL.LU R56, [R1+0x1b20] ;  /* 0x001b200001387983 */ /* 0x000ee80000300800 */
[----:B------:R-:W-:Y:S04]  /*1532c0*/  STL [R1+0x338], R3 ;  /* 0x0003380301007387 */ /* 0x000fe80000100800 */
[----:B------:R-:W3:Y:S01]  /*1532d0*/  LDL.LU R49, [R1+0x1b24] ;  /* 0x001b240001317983 */ /* 0x000ee20000300800 */
[----:B------:R-:W-:-:S05]  /*1532e0*/  F2FP.SATFINITE.E4M3.F32.PACK_AB_MERGE_C R2, R60, R57, RZ ;  /* 0x000000393c02723e */ /* 0x000fca00048070ff */
[----:B------:R1:W-:Y:S04]  /*1532f0*/  STL [R1+0x334], R2 ;  /* 0x0003340201007387 */ /* 0x0003e80000100800 */
        /* <DEDUP_REMOVED lines=16> */
[----:B--2---:R-:W-:-:S03]  /*153400*/  F2FP.SATFINITE.E4M3.F32.PACK_AB_MERGE_C R2, R44, R48, RZ ;  /* 0x000000302c02723e */ /* 0x004fc600048070ff */
[----:B------:R-:W2:Y:S04]  /*153410*/  LDL.LU R48, [R1+0x1b00] ;  /* 0x001b000001307983 */ /* 0x000ea80000300800 */
[----:B------:R-:W2:Y:S04]  /*153420*/  LDL.LU R44, [R1+0x1b04] ;  /* 0x001b0400012c7983 */ /* 0x000ea80000300800 */
[----:B------:R-:W-:Y:S04]  /*153430*/  STL [R1+0x328], R2 ;  /* 0x0003280201007387 */ /* 0x000fe80000100800 */
[----:B------:R-:W2:Y:S04]  /*153440*/  LDL.LU R31, [R1+0x1b08] ;  /* 0x001b0800011f7983 */ /* 0x000ea80000300800 */
[----:B------:R-:W2:Y:S01]  /*153450*/  LDL.LU R32, [R1+0x1b0c] ;  /* 0x001b0c0001207983 */ /* 0x000ea20000300800 */
[----:B------:R-:W-:-:S05]  /*153460*/  F2FP.SATFINITE.E4M3.F32.PACK_AB_MERGE_C R0, R0, R46, RZ ;  /* 0x0000002e0000723e */ /* 0x000fca00048070ff */
[----:B------:R1:W-:Y:S04]  /*153470*/  STL [R1+0x324], R0 ;  /* 0x0003240001007387 */ /* 0x0003e80000100800 */
[----:B------:R-:W2:Y:S04]  /*153480*/  LDL.LU R46, [R1+0x1af0] ;  /* 0x001af000012e7983 */ /* 0x000ea80000300800 */
[----:B-1----:R-:W2:Y:S01]  /*153490*/  LDL.LU R0, [R1+0x1af4] ;  /* 0x001af40001007983 */ /* 0x002ea20000300800 */
[----:B0-----:R-:W-:-:S03]  /*1534a0*/  VIADD R50, R50, UR6 ;  /* 0x0000000632327c36 */ /* 0x001fc60008000000 */
[----:B------:R-:W2:Y:S04]  /*1534b0*/  LDL.LU R33, [R1+0x1af8] ;  /* 0x001af80001217983 */ /* 0x000ea80000300800 */
[----:B------:R-:W2:Y:S04]  /*1534c0*/  LDL.LU R51, [R1+0x1afc] ;  /* 0x001afc0001337983 */ /* 0x000ea80000300800 */
[----:B------:R-:W2:Y:S01]  /*1534d0*/  LDL.LU R52, [R1+0x1540] ;  /* 0x0015400001347983 */ /* 0x000ea20000300800 */
[----:B------:R-:W0:Y:S01]  /*1534e0*/  LDCU UR6, c[0x0][0x3b8] ;  /* 0x00007700ff0677ac */ /* 0x000e220008000800 */
[----:B------:R-:W-:-:S02]  /*1534f0*/  SHF.R.S32.HI R61, RZ, 0x1f, R50 ;  /* 0x0000001fff3d7819 */ /* 0x000fc40000011432 */
[----:B------:R-:W-:-:S05]  /*153500*/  IADD3 R2, P1, PT, R50, R34, RZ ;  /* 0x0000002232027210 */ /* 0x000fca0007f3e0ff */
[----:B------:R-:W-:-:S05]  /*153510*/  IMAD.X R3, R61, 0x1, R35, P1 ;  /* 0x000000013d037824 */ /* 0x000fca00008e0623 */
[----:B------:R1:W-:Y:S04]  /*153520*/  STL.64 [R1+0x1b30], R2 ;  /* 0x001b300201007387 */ /* 0x0003e80000100a00 */
[----:B------:R-:W2:Y:S04]  /*153530*/  LDL.LU R53, [R1+0x1544] ;  /* 0x0015440001357983 */ /* 0x000ea80000300800 */
[----:B------:R-:W2:Y:S04]  /*153540*/  LDL.LU R54, [R1+0x1548] ;  /* 0x0015480001367983 */ /* 0x000ea80000300800 */
[----:B------:R-:W2:Y:S01]  /*153550*/  LDL.LU R55, [R1+0x154c] ;  /* 0x00154c0001377983 */ /* 0x000ea20000300800 */
[----:B-1----:R-:W-:-:S02]  /*153560*/  IADD3 R2, P1, PT, R50, R36, RZ ;  /* 0x0000002432027210 */ /* 0x002fc40007f3e0ff */
[----:B---3--:R-:W-:-:S05]  /*153570*/  F2FP.SATFINITE.E4M3.F32.PACK_AB_MERGE_C R29, R49, R56, RZ ;  /* 0x00000038311d723e */ /* 0x008fca00048070ff */
[----:B------:R-:W-:Y:S04]  /*153580*/  STL [R1+0x6e48], R29 ;  /* 0x006e481d01007387 */ /* 0x000fe80000100800 */
[----:B------:R-:W3:Y:S04]  /*153590*/  LDL.LU R56, [R1+0x1ae0] ;  /* 0x001ae00001387983 */ /* 0x000ee80000300800 */
[----:B------:R-:W3:Y:S01]  /*1535a0*/  LDL.LU R49, [R1+0x1ae4] ;  /* 0x001ae40001317983 */ /* 0x000ee20000300800 */
[----:B----4-:R-:W-:-:S03]  /*1535b0*/  F2FP.SATFINITE.E4M3.F32.PACK_AB_MERGE_C R14, R60, R57, RZ ;  /* 0x000000393c0e723e */ /* 0x010fc600048070ff */
[----:B------:R-:W4:Y:S04]  /*1535c0*/  LDL.LU R57, [R1+0x1ae8] ;  /* 0x001ae80001397983 */ /* 0x000f280000300800 */
[----:B------:R-:W4:Y:S01]  /*1535d0*/  LDL.LU R60, [R1+0x1aec] ;  /* 0x001aec00013c7983 */ /* 0x000f220000300800 */
[----:B------:R-:W-:-:S03]  /*1535e0*/  IMAD.X R3, R61, 0x1, R37, P1 ;  /* 0x000000013d037824 */ /* 0x000fc600008e0625 */
[----:B------:R-:W-:Y:S01]  /*1535f0*/  STL [R1+0x6e44], R14 ;  /* 0x006e440e01007387 */ /* 0x000fe20000100800 */
[----:B------:R-:W-:Y:S02]  /*153600*/  F2FP.SATFINITE.E4M3.F32.PACK_AB_MERGE_C R59, R59, R25, RZ ;  /* 0x000000193b3b723e */ /* 0x000fe400048070ff */
[----:B------:R-:W-:-:S03]  /*153610*/  F2FP.SATFINITE.E4M3.F32.PACK_AB_MERGE_C R4, R28, R26, RZ ;  /* 0x0000001a1c04723e */ /* 0x000fc600048070ff */
[----:B------:R-:W-:Y:S04]  /*153620*/  STL [R1+0x6e78], R59 ;  /* 0x006e783b01007387 */ /* 0x000fe80000100800 */
[----:B------:R1:W-:Y:S04]  /*153630*/  STL.64 [R1+0x1b20], R2 ;  /* 0x001b200201007387 */ /* 0x0003e80000100a00 */
[----:B------:R-:W-:Y:S01]  /*153640*/  STL [R1+0x30c], R4 ;  /* 0x00030c0401007387 */ /* 0x000fe20000100800 */
[----:B-1----:R-:W-:-:S05]  /*153650*/  IADD3 R2, P1, PT, R50, R38, RZ ;  /* 0x0000002632027210 */ /* 0x002fca0007f3e0ff */
[----:B------:R-:W-:-:S05]  /*153660*/  IMAD.X R3, R61, 0x1, R39, P1 ;  /* 0x000000013d037824 */ /* 0x000fca00008e0627 */
[----:B------:R1:W-:Y:S02]  /*153670*/  STL.64 [R1+0x1b10], R2 ;  /* 0x001b100201007387 */ /* 0x0003e40000100a00 */
[----:B-1----:R-:W-:-:S05]  /*153680*/  IADD3 R2, P1, PT, R50, R40, RZ ;  /* 0x0000002832027210 */ /* 0x002fca0007f3e0ff */
[----:B------:R-:W-:Y:S01]  /*153690*/  IMAD.X R3, R61, 0x1, R41, P1 ;  /* 0x000000013d037824 */ /* 0x000fe200008e0629 */
[----:B--2---:R-:W-:-:S05]  /*1536a0*/  F2FP.SATFINITE.E4M3.F32.PACK_AB_MERGE_C R4, R44, R48, RZ ;  /* 0x000000302c04723e */ /* 0x004fca00048070ff */
[----:B------:R-:W-:Y:S04]  /*1536b0*/  STL [R1+0x2ec], R4 ;  /* 0x0002ec0401007387 */ /* 0x000fe80000100800 */
[----:B------:R-:W2:Y:S04]  /*1536c0*/  LDL.LU R48, [R1+0x1ad0] ;  /* 0x001ad00001307983 */ /* 0x000ea80000300800 */
[----:B------:R-:W2:Y:S04]  /*1536d0*/  LDL.LU R44, [R1+0x1ad4] ;  /* 0x001ad400012c7983 */ /* 0x000ea80000300800 */
[----:B------:R1:W-:Y:S02]  /*1536e0*/  STL.64 [R1+0x1b00], R2 ;  /* 0x001b000201007387 */ /* 0x0003e40000100a00 */
[----:B-1----:R-:W-:-:S02]  /*1536f0*/  F2FP.SATFINITE.E4M3.F32.PACK_AB_MERGE_C R3, R32, R31, RZ ;  /* 0x0000001f2003723e */ /* 0x002fc400048070ff */
[----:B------:R-:W-:Y:S02]  /*153700*/  F2FP.SATFINITE.E4M3.F32.PACK_AB_MERGE_C R2, R0, R46, RZ ;  /* 0x0000002e0002723e */ /* 0x000fe400048070ff */
[----:B------:R-:W2:Y:S04]  /*153710*/  LDL.LU R46, [R1+0x1ad8] ;  /* 0x001ad800012e7983 */ /* 0x000ea80000300800 */
[----:B------:R-:W-:Y:S04]  /*153720*/  STL [R1+0x300], R3 ;  /* 0x0003000301007387 */ /* 0x000fe80000100800 */
[----:B------:R-:W2:Y:S01]  /*153730*/  LDL.LU R0, [R1+0x1adc] ;  /* 0x001adc0001007983 */ /* 0x000ea20000300800 */
[----:B0-----:R-:W-:-:S03]  /*153740*/  VIADD R50, R50, UR6 ;  /* 0x0000000632327c36 */ /* 0x001fc60008000000 */
[----:B------:R0:W-:Y:S01]  /*153750*/  STL [R1+0x2e0], R2 ;  /* 0x0002e00201007387 */ /* 0x0001e20000100800 */
[----:B------:R-:W-:Y:S01]  /*153760*/  F2FP.SATFINITE.E4M3.F32.PACK_AB_MERGE_C R4, R51, R33, RZ ;  /* 0x000000213304723e */ /* 0x000fe200048070ff */
[----:B------:R-:W1:Y:S01]  /*153770*/  LDCU UR6, c[0x0][0x3b8] ;  /* 0x00007700ff0677ac */ /* 0x000e620008000800 */
[----:B------:R-:W-:Y:S02]  /*153780*/  SHF.R.S32.HI R61, RZ, 0x1f, R50 ;  /* 0x0000001fff3d7819 */ /* 0x000fe40000011432 */
[----:B0-----:R-:W-:Y:S01]  /*153790*/  IADD3 R2, P1, PT, R50, R34, RZ ;  /* 0x0000002232027210 */ /* 0x001fe20007f3e0ff */
[----:B------:R-:W-:Y:S04]  /*1537a0*/  STL [R1+0x2e4], R4 ;  /* 0x0002e40401007387 */ /* 0x000fe80000100800 */
[----:B------:R-:W-:-:S05]  /*1537b0*/  IMAD.X R3, R61, 0x1, R35, P1 ;  /* 0x000000013d037824 */ /* 0x000fca00008e0623 */
[----:B------:R0:W-:Y:S04]  /*1537c0*/  STL.64 [R1+0x1af8], R2 ;  /* 0x001af80201007387 */ /* 0x0001e80000100a00 */
[----:B------:R-:W2:Y:S01]  /*1537d0*/  LDL.LU R25, [R1+0x1ac0] ;  /* 0x001ac00001197983 */ /* 0x000ea20000300800 */
[----:B0-----:R-:W-:Y:S02]  /*1537e0*/  F2FP.SATFINITE.E4M3.F32.PACK_AB_MERGE_C R3, R53, R52, RZ ;  /* 0x000000343503723e */ /* 0x001fe400048070ff */
[----:B------:R-:W-:-:S03]  /*1537f0*/  F2FP.SATFINITE.E4M3.F32.PACK_AB_MERGE_C R2, R55, R54, RZ ;  /* 0x000000363702723e */ /* 0x000fc600048070ff */
[----:B------:R-:W-:Y:S04]  /*153800*/  STL [R1+0x2d0], R3 ;  /* 0x0002d00301007387 */ /* 0x000fe80000100800 */
[----:B------:R-:W2:Y:S04]  /*153810*/  LDL.LU R26, [R1+0x1ac4] ;  /* 0x001ac400011a7983 */ /* 0x000ea80000300800 */
[----:B------:R0:W-:Y:S04]  /*153820*/  STL [R1+0x2d4], R2 ;  /* 0x0002d40201007387 */ /* 0x0001e80000100800 */
[----:B------:R-:W2:Y:S04]  /*153830*/  LDL.LU R28, [R1+0x1ac8] ;  /* 0x001ac800011c7983 */ /* 0x000ea80000300800 */
[----:B------:R-:W2:Y:S01]  /*153840*/  LDL.LU R31, [R1+0x1acc] ;  /* 0x001acc00011f7983 */ /* 0x000ea20000300800 */
[----:B0-----:R-:W-:-:S05]  /*153850*/  IADD3 R2, P1, PT, R50, R36, RZ ;  /* 0x0000002432027210 */ /* 0x001fca0007f3e0ff */
[----:B------:R-:W-:-:S05]  /*153860*/  IMAD.X R3, R61, 0x1, R37, P1 ;  /* 0x000000013d037824 */ /* 0x000fca00008e0625 */
[----:B------:R3:W-:Y:S04]  /*153870*/  STL.64 [R1+0x1af0], R2 ;  /* 0x001af00201007387 */ /* 0x0007e80000100a00 */
[----:B------:R-:W2:Y:S01]  /*153880*/  LDL.LU R32, [R1+0x1ab0] ;  /* 0x001ab00001207983 */ /* 0x000ea20000300800 */
[----:B---3--:R-:W-:-:S05]  /*153890*/  F2FP.SATFINITE.E4M3.F32.PACK_AB_MERGE_C R2, R49, R56, RZ ;  /* 0x000000383102723e */ /* 0x008fca00048070ff */
[----:B------:R0:W-:Y:S04]  /*1538a0*/  STL [R1+0x26d0], R2 ;  /* 0x0026d00201007387 */ /* 0x0001e80000100800 */
[----:B------:R-:W3:Y:S04]  /*1538b0*/  LDL.LU R33, [R1+0x1ab4] ;  /* 0x001ab40001217983 */ /* 0x000ee80000300800 */
[----:B------:R-:W3:Y:S04]  /*1538c0*/  LDL.LU R52, [R1+0x1ab8] ;  /* 0x001ab80001347983 */ /* 0x000ee80000300800 */
[----:B------:R-:W3:Y:S01]  /*1538d0*/  LDL.LU R49, [R1+0x1abc] ;  /* 0x001abc0001317983 */ /* 0x000ee20000300800 */
[----:B----4-:R-:W-:-:S02]  /*1538e0*/  F2FP.SATFINITE.E4M3.F32.PACK_AB_MERGE_C R22, R60, R57, RZ ;  /* 0x000000393c16723e */ /* 0x010fc400048070ff */
[----:B0-----:R-:W-:-:S03]  /*1538f0*/  IADD3 R2, P1, PT, R50, R38, RZ ;  /* 0x0000002632027210 */ /* 0x001fc60007f3e0ff */
[----:B------:R-:W-:Y:S04]  /*153900*/  STL [R1+0x6bd8], R22 ;  /* 0x006bd81601007387 */ /* 0x000fe80000100800 */
[----:B------:R-:W4:Y:S01]  /*153910*/  LDL.LU R51, [R1+0x1aa0] ;  /* 0x001aa00001337983 */ /* 0x000f220000300800 */
[----:B------:R-:W-:-:S03]  /*153920*/  IMAD.X R3, R61, 0x1, R39, P1 ;  /* 0x000000013d037824 */ /* 0x000fc600008e0627 */
[----:B------:R-:W4:Y:S04]  /*153930*/  LDL.LU R53, [R1+0x1aa4] ;  /* 0x001aa40001357983 */ /* 0x000f280000300800 */
[----:B------:R-:W4:Y:S04]  /*153940*/  LDL.LU R54, [R1+0x1aa8] ;  /* 0x001aa80001367983 */ /* 0x000f280000300800 */
[----:B------:R0:W-:Y:S04]  /*153950*/  STL.64 [R1+0x1ae0], R2 ;  /* 0x001ae00201007387 */ /* 0x0001e80000100a00 */
[----:B------:R-:W4:Y:S01]  /*153960*/  LDL.LU R55, [R1+0x1aac] ;  /* 0x001aac0001377983 */ /* 0x000f220000300800 */
[----:B0-----:R-:W-:-:S05]  /*153970*/  IADD3 R2, P1, PT, R50, R40, RZ ;  /* 0x0000002832027210 */ /* 0x001fca0007f3e0ff */
[----:B------:R-:W-:Y:S01]  /*153980*/  IMAD.X R3, R61, 0x1, R41, P1 ;  /* 0x000000013d037824 */ /* 0x000fe200008e0629 */
[----:B--2---:R-:W-:-:S05]  /*153990*/  F2FP.SATFINITE.E4M3.F32.PACK_AB_MERGE_C R44, R44, R48, RZ ;  /* 0x000000302c2c723e */ /* 0x004fca00048070ff */
[----:B------:R-:W-:Y:S04]  /*1539a0*/  STL [R1+0x6bf0], R44 ;  /* 0x006bf02c01007387 */ /* 0x000fe80000100800 */
[----:B------:R-:W2:Y:S04]  /*1539b0*/  LDL.LU R56, [R1+0x1a90] ;  /* 0x001a900001387983 */ /* 0x000ea80000300800 */
[----:B------:R0:W-:Y:S04]  /*1539c0*/  STL.64 [R1+0x1ad0], R2 ;  /* 0x001ad00201007387 */ /* 0x0001e80000100a00 */
[----:B------:R-:W2:Y:S04]  /*1539d0*/  LDL.LU R57, [R1+0x1a94] ;  /* 0x001a940001397983 */ /* 0x000ea80000300800 */
[----:B------:R-:W2:Y:S04]  /*1539e0*/  LDL.LU R60, [R1+0x1a98] ;  /* 0x001a9800013c7983 */ /* 0x000ea80000300800 */
[----:B------:R-:W2:Y:S01]  /*1539f0*/  LDL.LU R48, [R1+0x1a9c] ;  /* 0x001a9c0001307983 */ /* 0x000ea20000300800 */
[----:B------:R-:W-:-:S03]  /*153a00*/  F2FP.SATFINITE.E4M3.F32.PACK_AB_MERGE_C R27, R0, R46, RZ ;  /* 0x0000002e001b723e */ /* 0x000fc600048070ff */
[----:B------:R-:W2:Y:S04]  /*153a10*/  LDL.LU R46, [R1+0x1a80] ;  /* 0x001a8000012e7983 */ /* 0x000ea80000300800 */
[----:B------:R-:W2:Y:S04]  /*153a20*/  LDL.LU R0, [R1+0x1a84] ;  /* 0x001a840001007983 */ /* 0x000ea80000300800 */
[----:B------:R-:W-:Y:S01]  /*153a30*/  STL [R1+0x6bec], R27 ;  /* 0x006bec1b01007387 */ /* 0x000fe20000100800 */
[----:B-1----:R-:W-:Y:S01]  /*153a40*/  VIADD R50, R50, UR6 ;  /* 0x0000000632327c36 */ /* 0x002fe20008000000 */
[----:B------:R-:W1:Y:S04]  /*153a50*/  LDCU UR6, c[0x0][0x3b8] ;  /* 0x00007700ff0677ac */ /* 0x000e680008000800 */
[----:B------:R-:W-:-:S02]  /*153a60*/  SHF.R.S32.HI R61, RZ, 0x1f, R50 ;  /* 0x0000001fff3d7819 */ /* 0x000fc40000011432 */
[----:B------:R-:W-:Y:S02]  /*153a70*/  F2FP.SATFINITE.E4M3.F32.PACK_AB_MERGE_C R24, R26, R25, RZ ;  /* 0x000000191a18723e */ /* 0x000fe400048070ff */
[----:B0-----:R-:W-:-:S03]  /*153a80*/  F2FP.SATFINITE.E4M3.F32.PACK_AB_MERGE_C R2, R31, R28, RZ ;  /* 0x0000001c1f02723e */ /* 0x001fc600048070ff */
[----:B------:R-:W-:Y:S04]  /*153a90*/  STL [R1+0x6c00], R24 ;  /* 0x006c001801007387 */ /* 0x000fe80000100800 */
[----:B------:R-:W2:Y:S04]  /*153aa0*/  LDL.LU R28, [R1+0x1a88] ;  /* 0x001a8800011c7983 */ /* 0x000ea80000300800 */
[----:B------:R-:W2:Y:S04]  /*153ab0*/  LDL.LU R31, [R1+0x1a8c] ;  /* 0x001a8c00011f7983 */ /* 0x000ea80000300800 */
[----:B------:R0:W-:Y:S02]  /*153ac0*/  STL [R1+0x2634], R2 ;  /* 0x0026340201007387 */ /* 0x0001e40000100800 */
[----:B0-----:R-:W-:-:S05]  /*153ad0*/  IADD3 R2, P1, PT, R50, R34, RZ ;  /* 0x0000002232027210 */ /* 0x001fca0007f3e0ff */
[----:B------:R-:W-:-:S05]  /*153ae0*/  IMAD.X R3, R61, 0x1, R35, P1 ;  /* 0x000000013d037824 */ /* 0x000fca00008e0623 */
[----:B------:R3:W-:Y:S02]  /*153af0*/  STL.64 [R1+0x1ac0], R2 ;  /* 0x001ac00201007387 */ /* 0x0007e40000100a00 */
[----:B---3--:R-:W-:Y:S02]  /*153b00*/  F2FP.SATFINITE.E4M3.F32.PACK_AB_MERGE_C R2, R33, R32, RZ ;  /* 0x000000202102723e */ /* 0x008fe400048070ff */
[----:B------:R-:W3:Y:S04]  /*153b10*/  LDL.LU R32, [R1+0x1a70] ;  /* 0x001a700001207983 */ /* 0x000ee80000300800 */
[----:B------:R-:W3:Y:S04]  /*153b20*/  LDL.LU R33, [R1+0x1a74] ;  /* 0x001a740001217983 */ /* 0x000ee80000300800 */
[----:B------:R0:W-:Y:S02]  /*153b30*/  STL [R1+0x25cc], R2 ;  /* 0x0025cc0201007387 */ /* 0x0001e40000100800 */
[----:B0-----:R-:W-:-:S02]  /*153b40*/  F2FP.SATFINITE.E4M3.F32.PACK_AB_MERGE_C R2, R49, R52, RZ ;  /* 0x000000343102723e */ /* 0x001fc400048070ff */
[----:B------:R-:W3:Y:S04]  /*153b50*/  LDL.LU R52, [R1+0x1a78] ;  /* 0x001a780001347983 */ /* 0x000ee80000300800 */
[----:B------:R-:W3:Y:S04]  /*153b60*/  LDL.LU R49, [R1+0x1a7c] ;  /* 0x001a7c0001317983 */ /* 0x000ee80000300800 */
[----:B------:R0:W-:Y:S02]  /*153b70*/  STL [R1+0x25e0], R2 ;  /* 0x0025e00201007387 */ /* 0x0001e40000100800 */
[----:B0-----:R-:W-:-:S05]  /*153b80*/  IADD3 R2, P1, PT, R50, R36, RZ ;  /* 0x0000002432027210 */ /* 0x001fca0007f3e0ff */
[----:B------:R-:W-:-:S05]  /*153b90*/  IMAD.X R3, R61, 0x1, R37, P1 ;  /* 0x000000013d037824 */ /* 0x000fca00008e0625 */
[----:B------:R4:W-:Y:S02]  /*153ba0*/  STL.64 [R1+0x1ab0], R2 ;  /* 0x001ab00201007387 */ /* 0x0009e40000100a00 */
[----:B----4-:R-:W-:Y:S02]  /*153bb0*/  F2FP.SATFINITE.E4M3.F32.PACK_AB_MERGE_C R3, R53, R51, RZ ;  /* 0x000000333503723e */ /* 0x010fe400048070ff */
[----:B------:R-:W-:Y:S01]  /*153bc0*/  F2FP.SATFINITE.E4M3.F32.PACK_AB_MERGE_C R2, R55, R54, RZ ;  /* 0x000000363702723e */ /* 0x000fe200048070ff */
[----:B------:R-:W4:Y:S04]  /*153bd0*/  LDL.LU R51, [R1+0x1a60] ;  /* 0x001a600001337983 */ /* 0x000f280000300800 */
        /* <DEDUP_REMOVED lines=10> */
[----:B--2---:R-:W-:-:S05]  /*153c80*/  F2FP.SATFINITE.E4M3.F32.PACK_AB_MERGE_C R4, R57, R56, RZ ;  /* 0x000000383904723e */ /* 0x004fca00048070ff */
[----:B------:R-:W-:Y:S04]  /*153c90*/  STL [R1+0x251c], R4 ;  /* 0x00251c0401007387 */ /* 0x000fe80000100800 */
[----:B------:R-:W2:Y:S04]  /*153ca0*/  LDL.LU R56, [R1+0x1a50] ;  /* 0x001a500001387983 */ /* 0x000ea80000300800 */
[----:B------:R-:W2:Y:S04]  /*153cb0*/  LDL.LU R57, [R1+0x1a54] ;  /* 0x001a540001397983 */ /* 0x000ea80000300800 */
[----:B------:R0:W-:Y:S01]  /*153cc0*/  STL.64 [R1+0x1a90], R2 ;  /* 0x001a900201007387 */ /* 0x0001e20000100a00 */
[----:B------:R-:W-:-:S02]  /*153cd0*/  F2FP.SATFINITE.E4M3.F32.PACK_AB_MERGE_C R0, R0, R46, RZ ;  /* 0x0000002e0000723e */ /* 0x000fc400048070ff */
[----:B0-----:R-:W-:Y:S02]  /*153ce0*/  F2FP.SATFINITE.E4M3.F32.PACK_AB_MERGE_C R2, R48, R60, RZ ;  /* 0x0000003c3002723e */ /* 0x001fe400048070ff */
[----:B------:R-:W2:Y:S04]  /*153cf0*/  LDL.LU R60, [R1+0x1a58] ;  /* 0x001a5800013c7983 */ /* 0x000ea80000300800 */
[----:B------:R-:W-:Y:S04]  /*153d00*/  STL [R1+0x2538], R2 ;  /* 0x0025380201007387 */ /* 0x000fe80000100800 */
[----:B------:R-:W2:Y:S04]  /*153d10*/  LDL.LU R48, [R1+0x1a5c] ;  /* 0x001a5c0001307983 */ /* 0x000ea80000300800 */
[----:B------:R0:W-:Y:S04]  /*153d20*/  STL [R1+0x2498], R0 ;  /* 0x0024980001007387 */ /* 0x0001e80000100800 */
[----:B------:R-:W2:Y:S04]  /*153d30*/  LDL.LU R46, [R1+0x1a40] ;  /* 0x001a4000012e7983 */ /* 0x000ea80000300800 */
[----:B0-----:R-:W2:Y:S01]  /*153d40*/  LDL.LU R0, [R1+0x1a44] ;  /* 0x001a440001007983 */ /* 0x001ea20000300800 */
[----:B-1----:R-:W-:Y:S01]  /*153d50*/  VIADD R50, R50, UR6 ;  /* 0x0000000632327c36 */ /* 0x002fe20008000000 */
[----:B------:R-:W0:Y:S04]  /*153d60*/  LDCU UR6, c[0x0][0x3b8] ;  /* 0x00007700ff0677ac */ /* 0x000e280008000800 */
[----:B------:R-:W-:-:S02]  /*153d70*/  SHF.R.S32.HI R61, RZ, 0x1f, R50 ;  /* 0x0000001fff3d7819 */ /* 0x000fc40000011432 */
[----:B------:R-:W-:-:S05]  /*153d80*/  IADD3 R2, P1, PT, R50, R34, RZ ;  /* 0x0000002232027210 */ /* 0x000fca0007f3e0ff */
[----:B------:R-:W-:Y:S01]  /*153d90*/  IMAD.X R3, R61, 0x1, R35, P1 ;  /* 0x000000013d037824 */ /* 0x000fe200008e0623 */
[----:B------:R-:W-:-:S05]  /*153da0*/  F2FP.SATFINITE.E4M3.F32.PACK_AB_MERGE_C R4, R31, R28, RZ ;  /* 0x0000001c1f04723e */ /* 0x000fca00048070ff */
[----:B------:R-:W-:Y:S04]  /*153db0*/  STL [R1+0x24ac], R4 ;  /* 0x0024ac0401007387 */ /* 0x000fe80000100800 */
[----:B------:R3:W-:Y:S04]  /*153dc0*/  STL.64 [R1+0x1a80], R2 ;  /* 0x001a800201007387 */ /* 0x0007e80000100a00 */
[----:B------:R-:W2:Y:S04]  /*153dd0*/  LDL.LU R25, [R1+0x1a48] ;  /* 0x001a480001197983 */ /* 0x000ea80000300800 */
[----:B------:R-:W2:Y:S01]  /*153de0*/  LDL.LU R26, [R1+0x1a4c] ;  /* 0x001a4c00011a7983 */ /* 0x000ea20000300800 */
[----:B---3--:R-:W-:-:S05]  /*153df0*/  F2FP.SATFINITE.E4M3.F32.PACK_AB_MERGE_C R2, R33, R32, RZ ;  /* 0x000000202102723e */ /* 0x008fca00048070ff */
[----:B------:R1:W-:Y:S04]  /*153e00*/  STL [R1+0x2428], R2 ;  /* 0x0024280201007387 */ /* 0x0003e80000100800 */
[----:B------:R-:W3:Y:S04]  /*153e10*/  LDL.LU R32, [R1+0x1a30] ;  /* 0x001a300001207983 */ /* 0x000ee80000300800 */
[----:B------:R-:W3:Y:S01]  /*153e20*/  LDL.LU R33, [R1+0x1a34] ;  /* 0x001a340001217983 */ /* 0x000ee20000300800 */
[----:B-1----:R-:W-:-:S05]  /*153e30*/  F2FP.SATFINITE.E4M3.F32.PACK_AB_MERGE_C R2, R49, R52, RZ ;  /* 0x000000343102723e */ /* 0x002fca00048070ff */
[----:B------:R1:W-:Y:S04]  /*153e40*/  STL [R1+0x244c], R2 ;  /* 0x00244c0201007387 */ /* 0x0003e80000100800 */
[----:B------:R-:W3:Y:S04]  /*153e50*/  LDL.LU R52, [R1+0x1a38] ;  /* 0x001a380001347983 */ /* 0x000ee80000300800 */
[----:B------:R-:W3:Y:S01]  /*153e60*/  LDL.LU R49, [R1+0x1a3c] ;  /* 0x001a3c0001317983 */ /* 0x000ee20000300800 */
[----:B-1----:R-:W-:-:S05]  /*153e70*/  IADD3 R2, P1, PT, R50, R36, RZ ;  /* 0x0000002432027210 */ /* 0x002fca0007f3e0ff */
[----:B------:R-:W-:-:S05]  /*153e80*/  IMAD.X R3, R61, 0x1, R37, P1 ;  /* 0x000000013d037824 */ /* 0x000fca00008e0625 */
[----:B------:R4:W-:Y:S02]  /*153e90*/  STL.64 [R1+0x1a70], R2 ;  /* 0x001a700201007387 */ /* 0x0009e40000100a00 */
[----:B----4-:R-:W-:Y:S02]  /*153ea0*/  F2FP.SATFINITE.E4M3.F32.PACK_AB_MERGE_C R3, R53, R51, RZ ;  /* 0x000000333503723e */ /* 0x010fe400048070ff */
[----:B------:R-:W4:Y:S01]  /*153eb0*/  LDL.LU R51, [R1+0x1a20] ;  /* 0x001a200001337983 */ /* 0x000f220000300800 */
[----:B------:R-:W-:-:S03]  /*153ec0*/  F2FP.SATFINITE.E4M3.F32.PACK_AB_MERGE_C R2, R55, R54, RZ ;  /* 0x000000363702723e */ /* 0x000fc600048070ff */
        /* <DEDUP_REMOVED lines=28> */
[----:B------:R-:W-:-:S05]  /*154090*/  IADD3 R2, P1, PT, R50, R34, RZ ;  /* 0x0000002232027210 */ /* 0x000fca0007f3e0ff */
[----:B------:R-:W-:Y:S01]  /*1540a0*/  IMAD.X R3, R61, 0x1, R35, P1 ;  /* 0x000000013d037824 */ /* 0x000fe200008e0623 */
[----:B------:R-:W-:-:S05]  /*1540b0*/  F2FP.SATFINITE.E4M3.F32.PACK_AB_MERGE_C R4, R26, R25, RZ ;  /* 0x000000191a04723e */ /* 0x000fca00048070ff */
[----:B------:R-:W-:Y:S01]  /*1540c0*/  STL [R1+0x1c7c], R4 ;  /* 0x001c7c0401007387 */ /* 0x000fe20000100800 */
[----:B---3--:R-:W-:-:S05]  /*1540d0*/  F2FP.SATFINITE.E4M3.F32.PACK_AB_MERGE_C R42, R33, R32, RZ ;  /* 0x00000020212a723e */ /* 0x008fca00048070ff */
[----:B------:R-:W-:Y:S04]  /*1540e0*/  STL [R1+0x6c54], R42 ;  /* 0x006c542a01007387 */ /* 0x000fe80000100800 */
[----:B------:R1:W-:Y:S04]  /*1540f0*/  STL.64 [R1+0x1a40], R2 ;  /* 0x001a400201007387 */ /* 0x0003e80000100a00 */
        /* <DEDUP_REMOVED lines=28> */
[----:B------:R-:W-:-:S03]  /*1542c0*/  F2FP.SATFINITE.E4M3.F32.PACK_AB_MERGE_C R2, R48, R60, RZ ;  /* 0x0000003c3002723e */ /* 0x000fc600048070ff */
[----:B------:R-:W-:Y:S04]  /*1542d0*/  STL [R1+0x1b7c], R3 ;  /* 0x001b7c0301007387 */ /* 0x000fe80000100800 */
[----:B------:R1:W-:Y:S04]  /*1542e0*/  STL [R1+0x1ab8], R2 ;  /* 0x001ab80201007387 */ /* 0x0003e80000100800 */
[----:B------:R-:W2:Y:S04]  /*1542f0*/  LDL.LU R28, [R1+0x19d8] ;  /* 0x0019d800011c7983 */ /* 0x000ea80000300800 */
[----:B------:R-:W2:Y:S01]  /*154300*/  LDL.LU R31, [R1+0x19dc] ;  /* 0x0019dc00011f7983 */ /* 0x000ea20000300800 */
[----:B------:R-:W-:-:S03]  /*154310*/  F2FP.SATFINITE.E4M3.F32.PACK_AB_MERGE_C R58, R0, R46, RZ ;  /* 0x0000002e003a723e */ /* 0x000fc600048070ff */
[----:B------:R-:W2:Y:S04]  /*154320*/  LDL.LU R60, [R1+0x19c0] ;  /* 0x0019c000013c7983 */ /* 0x000ea80000300800 */
[----:B------:R-:W2:Y:S04]  /*154330*/  LDL.LU R46, [R1+0x19c4] ;  /* 0x0019c400012e7983 */ /* 0x000ea80000300800 */
[----:B------:R-:W-:Y:S04]  /*154340*/  STL [R1+0x6cd8], R58 ;  /* 0x006cd83a01007387 */ /* 0x000fe80000100800 */
[----:B------:R-:W2:Y:S04]  /*154350*/  LDL.LU R48, [R1+0x19c8] ;  /* 0x0019c80001307983 */ /* 0x000ea80000300800 */
[----:B------:R-:W2:Y:S01]  /*154360*/  LDL.LU R0, [R1+0x19cc] ;  /* 0x0019cc0001007983 */ /* 0x000ea20000300800 */
[----:B0-----:R-:W-:Y:S01]  /*154370*/  VIADD R50, R50, UR6 ;  /* 0x0000000632327c36 */ /* 0x001fe20008000000 */
[----:B------:R-:W0:Y:S04]  /*154380*/  LDCU UR6, c[0x0][0x3b8] ;  /* 0x00007700ff0677ac */ /* 0x000e280008000800 */
[----:B------:R-:W-:-:S02]  /*154390*/  SHF.R.S32.HI R61, RZ, 0x1f, R50 ;  /* 0x0000001fff3d7819 */ /* 0x000fc40000011432 */
[----:B-1----:R-:W-:-:S05]  /*1543a0*/  IADD3 R2, P1, PT, R50, R34, RZ ;  /* 0x0000002232027210 */ /* 0x002fca0007f3e0ff */
[----:B------:R-:W-:-:S05]  /*1543b0*/  IMAD.X R3, R61, 0x1, R35, P1 ;  /* 0x000000013d037824 */ /* 0x000fca00008e0623 */
[----:B------:R1:W-:Y:S02]  /*1543c0*/  STL.64 [R1+0x1a00], R2 ;  /* 0x001a000201007387 */ /* 0x0003e40000100a00 */
[----:B-1----:R-:W-:-:S05]  /*1543d0*/  IADD3 R2, P1, PT, R50, R36, RZ ;  /* 0x0000002432027210 */ /* 0x002fca0007f3e0ff */
[----:B------:R-:W-:Y:S01]  /*1543e0*/  IMAD.X R3, R61, 0x1, R37, P1 ;  /* 0x000000013d037824 */ /* 0x000fe200008e0625 */
[----:B---3--:R-:W-:-:S05]  /*1543f0*/  F2FP.SATFINITE.E4M3.F32.PACK_AB_MERGE_C R5, R33, R32, RZ ;  /* 0x000000202105723e */ /* 0x008fca00048070ff */
[----:B------:R-:W-:Y:S01]  /*154400*/  STL [R1+0x1a5c], R5 ;  /* 0x001a5c0501007387 */ /* 0x000fe20000100800 */
[----:B------:R-:W-:-:S05]  /*154410*/  F2FP.SATFINITE.E4M3.F32.PACK_AB_MERGE_C R4, R49, R52, RZ ;  /* 0x000000343104723e */ /* 0x000fca00048070ff */
[----:B------:R-:W-:Y:S04]  /*154420*/  STL [R1+0x1a7c], R4 ;  /* 0x001a7c0401007387 */ /* 0x000fe80000100800 */
[----:B------:R-:W3:Y:S04]  /*154430*/  LDL.LU R32, [R1+0x19b0] ;  /* 0x0019b00001207983 */ /* 0x000ee80000300800 */
[----:B------:R-:W3:Y:S04]  /*154440*/  LDL.LU R33, [R1+0x19b4] ;  /* 0x0019b40001217983 */ /* 0x000ee80000300800 */
[----:B------:R-:W3:Y:S04]  /*154450*/  LDL.LU R52, [R1+0x19b8] ;  /* 0x0019b80001347983 */ /* 0x000ee80000300800 */
[----:B------:R1:W-:Y:S04]  /*154460*/  STL.64 [R1+0x19f0], R2 ;  /* 0x0019f00201007387 */ /* 0x0003e80000100a00 */
[----:B------:R-:W3:Y:S01]  /*154470*/  LDL.LU R49, [R1+0x19bc] ;  /* 0x0019bc0001317983 */ /* 0x000ee20000300800 */
[----:B-1----:R-:W-:-:S05]  /*154480*/  IADD3 R2, P1, PT, R50, R38, RZ ;  /* 0x0000002632027210 */ /* 0x002fca0007f3e0ff */
[----:B------:R-:W-:Y:S01]  /*154490*/  IMAD.X R3, R61, 0x1, R39, P1 ;  /* 0x000000013d037824 */ /* 0x000fe200008e0627 */
[----:B----4-:R-:W-:Y:S02]  /*1544a0*/  F2FP.SATFINITE.E4M3.F32.PACK_AB_MERGE_C R5, R53, R51, RZ ;  /* 0x000000333505723e */ /* 0x010fe400048070ff */
[----:B------:R-:W-:-:S03]  /*1544b0*/  F2FP.SATFINITE.E4M3.F32.PACK_AB_MERGE_C R4, R55, R54, RZ ;  /* 0x000000363704723e */ /* 0x000fc600048070ff */
[----:B------:R-:W-:Y:S04]  /*1544c0*/  STL [R1+0x1a28], R5 ;  /* 0x001a280501007387 */ /* 0x000fe80000100800 */
[----:B------:R-:W-:Y:S04]  /*1544d0*/  STL [R1+0x1a38], R4 ;  /* 0x001a380401007387 */ /* 0x000fe80000100800 */
[----:B------:R-:W4:Y:S04]  /*1544e0*/  LDL.LU R51, [R1+0x19a0] ;  /* 0x0019a00001337983 */ /* 0x000f280000300800 */
[----:B------:R-:W4:Y:S04]  /*1544f0*/  LDL.LU R53, [R1+0x19a4] ;  /* 0x0019a40001357983 */ /* 0x000f280000300800 */
[----:B------:R-:W4:Y:S04]  /*154500*/  LDL.LU R54, [R1+0x19a8] ;  /* 0x0019a80001367983 */ /* 0x000f280000300800 */
[----:B------:R1:W-:Y:S04]  /*154510*/  STL.64 [R1+0x19e0], R2 ;  /* 0x0019e00201007387 */ /* 0x0003e80000100a00 */
[----:B------:R-:W4:Y:S01]  /*154520*/  LDL.LU R55, [R1+0x19ac] ;  /* 0x0019ac0001377983 */ /* 0x000f220000300800 */
        /* <DEDUP_REMOVED lines=8> */
[----:B------:R-:W2:Y:S01]  /*1545b0*/  LDL.LU R28, [R1+0x1998] ;  /* 0x00199800011c7983 */ /* 0x000ea20000300800 */
[----:B------:R-:W-:-:S03]  /*1545c0*/  F2FP.SATFINITE.E4M3.F32.PACK_AB_MERGE_C R2, R46, R60, RZ ;  /* 0x0000003c2e02723e */ /* 0x000fc600048070ff */
[----:B------:R-:W-:Y:S04]  /*1545d0*/  STL [R1+0x19ec], R3 ;  /* 0x0019ec0301007387 */ /* 0x000fe80000100800 */
        /* <DEDUP_REMOVED lines=8> */
[----:B0-----:R-:W-:Y:S01]  /*154660*/  VIADD R50, R50, UR6 ;  /* 0x0000000632327c36 */ /* 0x001fe20008000000 */
[----:B------:R-:W0:Y:S04]  /*154670*/  LDCU UR6, c[0x0][0x3b8] ;  /* 0x00007700ff0677ac */ /* 0x000e280008000800 */
[----:B------:R-:W-:-:S02]  /*154680*/  SHF.R.S32.HI R61, RZ, 0x1f, R50 ;  /* 0x0000001fff3d7819 */ /* 0x000fc40000011432 */
[----:B------:R-:W-:-:S05]  /*154690*/  IADD3 R2, P1, PT, R50, R34, RZ ;  /* 0x0000002232027210 */ /* 0x000fca0007f3e0ff */
[----:B------:R-:W-:-:S05]  /*1546a0*/  IMAD.X R3, R61, 0x1, R35, P1 ;  /* 0x000000013d037824 */ /* 0x000fca00008e0623 */
[----:B------:R3:W-:Y:S02]  /*1546b0*/  STL.64 [R1+0x19c0], R2 ;  /* 0x0019c00201007387 */ /* 0x0007e40000100a00 */
        /* <DEDUP_REMOVED lines=34> */
[----:B------:R1:W-:Y:S04]  /*1548e0*/  STL [R1+0x1998], R2 ;  /* 0x0019980201007387 */ /* 0x0003e80000100800 */
[----:B------:R-:W2:Y:S04]  /*1548f0*/  LDL.LU R60, [R1+0x1940] ;  /* 0x00194000013c7983 */ /* 0x000ea80000300800 */
[----:B------:R-:W2:Y:S01]  /*154900*/  LDL.LU R46, [R1+0x1944] ;  /* 0x00194400012e7983 */ /* 0x000ea20000300800 */
[----:B-1----:R-:W-:-:S03]  /*154910*/  F2FP.SATFINITE.E4M3.F32.PACK_AB_MERGE_C R2, R0, R48, RZ ;  /* 0x000000300002723e */ /* 0x002fc600048070ff */
[----:B------:R-:W2:Y:S04]  /*154920*/  LDL.LU R48, [R1+0x1948] ;  /* 0x0019480001307983 */ /* 0x000ea80000300800 */
[----:B------:R-:W2:Y:S01]  /*154930*/  LDL.LU R0, [R1+0x194c] ;  /* 0x00194c0001007983 */ /* 0x000ea20000300800 */
[----:B0-----:R-:W-:-:S03]  /*154940*/  VIADD R50, R50, UR6 ;  /* 0x0000000632327c36 */ /* 0x001fc60008000000 */
[----:B------:R0:W-:Y:S01]  /*154950*/  STL [R1+0x198c], R2 ;  /* 0x00198c0201007387 */ /* 0x0001e20000100800 */
[----:B------:R-:W1:Y:S01]  /*154960*/  LDCU UR6, c[0x0][0x3b8] ;  /* 0x00007700ff0677ac */ /* 0x000e620008000800 */
[----:B------:R-:W-:Y:S02]  /*154970*/  SHF.R.S32.HI R61, RZ, 0x1f, R50 ;  /* 0x0000001fff3d7819 */ /* 0x000fe40000011432 */
[----:B0-----:R-:W-:-:S05]  /*154980*/  IADD3 R2, P1, PT, R50, R34, RZ ;  /* 0x0000002232027210 */ /* 0x001fca0007f3e0ff */
[----:B------:R-:W-:-:S05]  /*154990*/  IMAD.X R3, R61, 0x1, R35, P1 ;  /* 0x000000013d037824 */ /* 0x000fca00008e0623 */
[----:B------:R3:W-:Y:S02]  /*1549a0*/  STL.64 [R1+0x1980], R2 ;  /* 0x0019800201007387 */ /* 0x0007e40000100a00 */
[----:B---3--:R-:W-:Y:S02]  /*1549b0*/  F2FP.SATFINITE.E4M3.F32.PACK_AB_MERGE_C R3, R33, R32, RZ ;  /* 0x000000202103723e */ /* 0x008fe400048070ff */
[----:B------:R-:W3:Y:S04]  /*1549c0*/  LDL.LU R32, [R1+0x23f0] ;  /* 0x0023f00001207983 */ /* 0x000ee80000300800 */
[----:B------:R-:W-:Y:S04]  /*1549d0*/  STL [R1+0x1988], R3 ;  /* 0x0019880301007387 */ /* 0x000fe80000100800 */
[----:B------:R-:W3:Y:S01]  /*1549e0*/  LDL.LU R33, [R1+0x23f4] ;  /* 0x0023f40001217983 */ /* 0x000ee20000300800 */
[----:B------:R-:W-:-:S05]  /*1549f0*/  F2FP.SATFINITE.E4M3.F32.PACK_AB_MERGE_C R2, R49, R52, RZ ;  /* 0x000000343102723e */ /* 0x000fca00048070ff */
[----:B------:R0:W-:Y:S04]  /*154a00*/  STL [R1+0x197c], R2 ;  /* 0x00197c0201007387 */ /* 0x0001e80000100800 */
[----:B------:R-:W3:Y:S04]  /*154a10*/  LDL.LU R52, [R1+0x23f8] ;  /* 0x0023f80001347983 */ /* 0x000ee80000300800 */
[----:B------:R-:W3:Y:S01]  /*154a20*/  LDL.LU R49, [R1+0x23fc] ;  /* 0x0023fc0001317983 */ /* 0x000ee20000300800 */
        /* <DEDUP_REMOVED lines=20> */
[----:B------:R0:W-:Y:S02]  /*154b70*/  STL.64 [R1+0x1950], R2 ;  /* 0x0019500201007387 */ /* 0x0001e40000100a00 */
[----:B0-----:R-:W-:-:S02]  /*154b80*/  F2FP.SATFINITE.E4M3.F32.PACK_AB_MERGE_C R3, R31, R28, RZ ;  /* 0x0000001c1f03723e */ /* 0x001fc400048070ff */
[----:B------:R-:W2:Y:S01]  /*154b90*/  LDL.LU R28, [R1+0x1918] ;  /* 0x00191800011c7983 */ /* 0x000ea20000300800 */
[----:B------:R-:W-:-:S03]  /*154ba0*/  F2FP.SATFINITE.E4M3.F32.PACK_AB_MERGE_C R2, R46, R60, RZ ;  /* 0x0000003c2e02723e */ /* 0x000fc600048070ff */
[----:B------:R-:W-:Y:S04]  /*154bb0*/  STL [R1+0x195c], R3 ;  /* 0x00195c0301007387 */ /* 0x000fe80000100800 */
[----:B------:R-:W2:Y:S04]  /*154bc0*/  LDL.LU R31, [R1+0x191c] ;  /* 0x00191c00011f7983 */ /* 0x000ea80000300800 */
[----:B------:R0:W-:Y:S04]  /*154bd0*/  STL [R1+0x1958], R2 ;  /* 0x0019580201007387 */ /* 0x0001e80000100800 */
[----:B------:R-:W2:Y:S04]  /*154be0*/  LDL.LU R60, [R1+0x1900] ;  /* 0x00190000013c7983 */ /* 0x000ea80000300800 */
[----:B------:R-:W2:Y:S01]  /*154bf0*/  LDL.LU R46, [R1+0x1904] ;  /* 0x00190400012e7983 */ /* 0x000ea20000300800 */
[----:B0-----:R-:W-:-:S03]  /*154c00*/  F2FP.SATFINITE.E4M3.F32.PACK_AB_MERGE_C R2, R0, R48, RZ ;  /* 0x000000300002723e */ /* 0x001fc600048070ff */
[----:B------:R-:W2:Y:S04]  /*154c10*/  LDL.LU R48, [R1+0x1908] ;  /* 0x0019080001307983 */ /* 0x000ea80000300800 */
[----:B------:R-:W2:Y:S01]  /*154c20*/  LDL.LU R0, [R1+0x190c] ;  /* 0x00190c0001007983 */ /* 0x000ea20000300800 */
[----:B-1----:R-:W-:-:S03]  /*154c30*/  VIADD R50, R50, UR6 ;  /* 0x0000000632327c36 */ /* 0x002fc60008000000 */
        /* <DEDUP_REMOVED lines=36> */
[----:B------:R-:W-:Y:S02]  /*154e80*/  F2FP.SATFINITE.E4M3.F32.PACK_AB_MERGE_C R2, R46, R60, RZ ;  /* 0x0000003c2e02723e */ /* 0x000fe400048070ff */
[----:B------:R-:W2:Y:S04]  /*154e90*/  LDL.LU R60, [R1+0x18d8] ;  /* 0x0018d800013c7983 */ /* 0x000ea80000300800 */
[----:B------:R-:W-:Y:S04]  /*154ea0*/  STL [R1+0x8e0], R3 ;  /* 0x0008e00301007387 */ /* 0x000fe80000100800 */
[----:B------:R-:W2:Y:S04]  /*154eb0*/  LDL.LU R46, [R1+0x18dc] ;  /* 0x0018dc00012e7983 */ /* 0x000ea80000300800 */
[----:B------:R0:W-:Y:S02]  /*154ec0*/  STL [R1+0x848], R2 ;  /* 0x0008480201007387 */ /* 0x0001e40000100800 */
[----:B0-----:R-:W-:-:S02]  /*154ed0*/  F2FP.SATFINITE.E4M3.F32.PACK_AB_MERGE_C R2, R0, R48, RZ ;  /* 0x000000300002723e */ /* 0x001fc400048070ff */
        /* <DEDUP_REMOVED lines=15> */
[----:B0-----:R-:W-:-:S05]  /*154fd0*/  F2FP.SATFINITE.E4M3.F32.PACK_AB_MERGE_C R2, R49, R52, RZ ;  /* 0x000000343102723e */ /* 0x001fca00048070ff */
[----:B------:R0:W-:Y:S04]  /*154fe0*/  STL [R1+0x7dc], R2 ;  /* 0x0007dc0201007387 */ /* 0x0001e80000100800 */
[----:B------:R-:W3:Y:S04]  /*154ff0*/  LDL.LU R52, [R1+0x18b8] ;  /* 0x0018b80001347983 */ /* 0x000ee80000300800 */
[----:B------:R-:W3:Y:S01]  /*155000*/  LDL.LU R49, [R1+0x18bc] ;  /* 0x0018bc0001317983 */ /* 0x000ee20000300800 */
[----:B0-----:R-:W-:-:S05]  /*155010*/  IADD3 R2, P1, PT, R50, R36, RZ ;  /* 0x0000002432027210 */ /* 0x001fca0007f3e0ff */
[----:B------:R-:W-:-:S05]  /*155020*/  IMAD.X R3, R61, 0x1, R37, P1 ;  /* 0x000000013d037824 */ /* 0x000fca00008e0625 */
[----:B------:R4:W-:Y:S04]  /*155030*/  STL.64 [R1+0x18f0], R2 ;  /* 0x0018f00201007387 */ /* 0x0009e80000100a00 */
[----:B------:R-:W3:Y:S01]  /*155040*/  LDL.LU R32, [R1+0x18a0] ;  /* 0x0018a00001207983 */ /* 0x000ee20000300800 */
[----:B----4-:R-:W-:Y:S02]  /*155050*/  F2FP.SATFINITE.E4M3.F32.PACK_AB_MERGE_C R3, R53, R51, RZ ;  /* 0x000000333503723e */ /* 0x010fe400048070ff */
        /* <DEDUP_REMOVED lines=15> */
[----:B------:R0:W-:Y:S04]  /*155150*/  STL.64 [R1+0x18d0], R2 ;  /* 0x0018d00201007387 */ /* 0x0001e80000100a00 */
[----:B------:R-:W2:Y:S01]  /*155160*/  LDL.LU R56, [R1+0x1898] ;  /* 0x0018980001387983 */ /* 0x000ea20000300800 */
[----:B0-----:R-:W-:-:S03]  /*155170*/  F2FP.SATFINITE.E4M3.F32.PACK_AB_MERGE_C R2, R46, R60, RZ ;  /* 0x0000003c2e02723e */ /* 0x001fc600048070ff */
[----:B------:R-:W2:Y:S04]  /*155180*/  LDL.LU R46, [R1+0x189c] ;  /* 0x00189c00012e7983 */ /* 0x000ea80000300800 */
[----:B------:R-:W-:Y:S04]  /*155190*/  STL [R1+0x700], R2 ;  /* 0x0007000201007387 */ /* 0x000fe80000100800 */
[----:B------:R-:W2:Y:S04]  /*1551a0*/  LDL.LU R57, [R1+0x1880] ;  /* 0x0018800001397983 */ /* 0x000ea80000300800 */
[----:B------:R-:W2:Y:S01]  /*1551b0*/  LDL.LU R60, [R1+0x1884] ;  /* 0x00188400013c7983 */ /* 0x000ea20000300800 */
[----:B------:R-:W-:-:S05]  /*1551c0*/  F2FP.SATFINITE.E4M3.F32.PACK_AB_MERGE_C R0, R0, R48, RZ ;  /* 0x000000300000723e */ /* 0x000fca00048070ff */
        /* <DEDUP_REMOVED lines=9> */
[----:B------:R-:W-:Y:S04]  /*155260*/  STL [R1+0x464], R4 ;  /* 0x0004640401007387 */ /* 0x000fe80000100800 */
        /* <DEDUP_REMOVED lines=28> */
[----:B------:R1:W-:Y:S04]  /*155430*/  STL.64 [R1+0x1890], R2 ;  /* 0x0018900201007387 */ /* 0x0003e80000100a00 */
[----:B------:R-:W2:Y:S01]  /*155440*/  LDL.LU R54, [R1+0x1854] ;  /* 0x0018540001367983 */ /* 0x000ea20000300800 */
[----:B------:R-:W-:-:S02]  /*155450*/  F2FP.SATFINITE.E4M3.F32.PACK_AB_MERGE_C R46, R46, R56, RZ ;  /* 0x000000382e2e723e */ /* 0x000fc400048070ff */
[----:B-1----:R-:W-:-:S03]  /*155460*/  F2FP.SATFINITE.E4M3.F32.PACK_AB_MERGE_C R2, R60, R57, RZ ;  /* 0x000000393c02723e */ /* 0x002fc600048070ff */
[----:B------:R-:W-:Y:S04]  /*155470*/  STL [R1+0x6da4], R46 ;  /* 0x006da42e01007387 */ /* 0x000fe80000100800 */
[----:B------:R-:W-:Y:S04]  /*155480*/  STL [R1+0x41c], R2 ;  /* 0x00041c0201007387 */ /* 0x000fe80000100800 */
[----:B------:R-:W2:Y:S04]  /*155490*/  LDL.LU R55, [R1+0x1858] ;  /* 0x0018580001377983 */ /* 0x000ea80000300800 */
        /* <DEDUP_REMOVED lines=22> */
[----:B------:R-:W-:Y:S01]  /*155600*/  IMAD.X R3, R61, 0x1, R37, P1 ;  /* 0x000000013d037824 */ /* 0x000fe200008e0625 */
[----:B----4-:R-:W-:-:S04]  /*155610*/  F2FP.SATFINITE.E4M3.F32.PACK_AB_MERGE_C R5, R32, R31, RZ ;  /* 0x0000001f2005723e */ /* 0x010fc800048070ff */
[----:B------:R1:W-:Y:S01]  /*155620*/  STL.64 [R1+0x1870], R2 ;  /* 0x0018700201007387 */ /* 0x0003e20000100a00 */
[----:B------:R-:W-:-:S03]  /*155630*/  F2FP.SATFINITE.E4M3.F32.PACK_AB_MERGE_C R4, R51, R33, RZ ;  /* 0x000000213304723e */ /* 0x000fc600048070ff */
[----:B------:R-:W-:Y:S04]  /*155640*/  STL [R1+0x40c], R5 ;  /* 0x00040c0501007387 */ /* 0x000fe80000100800 */
[----:B------:R-:W-:Y:S04]  /*155650*/  STL [R1+0x408], R4 ;  /* 0x0004080401007387 */ /* 0x000fe80000100800 */
[----:B------:R-:W4:Y:S04]  /*155660*/  LDL.LU R28, [R1+0x1820] ;  /* 0x00182000011c7983 */ /* 0x000f280000300800 */
[----:B------:R-:W4:Y:S04]  /*155670*/  LDL.LU R31, [R1+0x1824] ;  /* 0x00182400011f7983 */ /* 0x000f280000300800 */
[----:B------:R-:W4:Y:S01]  /*155680*/  LDL.LU R32, [R1+0x1828] ;  /* 0x0018280001207983 */ /* 0x000f220000300800 */
[----:B-1----:R-:W-:-:S05]  /*155690*/  IADD3 R2, P1, PT, R50, R38, RZ ;  /* 0x0000002632027210 */ /* 0x002fca0007f3e0ff */
[----:B------:R-:W-:-:S05]  /*1556a0*/  IMAD.X R3, R61, 0x1, R39, P1 ;  /* 0x000000013d037824 */ /* 0x000fca00008e0627 */
[----:B------:R2:W-:Y:S04]  /*1556b0*/  STL.64 [R1+0x1860], R2 ;  /* 0x0018600201007387 */ /* 0x0005e80000100a00 */
[----:B------:R-:W4:Y:S04]  /*1556c0*/  LDL.LU R33, [R1+0x182c] ;  /* 0x00182c0001217983 */ /* 0x000f280000300800 */
[----:B------:R-:W4:Y:S01]  /*1556d0*/  LDL.LU R51, [R1+0x1810] ;  /* 0x0018100001337983 */ /* 0x000f220000300800 */
[----:B--2---:R-:W-:-:S03]  /*1556e0*/  F2FP.SATFINITE.E4M3.F32.PACK_AB_MERGE_C R2, R54, R53, RZ ;  /* 0x000000353602723e */ /* 0x004fc600048070ff */
[----:B------:R-:W2:Y:S04]  /*1556f0*/  LDL.LU R53, [R1+0x1814] ;  /* 0x0018140001357983 */ /* 0x000ea80000300800 */
[----:B------:R1:W-:Y:S02]  /*155700*/  STL [R1+0x400], R2 ;  /* 0x0004000201007387 */ /* 0x0003e40000100800 */
[----:B-1----:R-:W-:-:S05]  /*155710*/  IADD3 R2, P1, PT, R50, R40, RZ ;  /* 0x0000002832027210 */ /* 0x002fca0007f3e0ff */
[----:B------:R-:W-:Y:S01]  /*155720*/  IMAD.X R3, R61, 0x1, R41, P1 ;  /* 0x000000013d037824 */ /* 0x000fe200008e0629 */
[----:B------:R-:W-:-:S05]  /*155730*/  F2FP.SATFINITE.E4M3.F32.PACK_AB_MERGE_C R60, R60, R55, RZ ;  /* 0x000000373c3c723e */ /* 0x000fca00048070ff */
[----:B------:R-:W-:Y:S04]  /*155740*/  STL [R1+0x6dcc], R60 ;  /* 0x006dcc3c01007387 */ /* 0x000fe80000100800 */
[----:B------:R1:W-:Y:S04]  /*155750*/  STL.64 [R1+0x1850], R2 ;  /* 0x0018500201007387 */ /* 0x0003e80000100a00 */
[----:B------:R-:W2:Y:S01]  /*155760*/  LDL.LU R54, [R1+0x1818] ;  /* 0x0018180001367983 */ /* 0x000ea20000300800 */
[----:B-1----:R-:W-:-:S03]  /*155770*/  F2FP.SATFINITE.E4M3.F32.PACK_AB_MERGE_C R2, R57, R56, RZ ;  /* 0x000000383902723e */ /* 0x002fc600048070ff */
        /* <DEDUP_REMOVED lines=14> */
[----:B---3--:R-:W-:Y:S02]  /*155860*/  F2FP.SATFINITE.E4M3.F32.PACK_AB_MERGE_C R2, R26, R25, RZ ;  /* 0x000000191a02723e */ /* 0x008fe400048070ff */
[----:B------:R-:W-:-:S05]  /*155870*/  F2FP.SATFINITE.E4M3.F32.PACK_AB_MERGE_C R49, R49, R52, RZ ;  /* 0x000000343131723e */ /* 0x000fca00048070ff */
[----:B------:R-:W-:Y:S04]  /*155880*/  STL [R1+0x6dd4], R49 ;  /* 0x006dd43101007387 */ /* 0x000fe80000100800 */
[----:B------:R1:W-:Y:S04]  /*155890*/  STL [R1+0x320], R2 ;  /* 0x0003200201007387 */ /* 0x0003e80000100800 */
[----:B------:R-:W3:Y:S04]  /*1558a0*/  LDL.LU R21, [R1+0x17f0] ;  /* 0x0017f00001157983 */ /* 0x000ee80000300800 */
[----:B------:R-:W3:Y:S04]  /*1558b0*/  LDL.LU R23, [R1+0x17f4] ;  /* 0x0017f40001177983 */ /* 0x000ee80000300800 */
[----:B------:R-:W3:Y:S01]  /*1558c0*/  LDL.LU R26, [R1+0x17f8] ;  /* 0x0017f800011a7983 */ /* 0x000ee20000300800 */
[----:B-1----:R-:W-:-:S05]  /*1558d0*/  IADD3 R2, P1, PT, R50, R36, RZ ;  /* 0x0000002432027210 */ /* 0x002fca0007f3e0ff */
[----:B------:R-:W-:-:S05]  /*1558e0*/  IMAD.X R3, R61, 0x1, R37, P1 ;  /* 0x000000013d037824 */ /* 0x000fca00008e0625 */
[----:B------:R1:W-:Y:S01]  /*1558f0*/  STL.64 [R1+0x1830], R2 ;  /* 0x0018300201007387 */ /* 0x0003e20000100a00 */
[----:B----4-:R-:W-:-:S03]  /*155900*/  F2FP.SATFINITE.E4M3.F32.PACK_AB_MERGE_C R5, R31, R28, RZ ;  /* 0x0000001c1f05723e */ /* 0x010fc600048070ff */
[----:B------:R-:W4:Y:S01]  /*155910*/  LDL.LU R52, [R1+0x17fc] ;  /* 0x0017fc0001347983 */ /* 0x000f220000300800 */
[----:B-1----:R-:W-:Y:S02]  /*155920*/  IADD3 R2, P1, PT, R50, R38, RZ ;  /* 0x0000002632027210 */ /* 0x002fe40007f3e0ff */
[----:B------:R-:W-:-:S03]  /*155930*/  F2FP.SATFINITE.E4M3.F32.PACK_AB_MERGE_C R4, R33, R32, RZ ;  /* 0x000000202104723e */ /* 0x000fc600048070ff */
[----:B------:R-:W-:Y:S01]  /*155940*/  IMAD.X R3, R61, 0x1, R39, P1 ;  /* 0x000000013d037824 */ /* 0x000fe200008e0627 */
[----:B------:R-:W-:Y:S04]  /*155950*/  STL [R1+0x310], R5 ;  /* 0x0003100501007387 */ /* 0x000fe80000100800 */
[----:B------:R-:W-:Y:S04]  /*155960*/  STL [R1+0x314], R4 ;  /* 0x0003140401007387 */ /* 0x000fe80000100800 */
[----:B------:R2:W-:Y:S04]  /*155970*/  STL.64 [R1+0x1820], R2 ;  /* 0x0018200201007387 */ /* 0x0005e80000100a00 */
[----:B------:R-:W4:Y:S04]  /*155980*/  LDL.LU R25, [R1+0x17e0] ;  /* 0x0017e00001197983 */ /* 0x000f280000300800 */
[----:B------:R-:W4:Y:S01]  /*155990*/  LDL.LU R28, [R1+0x17e4] ;  /* 0x0017e400011c7983 */ /* 0x000f220000300800 */
[----:B--2---:R-:W-:-:S05]  /*1559a0*/  F2FP.SATFINITE.E4M3.F32.PACK_AB_MERGE_C R2, R53, R51, RZ ;  /* 0x000000333502723e */ /* 0x004fca00048070ff */
        /* <DEDUP_REMOVED lines=8> */
[----:B------:R-:W-:Y:S02]  /*155a30*/  F2FP.SATFINITE.E4M3.F32.PACK_AB_MERGE_C R56, R56, R54, RZ ;  /* 0x000000363838723e */ /* 0x000fe400048070ff */
[----:B-1----:R-:W-:-:S03]  /*155a40*/  F2FP.SATFINITE.E4M3.F32.PACK_AB_MERGE_C R2, R57, R55, RZ ;  /* 0x000000373902723e */ /* 0x002fc600048070ff */
[----:B------:R-:W-:Y:S04]  /*155a50*/  STL [R1+0x6de0], R56 ;  /* 0x006de03801007387 */ /* 0x000fe80000100800 */
[----:B------:R1:W-:Y:S04]  /*155a60*/  STL [R1+0x2d8], R2 ;  /* 0x0002d80201007387 */ /* 0x0003e80000100800 */
[----:B------:R-:W2:Y:S04]  /*155a70*/  LDL.LU R19, [R1+0x17d8] ;  /* 0x0017d80001137983 */ /* 0x000ea80000300800 */
[----:B------:R-:W2:Y:S04]  /*155a80*/  LDL.LU R33, [R1+0x17dc] ;  /* 0x0017dc0001217983 */ /* 0x000ea80000300800 */
[----:B------:R-:W2:Y:S04]  /*155a90*/  LDL.LU R55, [R1+0x17c0] ;  /* 0x0017c00001377983 */ /* 0x000ea80000300800 */
[----:B------:R-:W2:Y:S01]  /*155aa0*/  LDL.LU R57, [R1+0x17c4] ;  /* 0x0017c40001397983 */ /* 0x000ea20000300800 */
[----:B------:R-:W-:-:S03]  /*155ab0*/  F2FP.SATFINITE.E4M3.F32.PACK_AB_MERGE_C R54, R0, R48, RZ ;  /* 0x000000300036723e */ /* 0x000fc600048070ff */
[----:B------:R-:W2:Y:S04]  /*155ac0*/  LDL.LU R48, [R1+0x17c8] ;  /* 0x0017c80001307983 */ /* 0x000ea80000300800 */
[----:B------:R-:W2:Y:S01]  /*155ad0*/  LDL.LU R0, [R1+0x17cc] ;  /* 0x0017cc0001007983 */ /* 0x000ea20000300800 */
[----:B0-----:R-:W-:-:S03]  /*155ae0*/  VIADD R50, R50, UR6 ;  /* 0x0000000632327c36 */ /* 0x001fc60008000000 */
[----:B------:R-:W-:Y:S01]  /*155af0*/  STL [R1+0x6de4], R54 ;  /* 0x006de43601007387 */ /* 0x000fe20000100800 */
[----:B------:R-:W0:Y:S01]  /*155b00*/  LDCU UR6, c[0x0][0x3b8] ;  /* 0x00007700ff0677ac */ /* 0x000e220008000800 */
[----:B------:R-:W-:Y:S02]  /*155b10*/  SHF.R.S32.HI R61, RZ, 0x1f, R50 ;  /* 0x0000001fff3d7819 */ /* 0x000fe40000011432 */
[----:B-1----:R-:W-:-:S05]  /*155b20*/  IADD3 R2, P1, PT, R50, R34, RZ ;  /* 0x0000002232027210 */ /* 0x002fca0007f3e0ff */
[----:B------:R-:W-:-:S05]  /*155b30*/  IMAD.X R3, R61, 0x1, R35, P1 ;  /* 0x000000013d037824 */ /* 0x000fca00008e0623 */
[----:B------:R3:W-:Y:S04]  /*155b40*/  STL.64 [R1+0x1800], R2 ;  /* 0x0018000201007387 */ /* 0x0007e80000100a00 */
[----:B------:R-:W2:Y:S01]  /*155b50*/  LDL.LU R20, [R1+0x17b0] ;  /* 0x0017b00001147983 */ /* 0x000ea20000300800 */
[----:B---3--:R-:W-:-:S05]  /*155b60*/  F2FP.SATFINITE.E4M3.F32.PACK_AB_MERGE_C R2, R23, R21, RZ ;  /* 0x000000151702723e */ /* 0x008fca00048070ff */
[----:B------:R1:W-:Y:S04]  /*155b70*/  STL [R1+0x2c8], R2 ;  /* 0x0002c80201007387 */ /* 0x0003e80000100800 */
[----:B------:R-:W3:Y:S04]  /*155b80*/  LDL.LU R21, [R1+0x17b4] ;  /* 0x0017b40001157983 */ /* 0x000ee80000300800 */
[----:B------:R-:W3:Y:S01]  /*155b90*/  LDL.LU R23, [R1+0x17b8] ;  /* 0x0017b80001177983 */ /* 0x000ee20000300800 */
[----:B-1----:R-:W-:Y:S02]  /*155ba0*/  IADD3 R2, P1, PT, R50, R36, RZ ;  /* 0x0000002432027210 */ /* 0x002fe40007f3e0ff */
[----:B----4-:R-:W-:-:S03]  /*155bb0*/  F2FP.SATFINITE.E4M3.F32.PACK_AB_MERGE_C R52, R52, R26, RZ ;  /* 0x0000001a3434723e */ /* 0x010fc600048070ff */
[----:B------:R-:W-:Y:S01]  /*155bc0*/  IMAD.X R3, R61, 0x1, R37, P1 ;  /* 0x000000013d037824 */ /* 0x000fe200008e0625 */
[----:B------:R-:W4:Y:S04]  /*155bd0*/  LDL.LU R26, [R1+0x17bc] ;  /* 0x0017bc00011a7983 */ /* 0x000f280000300800 */
[----:B------:R-:W-:Y:S01]  /*155be0*/  STL [R1+0x6de8], R52 ;  /* 0x006de83401007387 */ /* 0x000fe20000100800 */
[----:B------:R-:W-:-:S05]  /*155bf0*/  F2FP.SATFINITE.E4M3.F32.PACK_AB_MERGE_C R45, R28, R25, RZ ;  /* 0x000000191c2d723e */ /* 0x000fca00048070ff */
[----:B------:R-:W-:Y:S04]  /*155c00*/  STL [R1+0x6df8], R45 ;  /* 0x006df82d01007387 */ /* 0x000fe80000100800 */
[----:B------:R2:W-:Y:S04]  /*155c10*/  STL.64 [R1+0x17f0], R2 ;  /* 0x0017f00201007387 */ /* 0x0005e80000100a00 */
[----:B------:R-:W4:Y:S04]  /*155c20*/  LDL.LU R25, [R1+0x17a0] ;  /* 0x0017a00001197983 */ /* 0x000f280000300800 */
[----:B------:R-:W4:Y:S01]  /*155c30*/  LDL.LU R28, [R1+0x17a4] ;  /* 0x0017a400011c7983 */ /* 0x000f220000300800 */
[----:B--2---:R-:W-:-:S05]  /*155c40*/  F2FP.SATFINITE.E4M3.F32.PACK_AB_MERGE_C R2, R32, R31, RZ ;  /* 0x0000001f2002723e */ /* 0x004fca00048070ff */
[----:B------:R1:W-:Y:S02]  /*155c50*/  STL [R1+0x2c4], R2 ;  /* 0x0002c40201007387 */ /* 0x0003e40000100800 */
[----:B-1----:R-:W-:-:S05]  /*155c60*/  IADD3 R2, P1, PT, R50, R38, RZ ;  /* 0x0000002632027210 */ /* 0x002fca0007f3e0ff */
[----:B------:R-:W-:-:S05]  /*155c70*/  IMAD.X R3, R61, 0x1, R39, P1 ;  /* 0x000000013d037824 */ /* 0x000fca00008e0627 */
[----:B------:R1:W-:Y:S04]  /*155c80*/  STL.64 [R1+0x17e0], R2 ;  /* 0x0017e00201007387 */ /* 0x0003e80000100a00 */
[----:B------:R-:W2:Y:S04]  /*155c90*/  LDL.LU R31, [R1+0x17a8] ;  /* 0x0017a800011f7983 */ /* 0x000ea80000300800 */
[----:B------:R-:W2:Y:S01]  /*155ca0*/  LDL.LU R32, [R1+0x17ac] ;  /* 0x0017ac0001207983 */ /* 0x000ea20000300800 */
[----:B-1----:R-:W-:-:S05]  /*155cb0*/  F2FP.SATFINITE.E4M3.F32.PACK_AB_MERGE_C R2, R53, R51, RZ ;  /* 0x000000333502723e */ /* 0x002fca00048070ff */
[----:B------:R1:W-:Y:S04]  /*155cc0*/  STL [R1+0x2bc], R2 ;  /* 0x0002bc0201007387 */ /* 0x0003e80000100800 */
[----:B------:R-:W2:Y:S04]  /*155cd0*/  LDL.LU R51, [R1+0x1790] ;  /* 0x0017900001337983 */ /* 0x000ea80000300800 */
[----:B------:R-:W2:Y:S01]  /*155ce0*/  LDL.LU R53, [R1+0x1794] ;  /* 0x0017940001357983 */ /* 0x000ea20000300800 */
[----:B-1----:R-:W-:Y:S02]  /*155cf0*/  IADD3 R2, P1, PT, R50, R40, RZ ;  /* 0x0000002832027210 */ /* 0x002fe40007f3e0ff */
[----:B------:R-:W-:-:S02]  /*155d00*/  F2FP.SATFINITE.E4M3.F32.PACK_AB_MERGE_C R33, R33, R19, RZ ;  /* 0x000000132121723e */ /* 0x000fc400048070ff */
[----:B------:R-:W-:Y:S01]  /*155d10*/  F2FP.SATFINITE.E4M3.F32.PACK_AB_MERGE_C R30, R57, R55, RZ ;  /* 0x00000037391e723e */ /* 0x000fe200048070ff */
[----:B------:R-:W-:-:S05]  /*155d20*/  IMAD.X R3, R61, 0x1, R41, P1 ;  /* 0x000000013d037824 */ /* 0x000fca00008e0629 */
[----:B------:R-:W-:Y:S04]  /*155d30*/  STL.64 [R1+0x17d0], R2 ;  /* 0x0017d00201007387 */ /* 0x000fe80000100a00 */
[----:B------:R-:W-:Y:S04]  /*155d40*/  STL [R1+0x6dfc], R33 ;  /* 0x006dfc2101007387 */ /* 0x000fe80000100800 */
        /* <DEDUP_REMOVED lines=12> */
[----:B------:R3:W-:Y:S04]  /*155e10*/  STL.64 [R1+0x17c0], R2 ;  /* 0x0017c00201007387 */ /* 0x0007e80000100a00 */
[----:B------:R-:W2:Y:S01]  /*155e20*/  LDL.LU R12, [R1+0x1788] ;  /* 0x00178800010c7983 */ /* 0x000ea20000300800 */
[----:B---3--:R-:W-:-:S05]  /*155e30*/  F2FP.SATFINITE.E4M3.F32.PACK_AB_MERGE_C R2, R21, R20, RZ ;  /* 0x000000141502723e */ /* 0x008fca00048070ff */
[----:B------:R1:W-:Y:S04]  /*155e40*/  STL [R1+0x29c], R2 ;  /* 0x00029c0201007387 */ /* 0x0003e80000100800 */
[----:B------:R-:W3:Y:S01]  /*155e50*/  LDL.LU R17, [R1+0x178c] ;  /* 0x00178c0001117983 */ /* 0x000ee20000300800 */
[----:B-1----:R-:W-:Y:S02]  /*155e60*/  IADD3 R2, P1, PT, R50, R36, RZ ;  /* 0x0000002432027210 */ /* 0x002fe40007f3e0ff */
[----:B----4-:R-:W-:-:S03]  /*155e70*/  F2FP.SATFINITE.E4M3.F32.PACK_AB_MERGE_C R26, R26, R23, RZ ;  /* 0x000000171a1a723e */ /* 0x010fc600048070ff */
[----:B------:R-:W-:Y:S02]  /*155e80*/  IMAD.X R3, R61, 0x1, R37, P1 ;  /* 0x000000013d037824 */ /* 0x000fe400008e0625 */
[----:B------:R-:W-:Y:S04]  /*155e90*/  STL [R1+0x6e10], R26 ;  /* 0x006e101a01007387 */ /* 0x000fe80000100800 */
[----:B------:R1:W-:Y:S04]  /*155ea0*/  STL.64 [R1+0x17b0], R2 ;  /* 0x0017b00201007387 */ /* 0x0003e80000100a00 */
[----:B------:R-:W4:Y:S04]  /*155eb0*/  LDL.LU R13, [R1+0x1770] ;  /* 0x00177000010d7983 */ /* 0x000f280000300800 */
[----:B------:R-:W4:Y:S01]  /*155ec0*/  LDL.LU R16, [R1+0x1774] ;  /* 0x0017740001107983 */ /* 0x000f220000300800 */
[----:B-1----:R-:W-:-:S05]  /*155ed0*/  F2FP.SATFINITE.E4M3.F32.PACK_AB_MERGE_C R2, R28, R25, RZ ;  /* 0x000000191c02723e */ /* 0x002fca00048070ff */
[----:B------:R2:W-:Y:S04]  /*155ee0*/  STL [R1+0x288], R2 ;  /* 0x0002880201007387 */ /* 0x0005e80000100800 */
[----:B------:R-:W4:Y:S04]  /*155ef0*/  LDL.LU R18, [R1+0x1778] ;  /* 0x0017780001127983 */ /* 0x000f280000300800 */
[----:B------:R-:W4:Y:S04]  /*155f00*/  LDL.LU R20, [R1+0x177c] ;  /* 0x00177c0001147983 */ /* 0x000f280000300800 */
[----:B------:R-:W4:Y:S01]  /*155f10*/  LDL.LU R28, [R1+0x1760] ;  /* 0x00176000011c7983 */ /* 0x000f220000300800 */
[----:B--2---:R-:W-:-:S03]  /*155f20*/  F2FP.SATFINITE.E4M3.F32.PACK_AB_MERGE_C R2, R32, R31, RZ ;  /* 0x0000001f2002723e */ /* 0x004fc600048070ff */
[----:B------:R-:W2:Y:S04]  /*155f30*/  LDL.LU R31, [R1+0x1764] ;  /* 0x00176400011f7983 */ /* 0x000ea80000300800 */
        /* <DEDUP_REMOVED lines=10> */
[----:B------:R-:W-:Y:S02]  /*155fe0*/  F2FP.SATFINITE.E4M3.F32.PACK_AB_MERGE_C R19, R57, R55, RZ ;  /* 0x000000373913723e */ /* 0x000fe400048070ff */
[----:B-1----:R-:W-:-:S03]  /*155ff0*/  IADD3 R2, P1, PT, R50, R40, RZ ;  /* 0x0000002832027210 */ /* 0x002fc60007f3e0ff */
[----:B------:R-:W-:Y:S02]  /*156000*/  STL [R1+0x6e1c], R19 ;  /* 0x006e1c1301007387 */ /* 0x000fe40000100800 */
[----:B------:R-:W-:Y:S01]  /*156010*/  IMAD.X R3, R61, 0x1, R41, P1 ;  /* 0x000000013d037824 */ /* 0x000fe200008e0629 */
[----:B------:R-:W-:-:S04]  /*156020*/  F2FP.SATFINITE.E4M3.F32.PACK_AB_MERGE_C R0, R0, R48, RZ ;  /* 0x000000300000723e */ /* 0x000fc800048070ff */
[----:B------:R-:W-:Y:S04]  /*156030*/  STL.64 [R1+0x17a0], R2 ;  /* 0x0017a00201007387 */ /* 0x000fe80000100a00 */
[----:B------:R-:W2:Y:S04]  /*156040*/  LDL.LU R23, [R1+0x1758] ;  /* 0x0017580001177983 */ /* 0x000ea80000300800 */
[----:B------:R-:W2:Y:S04]  /*156050*/  LDL.LU R25, [R1+0x175c] ;  /* 0x00175c0001197983 */ /* 0x000ea80000300800 */
        /* <DEDUP_REMOVED lines=11> */
[----:B------:R-:W-:Y:S01]  /*156110*/  STL [R1+0x6e20], R17 ;  /* 0x006e201101007387 */ /* 0x000fe20000100800 */
[----:B----4-:R-:W-:-:S05]  /*156120*/  F2FP.SATFINITE.E4M3.F32.PACK_AB_MERGE_C R15, R16, R13, RZ ;  /* 0x0000000d100f723e */ /* 0x010fca00048070ff */
[----:B------:R-:W-:Y:S04]  /*156130*/  STL [R1+0x6e2c], R15 ;  /* 0x006e2c0f01007387 */ /* 0x000fe80000100800 */
[----:B------:R1:W-:Y:S02]  /*156140*/  STL.64 [R1+0x1798], R2 ;  /* 0x0017980201007387 */ /* 0x0003e40000100a00 */
[----:B-1----:R-:W-:-:S05]  /*156150*/  IADD3 R2, P1, PT, R50, R36, RZ ;  /* 0x0000002432027210 */ /* 0x002fca0007f3e0ff */
[----:B------:R-:W-:Y:S01]  /*156160*/  IMAD.X R3, R61, 0x1, R37, P1 ;  /* 0x000000013d037824 */ /* 0x000fe200008e0625 */
[----:B------:R-:W-:-:S05]  /*156170*/  F2FP.SATFINITE.E4M3.F32.PACK_AB_MERGE_C R4, R20, R18, RZ ;  /* 0x000000121404723e */ /* 0x000fca00048070ff */
[----:B------:R-:W-:Y:S04]  /*156180*/  STL [R1+0x254], R4 ;  /* 0x0002540401007387 */ /* 0x000fe80000100800 */
[----:B------:R2:W-:Y:S04]  /*156190*/  STL.64 [R1+0x1790], R2 ;  /* 0x0017900201007387 */ /* 0x0005e80000100a00 */
[----:B------:R-:W3:Y:S04]  /*1561a0*/  LDL.LU R18, [R1+0x1730] ;  /* 0x0017300001127983 */ /* 0x000ee80000300800 */
[----:B------:R-:W3:Y:S01]  /*1561b0*/  LDL.LU R20, [R1+0x1734] ;  /* 0x0017340001147983 */ /* 0x000ee20000300800 */
[----:B--2---:R-:W-:-:S05]  /*1561c0*/  F2FP.SATFINITE.E4M3.F32.PACK_AB_MERGE_C R2, R31, R28, RZ ;  /* 0x0000001c1f02723e */ /* 0x004fca00048070ff */
[----:B------:R1:W-:Y:S04]  /*1561d0*/  STL [R1+0x240], R2 ;  /* 0x0002400201007387 */ /* 0x0003e80000100800 */
[----:B------:R-:W2:Y:S04]  /*1561e0*/  LDL.LU R28, [R1+0x1738] ;  /* 0x00173800011c7983 */ /* 0x000ea80000300800 */
[----:B------:R-:W2:Y:S01]  /*1561f0*/  LDL.LU R31, [R1+0x173c] ;  /* 0x00173c00011f7983 */ /* 0x000ea20000300800 */
[----:B-1----:R-:W-:-:S05]  /*156200*/  IADD3 R2, P1, PT, R50, R38, RZ ;  /* 0x0000002632027210 */ /* 0x002fca0007f3e0ff */
[----:B------:R-:W-:Y:S01]  /*156210*/  IMAD.X R3, R61, 0x1, R39, P1 ;  /* 0x000000013d037824 */ /* 0x000fe200008e0627 */
[----:B------:R-:W-:-:S05]  /*156220*/  F2FP.SATFINITE.E4M3.F32.PACK_AB_MERGE_C R4, R32, R21, RZ ;  /* 0x000000152004723e */ /* 0x000fca00048070ff */
[----:B------:R-:W-:Y:S04]  /*156230*/  STL [R1+0x244], R4 ;  /* 0x0002440401007387 */ /* 0x000fe80000100800 */
[----:B------:R1:W-:Y:S04]  /*156240*/  STL.64 [R1+0x1788], R2 ;  /* 0x0017880201007387 */ /* 0x0003e80000100a00 */
[----:B------:R-:W4:Y:S01]  /*156250*/  LDL.LU R21, [R1+0x1720] ;  /* 0x0017200001157983 */ /* 0x000f220000300800 */
[----:B-1----:R-:W-:-:S03]  /*156260*/  F2FP.SATFINITE.E4M3.F32.PACK_AB_MERGE_C R2, R53, R51, RZ ;  /* 0x000000333502723e */ /* 0x002fc600048070ff */
[----:B------:R-:W4:Y:S04]  /*156270*/  LDL.LU R51, [R1+0x1724] ;  /* 0x0017240001337983 */ /* 0x000f280000300800 */
[----:B------:R1:W-:Y:S04]  /*156280*/  STL [R1+0x230], R2 ;  /* 0x0002300201007387 */ /* 0x0003e80000100800 */
[----:B------:R-:W4:Y:S04]  /*156290*/  LDL.LU R32, [R1+0x1728] ;  /* 0x0017280001207983 */ /* 0x000f280000300800 */
[----:B------:R-:W4:Y:S01]  /*1562a0*/  LDL.LU R53, [R1+0x172c] ;  /* 0x00172c0001357983 */ /* 0x000f220000300800 */
[----:B-1----:R-:W-:-:S05]  /*1562b0*/  IADD3 R2, P1, PT, R50, R40, RZ ;  /* 0x0000002832027210 */ /* 0x002fca0007f3e0ff */
[----:B------:R-:W-:Y:S01]  /*1562c0*/  IMAD.X R3, R61, 0x1, R41, P1 ;  /* 0x000000013d037824 */ /* 0x000fe200008e0629 */
[----:B------:R-:W-:Y:S01]  /*1562d0*/  F2FP.SATFINITE.E4M3.F32.PACK_AB_MERGE_C R13, R25, R23, RZ ;  /* 0x00000017190d723e */ /* 0x000fe200048070ff */
[----:B0-----:R-:W-:Y:S01]  /*1562e0*/  VIADD R50, R50, UR6 ;  /* 0x0000000632327c36 */ /* 0x001fe20008000000 */
[----:B------:R-:W0:Y:S03]  /*1562f0*/  LDCU UR6, c[0x0][0x3b8] ;  /* 0x00007700ff0677ac */ /* 0x000e260008000800 */
[----:B------:R-:W-:Y:S04]  /*156300*/  STL [R1+0x6e38], R13 ;  /* 0x006e380d01007387 */ /* 0x000fe80000100800 */
[----:B------:R1:W-:Y:S01]  /*156310*/  STL.64 [R1+0x1780], R2 ;  /* 0x0017800201007387 */ /* 0x0003e20000100a00 */
[----:B------:R-:W-:-:S02]  /*156320*/  SHF.R.S32.HI R61, RZ, 0x1f, R50 ;  /* 0x0000001fff3d7819 */ /* 0x000fc40000011432 */
[----:B------:R-:W-:Y:S02]  /*156330*/  F2FP.SATFINITE.E4M3.F32.PACK_AB_MERGE_C R11, R0, R48, RZ ;  /* 0x00000030000b723e */ /* 0x000fe400048070ff */
[----:B-1----:R-:W-:-:S05]  /*156340*/  F2FP.SATFINITE.E4M3.F32.PACK_AB_MERGE_C R2, R57, R55, RZ ;  /* 0x000000373902723e */ /* 0x002fca00048070ff */
[----:B------:R1:W-:Y:S04]  /*156350*/  STL [R1+0x21c], R2 ;  /* 0x00021c0201007387 */ /* 0x0003e80000100800 */
[----:B------:R-:W4:Y:S04]  /*156360*/  LDL.LU R7, [R1+0x1710] ;  /* 0x0017100001077983 */ /* 0x000f280000300800 */
[----:B------:R-:W4:Y:S04]  /*156370*/  LDL.LU R8, [R1+0x1714] ;  /* 0x0017140001087983 */ /* 0x000f280000300800 */
        /* <DEDUP_REMOVED lines=9> */
[----:B------:R-:W4:Y:S01]  /*156410*/  LDL.LU R0, [R1+0x170c] ;  /* 0x00170c0001007983 */ /* 0x000f220000300800 */
[----:B-1----:R-:W-:-:S05]  /*156420*/  IADD3 R2, P1, PT, R50, R36, RZ ;  /* 0x0000002432027210 */ /* 0x002fca0007f3e0ff */
[----:B------:R-:W-:Y:S01]  /*156430*/  IMAD.X R3, R61, 0x1, R37, P1 ;  /* 0x000000013d037824 */ /* 0x000fe200008e0625 */
[----:B---3--:R-:W-:-:S05]  /*156440*/  F2FP.SATFINITE.E4M3.F32.PACK_AB_MERGE_C R10, R20, R18, RZ ;  /* 0x00000012140a723e */ /* 0x008fca00048070ff */
[----:B------:R-:W-:Y:S01]  /*156450*/  STL [R1+0x6e40], R10 ;  /* 0x006e400a01007387 */ /* 0x000fe20000100800 */
[----:B--2---:R-:W-:-:S05]  /*156460*/  F2FP.SATFINITE.E4M3.F32.PACK_AB_MERGE_C R4, R31, R28, RZ ;  /* 0x0000001c1f04723e */ /* 0x004fca00048070ff */
[----:B------:R-:W-:Y:S04]  /*156470*/  STL [R1+0x200], R4 ;  /* 0x0002000401007387 */ /* 0x000fe80000100800 */
[----:B------:R-:W2:Y:S04]  /*156480*/  LDL.LU R9, [R1+0x1150] ;  /* 0x0011500001097983 */ /* 0x000ea80000300800 */
[----:B------:R-:W2:Y:S04]  /*156490*/  LDL.LU R12, [R1+0x1154] ;  /* 0x00115400010c7983 */ /* 0x000ea80000300800 */
[----:B------:R-:W3:Y:S04]  /*1564a0*/  LDL.LU R28, [R1+0x1158] ;  /* 0x00115800011c7983 */ /* 0x000ee80000300800 */
[----:B------:R1:W-:Y:S04]  /*1564b0*/  STL.64 [R1+0x1770], R2 ;  /* 0x0017700201007387 */ /* 0x0003e80000100a00 */
[----:B------:R-:W3:Y:S01]  /*1564c0*/  LDL.LU R31, [R1+0x115c] ;  /* 0x00115c00011f7983 */ /* 0x000ee20000300800 */
[----:B----4-:R-:W-:-:S02]  /*1564d0*/  F2FP.SATFINITE.E4M3.F32.PACK_AB_MERGE_C R51, R51, R21, RZ ;  /* 0x000000153333723e */ /* 0x010fc400048070ff */
[----:B------:R-:W-:-:S03]  /*1564e0*/  F2FP.SATFINITE.E4M3.F32.PACK_AB_MERGE_C R29, R53, R32, RZ ;  /* 0x00000020351d723e */ /* 0x000fc600048070ff */
[----:B------:R-:W-:Y:S04]  /*1564f0*/  STL [R1+0x6e58], R51 ;  /* 0x006e583301007387 */ /* 0x000fe80000100800 */
[----:B------:R-:W4:Y:S04]  /*156500*/  LDL.LU R32, [R1+0x16f0] ;  /* 0x0016f00001207983 */ /* 0x000f280000300800 */
[----:B------:R-:W4:Y:S01]  /*156510*/  LDL.LU R53, [R1+0x16f4] ;  /* 0x0016f40001357983 */ /* 0x000f220000300800 */
[----:B-1----:R-:W-:-:S03]  /*156520*/  IADD3 R2, P1, PT, R50, R38, RZ ;  /* 0x0000002632027210 */ /* 0x002fc60007f3e0ff */
[----:B------:R-:W-:Y:S04]  /*156530*/  STL [R1+0x6e68], R29 ;  /* 0x006e681d01007387 */ /* 0x000fe80000100800 */
[----:B------:R-:W4:Y:S04]  /*156540*/  LDL.LU R16, [R1+0x16f8] ;  /* 0x0016f80001107983 */ /* 0x000f280000300800 */
[----:B------:R-:W4:Y:S01]  /*156550*/  LDL.LU R18, [R1+0x16fc] ;  /* 0x0016fc0001127983 */ /* 0x000f220000300800 */
[----:B------:R-:W-:-:S03]  /*156560*/  IMAD.X R3, R61, 0x1, R39, P1 ;  /* 0x000000013d037824 */ /* 0x000fc600008e0627 */
[----:B------:R-:W4:Y:S04]  /*156570*/  LDL.LU R20, [R1+0x16e0] ;  /* 0x0016e00001147983 */ /* 0x000f280000300800 */
[----:B------:R1:W-:Y:S04]  /*156580*/  STL.64 [R1+0x1768], R2 ;  /* 0x0017680201007387 */ /* 0x0003e80000100a00 */
[----:B------:R-:W4:Y:S01]  /*156590*/  LDL.LU R21, [R1+0x16e4] ;  /* 0x0016e40001157983 */ /* 0x000f220000300800 */
[----:B-1----:R-:W-:-:S05]  /*1565a0*/  IADD3 R2, P1, PT, R50, R40, RZ ;  /* 0x0000002832027210 */ /* 0x002fca0007f3e0ff */
[----:B------:R-:W-:Y:S01]  /*1565b0*/  IMAD.X R3, R61, 0x1, R41, P1 ;  /* 0x000000013d037824 */ /* 0x000fe200008e0629 */
[----:B------:R-:W-:Y:S02]  /*1565c0*/  F2FP.SATFINITE.E4M3.F32.PACK_AB_MERGE_C R59, R8, R7, RZ ;  /* 0x00000007083b723e */ /* 0x000fe400048070ff */
[----:B------:R-:W-:-:S03]  /*1565d0*/  F2FP.SATFINITE.E4M3.F32.PACK_AB_MERGE_C R7, R25, R23, RZ ;  /* 0x000000171907723e */ /* 0x000fc600048070ff */
[----:B------:R-:W-:Y:S04]  /*1565e0*/  STL [R1+0x6e88], R59 ;  /* 0x006e883b01007387 */ /* 0x000fe80000100800 */
[----:B------:R-:W-:Y:S04]  /*1565f0*/  STL [R1+0x6e7c], R7 ;  /* 0x006e7c0701007387 */ /* 0x000fe80000100800 */
[----:B------:R1:W-:Y:S02]  /*156600*/  STL.64 [R1+0x1760], R2 ;  /* 0x0017600201007387 */ /* 0x0003e40000100a00 */
[----:B-1----:R-:W-:-:S02]  /*156610*/  F2FP.SATFINITE.E4M3.F32.PACK_AB_MERGE_C R2, R57, R55, RZ ;  /* 0x000000373902723e */ /* 0x002fc400048070ff */
[----:B------:R-:W-:-:S03]  /*156620*/  F2FP.SATFINITE.E4M3.F32.PACK_AB_MERGE_C R0, R0, R48, RZ ;  /* 0x000000300000723e */ /* 0x000fc600048070ff */
[----:B------:R-:W-:Y:S04]  /*156630*/  STL [R1+0x1cc], R2 ;  /* 0x0001cc0201007387 */ /* 0x000fe80000100800 */
[----:B------:R-:W4:Y:S04]  /*156640*/  LDL.LU R23, [R1+0x16e8] ;  /* 0x0016e80001177983 */ /* 0x000f280000300800 */
[----:B------:R-:W4:Y:S04]  /*156650*/  LDL.LU R25, [R1+0x16ec] ;  /* 0x0016ec0001197983 */ /* 0x000f280000300800 */
[----:B------:R1:W-:Y:S04]  /*156660*/  STL [R1+0x1c8], R0 ;  /* 0x0001c80001007387 */ /* 0x0003e80000100800 */
[----:B------:R-:W4:Y:S04]  /*156670*/  LDL.LU R55, [R1+0x16d0] ;  /* 0x0016d00001377983 */ /* 0x000f280000300800 */
[----:B------:R-:W4:Y:S04]  /*156680*/  LDL.LU R57, [R1+0x16d4] ;  /* 0x0016d40001397983 */ /* 0x000f280000300800 */
[----:B------:R-:W4:Y:S04]  /*156690*/  LDL.LU R48, [R1+0x16d8] ;  /* 0x0016d80001307983 */ /* 0x000f280000300800 */
[----:B-1----:R-:W4:Y:S01]  /*1566a0*/  LDL.LU R0, [R1+0x16dc] ;  /* 0x0016dc0001007983 */ /* 0x002f220000300800 */
[----:B0-----:R-:W-:Y:S01]  /*1566b0*/  VIADD R50, R50, UR6 ;  /* 0x0000000632327c36 */ /* 0x001fe20008000000 */
[----:B------:R-:W0:Y:S04]  /*1566c0*/  LDCU UR6, c[0x0][0x3b8] ;  /* 0x00007700ff0677ac */ /* 0x000e280008000800 */
[----:B------:R-:W-:-:S02]  /*1566d0*/  SHF.R.S32.HI R61, RZ, 0x1f, R50 ;  /* 0x0000001fff3d7819 */ /* 0x000fc40000011432 */
[----:B------:R-:W-:-:S05]  /*1566e0*/  IADD3 R2, P1, PT, R50, R34, RZ ;  /* 0x0000002232027210 */ /* 0x000fca0007f3e0ff */
[----:B------:R-:W-:-:S05]  /*1566f0*/  IMAD.X R3, R61, 0x1, R35, P1 ;  /* 0x000000013d037824 */ /* 0x000fca00008e0623 */
[----:B------:R1:W-:Y:S02]  /*156700*/  STL.64 [R1+0x1758], R2 ;  /* 0x0017580201007387 */ /* 0x0003e40000100a00 */
[----:B-1----:R-:W-:-:S05]  /*156710*/  IADD3 R2, P1, PT, R50, R36, RZ ;  /* 0x0000002432027210 */ /* 0x002fca0007f3e0ff */
[----:B------:R-:W-:Y:S01]  /*156720*/  IMAD.X R3, R61, 0x1, R37, P1 ;  /* 0x000000013d037824 */ /* 0x000fe200008e0625 */
[----:B--2---:R-:W-:Y:S02]  /*156730*/  F2FP.SATFINITE.E4M3.F32.PACK_AB_MERGE_C R5, R12, R9, RZ ;  /* 0x000000090c05723e */ /* 0x004fe400048070ff */
[----:B---3--:R-:W-:-:S03]  /*156740*/  F2FP.SATFINITE.E4M3.F32.PACK_AB_MERGE_C R4, R31, R28, RZ ;  /* 0x0000001c1f04723e */ /* 0x008fc600048070ff */
[----:B------:R-:W-:Y:S04]  /*156750*/  STL [R1+0x1b8], R5 ;  /* 0x0001b80501007387 */ /* 0x000fe80000100800 */
[----:B------:R-:W-:Y:S04]  /*156760*/  STL [R1+0x1b4], R4 ;  /* 0x0001b40401007387 */ /* 0x000fe80000100800 */
[----:B------:R4:W-:Y:S04]  /*156770*/  STL.64 [R1+0x1750], R2 ;  /* 0x0017500201007387 */ /* 0x0009e80000100a00 */
[----:B------:R-:W2:Y:S04]  /*156780*/  LDL.LU R28, [R1+0x16c0] ;  /* 0x0016c000011c7983 */ /* 0x000ea80000300800 */
[----:B------:R-:W2:Y:S01]  /*156790*/  LDL.LU R31, [R1+0x16c4] ;  /* 0x0016c400011f7983 */ /* 0x000ea20000300800 */
[----:B----4-:R-:W-:-:S05]  /*1567a0*/  F2FP.SATFINITE.E4M3.F32.PACK_AB_MERGE_C R2, R53, R32, RZ ;  /* 0x000000203502723e */ /* 0x010fca00048070ff */
[----:B------:R1:W-:Y:S04]  /*1567b0*/  STL [R1+0x24cc], R2 ;  /* 0x0024cc0201007387 */ /* 0x0003e80000100800 */
[----:B------:R-:W3:Y:S04]  /*1567c0*/  LDL.LU R32, [R1+0x16c8] ;  /* 0x0016c80001207983 */ /* 0x000ee80000300800 */
[----:B------:R-:W3:Y:S01]  /*1567d0*/  LDL.LU R53, [R1+0x16cc] ;  /* 0x0016cc0001357983 */ /* 0x000ee20000300800 */
[----:B------:R-:W-:Y:S02]  /*1567e0*/  F2FP.SATFINITE.E4M3.F32.PACK_AB_MERGE_C R22, R18, R16, RZ ;  /* 0x000000101216723e */ /* 0x000fe400048070ff */
[----:B-1----:R-:W-:-:S03]  /*1567f0*/  IADD3 R2, P1, PT, R50, R38, RZ ;  /* 0x0000002632027210 */ /* 0x002fc60007f3e0ff */
[----:B------:R-:W-:Y:S02]  /*156800*/  STL [R1+0x6be4], R22 ;  /* 0x006be41601007387 */ /* 0x000fe40000100800 */
[----:B------:R-:W-:-:S05]  /*156810*/  IMAD.X R3, R61, 0x1, R39, P1 ;  /* 0x000000013d037824 */ /* 0x000fca00008e0627 */
[----:B------:R1:W-:Y:S04]  /*156820*/  STL.64 [R1+0x1748], R2 ;  /* 0x0017480201007387 */ /* 0x0003e80000100a00 */
        /* <DEDUP_REMOVED lines=9> */
[----:B------:R-:W-:Y:S01]  /*1568c0*/  IMAD.X R3, R61, 0x1, R41, P1 ;  /* 0x000000013d037824 */ /* 0x000fe200008e0629 */
[----:B------:R-:W-:-:S05]  /*1568d0*/  F2FP.SATFINITE.E4M3.F32.PACK_AB_MERGE_C R44, R25, R23, RZ ;  /* 0x00000017192c723e */ /* 0x000fca00048070ff */
[----:B------:R-:W-:Y:S04]  /*1568e0*/  STL [R1+0x6bf4], R44 ;  /* 0x006bf42c01007387 */ /* 0x000fe80000100800 */
[----:B------:R1:W-:Y:S02]  /*1568f0*/  STL.64 [R1+0x1740], R2 ;  /* 0x0017400201007387 */ /* 0x0003e40000100a00 */
[----:B-1----:R-:W-:-:S05]  /*156900*/  F2FP.SATFINITE.E4M3.F32.PACK_AB_MERGE_C R2, R57, R55, RZ ;  /* 0x000000373902723e */ /* 0x002fca00048070ff */
[----:B------:R1:W-:Y:S04]  /*156910*/  STL [R1+0x23f8], R2 ;  /* 0x0023f80201007387 */ /* 0x0003e80000100800 */
[----:B------:R-:W4:Y:S04]  /*156920*/  LDL.LU R23, [R1+0x16a8] ;  /* 0x0016a80001177983 */ /* 0x000f280000300800 */
[----:B------:R-:W4:Y:S04]  /*156930*/  LDL.LU R25, [R1+0x16ac] ;  /* 0x0016ac0001197983 */ /* 0x000f280000300800 */
[----:B------:R-:W4:Y:S04]  /*156940*/  LDL.LU R55, [R1+0x1690] ;  /* 0x0016900001377983 */ /* 0x000f280000300800 */
[----:B------:R-:W4:Y:S01]  /*156950*/  LDL.LU R57, [R1+0x1694] ;  /* 0x0016940001397983 */ /* 0x000f220000300800 */
[----:B------:R-:W-:-:S03]  /*156960*/  F2FP.SATFINITE.E4M3.F32.PACK_AB_MERGE_C R44, R0, R48, RZ ;  /* 0x00000030002c723e */ /* 0x000fc600048070ff */
[----:B------:R-:W4:Y:S04]  /*156970*/  LDL.LU R48, [R1+0x1698] ;  /* 0x0016980001307983 */ /* 0x000f280000300800 */
[----:B------:R-:W4:Y:S01]  /*156980*/  LDL.LU R0, [R1+0x169c] ;  /* 0x00169c0001007983 */ /* 0x000f220000300800 */
[----:B0-----:R-:W-:Y:S01]  /*156990*/  VIADD R50, R50, UR6 ;  /* 0x0000000632327c36 */ /* 0x001fe20008000000 */
[----:B------:R-:W0:Y:S04]  /*1569a0*/  LDCU UR6, c[0x0][0x3b8] ;  /* 0x00007700ff0677ac */ /* 0x000e280008000800 */
[----:B------:R-:W-:-:S02]  /*1569b0*/  SHF.R.S32.HI R61, RZ, 0x1f, R50 ;  /* 0x0000001fff3d7819 */ /* 0x000fc40000011432 */
[----:B-1----:R-:W-:Y:S01]  /*1569c0*/  IADD3 R2, P1, PT, R50, R34, RZ ;  /* 0x0000002232027210 */ /* 0x002fe20007f3e0ff */
[----:B------:R-:W-:Y:S04]  /*1569d0*/  STL [R1+0x6c04], R44 ;  /* 0x006c042c01007387 */ /* 0x000fe80000100800 */
[----:B------:R-:W-:-:S05]  /*1569e0*/  IMAD.X R3, R61, 0x1, R35, P1 ;  /* 0x000000013d037824 */ /* 0x000fca00008e0623 */
[----:B------:R2:W-:Y:S02]  /*1569f0*/  STL.64 [R1+0x1738], R2 ;  /* 0x0017380201007387 */ /* 0x0005e40000100a00 */
[----:B--2---:R-:W-:Y:S02]  /*156a00*/  F2FP.SATFINITE.E4M3.F32.PACK_AB_MERGE_C R2, R31, R28, RZ ;  /* 0x0000001c1f02723e */ /* 0x004fe400048070ff */
[----:B---3--:R-:W-:-:S05]  /*156a10*/  F2FP.SATFINITE.E4M3.F32.PACK_AB_MERGE_C R44, R53, R32, RZ ;  /* 0x00000020352c723e */ /* 0x008fca00048070ff */
[----:B------:R-:W-:Y:S04]  /*156a20*/  STL [R1+0x6c0c], R44 ;  /* 0x006c0c2c01007387 */ /* 0x000fe80000100800 */
[----:B------:R1:W-:Y:S04]  /*156a30*/  STL [R1+0x23f0], R2 ;  /* 0x0023f00201007387 */ /* 0x0003e80000100800 */
[----:B------:R-:W2:Y:S04]  /*156a40*/  LDL.LU R28, [R1+0x1680] ;  /* 0x00168000011c7983 */ /* 0x000ea80000300800 */
[----:B------:R-:W2:Y:S04]  /*156a50*/  LDL.LU R31, [R1+0x1684] ;  /* 0x00168400011f7983 */ /* 0x000ea80000300800 */
[----:B------:R-:W3:Y:S01]  /*156a60*/  LDL.LU R32, [R1+0x1688] ;  /* 0x0016880001207983 */ /* 0x000ee20000300800 */
[----:B-1----:R-:W-:-:S05]  /*156a70*/  IADD3 R2, P1, PT, R50, R36, RZ ;  /* 0x0000002432027210 */ /* 0x002fca0007f3e0ff */
[----:B------:R-:W-:-:S05]  /*156a80*/  IMAD.X R3, R61, 0x1, R37, P1 ;  /* 0x000000013d037824 */ /* 0x000fca00008e0625 */
[----:B------:R1:W-:Y:S04]  /*156a90*/  STL.64 [R1+0x1730], R2 ;  /* 0x0017300201007387 */ /* 0x0003e80000100a00 */
[----:B------:R-:W3:Y:S01]  /*156aa0*/  LDL.LU R53, [R1+0x168c] ;  /* 0x00168c0001357983 */ /* 0x000ee20000300800 */
[----:B----4-:R-:W-:Y:S02]  /*156ab0*/  F2FP.SATFINITE.E4M3.F32.PACK_AB_MERGE_C R5, R12, R9, RZ ;  /* 0x000000090c05723e */ /* 0x010fe400048070ff */
[----:B-1----:R-:W-:Y:S02]  /*156ac0*/  IADD3 R2, P1, PT, R50, R38, RZ ;  /* 0x0000002632027210 */ /* 0x002fe40007f3e0ff */
[----:B------:R-:W-:Y:S01]  /*156ad0*/  F2FP.SATFINITE.E4M3.F32.PACK_AB_MERGE_C R4, R18, R16, RZ ;  /* 0x000000101204723e */ /* 0x000fe200048070ff */
[----:B------:R-:W-:Y:S02]  /*156ae0*/  STL [R1+0x1c88], R5 ;  /* 0x001c880501007387 */ /* 0x000fe40000100800 */
[----:B------:R-:W-:-:S02]  /*156af0*/  IMAD.X R3, R61, 0x1, R39, P1 ;  /* 0x000000013d037824 */ /* 0x000fc400008e0627 */
        /* <DEDUP_REMOVED lines=12> */
[----:B------:R-:W-:-:S04]  /*156bc0*/  F2FP.SATFINITE.E4M3.F32.PACK_AB_MERGE_C R43, R57, R55, RZ ;  /* 0x00000037392b723e */ /* 0x000fc800048070ff */
[----:B------:R1:W-:Y:S04]  /*156bd0*/  STL.64 [R1+0x1720], R2 ;  /* 0x0017200201007387 */ /* 0x0003e80000100a00 */
[----:B------:R-:W-:Y:S01]  /*156be0*/  STL [R1+0x6c30], R43 ;  /* 0x006c302b01007387 */ /* 0x000fe20000100800 */
[----:B-1----:R-:W-:-:S05]  /*156bf0*/  F2FP.SATFINITE.E4M3.F32.PACK_AB_MERGE_C R2, R25, R23, RZ ;  /* 0x000000171902723e */ /* 0x002fca00048070ff */
[----:B------:R1:W-:Y:S04]  /*156c00*/  STL [R1+0x1c28], R2 ;  /* 0x001c280201007387 */ /* 0x0003e80000100800 */
[----:B------:R-:W4:Y:S04]  /*156c10*/  LDL.LU R23, [R1+0x1668] ;  /* 0x0016680001177983 */ /* 0x000f280000300800 */
[----:B------:R-:W4:Y:S04]  /*156c20*/  LDL.LU R25, [R1+0x166c] ;  /* 0x00166c0001197983 */ /* 0x000f280000300800 */
[----:B------:R-:W4:Y:S04]  /*156c30*/  LDL.LU R55, [R1+0x1650] ;  /* 0x0016500001377983 */ /* 0x000f280000300800 */
[----:B------:R-:W4:Y:S01]  /*156c40*/  LDL.LU R57, [R1+0x1654] ;  /* 0x0016540001397983 */ /* 0x000f220000300800 */
[----:B------:R-:W-:-:S05]  /*156c50*/  F2FP.SATFINITE.E4M3.F32.PACK_AB_MERGE_C R44, R0, R48, RZ ;  /* 0x00000030002c723e */ /* 0x000fca00048070ff */
[----:B------:R-:W-:Y:S04]  /*156c60*/  STL [R1+0x6c2c], R44 ;  /* 0x006c2c2c01007387 */ /* 0x000fe80000100800 */
[----:B------:R-:W4:Y:S04]  /*156c70*/  LDL.LU R48, [R1+0x1658] ;  /* 0x0016580001307983 */ /* 0x000f280000300800 */
[----:B------:R-:W4:Y:S01]  /*156c80*/  LDL.LU R0, [R1+0x165c] ;  /* 0x00165c0001007983 */ /* 0x000f220000300800 */
[----:B0-----:R-:W-:Y:S01]  /*156c90*/  VIADD R50, R50, UR6 ;  /* 0x0000000632327c36 */ /* 0x001fe20008000000 */
[----:B------:R-:W0:Y:S04]  /*156ca0*/  LDCU UR6, c[0x0][0x3b8] ;  /* 0x00007700ff0677ac */ /* 0x000e280008000800 */
[----:B------:R-:W-:-:S02]  /*156cb0*/  SHF.R.S32.HI R61, RZ, 0x1f, R50 ;  /* 0x0000001fff3d7819 */ /* 0x000fc40000011432 */
[----:B-1----:R-:W-:-:S05]  /*156cc0*/  IADD3 R2, P1, PT, R50, R34, RZ ;  /* 0x0000002232027210 */ /* 0x002fca0007f3e0ff */
[----:B------:R-:W-:-:S05]  /*156cd0*/  IMAD.X R3, R61, 0x1, R35, P1 ;  /* 0x000000013d037824 */ /* 0x000fca00008e0623 */
[----:B------:R2:W-:Y:S02]  /*156ce0*/  STL.64 [R1+0x1718], R2 ;  /* 0x0017180201007387 */ /* 0x0005e40000100a00 */
[----:B--2---:R-:W-:Y:S02]  /*156cf0*/  F2FP.SATFINITE.E4M3.F32.PACK_AB_MERGE_C R2, R31, R28, RZ ;  /* 0x0000001c1f02723e */ /* 0x004fe400048070ff */
[----:B------:R-:W2:Y:S04]  /*156d00*/  LDL.LU R28, [R1+0x1640] ;  /* 0x00164000011c7983 */ /* 0x000ea80000300800 */
[----:B------:R1:W-:Y:S04]  /*156d10*/  STL [R1+0x1b8c], R2 ;  /* 0x001b8c0201007387 */ /* 0x0003e80000100800 */
[----:B------:R-:W2:Y:S01]  /*156d20*/  LDL.LU R31, [R1+0x1644] ;  /* 0x00164400011f7983 */ /* 0x000ea20000300800 */
[----:B---3--:R-:W-:-:S03]  /*156d30*/  F2FP.SATFINITE.E4M3.F32.PACK_AB_MERGE_C R43, R53, R32, RZ ;  /* 0x00000020352b723e */ /* 0x008fc600048070ff */
[----:B------:R-:W3:Y:S04]  /*156d40*/  LDL.LU R32, [R1+0x1648] ;  /* 0x0016480001207983 */ /* 0x000ee80000300800 */
[----:B------:R-:W3:Y:S01]  /*156d50*/  LDL.LU R53, [R1+0x164c] ;  /* 0x00164c0001357983 */ /* 0x000ee20000300800 */
[----:B-1----:R-:W-:-:S03]  /*156d60*/  IADD3 R2, P1, PT, R50, R36, RZ ;  /* 0x0000002432027210 */ /* 0x002fc60007f3e0ff */
[----:B------:R-:W-:Y:S02]  /*156d70*/  STL [R1+0x6c34], R43 ;  /* 0x006c342b01007387 */ /* 0x000fe40000100800 */
[----:B------:R-:W-:-:S05]  /*156d80*/  IMAD.X R3, R61, 0x1, R37, P1 ;  /* 0x000000013d037824 */ /* 0x000fca00008e0625 */
[----:B------:R1:W-:Y:S01]  /*156d90*/  STL.64 [R1+0x1710], R2 ;  /* 0x0017100201007387 */ /* 0x0003e20000100a00 */
[----:B----4-:R-:W-:Y:S02]  /*156da0*/  F2FP.SATFINITE.E4M3.F32.PACK_AB_MERGE_C R5, R12, R9, RZ ;  /* 0x000000090c05723e */ /* 0x010fe400048070ff */
[----:B-1----:R-:W-:-:S03]  /*156db0*/  IADD3 R2, P1, PT, R50, R38, RZ ;  /* 0x0000002632027210 */ /* 0x002fc60007f3e0ff */
[----:B------:R-:W-:Y:S02]  /*156dc0*/  STL [R1+0x1b3c], R5 ;  /* 0x001b3c0501007387 */ /* 0x000fe40000100800 */
[----:B------:R-:W-:Y:S01]  /*156dd0*/  IMAD.X R3, R61, 0x1, R39, P1 ;  /* 0x000000013d037824 */ /* 0x000fe200008e0627 */
[----:B------:R-:W-:-:S05]  /*156de0*/  F2FP.SATFINITE.E4M3.F32.PACK_AB_MERGE_C R4, R18, R16, RZ ;  /* 0x000000101204723e */ /* 0x000fca00048070ff */
[----:B------:R1:W-:Y:S04]  /*156df0*/  STL [R1+0x1b48], R4 ;  /* 0x001b480401007387 */ /* 0x0003e80000100800 */
[----:B------:R4:W-:Y:S01]  /*156e00*/  STL.64 [R1+0x1708], R2 ;  /* 0x0017080201007387 */ /* 0x0009e20000100a00 */
[----:B-1----:R-:W-:Y:S02]  /*156e10*/  F2FP.SATFINITE.E4M3.F32.PACK_AB_MERGE_C R4, R21, R20, RZ ;  /* 0x000000141504723e */ /* 0x002fe400048070ff */
[----:B----4-:R-:W-:-:S03]  /*156e20*/  IADD3 R2, P1, PT, R50, R40, RZ ;  /* 0x0000002832027210 */ /* 0x010fc60007f3e0ff */
[----:B------:R-:W-:Y:S04]  /*156e30*/  STL [R1+0x1adc], R4 ;  /* 0x001adc0401007387 */ /* 0x000fe80000100800 */
[----:B------:R-:W4:Y:S01]  /*156e40*/  LDL.LU R6, [R1+0x1630] ;  /* 0x0016300001067983 */ /* 0x000f220000300800 */
[----:B------:R-:W-:-:S03]  /*156e50*/  IMAD.X R3, R61, 0x1, R41, P1 ;  /* 0x000000013d037824 */ /* 0x000fc600008e0629 */
[----:B------:R-:W4:Y:S04]  /*156e60*/  LDL.LU R5, [R1+0x1634] ;  /* 0x0016340001057983 */ /* 0x000f280000300800 */
[----:B------:R1:W-:Y:S04]  /*156e70*/  STL.64 [R1+0x1700], R2 ;  /* 0x0017000201007387 */ /* 0x0003e80000100a00 */
[----:B-1----:R-:W4:Y:S04]  /*156e80*/  LDL.LU R3, [R1+0x1638] ;  /* 0x0016380001037983 */ /* 0x002f280000300800 */
[----:B------:R-:W4:Y:S04]  /*156e90*/  LDL.LU R8, [R1+0x163c] ;  /* 0x00163c0001087983 */ /* 0x000f280000300800 */
[----:B------:R-:W4:Y:S04]  /*156ea0*/  LDL.LU R9, [R1+0x1620] ;  /* 0x0016200001097983 */ /* 0x000f280000300800 */
[----:B------:R-:W4:Y:S01]  /*156eb0*/  LDL.LU R12, [R1+0x1624] ;  /* 0x00162400010c7983 */ /* 0x000f220000300800 */
[----:B------:R-:W-:-:S02]  /*156ec0*/  F2FP.SATFINITE.E4M3.F32.PACK_AB_MERGE_C R4, R25, R23, RZ ;  /* 0x000000171904723e */ /* 0x000fc400048070ff */
[----:B------:R-:W-:Y:S01]  /*156ed0*/  F2FP.SATFINITE.E4M3.F32.PACK_AB_MERGE_C R2, R57, R55, RZ ;  /* 0x000000373902723e */ /* 0x000fe200048070ff */
[----:B------:R-:W4:Y:S04]  /*156ee0*/  LDL.LU R23, [R1+0x1628] ;  /* 0x0016280001177983 */ /* 0x000f280000300800 */
[----:B------:R-:W-:Y:S04]  /*156ef0*/  STL [R1+0x1b08], R4 ;  /* 0x001b080401007387 */ /* 0x000fe80000100800 */
[----:B------:R-:W4:Y:S04]  /*156f00*/  LDL.LU R25, [R1+0x162c] ;  /* 0x00162c0001197983 */ /* 0x000f280000300800 */
[----:B------:R1:W-:Y:S04]  /*156f10*/  STL [R1+0x1a8c], R2 ;  /* 0x001a8c0201007387 */ /* 0x0003e80000100800 */
[----:B------:R-:W4:Y:S04]  /*156f20*/  LDL.LU R55, [R1+0x1610] ;  /* 0x0016100001377983 */ /* 0x000f280000300800 */
[----:B------:R-:W4:Y:S01]  /*156f30*/  LDL.LU R57, [R1+0x1614] ;  /* 0x0016140001397983 */ /* 0x000f220000300800 */
[----:B-1----:R-:W-:-:S03]  /*156f40*/  F2FP.SATFINITE.E4M3.F32.PACK_AB_MERGE_C R2, R0, R48, RZ ;  /* 0x000000300002723e */ /* 0x002fc600048070ff */
[----:B------:R-:W4:Y:S04]  /*156f50*/  LDL.LU R48, [R1+0x1618] ;  /* 0x0016180001307983 */ /* 0x000f280000300800 */
[----:B------:R-:W4:Y:S01]  /*156f60*/  LDL.LU R0, [R1+0x161c] ;  /* 0x00161c0001007983 */ /* 0x000f220000300800 */
[----:B0-----:R-:W-:-:S03]  /*156f70*/  VIADD R50, R50, UR6 ;  /* 0x0000000632327c36 */ /* 0x001fc60008000000 */
[----:B------:R-:W-:Y:S04]  /*156f80*/  STL [R1+0x1a98], R2 ;  /* 0x001a980201007387 */ /* 0x000fe80000100800 */
[----:B------:R-:W4:Y:S01]  /*156f90*/  LDL.LU R16, [R1+0x1600] ;  /* 0x0016000001107983 */ /* 0x000f220000300800 */
[----:B------:R-:W0:Y:S01]  /*156fa0*/  LDCU UR6, c[0x0][0x3b8] ;  /* 0x00007700ff0677ac */ /* 0x000e220008000800 */
[----:B------:R-:W-:Y:S02]  /*156fb0*/  SHF.R.S32.HI R61, RZ, 0x1f, R50 ;  /* 0x0000001fff3d7819 */ /* 0x000fe40000011432 */
[----:B------:R-:W-:-:S05]  /*156fc0*/  IADD3 R10, P1, PT, R50, R34, RZ ;  /* 0x00000022320a7210 */ /* 0x000fca0007f3e0ff */
[----:B------:R-:W-:-:S05]  /*156fd0*/  IMAD.X R11, R61, 0x1, R35, P1 ;  /* 0x000000013d0b7824 */ /* 0x000fca00008e0623 */
[----:B------:R1:W-:Y:S02]  /*156fe0*/  STL.64 [R1+0x16f8], R10 ;  /* 0x0016f80a01007387 */ /* 0x0003e40000100a00 */
[----:B-1----:R-:W-:-:S05]  /*156ff0*/  IADD3 R10, P1, PT, R50, R36, RZ ;  /* 0x00000024320a7210 */ /* 0x002fca0007f3e0ff */
[----:B------:R-:W-:Y:S01]  /*157000*/  IMAD.X R11, R61, 0x1, R37, P1 ;  /* 0x000000013d0b7824 */ /* 0x000fe200008e0625 */
[----:B--2---:R-:W-:-:S05]  /*157010*/  F2FP.SATFINITE.E4M3.F32.PACK_AB_MERGE_C R2, R31, R28, RZ ;  /* 0x0000001c1f02723e */ /* 0x004fca00048070ff */
[----:B------:R1:W-:Y:S04]  /*157020*/  STL [R1+0x1a48], R2 ;  /* 0x001a480201007387 */ /* 0x0003e80000100800 */
[----:B------:R-:W2:Y:S04]  /*157030*/  LDL.LU R18, [R1+0x1604] ;  /* 0x0016040001127983 */ /* 0x000ea80000300800 */
[----:B------:R-:W2:Y:S04]  /*157040*/  LDL.LU R20, [R1+0x1608] ;  /* 0x0016080001147983 */ /* 0x000ea80000300800 */
[----:B------:R-:W2:Y:S04]  /*157050*/  LDL.LU R21, [R1+0x160c] ;  /* 0x00160c0001157983 */ /* 0x000ea80000300800 */
[----:B------:R-:W2:Y:S04]  /*157060*/  LDL.LU R28, [R1+0x15f0] ;  /* 0x0015f000011c7983 */ /* 0x000ea80000300800 */
[----:B------:R-:W2:Y:S01]  /*157070*/  LDL.LU R31, [R1+0x15f4] ;  /* 0x0015f400011f7983 */ /* 0x000ea20000300800 */
[----:B---3--:R-:W-:-:S03]  /*157080*/  F2FP.SATFINITE.E4M3.F32.PACK_AB_MERGE_C R42, R53, R32, RZ ;  /* 0x00000020352a723e */ /* 0x008fc600048070ff */
[----:B------:R-:W3:Y:S04]  /*157090*/  LDL.LU R32, [R1+0x15f8] ;  /* 0x0015f80001207983 */ /* 0x000ee80000300800 */
[----:B------:R-:W3:Y:S01]  /*1570a0*/  LDL.LU R53, [R1+0x15fc] ;  /* 0x0015fc0001357983 */ /* 0x000ee20000300800 */
[----:B-1----:R-:W-:-:S03]  /*1570b0*/  IADD3 R2, P1, PT, R50, R38, RZ ;  /* 0x0000002632027210 */ /* 0x002fc60007f3e0ff */
[----:B------:R-:W-:Y:S04]  /*1570c0*/  STL [R1+0x6c58], R42 ;  /* 0x006c582a01007387 */ /* 0x000fe80000100800 */
[----:B------:R-:W-:Y:S01]  /*1570d0*/  STL.64 [R1+0x16f0], R10 ;  /* 0x0016f00a01007387 */ /* 0x000fe20000100a00 */
[----:B----4-:R-:W-:-:S05]  /*1570e0*/  F2FP.SATFINITE.E4M3.F32.PACK_AB_MERGE_C R5, R5, R6, RZ ;  /* 0x000000060505723e */ /* 0x010fca00048070ff */
[----:B------:R-:W-:Y:S01]  /*1570f0*/  STL [R1+0x1a18], R5 ;  /* 0x001a180501007387 */ /* 0x000fe20000100800 */
[----:B------:R-:W-:Y:S01]  /*157100*/  F2FP.SATFINITE.E4M3.F32.PACK_AB_MERGE_C R4, R8, R3, RZ ;  /* 0x000000030804723e */ /* 0x000fe200048070ff */
[----:B------:R-:W-:-:S04]  /*157110*/  IMAD.X R3, R61, 0x1, R39, P1 ;  /* 0x000000013d037824 */ /* 0x000fc800008e0627 */
        /* <DEDUP_REMOVED lines=8> */
[----:B------:R1:W-:Y:S01]  /*1571a0*/  STL.64 [R1+0x16e0], R2 ;  /* 0x0016e00201007387 */ /* 0x0003e20000100a00 */
[----:B------:R-:W-:Y:S02]  /*1571b0*/  F2FP.SATFINITE.E4M3.F32.PACK_AB_MERGE_C R0, R0, R48, RZ ;  /* 0x000000300000723e */ /* 0x000fe400048070ff */
[----:B-1----:R-:W-:Y:S02]  /*1571c0*/  F2FP.SATFINITE.E4M3.F32.PACK_AB_MERGE_C R3, R25, R23, RZ ;  /* 0x000000171903723e */ /* 0x002fe400048070ff */
[----:B------:R-:W-:Y:S01]  /*1571d0*/  F2FP.SATFINITE.E4M3.F32.PACK_AB_MERGE_C R2, R57, R55, RZ ;  /* 0x000000373902723e */ /* 0x000fe200048070ff */
[----:B------:R-:W4:Y:S04]  /*1571e0*/  LDL.LU R23, [R1+0x15e8] ;  /* 0x0015e80001177983 */ /* 0x000f280000300800 */
[----:B------:R-:W-:Y:S04]  /*1571f0*/  STL [R1+0x1918], R3 ;  /* 0x0019180301007387 */ /* 0x000fe80000100800 */
[----:B------:R-:W4:Y:S04]  /*157200*/  LDL.LU R25, [R1+0x15ec] ;  /* 0x0015ec0001197983 */ /* 0x000f280000300800 */
[----:B------:R-:W-:Y:S04]  /*157210*/  STL [R1+0x18e8], R2 ;  /* 0x0018e80201007387 */ /* 0x000fe80000100800 */
[----:B------:R-:W4:Y:S04]  /*157220*/  LDL.LU R55, [R1+0x15d0] ;  /* 0x0015d00001377983 */ /* 0x000f280000300800 */
[----:B------:R-:W4:Y:S04]  /*157230*/  LDL.LU R57, [R1+0x15d4] ;  /* 0x0015d40001397983 */ /* 0x000f280000300800 */
[----:B------:R1:W-:Y:S04]  /*157240*/  STL [R1+0x18f8], R0 ;  /* 0x0018f80001007387 */ /* 0x0003e80000100800 */
        /* <DEDUP_REMOVED lines=11> */
[----:B------:R-:W-:-:S03]  /*157300*/  F2FP.SATFINITE.E4M3.F32.PACK_AB_MERGE_C R4, R21, R20, RZ ;  /* 0x000000141504723e */ /* 0x000fc600048070ff */
[----:B------:R-:W-:Y:S04]  /*157310*/  STL [R1+0x18c8], R5 ;  /* 0x0018c80501007387 */ /* 0x000fe80000100800 */
[----:B------:R-:W-:Y:S04]  /*157320*/  STL [R1+0x18cc], R4 ;  /* 0x0018cc0401007387 */ /* 0x000fe80000100800 */
[----:B------:R1:W-:Y:S02]  /*157330*/  STL.64 [R1+0x16d0], R2 ;  /* 0x0016d00201007387 */ /* 0x0003e40000100a00 */
[----:B-1----:R-:W-:-:S02]  /*157340*/  F2FP.SATFINITE.E4M3.F32.PACK_AB_MERGE_C R3, R31, R28, RZ ;  /* 0x0000001c1f03723e */ /* 0x002fc400048070ff */
[----:B---3--:R-:W-:Y:S01]  /*157350*/  F2FP.SATFINITE.E4M3.F32.PACK_AB_MERGE_C R2, R53, R32, RZ ;  /* 0x000000203502723e */ /* 0x008fe200048070ff */
[----:B------:R-:W2:Y:S04]  /*157360*/  LDL.LU R28, [R1+0x15c0] ;  /* 0x0015c000011c7983 */ /* 0x000ea80000300800 */
[----:B------:R-:W-:Y:S04]  /*157370*/  STL [R1+0x18a8], R3 ;  /* 0x0018a80301007387 */ /* 0x000fe80000100800 */
[----:B------:R-:W2:Y:S04]  /*157380*/  LDL.LU R31, [R1+0x15c4] ;  /* 0x0015c400011f7983 */ /* 0x000ea80000300800 */
[----:B------:R1:W-:Y:S04]  /*157390*/  STL [R1+0x18ac], R2 ;  /* 0x0018ac0201007387 */ /* 0x0003e80000100800 */
[----:B------:R-:W3:Y:S04]  /*1573a0*/  LDL.LU R32, [R1+0x15c8] ;  /* 0x0015c80001207983 */ /* 0x000ee80000300800 */
[----:B------:R-:W3:Y:S04]  /*1573b0*/  LDL.LU R53, [R1+0x15cc] ;  /* 0x0015cc0001357983 */ /* 0x000ee80000300800 */
[----:B------:R-:W3:Y:S04]  /*1573c0*/  LDL.LU R16, [R1+0x15b0] ;  /* 0x0015b00001107983 */ /* 0x000ee80000300800 */
[----:B------:R-:W3:Y:S04]  /*1573d0*/  LDL.LU R18, [R1+0x15b4] ;  /* 0x0015b40001127983 */ /* 0x000ee80000300800 */
[----:B------:R-:W3:Y:S01]  /*1573e0*/  LDL.LU R20, [R1+0x15b8] ;  /* 0x0015b80001147983 */ /* 0x000ee20000300800 */
[----:B-1----:R-:W-:-:S05]  /*1573f0*/  IADD3 R2, P1, PT, R50, R38, RZ ;  /* 0x0000002632027210 */ /* 0x002fca0007f3e0ff */
[----:B------:R-:W-:-:S05]  /*157400*/  IMAD.X R3, R61, 0x1, R39, P1 ;  /* 0x000000013d037824 */ /* 0x000fca00008e0627 */
[----:B------:R1:W-:Y:S04]  /*157410*/  STL.64 [R1+0x16c8], R2 ;  /* 0x0016c80201007387 */ /* 0x0003e80000100a00 */
[----:B------:R-:W3:Y:S01]  /*157420*/  LDL.LU R21, [R1+0x15bc] ;  /* 0x0015bc0001157983 */ /* 0x000ee20000300800 */
[----:B-1----:R-:W-:-:S05]  /*157430*/  IADD3 R2, P1, PT, R50, R40, RZ ;  /* 0x0000002832027210 */ /* 0x002fca0007f3e0ff */
[----:B------:R-:W-:Y:S01]  /*157440*/  IMAD.X R3, R61, 0x1, R41, P1 ;  /* 0x000000013d037824 */ /* 0x000fe200008e0629 */
[----:B----4-:R-:W-:-:S05]  /*157450*/  F2FP.SATFINITE.E4M3.F32.PACK_AB_MERGE_C R5, R12, R9, RZ ;  /* 0x000000090c05723e */ /* 0x010fca00048070ff */
[----:B------:R-:W-:Y:S04]  /*157460*/  STL [R1+0x6cf4], R5 ;  /* 0x006cf40501007387 */ /* 0x000fe80000100800 */
[----:B------:R-:W4:Y:S04]  /*157470*/  LDL.LU R14, [R1+0x15a0] ;  /* 0x0015a000010e7983 */ /* 0x000f280000300800 */
[----:B------:R1:W-:Y:S04]  /*157480*/  STL.64 [R1+0x16c0], R2 ;  /* 0x0016c00201007387 */ /* 0x0003e80000100a00 */
[----:B------:R-:W4:Y:S01]  /*157490*/  LDL.LU R8, [R1+0x15a4] ;  /* 0x0015a40001087983 */ /* 0x000f220000300800 */
[----:B------:R-:W-:-:S02]  /*1574a0*/  F2FP.SATFINITE.E4M3.F32.PACK_AB_MERGE_C R4, R25, R23, RZ ;  /* 0x000000171904723e */ /* 0x000fc400048070ff */
[----:B------:R-:W-:-:S03]  /*1574b0*/  F2FP.SATFINITE.E4M3.F32.PACK_AB_MERGE_C R6, R57, R55, RZ ;  /* 0x000000373906723e */ /* 0x000fc600048070ff */
[----:B------:R0:W-:Y:S04]  /*1574c0*/  STL [R1+0x6cf0], R4 ;  /* 0x006cf00401007387 */ /* 0x0001e80000100800 */
[----:B------:R-:W-:Y:S04]  /*1574d0*/  STL [R1+0x6d00], R6 ;  /* 0x006d000601007387 */ /* 0x000fe80000100800 */
[----:B------:R-:W4:Y:S04]  /*1574e0*/  LDL.LU R55, [R1+0x15a8] ;  /* 0x0015a80001377983 */ /* 0x000f280000300800 */
[----:B------:R-:W4:Y:S01]  /*1574f0*/  LDL.LU R57, [R1+0x15ac] ;  /* 0x0015ac0001397983 */ /* 0x000f220000300800 */
[----:B-1----:R-:W-:-:S03]  /*157500*/  F2FP.SATFINITE.E4M3.F32.PACK_AB_MERGE_C R3, R0, R48, RZ ;  /* 0x000000300003723e */ /* 0x002fc600048070ff */
[----:B------:R-:W4:Y:S04]  /*157510*/  LDL.LU R48, [R1+0x1590] ;  /* 0x0015900001307983 */ /* 0x000f280000300800 */
[----:B------:R-:W4:Y:S04]  /*157520*/  LDL.LU R0, [R1+0x1594] ;  /* 0x0015940001007983 */ /* 0x000f280000300800 */
[----:B------:R-:W-:Y:S01]  /*157530*/  STL [R1+0x6d08], R3 ;  /* 0x006d080301007387 */ /* 0x000fe20000100800 */
[----:B0-----:R-:W-:-:S03]  /*157540*/  VIADD R50, R50, UR6 ;  /* 0x0000000632327c36 */ /* 0x001fc60008000000 */
[----:B------:R-:W4:Y:S04]  /*157550*/  LDL.LU R23, [R1+0x1598] ;  /* 0x0015980001177983 */ /* 0x000f280000300800 */
        /* <DEDUP_REMOVED lines=8> */
[----:B--2---:R-:W-:Y:S02]  /*1575e0*/  F2FP.SATFINITE.E4M3.F32.PACK_AB_MERGE_C R3, R31, R28, RZ ;  /* 0x0000001c1f03723e */ /* 0x004fe400048070ff */
[----:B------:R-:W2:Y:S04]  /*1575f0*/  LDL.LU R28, [R1+0x1580] ;  /* 0x00158000011c7983 */ /* 0x000ea80000300800 */
[----:B------:R1:W-:Y:S01]  /*157600*/  STL [R1+0x1838], R3 ;  /* 0x0018380301007387 */ /* 0x0003e20000100800 */
[----:B---3--:R-:W-:-:S03]  /*157610*/  F2FP.SATFINITE.E4M3.F32.PACK_AB_MERGE_C R2, R53, R32, RZ ;  /* 0x000000203502723e */ /* 0x008fc600048070ff */
[----:B------:R-:W2:Y:S04]  /*157620*/  LDL.LU R31, [R1+0x1584] ;  /* 0x00158400011f7983 */ /* 0x000ea80000300800 */
[----:B------:R-:W3:Y:S04]  /*157630*/  LDL.LU R32, [R1+0x1588] ;  /* 0x0015880001207983 */ /* 0x000ee80000300800 */
[----:B------:R-:W3:Y:S04]  /*157640*/  LDL.LU R53, [R1+0x158c] ;  /* 0x00158c0001357983 */ /* 0x000ee80000300800 */
[----:B------:R0:W-:Y:S04]  /*157650*/  STL [R1+0x6d18], R2 ;  /* 0x006d180201007387 */ /* 0x0001e80000100800 */
[----:B------:R-:W3:Y:S01]  /*157660*/  LDL.LU R9, [R1+0x1570] ;  /* 0x0015700001097983 */ /* 0x000ee20000300800 */
[----:B-1----:R-:W-:-:S03]  /*157670*/  F2FP.SATFINITE.E4M3.F32.PACK_AB_MERGE_C R3, R18, R16, RZ ;  /* 0x000000101203723e */ /* 0x002fc600048070ff */
[----:B------:R-:W-:Y:S04]  /*157680*/  STL.64 [R1+0x16b0], R4 ;  /* 0x0016b00401007387 */ /* 0x000fe80000100a00 */
[----:B------:R-:W-:Y:S04]  /*157690*/  STL [R1+0x1808], R3 ;  /* 0x0018080301007387 */ /* 0x000fe80000100800 */
[----:B------:R-:W3:Y:S01]  /*1576a0*/  LDL.LU R12, [R1+0x1574] ;  /* 0x00157400010c7983 */ /* 0x000ee20000300800 */
[----:B0-----:R-:W-:-:S05]  /*1576b0*/  F2FP.SATFINITE.E4M3.F32.PACK_AB_MERGE_C R2, R21, R20, RZ ;  /* 0x000000141502723e */ /* 0x001fca00048070ff */
[----:B------:R0:W-:Y:S04]  /*1576c0*/  STL [R1+0x180c], R2 ;  /* 0x00180c0201007387 */ /* 0x0001e80000100800 */
[----:B------:R-:W3:Y:S04]  /*1576d0*/  LDL.LU R16, [R1+0x1578] ;  /* 0x0015780001107983 */ /* 0x000ee80000300800 */
[----:B------:R-:W3:Y:S04]  /*1576e0*/  LDL.LU R18, [R1+0x157c] ;  /* 0x00157c0001127983 */ /* 0x000ee80000300800 */
[----:B------:R-:W3:Y:S04]  /*1576f0*/  LDL.LU R20, [R1+0x1560] ;  /* 0x0015600001147983 */ /* 0x000ee80000300800 */
[----:B------:R-:W3:Y:S01]  /*157700*/  LDL.LU R21, [R1+0x1564] ;  /* 0x0015640001157983 */ /* 0x000ee20000300800 */
[----:B0-----:R-:W-:-:S05]  /*157710*/  IADD3 R2, P1, PT, R50, R38, RZ ;  /* 0x0000002632027210 */ /* 0x001fca0007f3e0ff */
[----:B------:R-:W-:-:S05]  /*157720*/  IMAD.X R3, R61, 0x1, R39, P1 ;  /* 0x000000013d037824 */ /* 0x000fca00008e0627 */
[----:B------:R0:W-:Y:S02]  /*157730*/  STL.64 [R1+0x16a8], R2 ;  /* 0x0016a80201007387 */ /* 0x0001e40000100a00 */
[----:B0-----:R-:W-:-:S05]  /*157740*/  IADD3 R2, P1, PT, R50, R40, RZ ;  /* 0x0000002832027210 */ /* 0x001fca0007f3e0ff */
[----:B------:R-:W-:Y:S01]  /*157750*/  IMAD.X R3, R61, 0x1, R41, P1 ;  /* 0x000000013d037824 */ /* 0x000fe200008e0629 */
[----:B----4-:R-:W-:-:S05]  /*157760*/  F2FP.SATFINITE.E4M3.F32.PACK_AB_MERGE_C R4, R8, R14, RZ ;  /* 0x0000000e0804723e */ /* 0x010fca00048070ff */
[----:B------:R-:W-:Y:S04]  /*157770*/  STL [R1+0x17e8], R4 ;  /* 0x0017e80401007387 */ /* 0x000fe80000100800 */
        /* <DEDUP_REMOVED lines=8> */
[----:B0-----:R-:W4:Y:S01]  /*157800*/  LDL.LU R0, [R1+0x1554] ;  /* 0x0015540001007983 */ /* 0x001f220000300800 */
[----:B------:R-:W-:Y:S01]  /*157810*/  F2FP.SATFINITE.E4M3.F32.PACK_AB_MERGE_C R2, R25, R23, RZ ;  /* 0x000000171902723e */ /* 0x000fe200048070ff */
[----:B------:R-:W-:-:S02]  /*157820*/  VIADD R50, R50, UR6 ;  /* 0x0000000632327c36 */ /* 0x000fc40008000000 */
[----:B------:R-:W4:Y:S04]  /*157830*/  LDL.LU R23, [R1+0x1558] ;  /* 0x0015580001177983 */ /* 0x000f280000300800 */
[----:B------:R-:W4:Y:S04]  /*157840*/  LDL.LU R25, [R1+0x155c] ;  /* 0x00155c0001197983 */ /* 0x000f280000300800 */
[----:B------:R0:W-:Y:S01]  /*157850*/  STL [R1+0x17d8], R2 ;  /* 0x0017d80201007387 */ /* 0x0001e20000100800 */
[----:B------:R-:W1:Y:S01]  /*157860*/  LDCU UR6, c[0x0][0x3b8] ;  /* 0x00007700ff0677ac */ /* 0x000e620008000800 */
[----:B------:R-:W-:-:S02]  /*157870*/  SHF.R.S32.HI R61, RZ, 0x1f, R50 ;  /* 0x0000001fff3d7819 */ /* 0x000fc40000011432 */
[----:B0-----:R-:W-:-:S05]  /*157880*/  IADD3 R2, P1, PT, R50, R34, RZ ;  /* 0x0000002232027210 */ /* 0x001fca0007f3e0ff */
[----:B------:R-:W-:-:S05]  /*157890*/  IMAD.X R3, R61, 0x1, R35, P1 ;  /* 0x000000013d037824 */ /* 0x000fca00008e0623 */
[----:B------:R2:W-:Y:S02]  /*1578a0*/  STL.64 [R1+0x1698], R2 ;  /* 0x0016980201007387 */ /* 0x0005e40000100a00 */
[----:B--2---:R-:W-:Y:S02]  /*1578b0*/  F2FP.SATFINITE.E4M3.F32.PACK_AB_MERGE_C R3, R31, R28, RZ ;  /* 0x0000001c1f03723e */ /* 0x004fe400048070ff */
[----:B---3--:R-:W-:Y:S01]  /*1578c0*/  F2FP.SATFINITE.E4M3.F32.PACK_AB_MERGE_C R2, R53, R32, RZ ;  /* 0x000000203502723e */ /* 0x008fe200048070ff */
[----:B------:R-:W2:Y:S04]  /*1578d0*/  LDL.LU R28, [R1+0x23e0] ;  /* 0x0023e000011c7983 */ /* 0x000ea80000300800 */
[----:B------:R-:W-:Y:S04]  /*1578e0*/  STL [R1+0x918], R3 ;  /* 0x0009180301007387 */ /* 0x000fe80000100800 */
[----:B------:R-:W2:Y:S04]  /*1578f0*/  LDL.LU R31, [R1+0x23e4] ;  /* 0x0023e400011f7983 */ /* 0x000ea80000300800 */
[----:B------:R0:W-:Y:S04]  /*157900*/  STL [R1+0x17b8], R2 ;  /* 0x0017b80201007387 */ /* 0x0001e80000100800 */
[----:B------:R-:W3:Y:S04]  /*157910*/  LDL.LU R32, [R1+0x23e8] ;  /* 0x0023e80001207983 */ /* 0x000ee80000300800 */
[----:B------:R-:W3:Y:S01]  /*157920*/  LDL.LU R53, [R1+0x23ec] ;  /* 0x0023ec0001357983 */ /* 0x000ee20000300800 */
[----:B0-----:R-:W-:-:S05]  /*157930*/  IADD3 R2, P1, PT, R50, R36, RZ ;  /* 0x0000002432027210 */ /* 0x001fca0007f3e0ff */
[----:B------:R-:W-:Y:S01]  /*157940*/  IMAD.X R3, R61, 0x1, R37, P1 ;  /* 0x000000013d037824 */ /* 0x000fe200008e0625 */
[----:B------:R-:W-:-:S04]  /*157950*/  F2FP.SATFINITE.E4M3.F32.PACK_AB_MERGE_C R5, R12, R9, RZ ;  /* 0x000000090c05723e */ /* 0x000fc800048070ff */
[----:B------:R0:W-:Y:S01]  /*157960*/  STL.64 [R1+0x1690], R2 ;  /* 0x0016900201007387 */ /* 0x0001e20000100a00 */
[----:B------:R-:W-:-:S03]  /*157970*/  F2FP.SATFINITE.E4M3.F32.PACK_AB_MERGE_C R4, R18, R16, RZ ;  /* 0x000000101204723e */ /* 0x000fc600048070ff */
[----:B------:R-:W-:Y:S01]  /*157980*/  STL [R1+0x894], R5 ;  /* 0x0008940501007387 */ /* 0x000fe20000100800 */
[----:B0-----:R-:W-:-:S03]  /*157990*/  IADD3 R2, P1, PT, R50, R38, RZ ;  /* 0x0000002632027210 */ /* 0x001fc60007f3e0ff */
[----:B------:R-:W-:Y:S02]  /*1579a0*/  STL [R1+0x898], R4 ;  /* 0x0008980401007387 */ /* 0x000fe40000100800 */
[----:B------:R-:W-:-:S05]  /*1579b0*/  IMAD.X R3, R61, 0x1, R39, P1 ;  /* 0x000000013d037824 */ /* 0x000fca00008e0627 */
[----:B------:R0:W-:Y:S04]  /*1579c0*/  STL.64 [R1+0x1688], R2 ;  /* 0x0016880201007387 */ /* 0x0001e80000100a00 */
[----:B------:R-:W3:Y:S04]  /*1579d0*/  LDL.LU R24, [R1+0x1530] ;  /* 0x0015300001187983 */ /* 0x000ee80000300800 */
        /* <DEDUP_REMOVED lines=10> */
[----:B----4-:R-:W-:Y:S02]  /*157a80*/  F2FP.SATFINITE.E4M3.F32.PACK_AB_MERGE_C R2, R57, R55, RZ ;  /* 0x000000373902723e */ /* 0x010fe400048070ff */
        /* <DEDUP_REMOVED lines=8> */
[----:B-1----:R-:W-:-:S02]  /*157b10*/  VIADD R50, R50, UR6 ;  /* 0x0000000632327c36 */ /* 0x002fc40008000000 */
        /* <DEDUP_REMOVED lines=9> */
[----:B--2---:R-:W-:Y:S02]  /*157bb0*/  F2FP.SATFINITE.E4M3.F32.PACK_AB_MERGE_C R3, R31, R28, RZ ;  /* 0x0000001c1f03723e */ /* 0x004fe400048070ff */
[----:B---3--:R-:W-:-:S03]  /*157bc0*/  F2FP.SATFINITE.E4M3.F32.PACK_AB_MERGE_C R2, R53, R32, RZ ;  /* 0x000000203502723e */ /* 0x008fc600048070ff */
[----:B------:R-:W-:Y:S04]  /*157bd0*/  STL [R1+0x70c], R3 ;  /* 0x00070c0301007387 */ /* 0x000fe80000100800 */
[----:B------:R-:W2:Y:S04]  /*157be0*/  LDL.LU R12, [R1+0x1504] ;  /* 0x00150400010c7983 */ /* 0x000ea80000300800 */
[----:B------:R0:W-:Y:S04]  /*157bf0*/  STL [R1+0x750], R2 ;  /* 0x0007500201007387 */ /* 0x0001e80000100800 */
[----:B------:R-:W3:Y:S04]  /*157c00*/  LDL.LU R16, [R1+0x1508] ;  /* 0x0015080001107983 */ /* 0x000ee80000300800 */
[----:B------:R-:W3:Y:S04]  /*157c10*/  LDL.LU R18, [R1+0x150c] ;  /* 0x00150c0001127983 */ /* 0x000ee80000300800 */
[----:B------:R-:W3:Y:S04]  /*157c20*/  LDL.LU R28, [R1+0x14f0] ;  /* 0x0014f000011c7983 */ /* 0x000ee80000300800 */
[----:B------:R-:W3:Y:S04]  /*157c30*/  LDL.LU R31, [R1+0x14f4] ;  /* 0x0014f400011f7983 */ /* 0x000ee80000300800 */
[----:B------:R-:W3:Y:S04]  /*157c40*/  LDL.LU R32, [R1+0x14f8] ;  /* 0x0014f80001207983 */ /* 0x000ee80000300800 */
[----:B------:R-:W3:Y:S01]  /*157c50*/  LDL.LU R53, [R1+0x14fc] ;  /* 0x0014fc0001357983 */ /* 0x000ee20000300800 */
[----:B0-----:R-:W-:-:S05]  /*157c60*/  IADD3 R2, P1, PT, R50, R36, RZ ;  /* 0x0000002432027210 */ /* 0x001fca0007f3e0ff */
[----:B------:R-:W-:-:S05]  /*157c70*/  IMAD.X R3, R61, 0x1, R37, P1 ;  /* 0x000000013d037824 */ /* 0x000fca00008e0625 */
[----:B------:R0:W-:Y:S02]  /*157c80*/  STL.64 [R1+0x1670], R2 ;  /* 0x0016700201007387 */ /* 0x0001e40000100a00 */
[----:B0-----:R-:W-:Y:S02]  /*157c90*/  IADD3 R2, P1, PT, R50, R38, RZ ;  /* 0x0000002632027210 */ /* 0x001fe40007f3e0ff */
[----:B------:R-:W-:-:S03]  /*157ca0*/  F2FP.SATFINITE.E4M3.F32.PACK_AB_MERGE_C R5, R27, R24, RZ ;  /* 0x000000181b05723e */ /* 0x000fc600048070ff */
[----:B------:R-:W-:Y:S02]  /*157cb0*/  IMAD.X R3, R61, 0x1, R39, P1 ;  /* 0x000000013d037824 */ /* 0x000fe400008e0627 */
[----:B------:R-:W-:Y:S01]  /*157cc0*/  STL [R1+0x3f0], R5 ;  /* 0x0003f00501007387 */ /* 0x000fe20000100800 */
[----:B------:R-:W-:-:S05]  /*157cd0*/  F2FP.SATFINITE.E4M3.F32.PACK_AB_MERGE_C R4, R8, R14, RZ ;  /* 0x0000000e0804723e */ /* 0x000fca00048070ff */
[----:B------:R0:W-:Y:S04]  /*157ce0*/  STL [R1+0x3f4], R4 ;  /* 0x0003f40401007387 */ /* 0x0001e80000100800 */
[----:B------:R1:W-:Y:S01]  /*157cf0*/  STL.64 [R1+0x1668], R2 ;  /* 0x0016680201007387 */ /* 0x0003e20000100a00 */
[----:B0-----:R-:W-:Y:S02]  /*157d00*/  F2FP.SATFINITE.E4M3.F32.PACK_AB_MERGE_C R4, R21, R20, RZ ;  /* 0x000000141504723e */ /* 0x001fe400048070ff */
[----:B-1----:R-:W-:-:S03]  /*157d10*/  IADD3 R2, P1, PT, R50, R40, RZ ;  /* 0x0000002832027210 */ /* 0x002fc60007f3e0ff */
[----:B------:R-:W-:Y:S04]  /*157d20*/  STL [R1+0x3e8], R4 ;  /* 0x0003e80401007387 */ /* 0x000fe80000100800 */
[----:B------:R-:W3:Y:S01]  /*157d30*/  LDL.LU R20, [R1+0x14e0] ;  /* 0x0014e00001147983 */ /* 0x000ee20000300800 */
[----:B------:R-:W-:-:S03]  /*157d40*/  IMAD.X R3, R61, 0x1, R41, P1 ;  /* 0x000000013d037824 */ /* 0x000fc600008e0629 */
[----:B------:R-:W3:Y:S04]  /*157d50*/  LDL.LU R21, [R1+0x14e4] ;  /* 0x0014e40001157983 */ /* 0x000ee80000300800 */
        /* <DEDUP_REMOVED lines=19> */
[----:B0-----:R-:W-:-:S05]  /*157e90*/  IADD3 R2, P1, PT, R50, R36, RZ ;  /* 0x0000002432027210 */ /* 0x001fca0007f3e0ff */
[----:B------:R-:W-:Y:S01]  /*157ea0*/  IMAD.X R3, R61, 0x1, R37, P1 ;  /* 0x000000013d037824 */ /* 0x000fe200008e0625 */
[----:B--2---:R-:W-:Y:S02]  /*157eb0*/  F2FP.SATFINITE.E4M3.F32.PACK_AB_MERGE_C R5, R12, R9, RZ ;  /* 0x000000090c05723e */ /* 0x004fe400048070ff */
[----:B---3--:R-:W-:-:S03]  /*157ec0*/  F2FP.SATFINITE.E4M3.F32.PACK_AB_MERGE_C R4, R18, R16, RZ ;  /* 0x000000101204723e */ /* 0x008fc600048070ff */
[----:B------:R-:W-:Y:S04]  /*157ed0*/  STL [R1+0x3d8], R5 ;  /* 0x0003d80501007387 */ /* 0x000fe80000100800 */
[----:B------:R-:W-:Y:S04]  /*157ee0*/  STL [R1+0x3d4], R4 ;  /* 0x0003d40401007387 */ /* 0x000fe80000100800 */
[----:B------:R0:W-:Y:S04]  /*157ef0*/  STL.64 [R1+0x1650], R2 ;  /* 0x0016500201007387 */ /* 0x0001e80000100a00 */
[----:B------:R-:W2:Y:S01]  /*157f00*/  LDL.LU R24, [R1+0x14c0] ;  /* 0x0014c00001187983 */ /* 0x000ea20000300800 */
[----:B0-----:R-:W-:-:S02]  /*157f10*/  F2FP.SATFINITE.E4M3.F32.PACK_AB_MERGE_C R3, R31, R28, RZ ;  /* 0x0000001c1f03723e */ /* 0x001fc400048070ff */
[----:B------:R-:W-:-:S03]  /*157f20*/  F2FP.SATFINITE.E4M3.F32.PACK_AB_MERGE_C R2, R53, R32, RZ ;  /* 0x000000203502723e */ /* 0x000fc600048070ff */
        /* <DEDUP_REMOVED lines=14> */
[----:B------:R-:W-:-:S05]  /*158010*/  F2FP.SATFINITE.E4M3.F32.PACK_AB_MERGE_C R4, R21, R20, RZ ;  /* 0x000000141504723e */ /* 0x000fca00048070ff */
[----:B------:R-:W-:Y:S04]  /*158020*/  STL [R1+0x3c8], R4 ;  /* 0x0003c80401007387 */ /* 0x000fe80000100800 */
[----:B------:R-:W3:Y:S04]  /*158030*/  LDL.LU R9, [R1+0x14a0] ;  /* 0x0014a00001097983 */ /* 0x000ee80000300800 */
[----:B------:R-:W3:Y:S04]  /*158040*/  LDL.LU R12, [R1+0x14a4] ;  /* 0x0014a400010c7983 */ /* 0x000ee80000300800 */
[----:B------:R4:W-:Y:S02]  /*158050*/  STL.64 [R1+0x1640], R2 ;  /* 0x0016400201007387 */ /* 0x0009e40000100a00 */
[----:B----4-:R-:W-:-:S02]  /*158060*/  F2FP.SATFINITE.E4M3.F32.PACK_AB_MERGE_C R2, R57, R55, RZ ;  /* 0x000000373902723e */ /* 0x010fc400048070ff */
        /* <DEDUP_REMOVED lines=11> */
[----:B------:R0:W-:Y:S04]  /*158120*/  STL [R1+0x3c0], R2 ;  /* 0x0003c00201007387 */ /* 0x0001e80000100800 */
[----:B------:R-:W4:Y:S01]  /*158130*/  LDL.LU R20, [R1+0x1480] ;  /* 0x0014800001147983 */ /* 0x000f220000300800 */
[----:B------:R-:W-:-:S03]  /*158140*/  SHF.R.S32.HI R61, RZ, 0x1f, R50 ;  /* 0x0000001fff3d7819 */ /* 0x000fc60000011432 */
[----:B------:R-:W4:Y:S04]  /*158150*/  LDL.LU R21, [R1+0x1484] ;  /* 0x0014840001157983 */ /* 0x000f280000300800 */
[----:B------:R-:W4:Y:S01]  /*158160*/  LDL.LU R23, [R1+0x1488] ;  /* 0x0014880001177983 */ /* 0x000f220000300800 */
[----:B------:R-:W1:Y:S01]  /*158170*/  LDCU UR6, c[0x0][0x3b8] ;  /* 0x00007700ff0677ac */ /* 0x000e620008000800 */
[----:B0-----:R-:W-:-:S05]  /*158180*/  IADD3 R2, P1, PT, R50, R34, RZ ;  /* 0x0000002232027210 */ /* 0x001fca0007f3e0ff */
[----:B------:R-:W-:-:S05]  /*158190*/  IMAD.X R3, R61, 0x1, R35, P1 ;  /* 0x000000013d037824 */ /* 0x000fca00008e0623 */
[----:B------:R0:W-:Y:S04]  /*1581a0*/  STL.64 [R1+0x1638], R2 ;  /* 0x0016380201007387 */ /* 0x0001e80000100a00 */
[----:B------:R-:W4:Y:S01]  /*1581b0*/  LDL.LU R25, [R1+0x148c] ;  /* 0x00148c0001197983 */ /* 0x000f220000300800 */
[----:B0-----:R-:W-:-:S05]  /*1581c0*/  IADD3 R2, P1, PT, R50, R36, RZ ;  /* 0x0000002432027210 */ /* 0x001fca0007f3e0ff */
[----:B------:R-:W-:Y:S01]  /*1581d0*/  IMAD.X R3, R61, 0x1, R37, P1 ;  /* 0x000000013d037824 */ /* 0x000fe200008e0625 */
[----:B--2---:R-:W-:Y:S02]  /*1581e0*/  F2FP.SATFINITE.E4M3.F32.PACK_AB_MERGE_C R5, R27, R24, RZ ;  /* 0x000000181b05723e */ /* 0x004fe400048070ff */
[----:B---3--:R-:W-:-:S03]  /*1581f0*/  F2FP.SATFINITE.E4M3.F32.PACK_AB_MERGE_C R4, R8, R14, RZ ;  /* 0x0000000e0804723e */ /* 0x008fc600048070ff */
[----:B------:R-:W-:Y:S04]  /*158200*/  STL [R1+0x2a8], R5 ;  /* 0x0002a80501007387 */ /* 0x000fe80000100800 */
[----:B------:R-:W-:Y:S04]  /*158210*/  STL [R1+0x2b0], R4 ;  /* 0x0002b00401007387 */ /* 0x000fe80000100800 */
[----:B------:R0:W-:Y:S02]  /*158220*/  STL.64 [R1+0x1630], R2 ;  /* 0x0016300201007387 */ /* 0x0001e40000100a00 */
[----:B0-----:R-:W-:-:S02]  /*158230*/  F2FP.SATFINITE.E4M3.F32.PACK_AB_MERGE_C R3, R31, R28, RZ ;  /* 0x0000001c1f03723e */ /* 0x001fc400048070ff */
[----:B------:R-:W-:Y:S01]  /*158240*/  F2FP.SATFINITE.E4M3.F32.PACK_AB_MERGE_C R2, R53, R32, RZ ;  /* 0x000000203502723e */ /* 0x000fe200048070ff */
[----:B------:R-:W2:Y:S04]  /*158250*/  LDL.LU R28, [R1+0x1470] ;  /* 0x00147000011c7983 */ /* 0x000ea80000300800 */
[----:B------:R-:W-:Y:S04]  /*158260*/  STL [R1+0x298], R3 ;  /* 0x0002980301007387 */ /* 0x000fe80000100800 */
[----:B------:R-:W2:Y:S04]  /*158270*/  LDL.LU R31, [R1+0x1474] ;  /* 0x00147400011f7983 */ /* 0x000ea80000300800 */
[----:B------:R0:W-:Y:S04]  /*158280*/  STL [R1+0x2a0], R2 ;  /* 0x0002a00201007387 */ /* 0x0001e80000100800 */
        /* <DEDUP_REMOVED lines=20> */
[----:B-1----:R-:W-:Y:S01]  /*1583d0*/  VIADD R50, R50, UR6 ;  /* 0x0000000632327c36 */ /* 0x002fe20008000000 */
[----:B------:R-:W-:Y:S01]  /*1583e0*/  F2FP.SATFINITE.E4M3.F32.PACK_AB_MERGE_C R4, R18, R16, RZ ;  /* 0x000000101204723e */ /* 0x000fe200048070ff */
[----:B------:R-:W0:Y:S03]  /*1583f0*/  LDCU UR6, c[0x0][0x3b8] ;  /* 0x00007700ff0677ac */ /* 0x000e260008000800 */
[----:B------:R-:W-:-:S02]  /*158400*/  SHF.R.S32.HI R61, RZ, 0x1f, R50 ;  /* 0x0000001fff3d7819 */ /* 0x000fc40000011432 */
[----:B------:R-:W-:Y:S01]  /*158410*/  IADD3 R2, P1, PT, R50, R34, RZ ;  /* 0x0000002232027210 */ /* 0x000fe20007f3e0ff */
[----:B------:R-:W-:Y:S04]  /*158420*/  STL [R1+0x27c], R4 ;  /* 0x00027c0401007387 */ /* 0x000fe80000100800 */
[----:B------:R-:W-:-:S05]  /*158430*/  IMAD.X R3, R61, 0x1, R35, P1 ;  /* 0x000000013d037824 */ /* 0x000fca00008e0623 */
[----:B------:R1:W-:Y:S04]  /*158440*/  STL.64 [R1+0x1618], R2 ;  /* 0x0016180201007387 */ /* 0x0003e80000100a00 */
[----:B------:R-:W4:Y:S01]  /*158450*/  LDL.LU R16, [R1+0x1458] ;  /* 0x0014580001107983 */ /* 0x000f220000300800 */
[----:B-1----:R-:W-:-:S05]  /*158460*/  F2FP.SATFINITE.E4M3.F32.PACK_AB_MERGE_C R2, R21, R20, RZ ;  /* 0x000000141502723e */ /* 0x002fca00048070ff */
[----:B------:R1:W-:Y:S04]  /*158470*/  STL [R1+0x258], R2 ;  /* 0x0002580201007387 */ /* 0x0003e80000100800 */
[----:B------:R-:W4:Y:S04]  /*158480*/  LDL.LU R18, [R1+0x145c] ;  /* 0x00145c0001127983 */ /* 0x000f280000300800 */
[----:B------:R-:W4:Y:S01]  /*158490*/  LDL.LU R20, [R1+0x1440] ;  /* 0x0014400001147983 */ /* 0x000f220000300800 */
[----:B------:R-:W-:-:S03]  /*1584a0*/  F2FP.SATFINITE.E4M3.F32.PACK_AB_MERGE_C R47, R25, R23, RZ ;  /* 0x00000017192f723e */ /* 0x000fc600048070ff */
[----:B------:R-:W4:Y:S04]  /*1584b0*/  LDL.LU R21, [R1+0x1444] ;  /* 0x0014440001157983 */ /* 0x000f280000300800 */
[----:B------:R-:W4:Y:S04]  /*1584c0*/  LDL.LU R23, [R1+0x1448] ;  /* 0x0014480001177983 */ /* 0x000f280000300800 */
[----:B------:R-:W4:Y:S01]  /*1584d0*/  LDL.LU R25, [R1+0x144c] ;  /* 0x00144c0001197983 */ /* 0x000f220000300800 */
[----:B-1----:R-:W-:-:S03]  /*1584e0*/  IADD3 R2, P1, PT, R50, R36, RZ ;  /* 0x0000002432027210 */ /* 0x002fc60007f3e0ff */
[----:B------:R-:W-:Y:S02]  /*1584f0*/  STL [R1+0x6dc0], R47 ;  /* 0x006dc02f01007387 */ /* 0x000fe40000100800 */
[----:B------:R-:W-:-:S05]  /*158500*/  IMAD.X R3, R61, 0x1, R37, P1 ;  /* 0x000000013d037824 */ /* 0x000fca00008e0625 */
[----:B------:R2:W-:Y:S02]  /*158510*/  STL.64 [R1+0x1610], R2 ;  /* 0x0016100201007387 */ /* 0x0005e40000100a00 */
[----:B--2---:R-:W-:Y:S02]  /*158520*/  F2FP.SATFINITE.E4M3.F32.PACK_AB_MERGE_C R3, R31, R28, RZ ;  /* 0x0000001c1f03723e */ /* 0x004fe400048070ff */
[----:B------:R-:W2:Y:S01]  /*158530*/  LDL.LU R28, [R1+0x1430] ;  /* 0x00143000011c7983 */ /* 0x000ea20000300800 */
[----:B---3--:R-:W-:-:S03]  /*158540*/  F2FP.SATFINITE.E4M3.F32.PACK_AB_MERGE_C R2, R53, R32, RZ ;  /* 0x000000203502723e */ /* 0x008fc600048070ff */
[----:B------:R-:W-:Y:S04]  /*158550*/  STL [R1+0x248], R3 ;  /* 0x0002480301007387 */ /* 0x000fe80000100800 */
[----:B------:R-:W2:Y:S04]  /*158560*/  LDL.LU R31, [R1+0x1434] ;  /* 0x00143400011f7983 */ /* 0x000ea80000300800 */
[----:B------:R1:W-:Y:S04]  /*158570*/  STL [R1+0x24c], R2 ;  /* 0x00024c0201007387 */ /* 0x0003e80000100800 */
[----:B------:R-:W3:Y:S04]  /*158580*/  LDL.LU R32, [R1+0x1438] ;  /* 0x0014380001207983 */ /* 0x000ee80000300800 */
[----:B------:R-:W3:Y:S01]  /*158590*/  LDL.LU R53, [R1+0x143c] ;  /* 0x00143c0001357983 */ /* 0x000ee20000300800 */
[----:B-1----:R-:W-:-:S05]  /*1585a0*/  IADD3 R2, P1, PT, R50, R38, RZ ;  /* 0x0000002632027210 */ /* 0x002fca0007f3e0ff */
[----:B------:R-:W-:-:S05]  /*1585b0*/  IMAD.X R3, R61, 0x1, R39, P1 ;  /* 0x000000013d037824 */ /* 0x000fca00008e0627 */
[----:B------:R1:W-:Y:S02]  /*1585c0*/  STL.64 [R1+0x1608], R2 ;  /* 0x0016080201007387 */ /* 0x0003e40000100a00 */
[----:B-1----:R-:W-:Y:S02]  /*1585d0*/  IADD3 R2, P1, PT, R50, R40, RZ ;  /* 0x0000002832027210 */ /* 0x002fe40007f3e0ff */
[----:B------:R-:W-:-:S03]  /*1585e0*/  F2FP.SATFINITE.E4M3.F32.PACK_AB_MERGE_C R4, R12, R9, RZ ;  /* 0x000000090c04723e */ /* 0x000fc600048070ff */
[----:B------:R-:W-:Y:S02]  /*1585f0*/  IMAD.X R3, R61, 0x1, R41, P1 ;  /* 0x000000013d037824 */ /* 0x000fe400008e0629 */
[----:B------:R-:W-:Y:S04]  /*158600*/  STL [R1+0x22c], R4 ;  /* 0x00022c0401007387 */ /* 0x000fe80000100800 */
        /* <DEDUP_REMOVED lines=17> */
[----:B------:R-:W-:Y:S01]  /*158720*/  IMAD.X R3, R61, 0x1, R35, P1 ;  /* 0x000000013d037824 */ /* 0x000fe200008e0623 */
[----:B------:R-:W-:-:S05]  /*158730*/  F2FP.SATFINITE.E4M3.F32.PACK_AB_MERGE_C R4, R18, R16, RZ ;  /* 0x000000101204723e */ /* 0x000fca00048070ff */
[----:B------:R-:W-:Y:S04]  /*158740*/  STL [R1+0x210], R4 ;  /* 0x0002100401007387 */ /* 0x000fe80000100800 */
[----:B------:R1:W-:Y:S04]  /*158750*/  STL.64 [R1+0x15f8], R2 ;  /* 0x0015f80201007387 */ /* 0x0003e80000100a00 */
[----:B------:R-:W4:Y:S01]  /*158760*/  LDL.LU R16, [R1+0x1400] ;  /* 0x0014000001107983 */ /* 0x000f220000300800 */
[----:B-1----:R-:W-:Y:S02]  /*158770*/  F2FP.SATFINITE.E4M3.F32.PACK_AB_MERGE_C R3, R21, R20, RZ ;  /* 0x000000141503723e */ /* 0x002fe400048070ff */
        /* <DEDUP_REMOVED lines=26> */
[----:B------:R4:W-:Y:S02]  /*158920*/  STL.64 [R1+0x15e0], R2 ;  /* 0x0015e00201007387 */ /* 0x0009e40000100a00 */
[----:B----4-:R-:W-:-:S05]  /*158930*/  F2FP.SATFINITE.E4M3.F32.PACK_AB_MERGE_C R3, R12, R9, RZ ;  /* 0x000000090c03723e */ /* 0x010fca00048070ff */
[----:B------:R-:W-:Y:S01]  /*158940*/  STL [R1+0x1c0], R3 ;  /* 0x0001c00301007387 */ /* 0x000fe20000100800 */
[----:B------:R-:W-:-:S05]  /*158950*/  F2FP.SATFINITE.E4M3.F32.PACK_AB_MERGE_C R2, R57, R55, RZ ;  /* 0x000000373902723e */ /* 0x000fca00048070ff */
        /* <DEDUP_REMOVED lines=15> */
[----:B-1----:R-:W-:Y:S02]  /*158a50*/  F2FP.SATFINITE.E4M3.F32.PACK_AB_MERGE_C R3, R18, R16, RZ ;  /* 0x000000101203723e */ /* 0x002fe400048070ff */
        /* <DEDUP_REMOVED lines=11> */
[----:B---3--:R-:W-:-:S05]  /*158b10*/  F2FP.SATFINITE.E4M3.F32.PACK_AB_MERGE_C R45, R31, R28, RZ ;  /* 0x0000001c1f2d723e */ /* 0x008fca00048070ff */
[----:B------:R-:W-:Y:S04]  /*158b20*/  STL [R1+0x6e00], R45 ;  /* 0x006e002d01007387 */ /* 0x000fe80000100800 */
        /* <DEDUP_REMOVED lines=8> */
[----:B------:R-:W3:Y:S04]  /*158bb0*/  LDL.LU R28, [R1+0x13b8] ;  /* 0x0013b800011c7983 */ /* 0x000ee80000300800 */
[----:B------:R-:W3:Y:S04]  /*158bc0*/  LDL.LU R31, [R1+0x13bc] ;  /* 0x0013bc00011f7983 */ /* 0x000ee80000300800 */
[----:B------:R-:W3:Y:S04]  /*158bd0*/  LDL.LU R32, [R1+0x13a0] ;  /* 0x0013a00001207983 */ /* 0x000ee80000300800 */
[----:B------:R-:W3:Y:S01]  /*158be0*/  LDL.LU R53, [R1+0x13a4] ;  /* 0x0013a40001357983 */ /* 0x000ee20000300800 */
[----:B-1----:R-:W-:-:S05]  /*158bf0*/  IADD3 R2, P1, PT, R50, R40, RZ ;  /* 0x0000002832027210 */ /* 0x002fca0007f3e0ff */
[----:B------:R-:W-:-:S05]  /*158c00*/  IMAD.X R3, R61, 0x1, R41, P1 ;  /* 0x000000013d037824 */ /* 0x000fca00008e0629 */
[----:B------:R1:W-:Y:S01]  /*158c10*/  STL.64 [R1+0x15c0], R2 ;  /* 0x0015c00201007387 */ /* 0x0003e20000100a00 */
[----:B----4-:R-:W-:Y:S02]  /*158c20*/  F2FP.SATFINITE.E4M3.F32.PACK_AB_MERGE_C R45, R12, R9, RZ ;  /* 0x000000090c2d723e */ /* 0x010fe400048070ff */
[----:B-1----:R-:W-:-:S03]  /*158c30*/  F2FP.SATFINITE.E4M3.F32.PACK_AB_MERGE_C R2, R57, R55, RZ ;  /* 0x000000373902723e */ /* 0x002fc600048070ff */
[----:B------:R-:W-:Y:S04]  /*158c40*/  STL [R1+0x6e08], R45 ;  /* 0x006e082d01007387 */ /* 0x000fe80000100800 */
[----:B------:R1:W-:Y:S04]  /*158c50*/  STL [R1+0x174], R2 ;  /* 0x0001740201007387 */ /* 0x0003e80000100800 */
        /* <DEDUP_REMOVED lines=11> */
[----:B------:R1:W-:Y:S04]  /*158d10*/  STL.64 [R1+0x15b8], R2 ;  /* 0x0015b80201007387 */ /* 0x0003e80000100a00 */
[----:B------:R-:W4:Y:S01]  /*158d20*/  LDL.LU R9, [R1+0x1398] ;  /* 0x0013980001097983 */ /* 0x000f220000300800 */
[----:B-1----:R-:W-:-:S05]  /*158d30*/  F2FP.SATFINITE.E4M3.F32.PACK_AB_MERGE_C R2, R18, R16, RZ ;  /* 0x000000101202723e */ /* 0x002fca00048070ff */
[----:B------:R1:W-:Y:S04]  /*158d40*/  STL [R1+0x160], R2 ;  /* 0x0001600201007387 */ /* 0x0003e80000100800 */
[----:B------:R-:W4:Y:S04]  /*158d50*/  LDL.LU R12, [R1+0x139c] ;  /* 0x00139c00010c7983 */ /* 0x000f280000300800 */
[----:B------:R-:W4:Y:S04]  /*158d60*/  LDL.LU R16, [R1+0x1380] ;  /* 0x0013800001107983 */ /* 0x000f280000300800 */
[----:B------:R-:W4:Y:S01]  /*158d70*/  LDL.LU R18, [R1+0x1384] ;  /* 0x0013840001127983 */ /* 0x000f220000300800 */
[----:B------:R-:W-:-:S03]  /*158d80*/  F2FP.SATFINITE.E4M3.F32.PACK_AB_MERGE_C R30, R21, R20, RZ ;  /* 0x00000014151e723e */ /* 0x000fc600048070ff */
[----:B------:R-:W4:Y:S04]  /*158d90*/  LDL.LU R20, [R1+0x1388] ;  /* 0x0013880001147983 */ /* 0x000f280000300800 */
[----:B------:R-:W4:Y:S01]  /*158da0*/  LDL.LU R21, [R1+0x138c] ;  /* 0x00138c0001157983 */ /* 0x000f220000300800 */
[----:B-1----:R-:W-:-:S03]  /*158db0*/  IADD3 R2, P1, PT, R50, R36, RZ ;  /* 0x0000002432027210 */ /* 0x002fc60007f3e0ff */
[----:B------:R-:W-:Y:S02]  /*158dc0*/  STL [R1+0x6e18], R30 ;  /* 0x006e181e01007387 */ /* 0x000fe40000100800 */
[----:B------:R-:W-:-:S05]  /*158dd0*/  IMAD.X R3, R61, 0x1, R37, P1 ;  /* 0x000000013d037824 */ /* 0x000fca00008e0625 */
[----:B------:R1:W-:Y:S02]  /*158de0*/  STL.64 [R1+0x15b0], R2 ;  /* 0x0015b00201007387 */ /* 0x0003e40000100a00 */
[----:B-1----:R-:W-:-:S05]  /*158df0*/  IADD3 R2, P1, PT, R50, R38, RZ ;  /* 0x0000002632027210 */ /* 0x002fca0007f3e0ff */
[----:B------:R-:W-:Y:S01]  /*158e00*/  IMAD.X R3, R61, 0x1, R39, P1 ;  /* 0x000000013d037824 */ /* 0x000fe200008e0627 */
[----:B--2---:R-:W-:-:S05]  /*158e10*/  F2FP.SATFINITE.E4M3.F32.PACK_AB_MERGE_C R5, R25, R23, RZ ;  /* 0x000000171905723e */ /* 0x004fca00048070ff */
[----:B------:R-:W-:Y:S01]  /*158e20*/  STL [R1+0x144], R5 ;  /* 0x0001440501007387 */ /* 0x000fe20000100800 */
[----:B---3--:R-:W-:-:S05]  /*158e30*/  F2FP.SATFINITE.E4M3.F32.PACK_AB_MERGE_C R4, R31, R28, RZ ;  /* 0x0000001c1f04723e */ /* 0x008fca00048070ff */
[----:B------:R1:W-:Y:S04]  /*158e40*/  STL [R1+0x140], R4 ;  /* 0x0001400401007387 */ /* 0x0003e80000100800 */
[----:B------:R-:W2:Y:S04]  /*158e50*/  LDL.LU R23, [R1+0x1370] ;  /* 0x0013700001177983 */ /* 0x000ea80000300800 */
[----:B------:R-:W2:Y:S04]  /*158e60*/  LDL.LU R25, [R1+0x1374] ;  /* 0x0013740001197983 */ /* 0x000ea80000300800 */
[----:B------:R3:W-:Y:S01]  /*158e70*/  STL.64 [R1+0x15a8], R2 ;  /* 0x0015a80201007387 */ /* 0x0007e20000100a00 */
[----:B-1----:R-:W-:-:S05]  /*158e80*/  F2FP.SATFINITE.E4M3.F32.PACK_AB_MERGE_C R4, R53, R32, RZ ;  /* 0x000000203504723e */ /* 0x002fca00048070ff */
[----:B------:R-:W-:Y:S04]  /*158e90*/  STL [R1+0x114], R4 ;  /* 0x0001140401007387 */ /* 0x000fe80000100800 */
[----:B------:R-:W2:Y:S01]  /*158ea0*/  LDL.LU R14, [R1+0x1378] ;  /* 0x00137800010e7983 */ /* 0x000ea20000300800 */
[----:B---3--:R-:W-:-:S03]  /*158eb0*/  IADD3 R2, P1, PT, R50, R40, RZ ;  /* 0x0000002832027210 */ /* 0x008fc60007f3e0ff */
[----:B------:R-:W3:Y:S04]  /*158ec0*/  LDL.LU R8, [R1+0x137c] ;  /* 0x00137c0001087983 */ /* 0x000ee80000300800 */
[----:B------:R-:W3:Y:S01]  /*158ed0*/  LDL.LU R28, [R1+0x1360] ;  /* 0x00136000011c7983 */ /* 0x000ee20000300800 */
[----:B------:R-:W-:-:S05]  /*158ee0*/  IMAD.X R3, R61, 0x1, R41, P1 ;  /* 0x000000013d037824 */ /* 0x000fca00008e0629 */
[----:B------:R4:W-:Y:S04]  /*158ef0*/  STL.64 [R1+0x15a0], R2 ;  /* 0x0015a00201007387 */ /* 0x0009e80000100a00 */
[----:B------:R-:W3:Y:S04]  /*158f00*/  LDL.LU R31, [R1+0x1364] ;  /* 0x00136400011f7983 */ /* 0x000ee80000300800 */
        /* <DEDUP_REMOVED lines=8> */
[----:B------:R-:W4:Y:S01]  /*158f90*/  LDL.LU R0, [R1+0x135c] ;  /* 0x00135c0001007983 */ /* 0x000f220000300800 */
[----:B0-----:R-:W-:-:S03]  /*158fa0*/  VIADD R50, R50, UR6 ;  /* 0x0000000632327c36 */ /* 0x001fc60008000000 */
[----:B------:R0:W-:Y:S01]  /*158fb0*/  STL [R1+0x100], R2 ;  /* 0x0001000201007387 */ /* 0x0001e20000100800 */
[----:B------:R-:W1:Y:S01]  /*158fc0*/  LDCU UR6, c[0x0][0x3b8] ;  /* 0x00007700ff0677ac */ /* 0x000e620008000800 */
[----:B------:R-:W-:Y:S02]  /*158fd0*/  SHF.R.S32.HI R61, RZ, 0x1f, R50 ;  /* 0x0000001fff3d7819 */ /* 0x000fe40000011432 */
[----:B0-----:R-:W-:-:S05]  /*158fe0*/  IADD3 R2, P1, PT, R50, R34, RZ ;  /* 0x0000002232027210 */ /* 0x001fca0007f3e0ff */
[----:B------:R-:W-:Y:S01]  /*158ff0*/  IMAD.X R3, R61, 0x1, R35, P1 ;  /* 0x000000013d037824 */ /* 0x000fe200008e0623 */
[----:B------:R-:W-:-:S05]  /*159000*/  F2FP.SATFINITE.E4M3.F32.PACK_AB_MERGE_C R4, R12, R9, RZ ;  /* 0x000000090c04723e */ /* 0x000fca00048070ff */
[----:B------:R-:W-:Y:S04]  /*159010*/  STL [R1+0x104], R4 ;  /* 0x0001040401007387 */ /* 0x000fe80000100800 */
[----:B------:R0:W-:Y:S04]  /*159020*/  STL.64 [R1+0x1598], R2 ;  /* 0x0015980201007387 */ /* 0x0001e80000100a00 */
[----:B------:R-:W4:Y:S01]  /*159030*/  LDL.LU R9, [R1+0x1340] ;  /* 0x0013400001097983 */ /* 0x000f220000300800 */
[----:B------:R-:W-:Y:S02]  /*159040*/  F2FP.SATFINITE.E4M3.F32.PACK_AB_MERGE_C R15, R21, R20, RZ ;  /* 0x00000014150f723e */ /* 0x000fe400048070ff */
[----:B0-----:R-:W-:-:S05]  /*159050*/  F2FP.SATFINITE.E4M3.F32.PACK_AB_MERGE_C R2, R18, R16, RZ ;  /* 0x000000101202723e */ /* 0x001fca00048070ff */
[----:B------:R0:W-:Y:S04]  /*159060*/  STL [R1+0xf0], R2 ;  /* 0x0000f00201007387 */ /* 0x0001e80000100800 */
[----:B------:R-:W4:Y:S04]  /*159070*/  LDL.LU R12, [R1+0x1344] ;  /* 0x00134400010c7983 */ /* 0x000f280000300800 */
[----:B------:R-:W4:Y:S04]  /*159080*/  LDL.LU R16, [R1+0x1348] ;  /* 0x0013480001107983 */ /* 0x000f280000300800 */
[----:B------:R-:W4:Y:S01]  /*159090*/  LDL.LU R18, [R1+0x134c] ;  /* 0x00134c0001127983 */ /* 0x000f220000300800 */
[----:B0-----:R-:W-:-:S03]  /*1590a0*/  IADD3 R2, P1, PT, R50, R36, RZ ;  /* 0x0000002432027210 */ /* 0x001fc60007f3e0ff */
[----:B------:R-:W-:Y:S02]  /*1590b0*/  STL [R1+0x6e30], R15 ;  /* 0x006e300f01007387 */ /* 0x000fe40000100800 */
[----:B------:R-:W-:-:S05]  /*1590c0*/  IMAD.X R3, R61, 0x1, R37, P1 ;  /* 0x000000013d037824 */ /* 0x000fca00008e0625 */
[----:B------:R2:W-:Y:S04]  /*1590d0*/  STL.64 [R1+0x1590], R2 ;  /* 0x0015900201007387 */ /* 0x0005e80000100a00 */
[----:B------:R-:W4:Y:S04]  /*1590e0*/  LDL.LU R20, [R1+0x1330] ;  /* 0x0013300001147983 */ /* 0x000f280000300800 */
[----:B------:R-:W4:Y:S01]  /*1590f0*/  LDL.LU R21, [R1+0x1334] ;  /* 0x0013340001157983 */ /* 0x000f220000300800 */
[----:B--2---:R-:W-:-:S05]  /*159100*/  F2FP.SATFINITE.E4M3.F32.PACK_AB_MERGE_C R2, R25, R23, RZ ;  /* 0x000000171902723e */ /* 0x004fca00048070ff */
[----:B------:R0:W-:Y:S04]  /*159110*/  STL [R1+0xec], R2 ;  /* 0x0000ec0201007387 */ /* 0x0001e80000100800 */
[----:B------:R-:W2:Y:S04]  /*159120*/  LDL.LU R23, [R1+0x1338] ;  /* 0x0013380001177983 */ /* 0x000ea80000300800 */
[----:B------:R-:W2:Y:S01]  /*159130*/  LDL.LU R25, [R1+0x133c] ;  /* 0x00133c0001197983 */ /* 0x000ea20000300800 */
[----:B0-----:R-:W-:Y:S02]  /*159140*/  IADD3 R2, P1, PT, R50, R38, RZ ;  /* 0x0000002632027210 */ /* 0x001fe40007f3e0ff */
[----:B---3--:R-:W-:-:S03]  /*159150*/  F2FP.SATFINITE.E4M3.F32.PACK_AB_MERGE_C R4, R8, R14, RZ ;  /* 0x0000000e0804723e */ /* 0x008fc600048070ff */
[----:B------:R-:W-:Y:S02]  /*159160*/  IMAD.X R3, R61, 0x1, R39, P1 ;  /* 0x000000013d037824 */ /* 0x000fe400008e0627 */
[----:B------:R0:W-:Y:S04]  /*159170*/  STL [R1+0xe8], R4 ;  /* 0x0000e80401007387 */ /* 0x0001e80000100800 */
[----:B------:R3:W-:Y:S01]  /*159180*/  STL.64 [R1+0x1588], R2 ;  /* 0x0015880201007387 */ /* 0x0007e20000100a00 */
[----:B0-----:R-:W-:Y:S02]  /*159190*/  F2FP.SATFINITE.E4M3.F32.PACK_AB_MERGE_C R4, R31, R28, RZ ;  /* 0x0000001c1f04723e */ /* 0x001fe400048070ff */
[----:B---3--:R-:W-:-:S03]  /*1591a0*/  IADD3 R2, P1, PT, R50, R40, RZ ;  /* 0x0000002832027210 */ /* 0x008fc60007f3e0ff */
[----:B------:R-:W-:Y:S02]  /*1591b0*/  STL [R1+0xd8], R4 ;  /* 0x0000d80401007387 */ /* 0x000fe40000100800 */
[----:B------:R-:W-:-:S05]  /*1591c0*/  IMAD.X R3, R61, 0x1, R41, P1 ;  /* 0x000000013d037824 */ /* 0x000fca00008e0629 */
[----:B------:R0:W-:Y:S04]  /*1591d0*/  STL.64 [R1+0x1580], R2 ;  /* 0x0015800201007387 */ /* 0x0001e80000100a00 */
[----:B------:R-:W3:Y:S01]  /*1591e0*/  LDL.LU R28, [R1+0x1320] ;  /* 0x00132000011c7983 */ /* 0x000ee20000300800 */
[----:B0-----:R-:W-:-:S05]  /*1591f0*/  F2FP.SATFINITE.E4M3.F32.PACK_AB_MERGE_C R3, R53, R32, RZ ;  /* 0x000000203503723e */ /* 0x001fca00048070ff */
[----:B------:R-:W-:Y:S04]  /*159200*/  STL [R1+0xdc], R3 ;  /* 0x0000dc0301007387 */ /* 0x000fe80000100800 */
[----:B------:R-:W3:Y:S01]  /*159210*/  LDL.LU R31, [R1+0x1324] ;  /* 0x00132400011f7983 */ /* 0x000ee20000300800 */
[----:B-1----:R-:W-:Y:S01]  /*159220*/  VIADD R50, R50, UR6 ;  /* 0x0000000632327c36 */ /* 0x002fe20008000000 */
[----:B------:R-:W0:Y:S04]  /*159230*/  LDCU UR6, c[0x0][0x3b8] ;  /* 0x00007700ff0677ac */ /* 0x000e280008000800 */
[----:B------:R-:W-:-:S02]  /*159240*/  SHF.R.S32.HI R61, RZ, 0x1f, R50 ;  /* 0x0000001fff3d7819 */ /* 0x000fc40000011432 */
[----:B----4-:R-:W-:-:S05]  /*159250*/  F2FP.SATFINITE.E4M3.F32.PACK_AB_MERGE_C R2, R57, R55, RZ ;  /* 0x000000373902723e */ /* 0x010fca00048070ff */
[----:B------:R1:W-:Y:S04]  /*159260*/  STL [R1+0xcc], R2 ;  /* 0x0000cc0201007387 */ /* 0x0003e80000100800 */
[----:B------:R-:W4:Y:S04]  /*159270*/  LDL.LU R32, [R1+0x1328] ;  /* 0x0013280001207983 */ /* 0x000f280000300800 */
[----:B------:R-:W4:Y:S04]  /*159280*/  LDL.LU R53, [R1+0x132c] ;  /* 0x00132c0001357983 */ /* 0x000f280000300800 */
[----:B------:R-:W4:Y:S04]  /*159290*/  LDL.LU R55, [R1+0x1310] ;  /* 0x0013100001377983 */ /* 0x000f280000300800 */
[----:B------:R-:W4:Y:S01]  /*1592a0*/  LDL.LU R57, [R1+0x1314] ;  /* 0x0013140001397983 */ /* 0x000f220000300800 */
[----:B-1----:R-:W-:-:S02]  /*1592b0*/  IADD3 R2, P1, PT, R50, R34, RZ ;  /* 0x0000002232027210 */ /* 0x002fc40007f3e0ff */
[----:B------:R-:W-:Y:S02]  /*1592c0*/  F2FP.SATFINITE.E4M3.F32.PACK_AB_MERGE_C R11, R0, R48, RZ ;  /* 0x00000030000b723e */ /* 0x000fe400048070ff */
[----:B------:R-:W4:Y:S01]  /*1592d0*/  LDL.LU R48, [R1+0x1318] ;  /* 0x0013180001307983 */ /* 0x000f220000300800 */
[----:B------:R-:W-:-:S05]  /*1592e0*/  IMAD.X R3, R61, 0x1, R35, P1 ;  /* 0x000000013d037824 */ /* 0x000fca00008e0623 */
[----:B------:R1:W-:Y:S04]  /*1592f0*/  STL.64 [R1+0x1578], R2 ;  /* 0x0015780201007387 */ /* 0x0003e80000100a00 */
[----:B------:R-:W4:Y:S01]  /*159300*/  LDL.LU R0, [R1+0x131c] ;  /* 0x00131c0001007983 */ /* 0x000f220000300800 */
[----:B-1----:R-:W-:-:S05]  /*159310*/  IADD3 R2, P1, PT, R50, R36, RZ ;  /* 0x0000002432027210 */ /* 0x002fca0007f3e0ff */
[----:B------:R-:W-:Y:S01]  /*159320*/  IMAD.X R3, R61, 0x1, R37, P1 ;  /* 0x000000013d037824 */ /* 0x000fe200008e0625 */
[----:B------:R-:W-:Y:S02]  /*159330*/  F2FP.SATFINITE.E4M3.F32.PACK_AB_MERGE_C R14, R12, R9, RZ ;  /* 0x000000090c0e723e */ /* 0x000fe400048070ff */
[----:B------:R-:W-:-:S03]  /*159340*/  F2FP.SATFINITE.E4M3.F32.PACK_AB_MERGE_C R10, R18, R16, RZ ;  /* 0x00000010120a723e */ /* 0x000fc600048070ff */
[----:B------:R-:W-:Y:S04]  /*159350*/  STL [R1+0x6e98], R14 ;  /* 0x006e980e01007387 */ /* 0x000fe80000100800 */
[----:B------:R-:W-:Y:S01]  /*159360*/  STL.64 [R1+0x6e50], R10 ;  /* 0x006e500a01007387 */ /* 0x000fe20000100a00 */
[----:B------:R-:W-:-:S05]  /*159370*/  F2FP.SATFINITE.E4M3.F32.PACK_AB_MERGE_C R29, R21, R20, RZ ;  /* 0x00000014151d723e */ /* 0x000fca00048070ff */
[----:B------:R-:W-:Y:S04]  /*159380*/  STL [R1+0x6e9c], R29 ;  /* 0x006e9c1d01007387 */ /* 0x000fe80000100800 */
[----:B------:R1:W-:Y:S04]  /*159390*/  STL.64 [R1+0x1570], R2 ;  /* 0x0015700201007387 */ /* 0x0003e80000100a00 */
[----:B------:R-:W4:Y:S04]  /*1593a0*/  LDL.LU R9, [R1+0xd60] ;  /* 0x000d600001097983 */ /* 0x000f280000300800 */
[----:B------:R-:W4:Y:S04]  /*1593b0*/  LDL.LU R12, [R1+0xd64] ;  /* 0x000d6400010c7983 */ /* 0x000f280000300800 */
[----:B------:R-:W4:Y:S04]  /*1593c0*/  LDL.LU R16, [R1+0xd68] ;  /* 0x000d680001107983 */ /* 0x000f280000300800 */
[----:B------:R-:W4:Y:S04]  /*1593d0*/  LDL.LU R18, [R1+0xd6c] ;  /* 0x000d6c0001127983 */ /* 0x000f280000300800 */
[----:B------:R-:W4:Y:S04]  /*1593e0*/  LDL.LU R20, [R1+0x1300] ;  /* 0x0013000001147983 */ /* 0x000f280000300800 */
[----:B------:R-:W4:Y:S01]  /*1593f0*/  LDL.LU R21, [R1+0x1304] ;  /* 0x0013040001157983 */ /* 0x000f220000300800 */
[----:B-1----:R-:W-:-:S05]  /*159400*/  IADD3 R2, P1, PT, R50, R38, RZ ;  /* 0x0000002632027210 */ /* 0x002fca0007f3e0ff */
[----:B------:R-:W-:Y:S01]  /*159410*/  IMAD.X R3, R61, 0x1, R39, P1 ;  /* 0x000000013d037824 */ /* 0x000fe200008e0627 */
[----:B--2---:R-:W-:Y:S02]  /*159420*/  F2FP.SATFINITE.E4M3.F32.PACK_AB_MERGE_C R51, R25, R23, RZ ;  /* 0x000000171933723e */ /* 0x004fe400048070ff */
[----:B------:R-:W2:Y:S04]  /*159430*/  LDL.LU R23, [R1+0x1308] ;  /* 0x0013080001177983 */ /* 0x000ea80000300800 */
[----:B------:R-:W2:Y:S04]  /*159440*/  LDL.LU R25, [R1+0x130c] ;  /* 0x00130c0001197983 */ /* 0x000ea80000300800 */
[----:B------:R-:W-:Y:S01]  /*159450*/  STL [R1+0x6ea8], R51 ;  /* 0x006ea83301007387 */ /* 0x000fe20000100800 */
[----:B---3--:R-:W-:-:S05]  /*159460*/  F2FP.SATFINITE.E4M3.F32.PACK_AB_MERGE_C R59, R31, R28, RZ ;  /* 0x0000001c1f3b723e */ /* 0x008fca00048070ff */
[----:B------:R-:W-:Y:S04]  /*159470*/  STL [R1+0x6eac], R59 ;  /* 0x006eac3b01007387 */ /* 0x000fe80000100800 */
[----:B------:R1:W-:Y:S04]  /*159480*/  STL.64 [R1+0x1568], R2 ;  /* 0x0015680201007387 */ /* 0x0003e80000100a00 */
[----:B------:R-:W3:Y:S01]  /*159490*/  LDL.LU R28, [R1+0x12f0] ;  /* 0x0012f000011c7983 */ /* 0x000ee20000300800 */
[----:B-1----:R-:W-:-:S05]  /*1594a0*/  IADD3 R2, P1, PT, R50, R40, RZ ;  /* 0x0000002832027210 */ /* 0x002fca0007f3e0ff */
[----:B------:R-:W-:-:S05]  /*1594b0*/  IMAD.X R3, R61, 0x1, R41, P1 ;  /* 0x000000013d037824 */ /* 0x000fca00008e0629 */
[----:B------:R1:W-:Y:S04]  /*1594c0*/  STL.64 [R1+0x1560], R2 ;  /* 0x0015600201007387 */ /* 0x0003e80000100a00 */
[----:B------:R-:W3:Y:S01]  /*1594d0*/  LDL.LU R31, [R1+0x12f4] ;  /* 0x0012f400011f7983 */ /* 0x000ee20000300800 */
[----:B----4-:R-:W-:Y:S02]  /*1594e0*/  F2FP.SATFINITE.E4M3.F32.PACK_AB_MERGE_C R29, R57, R55, RZ ;  /* 0x00000037391d723e */ /* 0x010fe400048070ff */
[----:B------:R-:W-:-:S03]  /*1594f0*/  F2FP.SATFINITE.E4M3.F32.PACK_AB_MERGE_C R7, R53, R32, RZ ;  /* 0x000000203507723e */ /* 0x000fc600048070ff */
[----:B------:R-:W-:Y:S04]  /*159500*/  STL [R1+0x6ed0], R29 ;  /* 0x006ed01d01007387 */ /* 0x000fe80000100800 */
[----:B------:R-:W4:Y:S04]  /*159510*/  LDL.LU R32, [R1+0x12f8] ;  /* 0x0012f80001207983 */ /* 0x000f280000300800 */
[----:B------:R-:W4:Y:S04]  /*159520*/  LDL.LU R53, [R1+0x12fc] ;  /* 0x0012fc0001357983 */ /* 0x000f280000300800 */
[----:B------:R-:W4:Y:S04]  /*159530*/  LDL.LU R55, [R1+0x12e0] ;  /* 0x0012e00001377983 */ /* 0x000f280000300800 */
[----:B------:R-:W4:Y:S01]  /*159540*/  LDL.LU R57, [R1+0x12e4] ;  /* 0x0012e40001397983 */ /* 0x000f220000300800 */
[----:B------:R-:W-:-:S03]  /*159550*/  F2FP.SATFINITE.E4M3.F32.PACK_AB_MERGE_C R14, R0, R48, RZ ;  /* 0x00000030000e723e */ /* 0x000fc600048070ff */
[----:B------:R-:W4:Y:S04]  /*159560*/  LDL.LU R48, [R1+0x12e8] ;  /* 0x0012e80001307983 */ /* 0x000f280000300800 */
[----:B------:R-:W4:Y:S01]  /*159570*/  LDL.LU R0, [R1+0x12ec] ;  /* 0x0012ec0001007983 */ /* 0x000f220000300800 */
[----:B0-----:R-:W-:-:S03]  /*159580*/  VIADD R50, R50, UR6 ;  /* 0x0000000632327c36 */ /* 0x001fc60008000000 */
[----:B------:R-:W-:Y:S01]  /*159590*/  STL [R1+0x6ed4], R14 ;  /* 0x006ed40e01007387 */ /* 0x000fe20000100800 */
[----:B------:R-:W0:Y:S01]  /*1595a0*/  LDCU UR6, c[0x0][0x3b8] ;  /* 0x00007700ff0677ac */ /* 0x000e220008000800 */
[----:B------:R-:W-:Y:S02]  /*1595b0*/  SHF.R.S32.HI R61, RZ, 0x1f, R50 ;  /* 0x0000001fff3d7819 */ /* 0x000fe40000011432 */
[----:B-1----:R-:W-:-:S05]  /*1595c0*/  IADD3 R2, P1, PT, R50, R34, RZ ;  /* 0x0000002232027210 */ /* 0x002fca0007f3e0ff */
[----:B------:R-:W-:-:S05]  /*1595d0*/  IMAD.X R3, R61, 0x1, R35, P1 ;  /* 0x000000013d037824 */ /* 0x000fca00008e0623 */
[----:B------:R1:W-:Y:S02]  /*1595e0*/  STL.64 [R1+0x1558], R2 ;  /* 0x0015580201007387 */ /* 0x0003e40000100a00 */
[----:B-1----:R-:W-:-:S05]  /*1595f0*/  IADD3 R2, P1, PT, R50, R36, RZ ;  /* 0x0000002432027210 */ /* 0x002fca0007f3e0ff */
[----:B------:R-:W-:-:S05]  /*159600*/  IMAD.X R3, R61, 0x1, R37, P1 ;  /* 0x000000013d037824 */ /* 0x000fca00008e0625 */
[----:B------:R1:W-:Y:S04]  /*159610*/  STL.64 [R1+0x1550], R2 ;  /* 0x0015500201007387 */ /* 0x0003e80000100a00 */
[----:B------:R-:W4:Y:S01]  /*159620*/  LDL.LU R8, [R1+0x12d0] ;  /* 0x0012d00001087983 */ /* 0x000f220000300800 */
[----:B-1----:R-:W-:Y:S02]  /*159630*/  F2FP.SATFINITE.E4M3.F32.PACK_AB_MERGE_C R2, R21, R20, RZ ;  /* 0x000000141502723e */ /* 0x002fe400048070ff */
[----:B------:R-:W-:-:S03]  /*159640*/  F2FP.SATFINITE.E4M3.F32.PACK_AB_MERGE_C R59, R12, R9, RZ ;  /* 0x000000090c3b723e */ /* 0x000fc600048070ff */
[----:B------:R1:W-:Y:S04]  /*159650*/  STL [R1+0x1c5c], R2 ;  /* 0x001c5c0201007387 */ /* 0x0003e80000100800 */
[----:B------:R-:W4:Y:S01]  /*159660*/  LDL.LU R9, [R1+0x12d4] ;  /* 0x0012d40001097983 */ /* 0x000f220000300800 */
[----:B------:R-:W-:-:S03]  /*159670*/  F2FP.SATFINITE.E4M3.F32.PACK_AB_MERGE_C R51, R18, R16, RZ ;  /* 0x000000101233723e */ /* 0x000fc600048070ff */
[----:B------:R-:W4:Y:S04]  /*159680*/  LDL.LU R12, [R1+0x12d8] ;  /* 0x0012d800010c7983 */ /* 0x000f280000300800 */
[----:B------:R-:W4:Y:S01]  /*159690*/  LDL.LU R16, [R1+0x12dc] ;  /* 0x0012dc0001107983 */ /* 0x000f220000300800 */
[----:B-1----:R-:W-:-:S05]  /*1596a0*/  IADD3 R2, P1, PT, R50, R38, RZ ;  /* 0x0000002632027210 */ /* 0x002fca0007f3e0ff */
[----:B------:R-:W-:Y:S01]  /*1596b0*/  IMAD.X R3, R61, 0x1, R39, P1 ;  /* 0x000000013d037824 */ /* 0x000fe200008e0627 */
[----:B--2---:R-:W-:-:S05]  /*1596c0*/  F2FP.SATFINITE.E4M3.F32.PACK_AB_MERGE_C R21, R25, R23, RZ ;  /* 0x000000171915723e */ /* 0x004fca00048070ff */
        /* <DEDUP_REMOVED lines=10> */
[----:B------:R4:W-:Y:S04]  /*159770*/  STL.64 [R1+0x1540], R2 ;  /* 0x0015400201007387 */ /* 0x0009e80000100a00 */
[----:B------:R-:W3:Y:S04]  /*159780*/  LDL.LU R28, [R1+0x12b0] ;  /* 0x0012b000011c7983 */ /* 0x000ee80000300800 */
[----:B------:R-:W3:Y:S01]  /*159790*/  LDL.LU R31, [R1+0x12b4] ;  /* 0x0012b400011f7983 */ /* 0x000ee20000300800 */
[----:B----4-:R-:W-:-:S02]  /*1597a0*/  F2FP.SATFINITE.E4M3.F32.PACK_AB_MERGE_C R2, R53, R32, RZ ;  /* 0x000000203502723e */ /* 0x010fc400048070ff */
[----:B------:R-:W-:-:S03]  /*1597b0*/  F2FP.SATFINITE.E4M3.F32.PACK_AB_MERGE_C R22, R57, R55, RZ ;  /* 0x000000373916723e */ /* 0x000fc600048070ff */
[----:B------:R1:W-:Y:S04]  /*1597c0*/  STL [R1+0x1c18], R2 ;  /* 0x001c180201007387 */ /* 0x0003e80000100800 */
[----:B------:R-:W-:Y:S04]  /*1597d0*/  STL [R1+0x6c08], R22 ;  /* 0x006c081601007387 */ /* 0x000fe80000100800 */
[----:B------:R-:W4:Y:S04]  /*1597e0*/  LDL.LU R53, [R1+0x12b8] ;  /* 0x0012b80001357983 */ /* 0x000f280000300800 */
[----:B------:R-:W4:Y:S01]  /*1597f0*/  LDL.LU R57, [R1+0x12bc] ;  /* 0x0012bc0001397983 */ /* 0x000f220000300800 */
[----:B------:R-:W-:-:S05]  /*159800*/  F2FP.SATFINITE.E4M3.F32.PACK_AB_MERGE_C R27, R0, R48, RZ ;  /* 0x00000030001b723e */ /* 0x000fca00048070ff */
[----:B------:R-:W-:Y:S04]  /*159810*/  STL [R1+0x6c10], R27 ;  /* 0x006c101b01007387 */ /* 0x000fe80000100800 */
[----:B------:R-:W4:Y:S04]  /*159820*/  LDL.LU R32, [R1+0x12a0] ;  /* 0x0012a00001207983 */ /* 0x000f280000300800 */
[----:B------:R-:W4:Y:S01]  /*159830*/  LDL.LU R55, [R1+0x12a4] ;  /* 0x0012a40001377983 */ /* 0x000f220000300800 */
[----:B0-----:R-:W-:-:S03]  /*159840*/  VIADD R50, R50, UR6 ;  /* 0x0000000632327c36 */ /* 0x001fc60008000000 */
[----:B------:R-:W4:Y:S01]  /*159850*/  LDL.LU R48, [R1+0x12a8] ;  /* 0x0012a80001307983 */ /* 0x000f220000300800 */
[----:B------:R-:W0:Y:S01]  /*159860*/  LDCU UR6, c[0x0][0x3b8] ;  /* 0x00007700ff0677ac */ /* 0x000e220008000800 */
[----:B------:R-:W-:Y:S02]  /*159870*/  SHF.R.S32.HI R61, RZ, 0x1f, R50 ;  /* 0x0000001fff3d7819 */ /* 0x000fe40000011432 */
[----:B-1----:R-:W-:-:S05]  /*159880*/  IADD3 R2, P1, PT, R50, R34, RZ ;  /* 0x0000002232027210 */ /* 0x002fca0007f3e0ff */
[----:B------:R-:W-:-:S05]  /*159890*/  IMAD.X R3, R61, 0x1, R35, P1 ;  /* 0x000000013d037824 */ /* 0x000fca00008e0623 */
[----:B------:R1:W-:Y:S04]  /*1598a0*/  STL.64 [R1+0x1538], R2 ;  /* 0x0015380201007387 */ /* 0x0003e80000100a00 */
[----:B------:R-:W4:Y:S01]  /*1598b0*/  LDL.LU R0, [R1+0x12ac] ;  /* 0x0012ac0001007983 */ /* 0x000f220000300800 */
[----:B-1----:R-:W-:-:S05]  /*1598c0*/  IADD3 R2, P1, PT, R50, R36, RZ ;  /* 0x0000002432027210 */ /* 0x002fca0007f3e0ff */
[----:B------:R-:W-:Y:S01]  /*1598d0*/  IMAD.X R3, R61, 0x1, R37, P1 ;  /* 0x000000013d037824 */ /* 0x000fe200008e0625 */
[----:B------:R-:W-:Y:S02]  /*1598e0*/  F2FP.SATFINITE.E4M3.F32.PACK_AB_MERGE_C R21, R9, R8, RZ ;  /* 0x000000080915723e */ /* 0x000fe400048070ff */
[----:B------:R-:W-:-:S03]  /*1598f0*/  F2FP.SATFINITE.E4M3.F32.PACK_AB_MERGE_C R22, R16, R12, RZ ;  /* 0x0000000c1016723e */ /* 0x000fc600048070ff */
[----:B------:R2:W-:Y:S04]  /*159900*/  STL [R1+0x6c14], R21 ;  /* 0x006c141501007387 */ /* 0x0005e80000100800 */
[----:B------:R-:W-:Y:S01]  /*159910*/  STL [R1+0x6c18], R22 ;  /* 0x006c181601007387 */ /* 0x000fe20000100800 */
[----:B--2---:R-:W-:-:S05]  /*159920*/  F2FP.SATFINITE.E4M3.F32.PACK_AB_MERGE_C R21, R20, R18, RZ ;  /* 0x000000121415723e */ /* 0x004fca00048070ff */
[----:B------:R-:W-:Y:S04]  /*159930*/  STL [R1+0x6c1c], R21 ;  /* 0x006c1c1501007387 */ /* 0x000fe80000100800 */
[----:B------:R1:W-:Y:S04]  /*159940*/  STL.64 [R1+0x1530], R2 ;  /* 0x0015300201007387 */ /* 0x0003e80000100a00 */
[----:B------:R-:W2:Y:S01]  /*159950*/  LDL.LU R18, [R1+0x1290] ;  /* 0x0012900001127983 */ /* 0x000ea20000300800 */
[----:B------:R-:W-:-:S03]  /*159960*/  F2FP.SATFINITE.E4M3.F32.PACK_AB_MERGE_C R24, R25, R23, RZ ;  /* 0x000000171918723e */ /* 0x000fc600048070ff */
[----:B------:R-:W2:Y:S04]  /*159970*/  LDL.LU R20, [R1+0x1294] ;  /* 0x0012940001147983 */ /* 0x000ea80000300800 */
[----:B------:R-:W2:Y:S04]  /*159980*/  LDL.LU R23, [R1+0x1298] ;  /* 0x0012980001177983 */ /* 0x000ea80000300800 */
[----:B------:R-:W2:Y:S04]  /*159990*/  LDL.LU R25, [R1+0x129c] ;  /* 0x00129c0001197983 */ /* 0x000ea80000300800 */
[----:B------:R3:W-:Y:S01]  /*1599a0*/  STL [R1+0x6c20], R24 ;  /* 0x006c201801007387 */ /* 0x0007e20000100800 */
[----:B-1----:R-:W-:-:S05]  /*1599b0*/  IADD3 R2, P1, PT, R50, R38, RZ ;  /* 0x0000002632027210 */ /* 0x002fca0007f3e0ff */
[----:B------:R-:W-:Y:S01]  /*1599c0*/  IMAD.X R3, R61, 0x1, R39, P1 ;  /* 0x000000013d037824 */ /* 0x000fe200008e0627 */
[----:B---3--:R-:W-:-:S05]  /*1599d0*/  F2FP.SATFINITE.E4M3.F32.PACK_AB_MERGE_C R24, R31, R28, RZ ;  /* 0x0000001c1f18723e */ /* 0x008fca00048070ff */
[----:B------:R-:W-:Y:S04]  /*1599e0*/  STL [R1+0x6c24], R24 ;  /* 0x006c241801007387 */ /* 0x000fe80000100800 */
[----:B------:R1:W-:Y:S04]  /*1599f0*/  STL.64 [R1+0x1528], R2 ;  /* 0x0015280201007387 */ /* 0x0003e80000100a00 */
[----:B------:R-:W3:Y:S04]  /*159a00*/  LDL.LU R8, [R1+0x1280] ;  /* 0x0012800001087983 */ /* 0x000ee80000300800 */
[----:B------:R-:W3:Y:S04]  /*159a10*/  LDL.LU R9, [R1+0x1284] ;  /* 0x0012840001097983 */ /* 0x000ee80000300800 */
[----:B------:R-:W3:Y:S01]  /*159a20*/  LDL.LU R28, [R1+0x1288] ;  /* 0x00128800011c7983 */ /* 0x000ee20000300800 */
[----:B-1----:R-:W-:-:S05]  /*159a30*/  IADD3 R2, P1, PT, R50, R40, RZ ;  /* 0x0000002832027210 */ /* 0x002fca0007f3e0ff */
[----:B------:R-:W-:Y:S01]  /*159a40*/  IMAD.X R3, R61, 0x1, R41, P1 ;  /* 0x000000013d037824 */ /* 0x000fe200008e0629 */
[----:B----4-:R-:W-:-:S04]  /*159a50*/  F2FP.SATFINITE.E4M3.F32.PACK_AB_MERGE_C R21, R57, R53, RZ ;  /* 0x000000353915723e */ /* 0x010fc800048070ff */
[----:B------:R1:W-:Y:S04]  /*159a60*/  STL.64 [R1+0x1520], R2 ;  /* 0x0015200201007387 */ /* 0x0003e80000100a00 */
[----:B------:R-:W4:Y:S04]  /*159a70*/  LDL.LU R31, [R1+0x128c] ;  /* 0x00128c00011f7983 */ /* 0x000f280000300800 */
[----:B------:R-:W4:Y:S04]  /*159a80*/  LDL.LU R53, [R1+0x1270] ;  /* 0x0012700001357983 */ /* 0x000f280000300800 */
[----:B------:R-:W4:Y:S04]  /*159a90*/  LDL.LU R57, [R1+0x1274] ;  /* 0x0012740001397983 */ /* 0x000f280000300800 */
[----:B------:R-:W-:Y:S01]  /*159aa0*/  STL [R1+0x6c38], R21 ;  /* 0x006c381501007387 */ /* 0x000fe20000100800 */
[----:B------:R-:W-:-:S05]  /*159ab0*/  F2FP.SATFINITE.E4M3.F32.PACK_AB_MERGE_C R24, R55, R32, RZ ;  /* 0x000000203718723e */ /* 0x000fca00048070ff */
[----:B------:R-:W-:Y:S04]  /*159ac0*/  STL [R1+0x6c3c], R24 ;  /* 0x006c3c1801007387 */ /* 0x000fe80000100800 */
        /* <DEDUP_REMOVED lines=28> */
[----:B------:R-:W-:Y:S01]  /*159c90*/  STL [R1+0x6c4c], R21 ;  /* 0x006c4c1501007387 */ /* 0x000fe20000100800 */
[----:B----4-:R-:W-:Y:S02]  /*159ca0*/  F2FP.SATFINITE.E4M3.F32.PACK_AB_MERGE_C R24, R31, R28, RZ ;  /* 0x0000001c1f18723e */ /* 0x010fe400048070ff */
[----:B------:R-:W-:-:S03]  /*159cb0*/  F2FP.SATFINITE.E4M3.F32.PACK_AB_MERGE_C R44, R57, R53, RZ ;  /* 0x00000035392c723e */ /* 0x000fc600048070ff */
[----:B------:R-:W-:Y:S04]  /*159cc0*/  STL [R1+0x6c50], R24 ;  /* 0x006c501801007387 */ /* 0x000fe80000100800 */
[----:B------:R-:W-:Y:S04]  /*159cd0*/  STL [R1+0x6c5c], R44 ;  /* 0x006c5c2c01007387 */ /* 0x000fe80000100800 */
[----:B------:R1:W-:Y:S04]  /*159ce0*/  STL.64 [R1+0x1508], R2 ;  /* 0x0015080201007387 */ /* 0x0003e80000100a00 */
[----:B------:R-:W3:Y:S04]  /*159cf0*/  LDL.LU R28, [R1+0x1240] ;  /* 0x00124000011c7983 */ /* 0x000ee80000300800 */
[----:B------:R-:W3:Y:S04]  /*159d00*/  LDL.LU R31, [R1+0x1244] ;  /* 0x00124400011f7983 */ /* 0x000ee80000300800 */
[----:B------:R-:W4:Y:S01]  /*159d10*/  LDL.LU R53, [R1+0x1248] ;  /* 0x0012480001357983 */ /* 0x000f220000300800 */
[----:B-1----:R-:W-:-:S05]  /*159d20*/  IADD3 R2, P1, PT, R50, R40, RZ ;  /* 0x0000002832027210 */ /* 0x002fca0007f3e0ff */
[----:B------:R-:W-:-:S05]  /*159d30*/  IMAD.X R3, R61, 0x1, R41, P1 ;  /* 0x000000013d037824 */ /* 0x000fca00008e0629 */
[----:B------:R1:W-:Y:S04]  /*159d40*/  STL.64 [R1+0x1500], R2 ;  /* 0x0015000201007387 */ /* 0x0003e80000100a00 */
[----:B------:R-:W4:Y:S01]  /*159d50*/  LDL.LU R57, [R1+0x124c] ;  /* 0x00124c0001397983 */ /* 0x000f220000300800 */
[----:B------:R-:W-:Y:S02]  /*159d60*/  F2FP.SATFINITE.E4M3.F32.PACK_AB_MERGE_C R22, R16, R12, RZ ;  /* 0x0000000c1016723e */ /* 0x000fe400048070ff */
[----:B------:R-:W-:-:S03]  /*159d70*/  F2FP.SATFINITE.E4M3.F32.PACK_AB_MERGE_C R27, R55, R32, RZ ;  /* 0x00000020371b723e */ /* 0x000fc600048070ff */
[----:B------:R-:W-:Y:S04]  /*159d80*/  STL [R1+0x6c60], R22 ;  /* 0x006c601601007387 */ /* 0x000fe80000100800 */
[----:B------:R-:W-:Y:S04]  /*159d90*/  STL [R1+0x6c64], R27 ;  /* 0x006c641b01007387 */ /* 0x000fe80000100800 */
        /* <DEDUP_REMOVED lines=10> */
[----:B------:R-:W-:Y:S01]  /*159e40*/  IMAD.X R3, R61, 0x1, R35, P1 ;  /* 0x000000013d037824 */ /* 0x000fe200008e0623 */
[----:B--2---:R-:W-:-:S05]  /*159e50*/  F2FP.SATFINITE.E4M3.F32.PACK_AB_MERGE_C R24, R20, R18, RZ ;  /* 0x000000121418723e */ /* 0x004fca00048070ff */
[----:B------:R-:W-:Y:S04]  /*159e60*/  STL [R1+0x6c6c], R24 ;  /* 0x006c6c1801007387 */ /* 0x000fe80000100800 */
[----:B------:R1:W-:Y:S01]  /*159e70*/  STL.64 [R1+0x14f8], R2 ;  /* 0x0014f80201007387 */ /* 0x0003e20000100a00 */
[----:B------:R-:W-:-:S05]  /*159e80*/  F2FP.SATFINITE.E4M3.F32.PACK_AB_MERGE_C R43, R25, R23, RZ ;  /* 0x00000017192b723e */ /* 0x000fca00048070ff */
[----:B------:R-:W-:Y:S04]  /*159e90*/  STL [R1+0x6c70], R43 ;  /* 0x006c702b01007387 */ /* 0x000fe80000100800 */
[----:B------:R-:W2:Y:S04]  /*159ea0*/  LDL.LU R49, [R1+0x1220] ;  /* 0x0012200001317983 */ /* 0x000ea80000300800 */
[----:B------:R-:W2:Y:S04]  /*159eb0*/  LDL.LU R58, [R1+0x1224] ;  /* 0x00122400013a7983 */ /* 0x000ea80000300800 */
[----:B------:R-:W2:Y:S01]  /*159ec0*/  LDL.LU R60, [R1+0x1228] ;  /* 0x00122800013c7983 */ /* 0x000ea20000300800 */
[----:B-1----:R-:W-:-:S05]  /*159ed0*/  IADD3 R2, P1, PT, R50, R36, RZ ;  /* 0x0000002432027210 */ /* 0x002fca0007f3e0ff */
[----:B------:R-:W-:-:S05]  /*159ee0*/  IMAD.X R3, R61, 0x1, R37, P1 ;  /* 0x000000013d037824 */ /* 0x000fca00008e0625 */
[----:B------:R1:W-:Y:S04]  /*159ef0*/  STL.64 [R1+0x14f0], R2 ;  /* 0x0014f00201007387 */ /* 0x0003e80000100a00 */
[----:B------:R-:W2:Y:S04]  /*159f00*/  LDL.LU R46, [R1+0x122c] ;  /* 0x00122c00012e7983 */ /* 0x000ea80000300800 */
[----:B------:R-:W2:Y:S04]  /*159f10*/  LDL.LU R8, [R1+0x1210] ;  /* 0x0012100001087983 */ /* 0x000ea80000300800 */
[----:B------:R-:W2:Y:S04]  /*159f20*/  LDL.LU R9, [R1+0x1214] ;  /* 0x0012140001097983 */ /* 0x000ea80000300800 */
[----:B------:R-:W2:Y:S04]  /*159f30*/  LDL.LU R12, [R1+0x1218] ;  /* 0x00121800010c7983 */ /* 0x000ea80000300800 */
[----:B------:R-:W2:Y:S01]  /*159f40*/  LDL.LU R20, [R1+0x121c] ;  /* 0x00121c0001147983 */ /* 0x000ea20000300800 */
[----:B-1----:R-:W-:-:S05]  /*159f50*/  IADD3 R2, P1, PT, R50, R38, RZ ;  /* 0x0000002632027210 */ /* 0x002fca0007f3e0ff */
[----:B------:R-:W-:Y:S01]  /*159f60*/  IMAD.X R3, R61, 0x1, R39, P1 ;  /* 0x000000013d037824 */ /* 0x000fe200008e0627 */
[----:B---3--:R-:W-:-:S05]  /*159f70*/  F2FP.SATFINITE.E4M3.F32.PACK_AB_MERGE_C R44, R31, R28, RZ ;  /* 0x0000001c1f2c723e */ /* 0x008fca00048070ff */
[----:B------:R-:W-:Y:S04]  /*159f80*/  STL [R1+0x6c74], R44 ;  /* 0x006c742c01007387 */ /* 0x000fe80000100800 */
[----:B------:R-:W3:Y:S04]  /*159f90*/  LDL.LU R23, [R1+0x1200] ;  /* 0x0012000001177983 */ /* 0x000ee80000300800 */
[----:B------:R-:W3:Y:S01]  /*159fa0*/  LDL.LU R25, [R1+0x1204] ;  /* 0x0012040001197983 */ /* 0x000ee20000300800 */
[----:B----4-:R-:W-:-:S05]  /*159fb0*/  F2FP.SATFINITE.E4M3.F32.PACK_AB_MERGE_C R42, R57, R53, RZ ;  /* 0x00000035392a723e */ /* 0x010fca00048070ff */
[----:B------:R-:W-:Y:S04]  /*159fc0*/  STL [R1+0x6c78], R42 ;  /* 0x006c782a01007387 */ /* 0x000fe80000100800 */
[----:B------:R-:W4:Y:S04]  /*159fd0*/  LDL.LU R53, [R1+0x1208] ;  /* 0x0012080001357983 */ /* 0x000f280000300800 */
[----:B------:R-:W4:Y:S04]  /*159fe0*/  LDL.LU R57, [R1+0x120c] ;  /* 0x00120c0001397983 */ /* 0x000f280000300800 */
[----:B------:R1:W-:Y:S01]  /*159ff0*/  STL.64 [R1+0x14e8], R2 ;  /* 0x0014e80201007387 */ /* 0x0003e20000100a00 */
[----:B------:R-:W-:-:S02]  /*15a000*/  F2FP.SATFINITE.E4M3.F32.PACK_AB_MERGE_C R4, R55, R32, RZ ;  /* 0x000000203704723e */ /* 0x000fc400048070ff */
[----:B-1----:R-:W-:-:S03]  /*15a010*/  IADD3 R2, P1, PT, R50, R40, RZ ;  /* 0x0000002832027210 */ /* 0x002fc60007f3e0ff */
[----:B------:R-:W-:Y:S04]  /*15a020*/  STL [R1+0x188c], R4 ;  /* 0x00188c0401007387 */ /* 0x000fe80000100800 */
[----:B------:R-:W4:Y:S01]  /*15a030*/  LDL.LU R16, [R1+0x11f0] ;  /* 0x0011f00001107983 */ /* 0x000f220000300800 */
[----:B------:R-:W-:-:S05]  /*15a040*/  IMAD.X R3, R61, 0x1, R41, P1 ;  /* 0x000000013d037824 */ /* 0x000fca00008e0629 */
[----:B------:R1:W-:Y:S04]  /*15a050*/  STL.64 [R1+0x14e0], R2 ;  /* 0x0014e00201007387 */ /* 0x0003e80000100a00 */
[----:B------:R-:W4:Y:S04]  /*15a060*/  LDL.LU R18, [R1+0x11f4] ;  /* 0x0011f40001127983 */ /* 0x000f280000300800 */
[----:B------:R-:W4:Y:S04]  /*15a070*/  LDL.LU R28, [R1+0x11f8] ;  /* 0x0011f800011c7983 */ /* 0x000f280000300800 */
[----:B------:R-:W4:Y:S04]  /*15a080*/  LDL.LU R31, [R1+0x11fc] ;  /* 0x0011fc00011f7983 */ /* 0x000f280000300800 */
[----:B------:R-:W4:Y:S01]  /*15a090*/  LDL.LU R32, [R1+0x11e0] ;  /* 0x0011e00001207983 */ /* 0x000f220000300800 */
[----:B------:R-:W-:-:S03]  /*15a0a0*/  F2FP.SATFINITE.E4M3.F32.PACK_AB_MERGE_C R22, R0, R48, RZ ;  /* 0x000000300016723e */ /* 0x000fc600048070ff */
[----:B------:R-:W4:Y:S04]  /*15a0b0*/  LDL.LU R55, [R1+0x11e4] ;  /* 0x0011e40001377983 */ /* 0x000f280000300800 */
        /* <DEDUP_REMOVED lines=9> */
[----:B------:R-:W-:Y:S01]  /*15a150*/  STL [R1+0x6e28], R58 ;  /* 0x006e283a01007387 */ /* 0x000fe20000100800 */
[----:B------:R-:W-:-:S05]  /*15a160*/  F2FP.SATFINITE.E4M3.F32.PACK_AB_MERGE_C R4, R46, R60, RZ ;  /* 0x0000003c2e04723e */ /* 0x000fca00048070ff */
[----:B------:R-:W-:Y:S04]  /*15a170*/  STL [R1+0x187c], R4 ;  /* 0x00187c0401007387 */ /* 0x000fe80000100800 */
[----:B------:R1:W-:Y:S01]  /*15a180*/  STL.64 [R1+0x14d8], R2 ;  /* 0x0014d80201007387 */ /* 0x0003e20000100a00 */
[----:B------:R-:W-:Y:S02]  /*15a190*/  F2FP.SATFINITE.E4M3.F32.PACK_AB_MERGE_C R5, R9, R8, RZ ;  /* 0x000000080905723e */ /* 0x000fe400048070ff */
[----:B-1----:R-:W-:Y:S02]  /*15a1a0*/  IADD3 R2, P1, PT, R50, R36, RZ ;  /* 0x0000002432027210 */ /* 0x002fe40007f3e0ff */
[----:B------:R-:W-:Y:S01]  /*15a1b0*/  F2FP.SATFINITE.E4M3.F32.PACK_AB_MERGE_C R4, R20, R12, RZ ;  /* 0x0000000c1404723e */ /* 0x000fe200048070ff */
[----:B------:R-:W-:Y:S02]  /*15a1c0*/  STL [R1+0x1848], R5 ;  /* 0x0018480501007387 */ /* 0x000fe40000100800 */
[----:B------:R-:W-:-:S02]  /*15a1d0*/  IMAD.X R3, R61, 0x1, R37, P1 ;  /* 0x000000013d037824 */ /* 0x000fc400008e0625 */
[----:B------:R-:W-:Y:S04]  /*15a1e0*/  STL [R1+0x185c], R4 ;  /* 0x00185c0401007387 */ /* 0x000fe80000100800 */
[----:B------:R3:W-:Y:S04]  /*15a1f0*/  STL.64 [R1+0x14d0], R2 ;  /* 0x0014d00201007387 */ /* 0x0007e80000100a00 */
[----:B------:R-:W2:Y:S04]  /*15a200*/  LDL.LU R8, [R1+0x11d0] ;  /* 0x0011d00001087983 */ /* 0x000ea80000300800 */
[----:B------:R-:W2:Y:S01]  /*15a210*/  LDL.LU R9, [R1+0x11d4] ;  /* 0x0011d40001097983 */ /* 0x000ea20000300800 */
[----:B---3--:R-:W-:-:S05]  /*15a220*/  F2FP.SATFINITE.E4M3.F32.PACK_AB_MERGE_C R2, R25, R23, RZ ;  /* 0x000000171902723e */ /* 0x008fca00048070ff */
[----:B------:R4:W-:Y:S04]  /*15a230*/  STL [R1+0x17fc], R2 ;  /* 0x0017fc0201007387 */ /* 0x0009e80000100800 */
[----:B------:R-:W3:Y:S04]  /*15a240*/  LDL.LU R12, [R1+0x11d8] ;  /* 0x0011d800010c7983 */ /* 0x000ee80000300800 */
[----:B------:R-:W3:Y:S04]  /*15a250*/  LDL.LU R20, [R1+0x11dc] ;  /* 0x0011dc0001147983 */ /* 0x000ee80000300800 */
        /* <DEDUP_REMOVED lines=8> */
[----:B------:R-:W-:-:S05]  /*15a2e0*/  F2FP.SATFINITE.E4M3.F32.PACK_AB_MERGE_C R27, R18, R16, RZ ;  /* 0x00000010121b723e */ /* 0x000fca00048070ff */
[----:B------:R-:W-:Y:S04]  /*15a2f0*/  STL [R1+0x6d1c], R27 ;  /* 0x006d1c1b01007387 */ /* 0x000fe80000100800 */
[----:B------:R1:W-:Y:S02]  /*15a300*/  STL.64 [R1+0x14c8], R2 ;  /* 0x0014c80201007387 */ /* 0x0003e40000100a00 */
[----:B-1----:R-:W-:-:S05]  /*15a310*/  IADD3 R2, P1, PT, R50, R40, RZ ;  /* 0x0000002832027210 */ /* 0x002fca0007f3e0ff */
[----:B------:R-:W-:Y:S01]  /*15a320*/  IMAD.X R3, R61, 0x1, R41, P1 ;  /* 0x000000013d037824 */ /* 0x000fe200008e0629 */
[----:B------:R-:W-:-:S04]  /*15a330*/  F2FP.SATFINITE.E4M3.F32.PACK_AB_MERGE_C R5, R55, R32, RZ ;  /* 0x000000203705723e */ /* 0x000fc800048070ff */
[----:B------:R1:W-:Y:S04]  /*15a340*/  STL.64 [R1+0x14c0], R2 ;  /* 0x0014c00201007387 */ /* 0x0003e80000100a00 */
[----:B------:R-:W4:Y:S04]  /*15a350*/  LDL.LU R16, [R1+0x11b0] ;  /* 0x0011b00001107983 */ /* 0x000f280000300800 */
[----:B------:R-:W4:Y:S01]  /*15a360*/  LDL.LU R18, [R1+0x11b4] ;  /* 0x0011b40001127983 */ /* 0x000f220000300800 */
[----:B------:R-:W-:Y:S02]  /*15a370*/  F2FP.SATFINITE.E4M3.F32.PACK_AB_MERGE_C R4, R0, R48, RZ ;  /* 0x000000300004723e */ /* 0x000fe400048070ff */
[----:B-1----:R-:W-:-:S05]  /*15a380*/  F2FP.SATFINITE.E4M3.F32.PACK_AB_MERGE_C R2, R31, R28, RZ ;  /* 0x0000001c1f02723e */ /* 0x002fca00048070ff */
[----:B------:R1:W-:Y:S04]  /*15a390*/  STL [R1+0x17ec], R2 ;  /* 0x0017ec0201007387 */ /* 0x0003e80000100800 */
[----:B------:R-:W4:Y:S04]  /*15a3a0*/  LDL.LU R28, [R1+0x11b8] ;  /* 0x0011b800011c7983 */ /* 0x000f280000300800 */
[----:B------:R-:W4:Y:S04]  /*15a3b0*/  LDL.LU R31, [R1+0x11bc] ;  /* 0x0011bc00011f7983 */ /* 0x000f280000300800 */
[----:B------:R-:W-:Y:S04]  /*15a3c0*/  STL.64 [R1+0x6d10], R4 ;  /* 0x006d100401007387 */ /* 0x000fe80000100a00 */
        /* <DEDUP_REMOVED lines=10> */
[----:B-1----:R-:W-:Y:S02]  /*15a470*/  IADD3 R2, P1, PT, R50, R36, RZ ;  /* 0x0000002432027210 */ /* 0x002fe40007f3e0ff */
[----:B--2---:R-:W-:-:S05]  /*15a480*/  F2FP.SATFINITE.E4M3.F32.PACK_AB_MERGE_C R3, R9, R8, RZ ;  /* 0x000000080903723e */ /* 0x004fca00048070ff */
[----:B------:R1:W-:Y:S02]  /*15a490*/  STL [R1+0x6d20], R3 ;  /* 0x006d200301007387 */ /* 0x0003e40000100800 */
[----:B-1----:R-:W-:Y:S01]  /*15a4a0*/  IMAD.X R3, R61, 0x1, R37, P1 ;  /* 0x000000013d037824 */ /* 0x002fe200008e0625 */
[----:B------:R-:W-:-:S05]  /*15a4b0*/  IADD3 R10, P1, PT, R50, R38, RZ ;  /* 0x00000026320a7210 */ /* 0x000fca0007f3e0ff */
[----:B------:R-:W-:Y:S01]  /*15a4c0*/  IMAD.X R11, R61, 0x1, R39, P1 ;  /* 0x000000013d0b7824 */ /* 0x000fe200008e0627 */
[----:B---3--:R-:W-:-:S05]  /*15a4d0*/  F2FP.SATFINITE.E4M3.F32.PACK_AB_MERGE_C R6, R20, R12, RZ ;  /* 0x0000000c1406723e */ /* 0x008fca00048070ff */
[----:B------:R-:W-:Y:S04]  /*15a4e0*/  STL [R1+0x6d30], R6 ;  /* 0x006d300601007387 */ /* 0x000fe80000100800 */
[----:B------:R1:W-:Y:S04]  /*15a4f0*/  STL.64 [R1+0x14b0], R2 ;  /* 0x0014b00201007387 */ /* 0x0003e80000100a00 */
[----:B------:R-:W2:Y:S04]  /*15a500*/  LDL.LU R8, [R1+0x1190] ;  /* 0x0011900001087983 */ /* 0x000ea80000300800 */
[----:B------:R-:W2:Y:S04]  /*15a510*/  LDL.LU R9, [R1+0x1194] ;  /* 0x0011940001097983 */ /* 0x000ea80000300800 */
[----:B------:R-:W3:Y:S04]  /*15a520*/  LDL.LU R12, [R1+0x1198] ;  /* 0x00119800010c7983 */ /* 0x000ee80000300800 */
[----:B------:R-:W3:Y:S01]  /*15a530*/  LDL.LU R20, [R1+0x119c] ;  /* 0x00119c0001147983 */ /* 0x000ee20000300800 */
[----:B----4-:R-:W-:-:S02]  /*15a540*/  F2FP.SATFINITE.E4M3.F32.PACK_AB_MERGE_C R4, R57, R53, RZ ;  /* 0x000000353904723e */ /* 0x010fc400048070ff */
[----:B-1----:R-:W-:-:S03]  /*15a550*/  F2FP.SATFINITE.E4M3.F32.PACK_AB_MERGE_C R2, R25, R23, RZ ;  /* 0x000000171902723e */ /* 0x002fc600048070ff */
[----:B------:R1:W-:Y:S04]  /*15a560*/  STL [R1+0x6d34], R4 ;  /* 0x006d340401007387 */ /* 0x0003e80000100800 */
[----:B------:R-:W4:Y:S04]  /*15a570*/  LDL.LU R23, [R1+0x1180] ;  /* 0x0011800001177983 */ /* 0x000f280000300800 */
[----:B------:R-:W4:Y:S04]  /*15a580*/  LDL.LU R25, [R1+0x1184] ;  /* 0x0011840001197983 */ /* 0x000f280000300800 */
[----:B------:R-:W4:Y:S04]  /*15a590*/  LDL.LU R53, [R1+0x1188] ;  /* 0x0011880001357983 */ /* 0x000f280000300800 */
[----:B------:R-:W-:Y:S04]  /*15a5a0*/  STL.64 [R1+0x14a8], R10 ;  /* 0x0014a80a01007387 */ /* 0x000fe80000100a00 */
[----:B------:R-:W4:Y:S01]  /*15a5b0*/  LDL.LU R57, [R1+0x118c] ;  /* 0x00118c0001397983 */ /* 0x000f220000300800 */
[----:B-1----:R-:W-:-:S05]  /*15a5c0*/  IADD3 R4, P1, PT, R50, R40, RZ ;  /* 0x0000002832047210 */ /* 0x002fca0007f3e0ff */
[----:B------:R-:W-:Y:S01]  /*15a5d0*/  IMAD.X R5, R61, 0x1, R41, P1 ;  /* 0x000000013d057824 */ /* 0x000fe200008e0629 */
[----:B------:R-:W-:-:S05]  /*15a5e0*/  F2FP.SATFINITE.E4M3.F32.PACK_AB_MERGE_C R3, R18, R16, RZ ;  /* 0x000000101203723e */ /* 0x000fca00048070ff */
[----:B------:R1:W-:Y:S04]  /*15a5f0*/  STL.64 [R1+0x6d28], R2 ;  /* 0x006d280201007387 */ /* 0x0003e80000100a00 */
[----:B------:R-:W4:Y:S04]  /*15a600*/  LDL.LU R16, [R1+0x1170] ;  /* 0x0011700001107983 */ /* 0x000f280000300800 */
[----:B------:R0:W-:Y:S04]  /*15a610*/  STL.64 [R1+0x14a0], R4 ;  /* 0x0014a00401007387 */ /* 0x0001e80000100a00 */
[----:B------:R-:W4:Y:S01]  /*15a620*/  LDL.LU R18, [R1+0x1174] ;  /* 0x0011740001127983 */ /* 0x000f220000300800 */
[----:B------:R-:W-:-:S02]  /*15a630*/  F2FP.SATFINITE.E4M3.F32.PACK_AB_MERGE_C R27, R31, R28, RZ ;  /* 0x0000001c1f1b723e */ /* 0x000fc400048070ff */
[----:B------:R-:W-:-:S03]  /*15a640*/  F2FP.SATFINITE.E4M3.F32.PACK_AB_MERGE_C R6, R55, R32, RZ ;  /* 0x000000203706723e */ /* 0x000fc600048070ff */
[----:B------:R-:W-:Y:S04]  /*15a650*/  STL [R1+0x6d38], R27 ;  /* 0x006d381b01007387 */ /* 0x000fe80000100800 */
[----:B------:R-:W-:Y:S04]  /*15a660*/  STL [R1+0x6d3c], R6 ;  /* 0x006d3c0601007387 */ /* 0x000fe80000100800 */
[----:B------:R-:W4:Y:S04]  /*15a670*/  LDL.LU R28, [R1+0x1178] ;  /* 0x00117800011c7983 */ /* 0x000f280000300800 */
[----:B------:R-:W4:Y:S04]  /*15a680*/  LDL.LU R31, [R1+0x117c] ;  /* 0x00117c00011f7983 */ /* 0x000f280000300800 */
        /* <DEDUP_REMOVED lines=9> */
[----:B------:R-:W-:-:S05]  /*15a720*/  IADD3 R4, P1, PT, R50, R34, RZ ;  /* 0x0000002232047210 */ /* 0x000fca0007f3e0ff */
[----:B------:R-:W-:Y:S01]  /*15a730*/  IMAD.X R5, R61, 0x1, R35, P1 ;  /* 0x000000013d057824 */ /* 0x000fe200008e0623 */
[----:B0-----:R-:W-:-:S04]  /*15a740*/  IADD3 R2, P1, PT, R50, R36, RZ ;  /* 0x0000002432027210 */ /* 0x001fc80007f3e0ff */
[----:B------:R2:W-:Y:S01]  /*15a750*/  STL.64 [R1+0x1498], R4 ;  /* 0x0014980401007387 */ /* 0x0005e20000100a00 */
[----:B------:R-:W-:Y:S01]  /*15a760*/  IMAD.X R3, R61, 0x1, R37, P1 ;  /* 0x000000013d037824 */ /* 0x000fe200008e0625 */
[----:B--2---:R-:W-:Y:S02]  /*15a770*/  F2FP.SATFINITE.E4M3.F32.PACK_AB_MERGE_C R5, R9, R8, RZ ;  /* 0x000000080905723e */ /* 0x004fe400048070ff */
[----:B---3--:R-:W-:-:S05]  /*15a780*/  F2FP.SATFINITE.E4M3.F32.PACK_AB_MERGE_C R4, R20, R12, RZ ;  /* 0x0000000c1404723e */ /* 0x008fca00048070ff */
[----:B------:R-:W-:Y:S01]  /*15a790*/  STL.64 [R1+0x6d48], R4 ;  /* 0x006d480401007387 */ /* 0x000fe20000100a00 */
[----:B----4-:R-:W-:-:S05]  /*15a7a0*/  F2FP.SATFINITE.E4M3.F32.PACK_AB_MERGE_C R6, R25, R23, RZ ;  /* 0x000000171906723e */ /* 0x010fca00048070ff */
[----:B------:R-:W-:Y:S04]  /*15a7b0*/  STL [R1+0x6d50], R6 ;  /* 0x006d500601007387 */ /* 0x000fe80000100800 */
[----:B------:R0:W-:Y:S04]  /*15a7c0*/  STL.64 [R1+0x1490], R2 ;  /* 0x0014900201007387 */ /* 0x0001e80000100a00 */
[----:B------:R-:W2:Y:S04]  /*15a7d0*/  LDL.LU R8, [R1+0x23d0] ;  /* 0x0023d00001087983 */ /* 0x000ea80000300800 */
[----:B------:R-:W2:Y:S01]  /*15a7e0*/  LDL.LU R9, [R1+0x23d4] ;  /* 0x0023d40001097983 */ /* 0x000ea20000300800 */
[----:B------:R-:W-:-:S03]  /*15a7f0*/  F2FP.SATFINITE.E4M3.F32.PACK_AB_MERGE_C R27, R57, R53, RZ ;  /* 0x00000035391b723e */ /* 0x000fc600048070ff */
[----:B------:R-:W3:Y:S04]  /*15a800*/  LDL.LU R12, [R1+0x23d8] ;  /* 0x0023d800010c7983 */ /* 0x000ee80000300800 */
[----:B------:R-:W3:Y:S04]  /*15a810*/  LDL.LU R20, [R1+0x23dc] ;  /* 0x0023dc0001147983 */ /* 0x000ee80000300800 */
        /* <DEDUP_REMOVED lines=8> */
[----:B0-----:R-:W-:-:S05]  /*15a8a0*/  IADD3 R2, P1, PT, R50, R40, RZ ;  /* 0x0000002832027210 */ /* 0x001fca0007f3e0ff */
[----:B------:R-:W-:Y:S01]  /*15a8b0*/  IMAD.X R3, R61, 0x1, R41, P1 ;  /* 0x000000013d037824 */ /* 0x000fe200008e0629 */
[----:B------:R-:W-:-:S05]  /*15a8c0*/  F2FP.SATFINITE.E4M3.F32.PACK_AB_MERGE_C R4, R18, R16, RZ ;  /* 0x000000101204723e */ /* 0x000fca00048070ff */
[----:B------:R-:W-:Y:S04]  /*15a8d0*/  STL [R1+0x6d58], R4 ;  /* 0x006d580401007387 */ /* 0x000fe80000100800 */
[----:B------:R0:W-:Y:S02]  /*15a8e0*/  STL.64 [R1+0x1480], R2 ;  /* 0x0014800201007387 */ /* 0x0001e40000100a00 */
[----:B0-----:R-:W-:Y:S02]  /*15a8f0*/  F2FP.SATFINITE.E4M3.F32.PACK_AB_MERGE_C R2, R31, R28, RZ ;  /* 0x0000001c1f02723e */ /* 0x001fe400048070ff */
[----:B------:R-:W-:-:S03]  /*15a900*/  F2FP.SATFINITE.E4M3.F32.PACK_AB_MERGE_C R27, R55, R32, RZ ;  /* 0x00000020371b723e */ /* 0x000fc600048070ff */
[----:B------:R0:W-:Y:S04]  /*15a910*/  STL [R1+0x6d5c], R2 ;  /* 0x006d5c0201007387 */ /* 0x0001e80000100800 */
[----:B------:R-:W-:Y:S04]  /*15a920*/  STL [R1+0x6d60], R27 ;  /* 0x006d601b01007387 */ /* 0x000fe80000100800 */
[----:B------:R-:W4:Y:S04]  /*15a930*/  LDL.LU R16, [R1+0x1130] ;  /* 0x0011300001107983 */ /* 0x000f280000300800 */
[----:B------:R-:W4:Y:S04]  /*15a940*/  LDL.LU R18, [R1+0x1134] ;  /* 0x0011340001127983 */ /* 0x000f280000300800 */
        /* <DEDUP_REMOVED lines=8> */
[----:B-1----:R-:W-:Y:S01]  /*15a9d0*/  VIADD R50, R50, UR6 ;  /* 0x0000000632327c36 */ /* 0x002fe20008000000 */
[----:B------:R-:W1:Y:S04]  /*15a9e0*/  LDCU UR6, c[0x0][0x3b8] ;  /* 0x00007700ff0677ac */ /* 0x000e680008000800 */
[----:B------:R-:W-:-:S02]  /*15a9f0*/  SHF.R.S32.HI R61, RZ, 0x1f, R50 ;  /* 0x0000001fff3d7819 */ /* 0x000fc40000011432 */
[----:B0-----:R-:W-:-:S05]  /*15aa00*/  IADD3 R2, P1, PT, R50, R34, RZ ;  /* 0x0000002232027210 */ /* 0x001fca0007f3e0ff */
[----:B------:R-:W-:-:S05]  /*15aa10*/  IMAD.X R3, R61, 0x1, R35, P1 ;  /* 0x000000013d037824 */ /* 0x000fca00008e0623 */
[----:B------:R2:W-:Y:S02]  /*15aa20*/  STL.64 [R1+0x1478], R2 ;  /* 0x0014780201007387 */ /* 0x0005e40000100a00 */
[----:B--2---:R-:W-:-:S05]  /*15aa30*/  F2FP.SATFINITE.E4M3.F32.PACK_AB_MERGE_C R2, R9, R8, RZ ;  /* 0x000000080902723e */ /* 0x004fca00048070ff */
[----:B------:R0:W-:Y:S01]  /*15aa40*/  STL [R1+0x6d68], R2 ;  /* 0x006d680201007387 */ /* 0x0001e20000100800 */
[----:B---3--:R-:W-:Y:S02]  /*15aa50*/  F2FP.SATFINITE.E4M3.F32.PACK_AB_MERGE_C R4, R20, R12, RZ ;  /* 0x0000000c1404723e */ /* 0x008fe400048070ff */
[----:B----4-:R-:W-:Y:S02]  /*15aa60*/  F2FP.SATFINITE.E4M3.F32.PACK_AB_MERGE_C R27, R25, R23, RZ ;  /* 0x00000017191b723e */ /* 0x010fe400048070ff */
[----:B0-----:R-:W-:Y:S01]  /*15aa70*/  IADD3 R2, P1, PT, R50, R36, RZ ;  /* 0x0000002432027210 */ /* 0x001fe20007f3e0ff */
[----:B------:R-:W-:Y:S04]  /*15aa80*/  STL [R1+0x6d6c], R4 ;  /* 0x006d6c0401007387 */ /* 0x000fe80000100800 */
[----:B------:R-:W-:Y:S01]  /*15aa90*/  IMAD.X R3, R61, 0x1, R37, P1 ;  /* 0x000000013d037824 */ /* 0x000fe200008e0625 */
[----:B------:R-:W-:Y:S04]  /*15aaa0*/  STL [R1+0x6d70], R27 ;  /* 0x006d701b01007387 */ /* 0x000fe80000100800 */
[----:B------:R0:W-:Y:S04]  /*15aab0*/  STL.64 [R1+0x1470], R2 ;  /* 0x0014700201007387 */ /* 0x0001e80000100a00 */
[----:B------:R-:W2:Y:S04]  /*15aac0*/  LDL.LU R8, [R1+0x1110] ;  /* 0x0011100001087983 */ /* 0x000ea80000300800 */
[----:B------:R-:W2:Y:S01]  /*15aad0*/  LDL.LU R9, [R1+0x1114] ;  /* 0x0011140001097983 */ /* 0x000ea20000300800 */
[----:B------:R-:W-:-:S03]  /*15aae0*/  F2FP.SATFINITE.E4M3.F32.PACK_AB_MERGE_C R5, R57, R53, RZ ;  /* 0x000000353905723e */ /* 0x000fc600048070ff */
[----:B------:R-:W3:Y:S04]  /*15aaf0*/  LDL.LU R12, [R1+0x1118] ;  /* 0x00111800010c7983 */ /* 0x000ee80000300800 */
[----:B------:R-:W3:Y:S04]  /*15ab00*/  LDL.LU R20, [R1+0x111c] ;  /* 0x00111c0001147983 */ /* 0x000ee80000300800 */
[----:B------:R4:W-:Y:S04]  /*15ab10*/  STL [R1+0x6d74], R5 ;  /* 0x006d740501007387 */ /* 0x0009e80000100800 */
[----:B------:R-:W3:Y:S04]  /*15ab20*/  LDL.LU R23, [R1+0x1100] ;  /* 0x0011000001177983 */ /* 0x000ee80000300800 */
[----:B------:R-:W3:Y:S04]  /*15ab30*/  LDL.LU R25, [R1+0x1104] ;  /* 0x0011040001197983 */ /* 0x000ee80000300800 */
[----:B------:R-:W3:Y:S01]  /*15ab40*/  LDL.LU R53, [R1+0x1108] ;  /* 0x0011080001357983 */ /* 0x000ee20000300800 */
[----:B0-----:R-:W-:-:S05]  /*15ab50*/  IADD3 R2, P1, PT, R50, R38, RZ ;  /* 0x0000002632027210 */ /* 0x001fca0007f3e0ff */
[----:B------:R-:W-:Y:S01]  /*15ab60*/  IMAD.X R3, R61, 0x1, R39, P1 ;  /* 0x000000013d037824 */ /* 0x000fe200008e0627 */
[----:B------:R-:W-:-:S04]  /*15ab70*/  IADD3 R4, P1, PT, R50, R40, RZ ;  /* 0x0000002832047210 */ /* 0x000fc80007f3e0ff */
[----:B------:R0:W-:Y:S04]  /*15ab80*/  STL.64 [R1+0x1468], R2 ;  /* 0x0014680201007387 */ /* 0x0001e80000100a00 */
[----:B------:R-:W3:Y:S01]  /*15ab90*/  LDL.LU R57, [R1+0x110c] ;  /* 0x00110c0001397983 */ /* 0x000ee20000300800 */
[----:B----4-:R-:W-:Y:S01]  /*15aba0*/  IMAD.X R5, R61, 0x1, R41, P1 ;  /* 0x000000013d057824 */ /* 0x010fe200008e0629 */
[----:B0-----:R-:W-:Y:S02]  /*15abb0*/  F2FP.SATFINITE.E4M3.F32.PACK_AB_MERGE_C R2, R18, R16, RZ ;  /* 0x000000101202723e */ /* 0x001fe400048070ff */
[----:B------:R-:W-:Y:S02]  /*15abc0*/  F2FP.SATFINITE.E4M3.F32.PACK_AB_MERGE_C R6, R31, R28, RZ ;  /* 0x0000001c1f06723e */ /* 0x000fe400048070ff */
[----:B------:R-:W-:Y:S01]  /*15abd0*/  F2FP.SATFINITE.E4M3.F32.PACK_AB_MERGE_C R27, R55, R32, RZ ;  /* 0x00000020371b723e */ /* 0x000fe200048070ff */
[----:B------:R0:W-:Y:S04]  /*15abe0*/  STL [R1+0x6d78], R2 ;  /* 0x006d780201007387 */ /* 0x0001e80000100800 */
[----:B------:R-:W-:Y:S04]  /*15abf0*/  STL [R1+0x6d7c], R6 ;  /* 0x006d7c0601007387 */ /* 0x000fe80000100800 */
[----:B------:R4:W-:Y:S04]  /*15ac00*/  STL.64 [R1+0x1460], R4 ;  /* 0x0014600401007387 */ /* 0x0009e80000100a00 */
[----:B------:R-:W-:Y:S04]  /*15ac10*/  STL [R1+0x6d80], R27 ;  /* 0x006d801b01007387 */ /* 0x000fe80000100800 */
[----:B------:R-:W3:Y:S04]  /*15ac20*/  LDL.LU R16, [R1+0x10f0] ;  /* 0x0010f00001107983 */ /* 0x000ee80000300800 */
[----:B------:R-:W3:Y:S04]  /*15ac30*/  LDL.LU R18, [R1+0x10f4] ;  /* 0x0010f40001127983 */ /* 0x000ee80000300800 */
[----:B------:R-:W3:Y:S04]  /*15ac40*/  LDL.LU R28, [R1+0x10f8] ;  /* 0x0010f800011c7983 */ /* 0x000ee80000300800 */
[----:B------:R-:W3:Y:S01]  /*15ac50*/  LDL.LU R31, [R1+0x10fc] ;  /* 0x0010fc00011f7983 */ /* 0x000ee20000300800 */
[----:B-1----:R-:W-:Y:S01]  /*15ac60*/  VIADD R50, R50, UR6 ;  /* 0x0000000632327c36 */ /* 0x002fe20008000000 */
[----:B------:R-:W1:Y:S04]  /*15ac70*/  LDCU UR6, c[0x0][0x3b8] ;  /* 0x00007700ff0677ac */ /* 0x000e680008000800 */
[----:B------:R-:W-:-:S02]  /*15ac80*/  SHF.R.S32.HI R61, RZ, 0x1f, R50 ;  /* 0x0000001fff3d7819 */ /* 0x000fc40000011432 */
[----:B0-----:R-:W-:Y:S02]  /*15ac90*/  IADD3 R2, P1, PT, R50, R34, RZ ;  /* 0x0000002232027210 */ /* 0x001fe40007f3e0ff */
[----:B----4-:R-:W-:-:S03]  /*15aca0*/  F2FP.SATFINITE.E4M3.F32.PACK_AB_MERGE_C R4, R0, R48, RZ ;  /* 0x000000300004723e */ /* 0x010fc600048070ff */
[----:B------:R-:W-:Y:S02]  /*15acb0*/  IMAD.X R3, R61, 0x1, R35, P1 ;  /* 0x000000013d037824 */ /* 0x000fe400008e0623 */
[----:B------:R-:W-:Y:S04]  /*15acc0*/  STL [R1+0x6d84], R4 ;  /* 0x006d840401007387 */ /* 0x000fe80000100800 */
[----:B------:R-:W4:Y:S04]  /*15acd0*/  LDL.LU R32, [R1+0x10e0] ;  /* 0x0010e00001207983 */ /* 0x000f280000300800 */
[----:B------:R-:W4:Y:S04]  /*15ace0*/  LDL.LU R55, [R1+0x10e4] ;  /* 0x0010e40001377983 */ /* 0x000f280000300800 */
[----:B------:R-:W4:Y:S04]  /*15acf0*/  LDL.LU R48, [R1+0x10e8] ;  /* 0x0010e80001307983 */ /* 0x000f280000300800 */
[----:B------:R2:W-:Y:S04]  /*15ad00*/  STL.64 [R1+0x1458], R2 ;  /* 0x0014580201007387 */ /* 0x0005e80000100a00 */
[----:B------:R-:W4:Y:S01]  /*15ad10*/  LDL.LU R0, [R1+0x10ec] ;  /* 0x0010ec0001007983 */ /* 0x000f220000300800 */
[----:B--2---:R-:W-:-:S05]  /*15ad20*/  F2FP.SATFINITE.E4M3.F32.PACK_AB_MERGE_C R2, R9, R8, RZ ;  /* 0x000000080902723e */ /* 0x004fca00048070ff */
[----:B------:R0:W-:Y:S01]  /*15ad30*/  STL [R1+0x6d88], R2 ;  /* 0x006d880201007387 */ /* 0x0001e20000100800 */
[----:B---3--:R-:W-:Y:S02]  /*15ad40*/  F2FP.SATFINITE.E4M3.F32.PACK_AB_MERGE_C R5, R20, R12, RZ ;  /* 0x0000000c1405723e */ /* 0x008fe400048070ff */
[----:B------:R-:W-:Y:S02]  /*15ad50*/  F2FP.SATFINITE.E4M3.F32.PACK_AB_MERGE_C R27, R25, R23, RZ ;  /* 0x00000017191b723e */ /* 0x000fe400048070ff */
[----:B0-----:R-:W-:Y:S01]  /*15ad60*/  IADD3 R2, P1, PT, R50, R36, RZ ;  /* 0x0000002432027210 */ /* 0x001fe20007f3e0ff */
[----:B------:R-:W-:Y:S04]  /*15ad70*/  STL [R1+0x6d8c], R5 ;  /* 0x006d8c0501007387 */ /* 0x000fe80000100800 */
[----:B------:R-:W-:Y:S01]  /*15ad80*/  IMAD.X R3, R61, 0x1, R37, P1 ;  /* 0x000000013d037824 */ /* 0x000fe200008e0625 */
[----:B------:R-:W-:Y:S01]  /*15ad90*/  STL [R1+0x6d90], R27 ;  /* 0x006d901b01007387 */ /* 0x000fe20000100800 */
[----:B------:R-:W-:-:S03]  /*15ada0*/  F2FP.SATFINITE.E4M3.F32.PACK_AB_MERGE_C R6, R57, R53, RZ ;  /* 0x000000353906723e */ /* 0x000fc600048070ff */
[----:B------:R0:W-:Y:S04]  /*15adb0*/  STL.64 [R1+0x1450], R2 ;  /* 0x0014500201007387 */ /* 0x0001e80000100a00 */
[----:B------:R-:W2:Y:S04]  /*15adc0*/  LDL.LU R8, [R1+0x10d0] ;  /* 0x0010d00001087983 */ /* 0x000ea80000300800 */
[----:B------:R-:W2:Y:S04]  /*15add0*/  LDL.LU R9, [R1+0x10d4] ;  /* 0x0010d40001097983 */ /* 0x000ea80000300800 */
[----:B------:R-:W3:Y:S04]  /*15ade0*/  LDL.LU R12, [R1+0x10d8] ;  /* 0x0010d800010c7983 */ /* 0x000ee80000300800 */
[----:B------:R-:W3:Y:S04]  /*15adf0*/  LDL.LU R20, [R1+0x10dc] ;  /* 0x0010dc0001147983 */ /* 0x000ee80000300800 */
[----:B------:R-:W-:Y:S04]  /*15ae00*/  STL [R1+0x6d94], R6 ;  /* 0x006d940601007387 */ /* 0x000fe80000100800 */
[----:B------:R-:W3:Y:S04]  /*15ae10*/  LDL.LU R23, [R1+0x10c0] ;  /* 0x0010c00001177983 */ /* 0x000ee80000300800 */
[----:B------:R-:W3:Y:S04]  /*15ae20*/  LDL.LU R25, [R1+0x10c4] ;  /* 0x0010c40001197983 */ /* 0x000ee80000300800 */
[----:B------:R-:W3:Y:S01]  /*15ae30*/  LDL.LU R53, [R1+0x10c8] ;  /* 0x0010c80001357983 */ /* 0x000ee20000300800 */
[----:B0-----:R-:W-:-:S05]  /*15ae40*/  IADD3 R2, P1, PT, R50, R38, RZ ;  /* 0x0000002632027210 */ /* 0x001fca0007f3e0ff */
[----:B------:R-:W-:Y:S01]  /*15ae50*/  IMAD.X R3, R61, 0x1, R39, P1 ;  /* 0x000000013d037824 */ /* 0x000fe200008e0627 */
[----:B------:R-:W-:-:S04]  /*15ae60*/  IADD3 R4, P1, PT, R50, R40, RZ ;  /* 0x0000002832047210 */ /* 0x000fc80007f3e0ff */
[----:B------:R0:W-:Y:S01]  /*15ae70*/  STL.64 [R1+0x1448], R2 ;  /* 0x0014480201007387 */ /* 0x0001e20000100a00 */
[----:B------:R-:W-:-:S03]  /*15ae80*/  IMAD.X R5, R61, 0x1, R41, P1 ;  /* 0x000000013d057824 */ /* 0x000fc600008e0629 */
[----:B------:R-:W3:Y:S01]  /*15ae90*/  LDL.LU R57, [R1+0x10cc] ;  /* 0x0010cc0001397983 */ /* 0x000ee20000300800 */
[----:B0-----:R-:W-:-:S05]  /*15aea0*/  F2FP.SATFINITE.E4M3.F32.PACK_AB_MERGE_C R2, R18, R16, RZ ;  /* 0x000000101202723e */ /* 0x001fca00048070ff */
[----:B------:R-:W-:Y:S04]  /*15aeb0*/  STL [R1+0x6d98], R2 ;  /* 0x006d980201007387 */ /* 0x000fe80000100800 */
[----:B------:R0:W-:Y:S02]  /*15aec0*/  STL.64 [R1+0x1440], R4 ;  /* 0x0014400401007387 */ /* 0x0001e40000100a00 */
[----:B0-----:R-:W-:Y:S02]  /*15aed0*/  F2FP.SATFINITE.E4M3.F32.PACK_AB_MERGE_C R4, R31, R28, RZ ;  /* 0x0000001c1f04723e */ /* 0x001fe400048070ff */
[----:B------:R-:W3:Y:S04]  /*15aee0*/  LDL.LU R28, [R1+0x10b0] ;  /* 0x0010b000011c7983 */ /* 0x000ee80000300800 */
[----:B------:R-:W3:Y:S01]  /*15aef0*/  LDL.LU R31, [R1+0x10b4] ;  /* 0x0010b400011f7983 */ /* 0x000ee20000300800 */
[----:B----4-:R-:W-:-:S02]  /*15af00*/  F2FP.SATFINITE.E4M3.F32.PACK_AB_MERGE_C R27, R55, R32, RZ ;  /* 0x00000020371b723e */ /* 0x010fc400048070ff */
[----:B------:R-:W-:Y:S01]  /*15af10*/  F2FP.SATFINITE.E4M3.F32.PACK_AB_MERGE_C R5, R0, R48, RZ ;  /* 0x000000300005723e */ /* 0x000fe200048070ff */
[----:B------:R-:W-:Y:S04]  /*15af20*/  STL [R1+0x6d9c], R4 ;  /* 0x006d9c0401007387 */ /* 0x000fe80000100800 */
[----:B------:R-:W-:Y:S04]  /*15af30*/  STL [R1+0x6da0], R27 ;  /* 0x006da01b01007387 */ /* 0x000fe80000100800 */
[----:B------:R-:W4:Y:S04]  /*15af40*/  LDL.LU R16, [R1+0x10b8] ;  /* 0x0010b80001107983 */ /* 0x000f280000300800 */
[----:B------:R-:W4:Y:S04]  /*15af50*/  LDL.LU R18, [R1+0x10bc] ;  /* 0x0010bc0001127983 */ /* 0x000f280000300800 */
[----:B------:R-:W-:Y:S04]  /*15af60*/  STL [R1+0x6da8], R5 ;  /* 0x006da80501007387 */ /* 0x000fe80000100800 */
[----:B------:R-:W4:Y:S04]  /*15af70*/  LDL.LU R32, [R1+0x10a0] ;  /* 0x0010a00001207983 */ /* 0x000f280000300800 */
[----:B------:R-:W4:Y:S01]  /*15af80*/  LDL.LU R55, [R1+0x10a4] ;  /* 0x0010a40001377983 */ /* 0x000f220000300800 */
[----:B-1----:R-:W-:-:S03]  /*15af90*/  VIADD R50, R50, UR6 ;  /* 0x0000000632327c36 */ /* 0x002fc60008000000 */
[----:B------:R-:W4:Y:S01]  /*15afa0*/  LDL.LU R48, [R1+0x10a8] ;  /* 0x0010a80001307983 */ /* 0x000f220000300800 */
[----:B------:R-:W0:Y:S01]  /*15afb0*/  LDCU UR6, c[0x0][0x3b8] ;  /* 0x00007700ff0677ac */ /* 0x000e220008000800 */
[----:B------:R-:W-:Y:S02]  /*15afc0*/  SHF.R.S32.HI R61, RZ, 0x1f, R50 ;  /* 0x0000001fff3d7819 */ /* 0x000fe40000011432 */
[----:B------:R-:W-:-:S05]  /*15afd0*/  IADD3 R2, P1, PT, R50, R34, RZ ;  /* 0x0000002232027210 */ /* 0x000fca0007f3e0ff */
[----:B------:R-:W-:-:S05]  /*15afe0*/  IMAD.X R3, R61, 0x1, R35, P1 ;  /* 0x000000013d037824 */ /* 0x000fca00008e0623 */
[----:B------:R1:W-:Y:S04]  /*15aff0*/  STL.64 [R1+0x1438], R2 ;  /* 0x0014380201007387 */ /* 0x0003e80000100a00 */
[----:B------:R-:W4:Y:S01]  /*15b000*/  LDL.LU R0, [R1+0x10ac] ;  /* 0x0010ac0001007983 */ /* 0x000f220000300800 */
[----:B-1----:R-:W-:Y:S02]  /*15b010*/  IADD3 R2, P1, PT, R50, R36, RZ ;  /* 0x0000002432027210 */ /* 0x002fe40007f3e0ff */
[----:B--2---:R-:W-:Y:S02]  /*15b020*/  F2FP.SATFINITE.E4M3.F32.PACK_AB_MERGE_C R3, R9, R8, RZ ;  /* 0x000000080903723e */ /* 0x004fe400048070ff */
[----:B---3--:R-:W-:-:S03]  /*15b030*/  F2FP.SATFINITE.E4M3.F32.PACK_AB_MERGE_C R6, R20, R12, RZ ;  /* 0x0000000c1406723e */ /* 0x008fc600048070ff */
[----:B------:R1:W-:Y:S01]  /*15b040*/  STL [R1+0x6dac], R3 ;  /* 0x006dac0301007387 */ /* 0x0003e20000100800 */
[----:B------:R-:W-:-:S03]  /*15b050*/  F2FP.SATFINITE.E4M3.F32.PACK_AB_MERGE_C R4, R25, R23, RZ ;  /* 0x000000171904723e */ /* 0x000fc600048070ff */
[----:B------:R-:W-:Y:S04]  /*15b060*/  STL [R1+0x6db0], R6 ;  /* 0x006db00601007387 */ /* 0x000fe80000100800 */
[----:B------:R2:W-:Y:S01]  /*15b070*/  STL [R1+0x6db8], R4 ;  /* 0x006db80401007387 */ /* 0x0005e20000100800 */
[----:B-1----:R-:W-:-:S05]  /*15b080*/  IMAD.X R3, R61, 0x1, R37, P1 ;  /* 0x000000013d037824 */ /* 0x002fca00008e0625 */
[----:B------:R1:W-:Y:S04]  /*15b090*/  STL.64 [R1+0x1430], R2 ;  /* 0x0014300201007387 */ /* 0x0003e80000100a00 */
[----:B------:R-:W3:Y:S04]  /*15b0a0*/  LDL.LU R8, [R1+0x1090] ;  /* 0x0010900001087983 */ /* 0x000ee80000300800 */
[----:B------:R-:W3:Y:S01]  /*15b0b0*/  LDL.LU R20, [R1+0x1094] ;  /* 0x0010940001147983 */ /* 0x000ee20000300800 */
[----:B--2---:R-:W-:Y:S02]  /*15b0c0*/  IADD3 R4, P1, PT, R50, R38, RZ ;  /* 0x0000002632047210 */ /* 0x004fe40007f3e0ff */
[----:B-1----:R-:W-:-:S02]  /*15b0d0*/  F2FP.SATFINITE.E4M3.F32.PACK_AB_MERGE_C R2, R57, R53, RZ ;  /* 0x000000353902723e */ /* 0x002fc400048070ff */
[----:B------:R-:W2:Y:S04]  /*15b0e0*/  LDL.LU R53, [R1+0x1098] ;  /* 0x0010980001357983 */ /* 0x000ea80000300800 */
[----:B------:R-:W2:Y:S01]  /*15b0f0*/  LDL.LU R57, [R1+0x109c] ;  /* 0x00109c0001397983 */ /* 0x000ea20000300800 */
[----:B------:R-:W-:-:S03]  /*15b100*/  IMAD.X R5, R61, 0x1, R39, P1 ;  /* 0x000000013d057824 */ /* 0x000fc600008e0627 */
[----:B------:R1:W-:Y:S01]  /*15b110*/  STL [R1+0x6dc4], R2 ;  /* 0x006dc40201007387 */ /* 0x0003e20000100800 */
[----:B------:R-:W-:-:S05]  /*15b120*/  F2FP.SATFINITE.E4M3.F32.PACK_AB_MERGE_C R46, R31, R28, RZ ;  /* 0x0000001c1f2e723e */ /* 0x000fca00048070ff */
[----:B------:R-:W-:Y:S04]  /*15b130*/  STL [R1+0x6dc8], R46 ;  /* 0x006dc82e01007387 */ /* 0x000fe80000100800 */
[----:B------:R-:W-:Y:S04]  /*15b140*/  STL.64 [R1+0x1428], R4 ;  /* 0x0014280401007387 */ /* 0x000fe80000100a00 */
[----:B------:R-:W2:Y:S04]  /*15b150*/  LDL.LU R23, [R1+0x1080] ;  /* 0x0010800001177983 */ /* 0x000ea80000300800 */
[----:B------:R-:W2:Y:S01]  /*15b160*/  LDL.LU R25, [R1+0x1084] ;  /* 0x0010840001197983 */ /* 0x000ea20000300800 */
[----:B-1----:R-:W-:-:S03]  /*15b170*/  IADD3 R2, P1, PT, R50, R40, RZ ;  /* 0x0000002832027210 */ /* 0x002fc60007f3e0ff */
[----:B------:R-:W2:Y:S02]  /*15b180*/  LDL.LU R28, [R1+0x1088] ;  /* 0x00108800011c7983 */ /* 0x000ea40000300800 */
[----:B------:R-:W-:-:S05]  /*15b190*/  IMAD.X R3, R61, 0x1, R41, P1 ;  /* 0x000000013d037824 */ /* 0x000fca00008e0629 */
[----:B------:R1:W-:Y:S04]  /*15b1a0*/  STL.64 [R1+0x1420], R2 ;  /* 0x0014200201007387 */ /* 0x0003e80000100a00 */
[----:B------:R-:W2:Y:S04]  /*15b1b0*/  LDL.LU R31, [R1+0x108c] ;  /* 0x00108c00011f7983 */ /* 0x000ea80000300800 */
[----:B------:R-:W2:Y:S01]  /*15b1c0*/  LDL.LU R9, [R1+0x1070] ;  /* 0x0010700001097983 */ /* 0x000ea20000300800 */
[----:B----4-:R-:W-:-:S03]  /*15b1d0*/  F2FP.SATFINITE.E4M3.F32.PACK_AB_MERGE_C R27, R18, R16, RZ ;  /* 0x00000010121b723e */ /* 0x010fc600048070ff */
[----:B------:R-:W4:Y:S04]  /*15b1e0*/  LDL.LU R12, [R1+0x1074] ;  /* 0x00107400010c7983 */ /* 0x000f280000300800 */
[----:B------:R-:W-:Y:S01]  /*15b1f0*/  STL [R1+0x6dd0], R27 ;  /* 0x006dd01b01007387 */ /* 0x000fe20000100800 */
[----:B-1----:R-:W-:-:S05]  /*15b200*/  F2FP.SATFINITE.E4M3.F32.PACK_AB_MERGE_C R3, R55, R32, RZ ;  /* 0x000000203703723e */ /* 0x002fca00048070ff */
[----:B------:R1:W-:Y:S04]  /*15b210*/  STL [R1+0x6dd8], R3 ;  /* 0x006dd80301007387 */ /* 0x0003e80000100800 */
[----:B------:R-:W4:Y:S04]  /*15b220*/  LDL.LU R16, [R1+0x1078] ;  /* 0x0010780001107983 */ /* 0x000f280000300800 */
[----:B------:R-:W4:Y:S01]  /*15b230*/  LDL.LU R18, [R1+0x107c] ;  /* 0x00107c0001127983 */ /* 0x000f220000300800 */
[----:B0-----:R-:W-:Y:S01]  /*15b240*/  VIADD R50, R50, UR6 ;  /* 0x0000000632327c36 */ /* 0x001fe20008000000 */
[----:B------:R-:W-:Y:S01]  /*15b250*/  F2FP.SATFINITE.E4M3.F32.PACK_AB_MERGE_C R5, R0, R48, RZ ;  /* 0x000000300005723e */ /* 0x000fe200048070ff */
[----:B------:R-:W0:Y:S03]  /*15b260*/  LDCU UR6, c[0x0][0x3b8] ;  /* 0x00007700ff0677ac */ /* 0x000e260008000800 */
[----:B------:R-:W-:-:S02]  /*15b270*/  SHF.R.S32.HI R61, RZ, 0x1f, R50 ;  /* 0x0000001fff3d7819 */ /* 0x000fc40000011432 */
[----:B------:R-:W-:Y:S01]  /*15b280*/  IADD3 R2, P1, PT, R50, R34, RZ ;  /* 0x0000002232027210 */ /* 0x000fe20007f3e0ff */
[----:B------:R-:W-:Y:S04]  /*15b290*/  STL [R1+0x6ddc], R5 ;  /* 0x006ddc0501007387 */ /* 0x000fe80000100800 */
[----:B------:R-:W4:Y:S01]  /*15b2a0*/  LDL.LU R32, [R1+0x1060] ;  /* 0x0010600001207983 */ /* 0x000f220000300800 */
[----:B-1----:R-:W-:-:S03]  /*15b2b0*/  IMAD.X R3, R61, 0x1, R35, P1 ;  /* 0x000000013d037824 */ /* 0x002fc600008e0623 */
[----:B------:R-:W4:Y:S04]  /*15b2c0*/  LDL.LU R55, [R1+0x1064] ;  /* 0x0010640001377983 */ /* 0x000f280000300800 */
[----:B------:R-:W4:Y:S04]  /*15b2d0*/  LDL.LU R48, [R1+0x1068] ;  /* 0x0010680001307983 */ /* 0x000f280000300800 */
[----:B------:R1:W-:Y:S04]  /*15b2e0*/  STL.64 [R1+0x1418], R2 ;  /* 0x0014180201007387 */ /* 0x0003e80000100a00 */
        /* <DEDUP_REMOVED lines=12> */
[----:B-1----:R-:W-:-:S05]  /*15b3b0*/  F2FP.SATFINITE.E4M3.F32.PACK_AB_MERGE_C R2, R25, R23, RZ ;  /* 0x000000171902723e */ /* 0x002fca00048070ff */
[----:B------:R1:W-:Y:S04]  /*15b3c0*/  STL [R1+0x6e34], R2 ;  /* 0x006e340201007387 */ /* 0x0003e80000100800 */
[----:B------:R-:W3:Y:S04]  /*15b3d0*/  LDL.LU R23, [R1+0x1040] ;  /* 0x0010400001177983 */ /* 0x000ee80000300800 */
[----:B------:R-:W3:Y:S01]  /*15b3e0*/  LDL.LU R25, [R1+0x1044] ;  /* 0x0010440001197983 */ /* 0x000ee20000300800 */
[----:B-1----:R-:W-:Y:S02]  /*15b3f0*/  IADD3 R2, P1, PT, R50, R38, RZ ;  /* 0x0000002632027210 */ /* 0x002fe40007f3e0ff */
[----:B------:R-:W-:-:S02]  /*15b400*/  F2FP.SATFINITE.E4M3.F32.PACK_AB_MERGE_C R47, R31, R28, RZ ;  /* 0x0000001c1f2f723e */ /* 0x000fc400048070ff */
[----:B------:R-:W3:Y:S01]  /*15b410*/  LDL.LU R28, [R1+0x1048] ;  /* 0x00104800011c7983 */ /* 0x000ee20000300800 */
[----:B------:R-:W-:-:S05]  /*15b420*/  IMAD.X R3, R61, 0x1, R39, P1 ;  /* 0x000000013d037824 */ /* 0x000fca00008e0627 */
[----:B------:R1:W-:Y:S04]  /*15b430*/  STL.64 [R1+0x1408], R2 ;  /* 0x0014080201007387 */ /* 0x0003e80000100a00 */
[----:B------:R-:W3:Y:S04]  /*15b440*/  LDL.LU R31, [R1+0x104c] ;  /* 0x00104c00011f7983 */ /* 0x000ee80000300800 */
[----:B------:R-:W3:Y:S01]  /*15b450*/  LDL.LU R8, [R1+0x1030] ;  /* 0x0010300001087983 */ /* 0x000ee20000300800 */
[----:B-1----:R-:W-:-:S05]  /*15b460*/  IADD3 R2, P1, PT, R50, R40, RZ ;  /* 0x0000002832027210 */ /* 0x002fca0007f3e0ff */
[----:B------:R-:W-:Y:S01]  /*15b470*/  IMAD.X R3, R61, 0x1, R41, P1 ;  /* 0x000000013d037824 */ /* 0x000fe200008e0629 */
[----:B----4-:R-:W-:-:S04]  /*15b480*/  F2FP.SATFINITE.E4M3.F32.PACK_AB_MERGE_C R60, R12, R9, RZ ;  /* 0x000000090c3c723e */ /* 0x010fc800048070ff */
[----:B------:R1:W-:Y:S04]  /*15b490*/  STL.64 [R1+0x1400], R2 ;  /* 0x0014000201007387 */ /* 0x0003e80000100a00 */
[----:B------:R-:W4:Y:S01]  /*15b4a0*/  LDL.LU R9, [R1+0x1034] ;  /* 0x0010340001097983 */ /* 0x000f220000300800 */
[----:B------:R-:W-:-:S03]  /*15b4b0*/  F2FP.SATFINITE.E4M3.F32.PACK_AB_MERGE_C R46, R18, R16, RZ ;  /* 0x00000010122e723e */ /* 0x000fc600048070ff */
[----:B------:R-:W4:Y:S04]  /*15b4c0*/  LDL.LU R12, [R1+0x1038] ;  /* 0x00103800010c7983 */ /* 0x000f280000300800 */
[----:B------:R-:W4:Y:S04]  /*15b4d0*/  LDL.LU R16, [R1+0x103c] ;  /* 0x00103c0001107983 */ /* 0x000f280000300800 */
[----:B------:R-:W-:Y:S01]  /*15b4e0*/  STL.64 [R1+0x6e60], R46 ;  /* 0x006e602e01007387 */ /* 0x000fe20000100a00 */
[----:B------:R-:W-:-:S03]  /*15b4f0*/  F2FP.SATFINITE.E4M3.F32.PACK_AB_MERGE_C R27, R55, R32, RZ ;  /* 0x00000020371b723e */ /* 0x000fc600048070ff */
        /* <DEDUP_REMOVED lines=8> */
[----:B-1----:R-:W-:-:S05]  /*15b580*/  IADD3 R2, P1, PT, R50, R34, RZ ;  /* 0x0000002232027210 */ /* 0x002fca0007f3e0ff */
[----:B------:R-:W-:Y:S01]  /*15b590*/  IMAD.X R3, R61, 0x1, R35, P1 ;  /* 0x000000013d037824 */ /* 0x000fe200008e0623 */
[----:B--2---:R-:W-:-:S05]  /*15b5a0*/  F2FP.SATFINITE.E4M3.F32.PACK_AB_MERGE_C R49, R20, R49, RZ ;  /* 0x000000311431723e */ /* 0x004fca00048070ff */
[----:B------:R-:W-:Y:S04]  /*15b5b0*/  STL.64 [R1+0x6e70], R48 ;  /* 0x006e703001007387 */ /* 0x000fe80000100a00 */
[----:B------:R1:W-:Y:S04]  /*15b5c0*/  STL.64 [R1+0x13f8], R2 ;  /* 0x0013f80201007387 */ /* 0x0003e80000100a00 */
[----:B------:R-:W2:Y:S04]  /*15b5d0*/  LDL.LU R26, [R1+0x1010] ;  /* 0x00101000011a7983 */ /* 0x000ea80000300800 */
[----:B------:R-:W2:Y:S04]  /*15b5e0*/  LDL.LU R52, [R1+0x1014] ;  /* 0x0010140001347983 */ /* 0x000ea80000300800 */
[----:B------:R-:W2:Y:S01]  /*15b5f0*/  LDL.LU R20, [R1+0x1018] ;  /* 0x0010180001147983 */ /* 0x000ea20000300800 */
[----:B-1----:R-:W-:-:S05]  /*15b600*/  IADD3 R2, P1, PT, R50, R36, RZ ;  /* 0x0000002432027210 */ /* 0x002fca0007f3e0ff */
[----:B------:R-:W-:Y:S01]  /*15b610*/  IMAD.X R3, R61, 0x1, R37, P1 ;  /* 0x000000013d037824 */ /* 0x000fe200008e0625 */
[----:B---3--:R-:W-:Y:S02]  /*15b620*/  F2FP.SATFINITE.E4M3.F32.PACK_AB_MERGE_C R57, R57, R53, RZ ;  /* 0x000000353939723e */ /* 0x008fe400048070ff */
[----:B------:R-:W-:Y:S02]  /*15b630*/  F2FP.SATFINITE.E4M3.F32.PACK_AB_MERGE_C R5, R25, R23, RZ ;  /* 0x000000171905723e */ /* 0x000fe400048070ff */
[----:B------:R1:W-:Y:S04]  /*15b640*/  STL.64 [R1+0x13f0], R2 ;  /* 0x0013f00201007387 */ /* 0x0003e80000100a00 */
[----:B------:R-:W3:Y:S04]  /*15b650*/  LDL.LU R53, [R1+0x101c] ;  /* 0x00101c0001357983 */ /* 0x000ee80000300800 */
[----:B------:R-:W3:Y:S04]  /*15b660*/  LDL.LU R23, [R1+0x1000] ;  /* 0x0010000001177983 */ /* 0x000ee80000300800 */
[----:B------:R-:W3:Y:S01]  /*15b670*/  LDL.LU R25, [R1+0x1004] ;  /* 0x0010040001197983 */ /* 0x000ee20000300800 */
[----:B-1----:R-:W-:-:S03]  /*15b680*/  F2FP.SATFINITE.E4M3.F32.PACK_AB_MERGE_C R3, R31, R28, RZ ;  /* 0x0000001c1f03723e */ /* 0x002fc600048070ff */
[----:B------:R-:W3:Y:S04]  /*15b690*/  LDL.LU R28, [R1+0x1008] ;  /* 0x00100800011c7983 */ /* 0x000ee80000300800 */
[----:B------:R-:W3:Y:S01]  /*15b6a0*/  LDL.LU R31, [R1+0x100c] ;  /* 0x00100c00011f7983 */ /* 0x000ee20000300800 */
[----:B------:R-:W-:-:S05]  /*15b6b0*/  IADD3 R10, P1, PT, R50, R38, RZ ;  /* 0x00000026320a7210 */ /* 0x000fca0007f3e0ff */
[----:B------:R-:W-:Y:S01]  /*15b6c0*/  IMAD.X R11, R61, 0x1, R39, P1 ;  /* 0x000000013d0b7824 */ /* 0x000fe200008e0627 */
[----:B----4-:R-:W-:Y:S02]  /*15b6d0*/  F2FP.SATFINITE.E4M3.F32.PACK_AB_MERGE_C R56, R9, R8, RZ ;  /* 0x000000080938723e */ /* 0x010fe400048070ff */
[----:B------:R-:W-:Y:S02]  /*15b6e0*/  IADD3 R8, P1, PT, R50, R40, RZ ;  /* 0x0000002832087210 */ /* 0x000fe40007f3e0ff */
[----:B------:R-:W-:-:S03]  /*15b6f0*/  F2FP.SATFINITE.E4M3.F32.PACK_AB_MERGE_C R2, R16, R12, RZ ;  /* 0x0000000c1002723e */ /* 0x000fc600048070ff */
[----:B------:R-:W-:Y:S01]  /*15b700*/  IMAD.X R9, R61, 0x1, R41, P1 ;  /* 0x000000013d097824 */ /* 0x000fe200008e0629 */
[----:B------:R-:W-:Y:S04]  /*15b710*/  STL.64 [R1+0x6e80], R56 ;  /* 0x006e803801007387 */ /* 0x000fe80000100a00 */
[----:B------:R-:W-:Y:S04]  /*15b720*/  STL.64 [R1+0x13e8], R10 ;  /* 0x0013e80a01007387 */ /* 0x000fe80000100a00 */
[----:B------:R-:W4:Y:S04]  /*15b730*/  LDL.LU R33, [R1+0xff0] ;  /* 0x000ff00001217983 */ /* 0x000f280000300800 */
[----:B------:R1:W-:Y:S04]  /*15b740*/  STL.64 [R1+0x13e0], R8 ;  /* 0x0013e00801007387 */ /* 0x0003e80000100a00 */
[----:B-1----:R-:W4:Y:S04]  /*15b750*/  LDL.LU R8, [R1+0xff4] ;  /* 0x000ff40001087983 */ /* 0x002f280000300800 */
[----:B------:R-:W-:Y:S04]  /*15b760*/  STL [R1+0x1858], R2 ;  /* 0x0018580201007387 */ /* 0x000fe80000100800 */
[----:B------:R-:W4:Y:S04]  /*15b770*/  LDL.LU R9, [R1+0xff8] ;  /* 0x000ff80001097983 */ /* 0x000f280000300800 */
[----:B------:R-:W4:Y:S01]  /*15b780*/  LDL.LU R12, [R1+0xffc] ;  /* 0x000ffc00010c7983 */ /* 0x000f220000300800 */
[----:B0-----:R-:W-:Y:S01]  /*15b790*/  VIADD R50, R50, UR6 ;  /* 0x0000000632327c36 */ /* 0x001fe20008000000 */
[----:B------:R-:W-:-:S02]  /*15b7a0*/  F2FP.SATFINITE.E4M3.F32.PACK_AB_MERGE_C R54, R32, R18, RZ ;  /* 0x000000122036723e */ /* 0x000fc400048070ff */
[----:B------:R-:W-:Y:S01]  /*15b7b0*/  F2FP.SATFINITE.E4M3.F32.PACK_AB_MERGE_C R55, R0, R55, RZ ;  /* 0x000000370037723e */ /* 0x000fe200048070ff */
[----:B------:R-:W0:Y:S01]  /*15b7c0*/  LDCU UR6, c[0x0][0x3b8] ;  /* 0x00007700ff0677ac */ /* 0x000e220008000800 */
[----:B------:R-:W-:Y:S02]  /*15b7d0*/  SHF.R.S32.HI R61, RZ, 0x1f, R50 ;  /* 0x0000001fff3d7819 */ /* 0x000fe40000011432 */
[----:B------:R-:W-:Y:S01]  /*15b7e0*/  IADD3 R10, P1, PT, R50, R34, RZ ;  /* 0x00000022320a7210 */ /* 0x000fe20007f3e0ff */
[----:B------:R-:W-:Y:S04]  /*15b7f0*/  STL.64 [R1+0x6e90], R54 ;  /* 0x006e903601007387 */ /* 0x000fe80000100a00 */
[----:B------:R-:W4:Y:S01]  /*15b800*/  LDL.LU R16, [R1+0xfe0] ;  /* 0x000fe00001107983 */ /* 0x000f220000300800 */
[----:B------:R-:W-:-:S03]  /*15b810*/  IMAD.X R11, R61, 0x1, R35, P1 ;  /* 0x000000013d0b7824 */ /* 0x000fc600008e0623 */
[----:B------:R-:W4:Y:S04]  /*15b820*/  LDL.LU R18, [R1+0xfe4] ;  /* 0x000fe40001127983 */ /* 0x000f280000300800 */
[----:B------:R-:W4:Y:S04]  /*15b830*/  LDL.LU R32, [R1+0xfe8] ;  /* 0x000fe80001207983 */ /* 0x000f280000300800 */
[----:B------:R1:W-:Y:S04]  /*15b840*/  STL.64 [R1+0x13d8], R10 ;  /* 0x0013d80a01007387 */ /* 0x0003e80000100a00 */
[----:B------:R-:W4:Y:S01]  /*15b850*/  LDL.LU R0, [R1+0xfec] ;  /* 0x000fec0001007983 */ /* 0x000f220000300800 */
[----:B-1----:R-:W-:-:S05]  /*15b860*/  IADD3 R10, P1, PT, R50, R36, RZ ;  /* 0x00000024320a7210 */ /* 0x002fca0007f3e0ff */
[----:B------:R-:W-:Y:S01]  /*15b870*/  IMAD.X R11, R61, 0x1, R37, P1 ;  /* 0x000000013d0b7824 */ /* 0x000fe200008e0625 */
[----:B--2---:R-:W-:Y:S02]  /*15b880*/  F2FP.SATFINITE.E4M3.F32.PACK_AB_MERGE_C R52, R52, R26, RZ ;  /* 0x0000001a3434723e */ /* 0x004fe400048070ff */
[----:B---3--:R-:W-:Y:S02]  /*15b890*/  F2FP.SATFINITE.E4M3.F32.PACK_AB_MERGE_C R53, R53, R20, RZ ;  /* 0x000000143535723e */ /* 0x008fe400048070ff */
[----:B------:R-:W-:-:S03]  /*15b8a0*/  F2FP.SATFINITE.E4M3.F32.PACK_AB_MERGE_C R6, R25, R23, RZ ;  /* 0x000000171906723e */ /* 0x000fc600048070ff */
[----:B------:R-:W-:Y:S04]  /*15b8b0*/  STL.64 [R1+0x6ea0], R52 ;  /* 0x006ea03401007387 */ /* 0x000fe80000100a00 */
[----:B------:R1:W-:Y:S04]  /*15b8c0*/  STL.64 [R1+0x6eb0], R6 ;  /* 0x006eb00601007387 */ /* 0x0003e80000100a00 */
[----:B------:R-:W-:Y:S01]  /*15b8d0*/  STL.64 [R1+0x13d0], R10 ;  /* 0x0013d00a01007387 */ /* 0x000fe20000100a00 */
[----:B------:R-:W-:Y:S02]  /*15b8e0*/  F2FP.SATFINITE.E4M3.F32.PACK_AB_MERGE_C R4, R31, R28, RZ ;  /* 0x0000001c1f04723e */ /* 0x000fe400048070ff */
[----:B-1----:R-:W-:-:S03]  /*15b8f0*/  IADD3 R6, P1, PT, R50, R38, RZ ;  /* 0x0000002632067210 */ /* 0x002fc60007f3e0ff */
[----:B------:R1:W-:Y:S04]  /*15b900*/  STL.64 [R1+0x6eb8], R4 ;  /* 0x006eb80401007387 */ /* 0x0003e80000100a00 */
[----:B------:R-:W2:Y:S04]  /*15b910*/  LDL.LU R29, [R1+0xfd0] ;  /* 0x000fd000011d7983 */ /* 0x000ea80000300800 */
[----:B------:R-:W2:Y:S01]  /*15b920*/  LDL.LU R26, [R1+0xfd4] ;  /* 0x000fd400011a7983 */ /* 0x000ea20000300800 */
[----:B------:R-:W-:-:S03]  /*15b930*/  IMAD.X R7, R61, 0x1, R39, P1 ;  /* 0x000000013d077824 */ /* 0x000fc600008e0627 */
[----:B------:R-:W3:Y:S04]  /*15b940*/  LDL.LU R30, [R1+0xfd8] ;  /* 0x000fd800011e7983 */ /* 0x000ee80000300800 */
[----:B------:R-:W-:Y:S04]  /*15b950*/  STL.64 [R1+0x13c8], R6 ;  /* 0x0013c80601007387 */ /* 0x000fe80000100a00 */
[----:B------:R-:W3:Y:S04]  /*15b960*/  LDL.LU R20, [R1+0xfdc] ;  /* 0x000fdc0001147983 */ /* 0x000ee80000300800 */
[----:B------:R-:W3:Y:S04]  /*15b970*/  LDL.LU R23, [R1+0xfc0] ;  /* 0x000fc00001177983 */ /* 0x000ee80000300800 */
[----:B------:R-:W3:Y:S04]  /*15b980*/  LDL.LU R25, [R1+0xfc4] ;  /* 0x000fc40001197983 */ /* 0x000ee80000300800 */
[----:B------:R-:W3:Y:S04]  /*15b990*/  LDL.LU R28, [R1+0xfc8] ;  /* 0x000fc800011c7983 */ /* 0x000ee80000300800 */
[----:B------:R-:W3:Y:S01]  /*15b9a0*/  LDL.LU R31, [R1+0xfcc] ;  /* 0x000fcc00011f7983 */ /* 0x000ee20000300800 */
[----:B-1----:R-:W-:-:S03]  /*15b9b0*/  IADD3 R4, P1, PT, R50, R40, RZ ;  /* 0x0000002832047210 */ /* 0x002fc60007f3e0ff */
[----:B------:R-:W3:Y:S02]  /*15b9c0*/  LDL.LU R10, [R1+0xfb0] ;  /* 0x000fb000010a7983 */ /* 0x000ee40000300800 */
[----:B------:R-:W-:-:S05]  /*15b9d0*/  IMAD.X R5, R61, 0x1, R41, P1 ;  /* 0x000000013d057824 */ /* 0x000fca00008e0629 */
[----:B------:R1:W-:Y:S04]  /*15b9e0*/  STL.64 [R1+0x13c0], R4 ;  /* 0x0013c00401007387 */ /* 0x0003e80000100a00 */
[----:B------:R-:W3:Y:S01]  /*15b9f0*/  LDL.LU R19, [R1+0xfb4] ;  /* 0x000fb40001137983 */ /* 0x000ee20000300800 */
[----:B----4-:R-:W-:-:S05]  /*15ba00*/  F2FP.SATFINITE.E4M3.F32.PACK_AB_MERGE_C R2, R12, R9, RZ ;  /* 0x000000090c02723e */ /* 0x010fca00048070ff */
[----:B------:R-:W-:Y:S04]  /*15ba10*/  STL [R1+0x183c], R2 ;  /* 0x00183c0201007387 */ /* 0x000fe80000100800 */
[----:B------:R-:W4:Y:S04]  /*15ba20*/  LDL.LU R11, [R1+0xfb8] ;  /* 0x000fb800010b7983 */ /* 0x000f280000300800 */
[----:B------:R-:W4:Y:S01]  /*15ba30*/  LDL.LU R13, [R1+0xfbc] ;  /* 0x000fbc00010d7983 */ /* 0x000f220000300800 */
[----:B------:R-:W-:-:S03]  /*15ba40*/  F2FP.SATFINITE.E4M3.F32.PACK_AB_MERGE_C R33, R8, R33, RZ ;  /* 0x000000210821723e */ /* 0x000fc600048070ff */
[----:B------:R-:W4:Y:S04]  /*15ba50*/  LDL.LU R15, [R1+0xfa0] ;  /* 0x000fa000010f7983 */ /* 0x000f280000300800 */
[----:B------:R-:W4:Y:S01]  /*15ba60*/  LDL.LU R17, [R1+0xfa4] ;  /* 0x000fa40001117983 */ /* 0x000f220000300800 */
[----:B------:R-:W-:-:S03]  /*15ba70*/  F2FP.SATFINITE.E4M3.F32.PACK_AB_MERGE_C R45, R18, R16, RZ ;  /* 0x00000010122d723e */ /* 0x000fc600048070ff */
[----:B------:R-:W4:Y:S01]  /*15ba80*/  LDL.LU R8, [R1+0xfa8] ;  /* 0x000fa80001087983 */ /* 0x000f220000300800 */
[----:B------:R-:W-:Y:S01]  /*15ba90*/  F2FP.SATFINITE.E4M3.F32.PACK_AB_MERGE_C R32, R0, R32, RZ ;  /* 0x000000200020723e */ /* 0x000fe200048070ff */
[----:B0-----:R-:W-:Y:S02]  /*15baa0*/  VIADD R50, R50, UR6 ;  /* 0x0000000632327c36 */ /* 0x001fe40008000000 */
[----:B------:R-:W4:Y:S04]  /*15bab0*/  LDL.LU R18, [R1+0xfac] ;  /* 0x000fac0001127983 */ /* 0x000f280000300800 */
[----:B------:R-:W-:Y:S04]  /*15bac0*/  STL.64 [R1+0x6ec8], R32 ;  /* 0x006ec82001007387 */ /* 0x000fe80000100a00 */
[----:B------:R-:W4:Y:S04]  /*15bad0*/  LDL.LU R9, [R1+0xf90] ;  /* 0x000f900001097983 */ /* 0x000f280000300800 */
[----:B------:R-:W4:Y:S01]  /*15bae0*/  LDL.LU R12, [R1+0xf94] ;  /* 0x000f9400010c7983 */ /* 0x000f220000300800 */
[----:B------:R-:W-:-:S02]  /*15baf0*/  SHF.R.S32.HI R61, RZ, 0x1f, R50 ;  /* 0x0000001fff3d7819 */ /* 0x000fc40000011432 */
[----:B-1----:R-:W-:Y:S01]  /*15bb00*/  IADD3 R4, P1, PT, R50, R34, RZ ;  /* 0x0000002232047210 */ /* 0x002fe20007f3e0ff */
[----:B------:R-:W4:Y:S01]  /*15bb10*/  LDL.LU R16, [R1+0xf98] ;  /* 0x000f980001107983 */ /* 0x000f220000300800 */
[----:B------:R-:W0:Y:S03]  /*15bb20*/  LDCU UR6, c[0x0][0x3b8] ;  /* 0x00007700ff0677ac */ /* 0x000e260008000800 */
[----:B------:R-:W-:-:S05]  /*15bb30*/  IMAD.X R5, R61, 0x1, R35, P1 ;  /* 0x000000013d057824 */ /* 0x000fca00008e0623 */
[----:B------:R1:W-:Y:S04]  /*15bb40*/  STL.64 [R1+0x13b8], R4 ;  /* 0x0013b80401007387 */ /* 0x0003e80000100a00 */
[----:B------:R-:W4:Y:S01]  /*15bb50*/  LDL.LU R0, [R1+0xf9c] ;  /* 0x000f9c0001007983 */ /* 0x000f220000300800 */
[----:B-1----:R-:W-:-:S05]  /*15bb60*/  IADD3 R4, P1, PT, R50, R36, RZ ;  /* 0x0000002432047210 */ /* 0x002fca0007f3e0ff */
[----:B------:R-:W-:Y:S01]  /*15bb70*/  IMAD.X R5, R61, 0x1, R37, P1 ;  /* 0x000000013d057824 */ /* 0x000fe200008e0625 */
[----:B--2---:R-:W-:-:S05]  /*15bb80*/  F2FP.SATFINITE.E4M3.F32.PACK_AB_MERGE_C R26, R26, R29, RZ ;  /* 0x0000001d1a1a723e */ /* 0x004fca00048070ff */
[----:B------:R-:W-:Y:S04]  /*15bb90*/  STL.64 [R1+0x6ed8], R26 ;  /* 0x006ed81a01007387 */ /* 0x000fe80000100a00 */
[----:B------:R1:W-:Y:S01]  /*15bba0*/  STL.64 [R1+0x13b0], R4 ;  /* 0x0013b00401007387 */ /* 0x0003e20000100a00 */
[----:B---3--:R-:W-:Y:S02]  /*15bbb0*/  F2FP.SATFINITE.E4M3.F32.PACK_AB_MERGE_C R20, R20, R30, RZ ;  /* 0x0000001e1414723e */ /* 0x008fe400048070ff */
[----:B------:R-:W-:Y:S02]  /*15bbc0*/  F2FP.SATFINITE.E4M3.F32.PACK_AB_MERGE_C R30, R25, R23, RZ ;  /* 0x00000017191e723e */ /* 0x000fe400048070ff */
[----:B------:R-:W2:Y:S01]  /*15bbd0*/  LDL.LU R23, [R1+0xf80] ;  /* 0x000f800001177983 */ /* 0x000ea20000300800 */
[----:B------:R-:W-:-:S03]  /*15bbe0*/  F2FP.SATFINITE.E4M3.F32.PACK_AB_MERGE_C R42, R31, R28, RZ ;  /* 0x0000001c1f2a723e */ /* 0x000fc600048070ff */
[----:B------:R-:W2:Y:S04]  /*15bbf0*/  LDL.LU R25, [R1+0xf84] ;  /* 0x000f840001197983 */ /* 0x000ea80000300800 */
[----:B------:R-:W3:Y:S01]  /*15bc00*/  LDL.LU R28, [R1+0xf88] ;  /* 0x000f8800011c7983 */ /* 0x000ee20000300800 */
[----:B-1----:R-:W-:-:S05]  /*15bc10*/  IADD3 R4, P1, PT, R50, R38, RZ ;  /* 0x0000002632047210 */ /* 0x002fca0007f3e0ff */
[----:B------:R-:W-:-:S05]  /*15bc20*/  IMAD.X R5, R61, 0x1, R39, P1 ;  /* 0x000000013d057824 */ /* 0x000fca00008e0627 */
[----:B------:R1:W-:Y:S04]  /*15bc30*/  STL.64 [R1+0x13a8], R4 ;  /* 0x0013a80401007387 */ /* 0x0003e80000100a00 */
[----:B------:R-:W3:Y:S01]  /*15bc40*/  LDL.LU R31, [R1+0xf8c] ;  /* 0x000f8c00011f7983 */ /* 0x000ee20000300800 */
[----:B-1----:R-:W-:-:S05]  /*15bc50*/  IADD3 R4, P1, PT, R50, R40, RZ ;  /* 0x0000002832047210 */ /* 0x002fca0007f3e0ff */
[----:B------:R-:W-:Y:S01]  /*15bc60*/  IMAD.X R5, R61, 0x1, R41, P1 ;  /* 0x000000013d057824 */ /* 0x000fe200008e0629 */
[----:B----4-:R-:W-:Y:S02]  /*15bc70*/  F2FP.SATFINITE.E4M3.F32.PACK_AB_MERGE_C R22, R13, R11, RZ ;  /* 0x0000000b0d16723e */ /* 0x010fe400048070ff */
[----:B------:R-:W4:Y:S04]  /*15bc80*/  LDL.LU R11, [R1+0xf70] ;  /* 0x000f7000010b7983 */ /* 0x000f280000300800 */
[----:B------:R1:W-:Y:S04]  /*15bc90*/  STL.64 [R1+0x13a0], R4 ;  /* 0x0013a00401007387 */ /* 0x0003e80000100a00 */
[----:B------:R-:W4:Y:S04]  /*15bca0*/  LDL.LU R13, [R1+0xf74] ;  /* 0x000f7400010d7983 */ /* 0x000f280000300800 */
[----:B------:R-:W-:Y:S04]  /*15bcb0*/  STL [R1+0x6c88], R22 ;  /* 0x006c881601007387 */ /* 0x000fe80000100800 */
[----:B------:R-:W4:Y:S04]  /*15bcc0*/  LDL.LU R43, [R1+0xf78] ;  /* 0x000f7800012b7983 */ /* 0x000f280000300800 */
[----:B------:R-:W4:Y:S01]  /*15bcd0*/  LDL.LU R21, [R1+0xf7c] ;  /* 0x000f7c0001157983 */ /* 0x000f220000300800 */
[----:B0-----:R-:W-:Y:S01]  /*15bce0*/  VIADD R50, R50, UR6 ;  /* 0x0000000632327c36 */ /* 0x001fe20008000000 */
[----:B------:R-:W-:-:S02]  /*15bcf0*/  F2FP.SATFINITE.E4M3.F32.PACK_AB_MERGE_C R19, R19, R10, RZ ;  /* 0x0000000a1313723e */ /* 0x000fc400048070ff */
[----:B------:R-:W-:Y:S02]  /*15bd00*/  F2FP.SATFINITE.E4M3.F32.PACK_AB_MERGE_C R18, R18, R8, RZ ;  /* 0x000000081212723e */ /* 0x000fe400048070ff */
[----:B------:R-:W-:Y:S02]  /*15bd10*/  F2FP.SATFINITE.E4M3.F32.PACK_AB_MERGE_C R58, R12, R9, RZ ;  /* 0x000000090c3a723e */ /* 0x000fe400048070ff */
[----:B------:R-:W-:Y:S02]  /*15bd20*/  F2FP.SATFINITE.E4M3.F32.PACK_AB_MERGE_C R17, R17, R15, RZ ;  /* 0x0000000f1111723e */ /* 0x000fe400048070ff */
[----:B------:R-:W-:Y:S01]  /*15bd30*/  SHF.R.S32.HI R61, RZ, 0x1f, R50 ;  /* 0x0000001fff3d7819 */ /* 0x000fe20000011432 */
[----:B------:R-:W0:Y:S01]  /*15bd40*/  LDCU UR6, c[0x0][0x3b8] ;  /* 0x00007700ff0677ac */ /* 0x000e220008000800 */
[----:B-1----:R-:W-:Y:S01]  /*15bd50*/  IADD3 R4, P1, PT, R50, R34, RZ ;  /* 0x0000002232047210 */ /* 0x002fe20007f3e0ff */
[----:B------:R-:W-:Y:S04]  /*15bd60*/  STL.64 [R1+0x6ee0], R18 ;  /* 0x006ee01201007387 */ /* 0x000fe80000100a00 */
[----:B------:R-:W-:Y:S01]  /*15bd70*/  IMAD.X R5, R61, 0x1, R35, P1 ;  /* 0x000000013d057824 */ /* 0x000fe200008e0623 */
[----:B------:R-:W-:Y:S04]  /*15bd80*/  STL.64 [R1+0x6ee8], R58 ;  /* 0x006ee83a01007387 */ /* 0x000fe80000100a00 */
[----:B------:R1:W-:Y:S04]  /*15bd90*/  STL.64 [R1+0x1398], R4 ;  /* 0x0013980401007387 */ /* 0x0003e80000100a00 */
[----:B------:R-:W4:Y:S04]  /*15bda0*/  LDL.LU R24, [R1+0xf60] ;  /* 0x000f600001187983 */ /* 0x000f280000300800 */
[----:B------:R-:W4:Y:S04]  /*15bdb0*/  LDL.LU R14, [R1+0xf64] ;  /* 0x000f6400010e7983 */ /* 0x000f280000300800 */
[----:B------:R-:W4:Y:S04]  /*15bdc0*/  LDL.LU R29, [R1+0xf68] ;  /* 0x000f6800011d7983 */ /* 0x000f280000300800 */
[----:B------:R-:W4:Y:S04]  /*15bdd0*/  LDL.LU R12, [R1+0xf6c] ;  /* 0x000f6c00010c7983 */ /* 0x000f280000300800 */
[----:B------:R-:W4:Y:S04]  /*15bde0*/  LDL.LU R10, [R1+0xf50] ;  /* 0x000f5000010a7983 */ /* 0x000f280000300800 */
[----:B------:R-:W4:Y:S01]  /*15bdf0*/  LDL.LU R9, [R1+0xf54] ;  /* 0x000f540001097983 */ /* 0x000f220000300800 */
[----:B------:R-:W-:-:S03]  /*15be00*/  F2FP.SATFINITE.E4M3.F32.PACK_AB_MERGE_C R16, R0, R16, RZ ;  /* 0x000000100010723e */ /* 0x000fc600048070ff */
[----:B------:R-:W4:Y:S04]  /*15be10*/  LDL.LU R8, [R1+0xf58] ;  /* 0x000f580001087983 */ /* 0x000f280000300800 */
[----:B------:R-:W4:Y:S01]  /*15be20*/  LDL.LU R0, [R1+0xf5c] ;  /* 0x000f5c0001007983 */ /* 0x000f220000300800 */
[----:B-1----:R-:W-:-:S05]  /*15be30*/  IADD3 R4, P1, PT, R50, R36, RZ ;  /* 0x0000002432047210 */ /* 0x002fca0007f3e0ff */
[----:B------:R-:W-:Y:S01]  /*15be40*/  IMAD.X R5, R61, 0x1, R37, P1 ;  /* 0x000000013d057824 */ /* 0x000fe200008e0625 */
[----:B--2---:R-:W-:Y:S02]  /*15be50*/  F2FP.SATFINITE.E4M3.F32.PACK_AB_MERGE_C R2, R25, R23, RZ ;  /* 0x000000171902723e */ /* 0x004fe400048070ff */
[----:B------:R-:W2:Y:S04]  /*15be60*/  LDL.LU R23, [R1+0xf40] ;  /* 0x000f400001177983 */ /* 0x000ea80000300800 */
[----:B------:R1:W-:Y:S04]  /*15be70*/  STL.64 [R1+0x1390], R4 ;  /* 0x0013900401007387 */ /* 0x0003e80000100a00 */
[----:B------:R-:W2:Y:S01]  /*15be80*/  LDL.LU R25, [R1+0xf44] ;  /* 0x000f440001197983 */ /* 0x000ea20000300800 */
[----:B---3--:R-:W-:-:S03]  /*15be90*/  F2FP.SATFINITE.E4M3.F32.PACK_AB_MERGE_C R15, R31, R28, RZ ;  /* 0x0000001c1f0f723e */ /* 0x008fc600048070ff */
[----:B------:R-:W3:Y:S04]  /*15bea0*/  LDL.LU R28, [R1+0xf48] ;  /* 0x000f4800011c7983 */ /* 0x000ee80000300800 */
[----:B------:R-:W3:Y:S01]  /*15beb0*/  LDL.LU R31, [R1+0xf4c] ;  /* 0x000f4c00011f7983 */ /* 0x000ee20000300800 */
[----:B-1----:R-:W-:-:S05]  /*15bec0*/  IADD3 R4, P1, PT, R50, R38, RZ ;  /* 0x0000002632047210 */ /* 0x002fca0007f3e0ff */
[----:B------:R-:W-:-:S05]  /*15bed0*/  IMAD.X R5, R61, 0x1, R39, P1 ;  /* 0x000000013d057824 */ /* 0x000fca00008e0627 */
[----:B------:R1:W-:Y:S04]  /*15bee0*/  STL.64 [R1+0x1388], R4 ;  /* 0x0013880401007387 */ /* 0x0003e80000100a00 */
[----:B------:R-:W3:Y:S01]  /*15bef0*/  LDL.LU R55, [R1+0xf30] ;  /* 0x000f300001377983 */ /* 0x000ee20000300800 */
[----:B----4-:R-:W-:-:S03]  /*15bf00*/  F2FP.SATFINITE.E4M3.F32.PACK_AB_MERGE_C R13, R13, R11, RZ ;  /* 0x0000000b0d0d723e */ /* 0x010fc600048070ff */
[----:B------:R-:W4:Y:S01]  /*15bf10*/  LDL.LU R11, [R1+0xf34] ;  /* 0x000f3400010b7983 */ /* 0x000f220000300800 */
[----:B-1----:R-:W-:-:S05]  /*15bf20*/  IADD3 R4, P1, PT, R50, R40, RZ ;  /* 0x0000002832047210 */ /* 0x002fca0007f3e0ff */
[----:B------:R-:W-:Y:S01]  /*15bf30*/  IMAD.X R5, R61, 0x1, R41, P1 ;  /* 0x000000013d057824 */ /* 0x000fe200008e0629 */
[----:B------:R-:W-:-:S04]  /*15bf40*/  F2FP.SATFINITE.E4M3.F32.PACK_AB_MERGE_C R44, R21, R43, RZ ;  /* 0x0000002b152c723e */ /* 0x000fc800048070ff */
[----:B------:R1:W-:Y:S04]  /*15bf50*/  STL.64 [R1+0x1380], R4 ;  /* 0x0013800401007387 */ /* 0x0003e80000100a00 */
[----:B------:R-:W4:Y:S04]  /*15bf60*/  LDL.LU R56, [R1+0xf38] ;  /* 0x000f380001387983 */ /* 0x000f280000300800 */
[----:B------:R-:W4:Y:S04]  /*15bf70*/  LDL.LU R21, [R1+0xf3c] ;  /* 0x000f3c0001157983 */ /* 0x000f280000300800 */
[----:B------:R-:W4:Y:S04]  /*15bf80*/  LDL.LU R57, [R1+0xf20] ;  /* 0x000f200001397983 */ /* 0x000f280000300800 */
[----:B------:R-:W4:Y:S04]  /*15bf90*/  LDL.LU R48, [R1+0xf24] ;  /* 0x000f240001307983 */ /* 0x000f280000300800 */
[----:B------:R-:W4:Y:S01]  /*15bfa0*/  LDL.LU R49, [R1+0xf28] ;  /* 0x000f280001317983 */ /* 0x000f220000300800 */
[----:B0-----:R-:W-:-:S03]  /*15bfb0*/  VIADD R50, R50, UR6 ;  /* 0x0000000632327c36 */ /* 0x001fc60008000000 */
[----:B------:R-:W4:Y:S01]  /*15bfc0*/  LDL.LU R46, [R1+0xf2c] ;  /* 0x000f2c00012e7983 */ /* 0x000f220000300800 */
[----:B------:R-:W-:Y:S01]  /*15bfd0*/  F2FP.SATFINITE.E4M3.F32.PACK_AB_MERGE_C R43, R14, R24, RZ ;  /* 0x000000180e2b723e */ /* 0x000fe200048070ff */
[----:B------:R-:W0:Y:S01]  /*15bfe0*/  LDCU UR6, c[0x0][0x3b8] ;  /* 0x00007700ff0677ac */ /* 0x000e220008000800 */
[----:B------:R-:W-:Y:S02]  /*15bff0*/  SHF.R.S32.HI R61, RZ, 0x1f, R50 ;  /* 0x0000001fff3d7819 */ /* 0x000fe40000011432 */
[----:B-1----:R-:W-:Y:S01]  /*15c000*/  IADD3 R4, P1, PT, R50, R34, RZ ;  /* 0x0000002232047210 */ /* 0x002fe20007f3e0ff */
[----:B------:R-:W-:Y:S04]  /*15c010*/  STL [R1+0x6c80], R44 ;  /* 0x006c802c01007387 */ /* 0x000fe80000100800 */
[----:B------:R-:W4:Y:S01]  /*15c020*/  LDL.LU R47, [R1+0xab0] ;  /* 0x000ab000012f7983 */ /* 0x000f220000300800 */
[----:B------:R-:W-:Y:S01]  /*15c030*/  IMAD.X R5, R61, 0x1, R35, P1 ;  /* 0x000000013d057824 */ /* 0x000fe200008e0623 */
[----:B------:R-:W-:-:S02]  /*15c040*/  F2FP.SATFINITE.E4M3.F32.PACK_AB_MERGE_C R12, R12, R29, RZ ;  /* 0x0000001d0c0c723e */ /* 0x000fc400048070ff */
[----:B------:R-:W-:Y:S02]  /*15c050*/  F2FP.SATFINITE.E4M3.F32.PACK_AB_MERGE_C R8, R0, R8, RZ ;  /* 0x000000080008723e */ /* 0x000fe400048070ff */
[----:B------:R1:W-:Y:S04]  /*15c060*/  STL.64 [R1+0x1378], R4 ;  /* 0x0013780401007387 */ /* 0x0003e80000100a00 */
[----:B------:R-:W4:Y:S04]  /*15c070*/  LDL.LU R14, [R1+0xab4] ;  /* 0x000ab400010e7983 */ /* 0x000f280000300800 */
[----:B------:R-:W4:Y:S04]  /*15c080*/  LDL.LU R29, [R1+0xab8] ;  /* 0x000ab800011d7983 */ /* 0x000f280000300800 */
[----:B------:R-:W4:Y:S01]  /*15c090*/  LDL.LU R0, [R1+0xabc] ;  /* 0x000abc0001007983 */ /* 0x000f220000300800 */
[----:B-1----:R-:W-:-:S05]  /*15c0a0*/  IADD3 R4, P1, PT, R50, R36, RZ ;  /* 0x0000002432047210 */ /* 0x002fca0007f3e0ff */
[----:B------:R-:W-:Y:S01]  /*15c0b0*/  IMAD.X R5, R61, 0x1, R37, P1 ;  /* 0x000000013d057824 */ /* 0x000fe200008e0625 */
[----:B------:R-:W-:-:S04]  /*15c0c0*/  F2FP.SATFINITE.E4M3.F32.PACK_AB_MERGE_C R9, R9, R10, RZ ;  /* 0x0000000a0909723e */ /* 0x000fc800048070ff */
[----:B------:R1:W-:Y:S02]  /*15c0d0*/  STL.64 [R1+0x1370], R4 ;  /* 0x0013700401007387 */ /* 0x0003e40000100a00 */
[----:B-1----:R-:W-:-:S05]  /*15c0e0*/  IADD3 R4, P1, PT, R50, R38, RZ ;  /* 0x0000002632047210 */ /* 0x002fca0007f3e0ff */
[----:B------:R-:W-:Y:S01]  /*15c0f0*/  IMAD.X R5, R61, 0x1, R39, P1 ;  /* 0x000000013d057824 */ /* 0x000fe200008e0627 */
[----:B--2---:R-:W-:Y:S02]  /*15c100*/  F2FP.SATFINITE.E4M3.F32.PACK_AB_MERGE_C R10, R25, R23, RZ ;  /* 0x00000017190a723e */ /* 0x004fe400048070ff */
[----:B------:R-:W2:Y:S01]  /*15c110*/  LDL.LU R23, [R1+0xf10] ;  /* 0x000f100001177983 */ /* 0x000ea20000300800 */
[----:B---3--:R-:W-:-:S03]  /*15c120*/  F2FP.SATFINITE.E4M3.F32.PACK_AB_MERGE_C R24, R31, R28, RZ ;  /* 0x0000001c1f18723e */ /* 0x008fc600048070ff */
[----:B------:R-:W2:Y:S04]  /*15c130*/  LDL.LU R31, [R1+0xf14] ;  /* 0x000f1400011f7983 */ /* 0x000ea80000300800 */
[----:B------:R-:W3:Y:S04]  /*15c140*/  LDL.LU R25, [R1+0xf18] ;  /* 0x000f180001197983 */ /* 0x000ee80000300800 */
        /* <DEDUP_REMOVED lines=8> */
[----:B------:R-:W-:Y:S02]  /*15c1d0*/  F2FP.SATFINITE.E4M3.F32.PACK_AB_MERGE_C R21, R21, R56, RZ ;  /* 0x000000381515723e */ /* 0x000fe400048070ff */
[----:B------:R-:W-:-:S03]  /*15c1e0*/  F2FP.SATFINITE.E4M3.F32.PACK_AB_MERGE_C R44, R48, R57, RZ ;  /* 0x00000039302c723e */ /* 0x000fc600048070ff */
[----:B------:R0:W-:Y:S04]  /*15c1f0*/  STL [R1+0x6c84], R21 ;  /* 0x006c841501007387 */ /* 0x0001e80000100800 */
[----:B------:R-:W4:Y:S04]  /*15c200*/  LDL.LU R6, [R1+0xf08] ;  /* 0x000f080001067983 */ /* 0x000f280000300800 */
[----:B------:R-:W4:Y:S04]  /*15c210*/  LDL.LU R7, [R1+0xf0c] ;  /* 0x000f0c0001077983 */ /* 0x000f280000300800 */
[----:B------:R-:W4:Y:S04]  /*15c220*/  LDL.LU R56, [R1+0xef0] ;  /* 0x000ef00001387983 */ /* 0x000f280000300800 */
[----:B------:R-:W4:Y:S01]  /*15c230*/  LDL.LU R57, [R1+0xef4] ;  /* 0x000ef40001397983 */ /* 0x000f220000300800 */
[----:B0-----:R-:W-:Y:S01]  /*15c240*/  VIADD R50, R50, UR6 ;  /* 0x0000000632327c36 */ /* 0x001fe20008000000 */
[----:B------:R-:W-:-:S02]  /*15c250*/  F2FP.SATFINITE.E4M3.F32.PACK_AB_MERGE_C R22, R46, R49, RZ ;  /* 0x000000312e16723e */ /* 0x000fc400048070ff */
[----:B------:R-:W4:Y:S04]  /*15c260*/  LDL.LU R48, [R1+0xef8] ;  /* 0x000ef80001307983 */ /* 0x000f280000300800 */
[----:B------:R-:W4:Y:S01]  /*15c270*/  LDL.LU R49, [R1+0xefc] ;  /* 0x000efc0001317983 */ /* 0x000f220000300800 */
[----:B------:R-:W0:Y:S01]  /*15c280*/  LDCU UR6, c[0x0][0x3b8] ;  /* 0x00007700ff0677ac */ /* 0x000e220008000800 */
[----:B------:R-:W-:Y:S02]  /*15c290*/  SHF.R.S32.HI R61, RZ, 0x1f, R50 ;  /* 0x0000001fff3d7819 */ /* 0x000fe40000011432 */
[----:B-1----:R-:W-:-:S05]  /*15c2a0*/  IADD3 R4, P1, PT, R50, R34, RZ ;  /* 0x0000002232047210 */ /* 0x002fca0007f3e0ff */
[----:B------:R-:W-:-:S05]  /*15c2b0*/  IMAD.X R5, R61, 0x1, R35, P1 ;  /* 0x000000013d057824 */ /* 0x000fca00008e0623 */
[----:B------:R1:W-:Y:S01]  /*15c2c0*/  STL.64 [R1+0x1358], R4 ;  /* 0x0013580401007387 */ /* 0x0003e20000100a00 */
[----:B------:R-:W-:-:S03]  /*15c2d0*/  F2FP.SATFINITE.E4M3.F32.PACK_AB_MERGE_C R46, R14, R47, RZ ;  /* 0x0000002f0e2e723e */ /* 0x000fc600048070ff */
[----:B------:R-:W4:Y:S01]  /*15c2e0*/  LDL.LU R47, [R1+0xee0] ;  /* 0x000ee000012f7983 */ /* 0x000f220000300800 */
[----:B------:R-:W-:-:S03]  /*15c2f0*/  F2FP.SATFINITE.E4M3.F32.PACK_AB_MERGE_C R21, R0, R29, RZ ;  /* 0x0000001d0015723e */ /* 0x000fc600048070ff */
[----:B------:R-:W4:Y:S04]  /*15c300*/  LDL.LU R14, [R1+0xee4] ;  /* 0x000ee400010e7983 */ /* 0x000f280000300800 */
[----:B------:R-:W4:Y:S01]  /*15c310*/  LDL.LU R29, [R1+0xee8] ;  /* 0x000ee800011d7983 */ /* 0x000f220000300800 */
[----:B-1----:R-:W-:-:S05]  /*15c320*/  IADD3 R4, P1, PT, R50, R36, RZ ;  /* 0x0000002432047210 */ /* 0x002fca0007f3e0ff */
[----:B------:R-:W-:-:S05]  /*15c330*/  IMAD.X R5, R61, 0x1, R37, P1 ;  /* 0x000000013d057824 */ /* 0x000fca00008e0625 */
[----:B------:R1:W-:Y:S04]  /*15c340*/  STL.64 [R1+0x1350], R4 ;  /* 0x0013500401007387 */ /* 0x0003e80000100a00 */
[----:B------:R-:W4:Y:S01]  /*15c350*/  LDL.LU R0, [R1+0xeec] ;  /* 0x000eec0001007983 */ /* 0x000f220000300800 */
[----:B-1----:R-:W-:-:S05]  /*15c360*/  IADD3 R4, P1, PT, R50, R38, RZ ;  /* 0x0000002632047210 */ /* 0x002fca0007f3e0ff */
[----:B------:R-:W-:Y:S01]  /*15c370*/  IMAD.X R5, R61, 0x1, R39, P1 ;  /* 0x000000013d057824 */ /* 0x000fe200008e0627 */
[----:B--2---:R-:W-:-:S05]  /*15c380*/  F2FP.SATFINITE.E4M3.F32.PACK_AB_MERGE_C R31, R31, R23, RZ ;  /* 0x000000171f1f723e */ /* 0x004fca00048070ff */
[----:B------:R-:W-:Y:S04]  /*15c390*/  STL [R1+0x6a0c], R31 ;  /* 0x006a0c1f01007387 */ /* 0x000fe80000100800 */
[----:B------:R-:W2:Y:S04]  /*15c3a0*/  LDL.LU R52, [R1+0xed0] ;  /* 0x000ed00001347983 */ /* 0x000ea80000300800 */
[----:B------:R-:W2:Y:S01]  /*15c3b0*/  LDL.LU R53, [R1+0xed4] ;  /* 0x000ed40001357983 */ /* 0x000ea20000300800 */
[----:B---3--:R-:W-:-:S03]  /*15c3c0*/  F2FP.SATFINITE.E4M3.F32.PACK_AB_MERGE_C R25, R28, R25, RZ ;  /* 0x000000191c19723e */ /* 0x008fc600048070ff */
[----:B------:R-:W3:Y:S04]  /*15c3d0*/  LDL.LU R23, [R1+0xed8] ;  /* 0x000ed80001177983 */ /* 0x000ee80000300800 */
[----:B------:R-:W3:Y:S04]  /*15c3e0*/  LDL.LU R28, [R1+0xedc] ;  /* 0x000edc00011c7983 */ /* 0x000ee80000300800 */
[----:B------:R-:W-:Y:S04]  /*15c3f0*/  STL [R1+0x6a10], R25 ;  /* 0x006a101901007387 */ /* 0x000fe80000100800 */
[----:B------:R1:W-:Y:S01]  /*15c400*/  STL.64 [R1+0x1348], R4 ;  /* 0x0013480401007387 */ /* 0x0003e20000100a00 */
[----:B----4-:R-:W-:-:S05]  /*15c410*/  F2FP.SATFINITE.E4M3.F32.PACK_AB_MERGE_C R18, R55, R54, RZ ;  /* 0x000000363712723e */ /* 0x010fca00048070ff */
[----:B------:R-:W-:Y:S04]  /*15c420*/  STL [R1+0x2524], R18 ;  /* 0x0025241201007387 */ /* 0x000fe80000100800 */
[----:B------:R-:W4:Y:S04]  /*15c430*/  LDL.LU R54, [R1+0xec0] ;  /* 0x000ec00001367983 */ /* 0x000f280000300800 */
[----:B------:R-:W4:Y:S01]  /*15c440*/  LDL.LU R55, [R1+0xec4] ;  /* 0x000ec40001377983 */ /* 0x000f220000300800 */
        /* <DEDUP_REMOVED lines=11> */
[----:B0-----:R-:W-:Y:S01]  /*15c500*/  VIADD R50, R50, UR6 ;  /* 0x0000000632327c36 */ /* 0x001fe20008000000 */
[----:B------:R-:W0:Y:S01]  /*15c510*/  LDCU UR6, c[0x0][0x3b8] ;  /* 0x00007700ff0677ac */ /* 0x000e220008000800 */
[----:B-1----:R-:W-:-:S02]  /*15c520*/  F2FP.SATFINITE.E4M3.F32.PACK_AB_MERGE_C R4, R49, R48, RZ ;  /* 0x000000303104723e */ /* 0x002fc400048070ff */
[----:B------:R-:W4:Y:S04]  /*15c530*/  LDL.LU R48, [R1+0xeb8] ;  /* 0x000eb80001307983 */ /* 0x000f280000300800 */
[----:B------:R-:W4:Y:S04]  /*15c540*/  LDL.LU R49, [R1+0xebc] ;  /* 0x000ebc0001317983 */ /* 0x000f280000300800 */
[----:B------:R1:W-:Y:S01]  /*15c550*/  STL [R1+0x253c], R4 ;  /* 0x00253c0401007387 */ /* 0x0003e20000100800 */
[----:B------:R-:W-:Y:S02]  /*15c560*/  SHF.R.S32.HI R61, RZ, 0x1f, R50 ;  /* 0x0000001fff3d7819 */ /* 0x000fe40000011432 */
[----:B-1----:R-:W-:-:S05]  /*15c570*/  IADD3 R4, P1, PT, R50, R34, RZ ;  /* 0x0000002232047210 */ /* 0x002fca0007f3e0ff */
[----:B------:R-:W-:Y:S01]  /*15c580*/  IMAD.X R5, R61, 0x1, R35, P1 ;  /* 0x000000013d057824 */ /* 0x000fe200008e0623 */
[----:B------:R-:W-:-:S04]  /*15c590*/  F2FP.SATFINITE.E4M3.F32.PACK_AB_MERGE_C R0, R0, R29, RZ ;  /* 0x0000001d0000723e */ /* 0x000fc800048070ff */
[----:B------:R1:W-:Y:S02]  /*15c5a0*/  STL.64 [R1+0x1338], R4 ;  /* 0x0013380401007387 */ /* 0x0003e40000100a00 */
[----:B-1----:R-:W-:Y:S02]  /*15c5b0*/  F2FP.SATFINITE.E4M3.F32.PACK_AB_MERGE_C R4, R14, R47, RZ ;  /* 0x0000002f0e04723e */ /* 0x002fe400048070ff */
[----:B------:R-:W4:Y:S04]  /*15c5c0*/  LDL.LU R47, [R1+0xea0] ;  /* 0x000ea000012f7983 */ /* 0x000f280000300800 */
[----:B------:R-:W-:Y:S04]  /*15c5d0*/  STL [R1+0x2554], R4 ;  /* 0x0025540401007387 */ /* 0x000fe80000100800 */
[----:B------:R-:W4:Y:S04]  /*15c5e0*/  LDL.LU R14, [R1+0xea4] ;  /* 0x000ea400010e7983 */ /* 0x000f280000300800 */
[----:B------:R1:W-:Y:S04]  /*15c5f0*/  STL [R1+0x2550], R0 ;  /* 0x0025500001007387 */ /* 0x0003e80000100800 */
[----:B------:R-:W4:Y:S04]  /*15c600*/  LDL.LU R29, [R1+0xea8] ;  /* 0x000ea800011d7983 */ /* 0x000f280000300800 */
[----:B-1----:R-:W4:Y:S01]  /*15c610*/  LDL.LU R0, [R1+0xeac] ;  /* 0x000eac0001007983 */ /* 0x002f220000300800 */
[----:B------:R-:W-:-:S05]  /*15c620*/  IADD3 R4, P1, PT, R50, R36, RZ ;  /* 0x0000002432047210 */ /* 0x000fca0007f3e0ff */
        /* <DEDUP_REMOVED lines=11> */
[----:B------:R-:W-:Y:S01]  /*15c6e0*/  IMAD.X R5, R61, 0x1, R39, P1 ;  /* 0x000000013d057824 */ /* 0x000fe200008e0627 */
[----:B----4-:R-:W-:-:S04]  /*15c6f0*/  F2FP.SATFINITE.E4M3.F32.PACK_AB_MERGE_C R18, R55, R54, RZ ;  /* 0x000000363712723e */ /* 0x010fc800048070ff */
[----:B------:R1:W-:Y:S04]  /*15c700*/  STL.64 [R1+0x1328], R4 ;  /* 0x0013280401007387 */ /* 0x0003e80000100a00 */
        /* <DEDUP_REMOVED lines=569> */
[----:B------:R1:W-:Y:S01]  /*15eaa0*/  STL.64 [R1+0x11a0], R4 ;  /* 0x0011a00401007387 */ /* 0x0003e20000100a00 */
[----:B0-----:R-:W-:Y:S01]  /*15eab0*/  VIADD R50, R50, UR6 ;  /* 0x0000000632327c36 */ /* 0x001fe20008000000 */
[----:B------:R-:W0:Y:S01]  /*15eac0*/  LDCU UR6, c[0x0][0x3b8] ;  /* 0x00007700ff0677ac */ /* 0x000e220008000800 */
[----:B-1----:R-:W-:Y:S02]  /*15ead0*/  F2FP.SATFINITE.E4M3.F32.PACK_AB_MERGE_C R5, R7, R6, RZ ;  /* 0x000000060705723e */ /* 0x002fe400048070ff */
[----:B------:R-:W-:Y:S02]  /*15eae0*/  F2FP.SATFINITE.E4M3.F32.PACK_AB_MERGE_C R4, R57, R56, RZ ;  /* 0x000000383904723e */ /* 0x000fe400048070ff */
[----:B------:R-:W4:Y:S04]  /*15eaf0*/  LDL.LU R56, [R1+0xb88] ;  /* 0x000b880001387983 */ /* 0x000f280000300800 */
[----:B------:R-:W-:Y:S04]  /*15eb00*/  STL [R1+0x52dc], R5 ;  /* 0x0052dc0501007387 */ /* 0x000fe80000100800 */
[----:B------:R-:W4:Y:S04]  /*15eb10*/  LDL.LU R57, [R1+0xb8c] ;  /* 0x000b8c0001397983 */ /* 0x000f280000300800 */
[----:B------:R1:W-:Y:S01]  /*15eb20*/  STL [R1+0x52c0], R4 ;  /* 0x0052c00401007387 */ /* 0x0003e20000100800 */
[----:B------:R-:W-:-:S02]  /*15eb30*/  SHF.R.S32.HI R61, RZ, 0x1f, R50 ;  /* 0x0000001fff3d7819 */ /* 0x000fc40000011432 */
[----:B-1----:R-:W-:Y:S02]  /*15eb40*/  F2FP.SATFINITE.E4M3.F32.PACK_AB_MERGE_C R4, R49, R48, RZ ;  /* 0x000000303104723e */ /* 0x002fe400048070ff */
[----:B------:R-:W4:Y:S04]  /*15eb50*/  LDL.LU R48, [R1+0xb70] ;  /* 0x000b700001307983 */ /* 0x000f280000300800 */
[----:B------:R-:W4:Y:S04]  /*15eb60*/  LDL.LU R49, [R1+0xb74] ;  /* 0x000b740001317983 */ /* 0x000f280000300800 */
[----:B------:R1:W-:Y:S02]  /*15eb70*/  STL [R1+0x52bc], R4 ;  /* 0x0052bc0401007387 */ /* 0x0003e40000100800 */
[----:B-1----:R-:W-:-:S05]  /*15eb80*/  IADD3 R4, P1, PT, R50, R34, RZ ;  /* 0x0000002232047210 */ /* 0x002fca0007f3e0ff */
[----:B------:R-:W-:-:S05]  /*15eb90*/  IMAD.X R5, R61, 0x1, R35, P1 ;  /* 0x000000013d057824 */ /* 0x000fca00008e0623 */
[----:B------:R1:W-:Y:S04]  /*15eba0*/  STL.64 [R1+0x1198], R4 ;  /* 0x0011980401007387 */ /* 0x0003e80000100a00 */
[----:B-1----:R-:W4:Y:S04]  /*15ebb0*/  LDL.LU R4, [R1+0xb78] ;  /* 0x000b780001047983 */ /* 0x002f280000300800 */
[----:B------:R-:W4:Y:S01]  /*15ebc0*/  LDL.LU R5, [R1+0xb7c] ;  /* 0x000b7c0001057983 */ /* 0x000f220000300800 */
[----:B------:R-:W-:-:S05]  /*15ebd0*/  F2FP.SATFINITE.E4M3.F32.PACK_AB_MERGE_C R6, R14, R47, RZ ;  /* 0x0000002f0e06723e */ /* 0x000fca00048070ff */
[----:B------:R-:W-:Y:S04]  /*15ebe0*/  STL [R1+0x52a4], R6 ;  /* 0x0052a40601007387 */ /* 0x000fe80000100800 */
[----:B------:R-:W4:Y:S04]  /*15ebf0*/  LDL.LU R47, [R1+0xb60] ;  /* 0x000b6000012f7983 */ /* 0x000f280000300800 */
        /* <DEDUP_REMOVED lines=18> */
[----:B------:R1:W-:Y:S01]  /*15ed20*/  STL.64 [R1+0x1188], R6 ;  /* 0x0011880601007387 */ /* 0x0003e20000100a00 */
[----:B----4-:R-:W-:Y:S02]  /*15ed30*/  F2FP.SATFINITE.E4M3.F32.PACK_AB_MERGE_C R18, R55, R54, RZ ;  /* 0x000000363712723e */ /* 0x010fe400048070ff */
[----:B-1----:R-:W-:-:S03]  /*15ed40*/  IADD3 R6, P1, PT, R50, R40, RZ ;  /* 0x0000002832067210 */ /* 0x002fc60007f3e0ff */
[----:B------:R-:W-:Y:S02]  /*15ed50*/  STL [R1+0x5260], R18 ;  /* 0x0052601201007387 */ /* 0x000fe40000100800 */
[----:B------:R-:W-:-:S05]  /*15ed60*/  IMAD.X R7, R61, 0x1, R41, P1 ;  /* 0x000000013d077824 */ /* 0x000fca00008e0629 */
[----:B------:R1:W-:Y:S04]  /*15ed70*/  STL.64 [R1+0x1180], R6 ;  /* 0x0011800601007387 */ /* 0x0003e80000100a00 */
[----:B-1----:R-:W4:Y:S04]  /*15ed80*/  LDL.LU R6, [R1+0xb40] ;  /* 0x000b400001067983 */ /* 0x002f280000300800 */
[----:B------:R-:W4:Y:S01]  /*15ed90*/  LDL.LU R7, [R1+0xb44] ;  /* 0x000b440001077983 */ /* 0x000f220000300800 */
[----:B------:R-:W-:-:S03]  /*15eda0*/  F2FP.SATFINITE.E4M3.F32.PACK_AB_MERGE_C R18, R57, R56, RZ ;  /* 0x000000383912723e */ /* 0x000fc600048070ff */
[----:B------:R-:W4:Y:S04]  /*15edb0*/  LDL.LU R54, [R1+0xb48] ;  /* 0x000b480001367983 */ /* 0x000f280000300800 */
[----:B------:R-:W4:Y:S04]  /*15edc0*/  LDL.LU R55, [R1+0xb4c] ;  /* 0x000b4c0001377983 */ /* 0x000f280000300800 */
[----:B------:R1:W-:Y:S04]  /*15edd0*/  STL [R1+0x526c], R18 ;  /* 0x00526c1201007387 */ /* 0x0003e80000100800 */
[----:B------:R-:W4:Y:S04]  /*15ede0*/  LDL.LU R56, [R1+0xb30] ;  /* 0x000b300001387983 */ /* 0x000f280000300800 */
[----:B------:R-:W4:Y:S01]  /*15edf0*/  LDL.LU R57, [R1+0xb34] ;  /* 0x000b340001397983 */ /* 0x000f220000300800 */
[----:B0-----:R-:W-:Y:S01]  /*15ee00*/  VIADD R50, R50, UR6 ;  /* 0x0000000632327c36 */ /* 0x001fe20008000000 */
[----:B------:R-:W0:Y:S01]  /*15ee10*/  LDCU UR6, c[0x0][0x3b8] ;  /* 0x00007700ff0677ac */ /* 0x000e220008000800 */
[----:B-1----:R-:W-:-:S05]  /*15ee20*/  F2FP.SATFINITE.E4M3.F32.PACK_AB_MERGE_C R18, R49, R48, RZ ;  /* 0x000000303112723e */ /* 0x002fca00048070ff */
[----:B------:R1:W-:Y:S04]  /*15ee30*/  STL [R1+0x5250], R18 ;  /* 0x0052501201007387 */ /* 0x0003e80000100800 */
[----:B------:R-:W4:Y:S04]  /*15ee40*/  LDL.LU R48, [R1+0xb38] ;  /* 0x000b380001307983 */ /* 0x000f280000300800 */
[----:B------:R-:W4:Y:S01]  /*15ee50*/  LDL.LU R49, [R1+0xb3c] ;  /* 0x000b3c0001317983 */ /* 0x000f220000300800 */
[----:B------:R-:W-:Y:S02]  /*15ee60*/  SHF.R.S32.HI R61, RZ, 0x1f, R50 ;  /* 0x0000001fff3d7819 */ /* 0x000fe40000011432 */
[----:B-1----:R-:W-:-:S02]  /*15ee70*/  F2FP.SATFINITE.E4M3.F32.PACK_AB_MERGE_C R18, R5, R4, RZ ;  /* 0x000000040512723e */ /* 0x002fc400048070ff */
[----:B------:R-:W-:-:S05]  /*15ee80*/  IADD3 R4, P1, PT, R50, R34, RZ ;  /* 0x0000002232047210 */ /* 0x000fca0007f3e0ff */
[----:B------:R-:W-:Y:S01]  /*15ee90*/  IMAD.X R5, R61, 0x1, R35, P1 ;  /* 0x000000013d057824 */ /* 0x000fe200008e0623 */
[----:B------:R-:W-:Y:S04]  /*15eea0*/  STL [R1+0x524c], R18 ;  /* 0x00524c1201007387 */ /* 0x000fe80000100800 */
        /* <DEDUP_REMOVED lines=23> */
[----:B-1----:R-:W-:-:S05]  /*15f020*/  IADD3 R4, P1, PT, R50, R40, RZ ;  /* 0x0000002832047210 */ /* 0x002fca0007f3e0ff */
[----:B------:R-:W-:Y:S01]  /*15f030*/  IMAD.X R5, R61, 0x1, R41, P1 ;  /* 0x000000013d057824 */ /* 0x000fe200008e0629 */
[----:B----4-:R-:W-:-:S05]  /*15f040*/  F2FP.SATFINITE.E4M3.F32.PACK_AB_MERGE_C R6, R7, R6, RZ ;  /* 0x000000060706723e */ /* 0x010fca00048070ff */
[----:B------:R-:W-:Y:S04]  /*15f050*/  STL [R1+0x51f4], R6 ;  /* 0x0051f40601007387 */ /* 0x000fe80000100800 */
[----:B------:R1:W-:Y:S04]  /*15f060*/  STL.64 [R1+0x1160], R4 ;  /* 0x0011600401007387 */ /* 0x0003e80000100a00 */
[----:B-1----:R-:W4:Y:S04]  /*15f070*/  LDL.LU R4, [R1+0xa60] ;  /* 0x000a600001047983 */ /* 0x002f280000300800 */
[----:B------:R-:W4:Y:S01]  /*15f080*/  LDL.LU R5, [R1+0xa64] ;  /* 0x000a640001057983 */ /* 0x000f220000300800 */
[----:B------:R-:W-:-:S02]  /*15f090*/  F2FP.SATFINITE.E4M3.F32.PACK_AB_MERGE_C R6, R55, R54, RZ ;  /* 0x000000363706723e */ /* 0x000fc400048070ff */
[----:B------:R-:W-:Y:S01]  /*15f0a0*/  F2FP.SATFINITE.E4M3.F32.PACK_AB_MERGE_C R7, R57, R56, RZ ;  /* 0x000000383907723e */ /* 0x000fe200048070ff */
[----:B0-----:R-:W-:Y:S01]  /*15f0b0*/  VIADD R50, R50, UR6 ;  /* 0x0000000632327c36 */ /* 0x001fe20008000000 */
[----:B------:R-:W0:Y:S01]  /*15f0c0*/  LDCU UR6, c[0x0][0x3b8] ;  /* 0x00007700ff0677ac */ /* 0x000e220008000800 */
[----:B------:R1:W-:Y:S04]  /*15f0d0*/  STL [R1+0x5204], R6 ;  /* 0x0052040601007387 */ /* 0x0003e80000100800 */
[----:B------:R-:W-:Y:S04]  /*15f0e0*/  STL [R1+0x53ec], R7 ;  /* 0x0053ec0701007387 */ /* 0x000fe80000100800 */
[----:B------:R-:W4:Y:S04]  /*15f0f0*/  LDL.LU R54, [R1+0xa68] ;  /* 0x000a680001367983 */ /* 0x000f280000300800 */
[----:B------:R-:W4:Y:S01]  /*15f100*/  LDL.LU R55, [R1+0xa6c] ;  /* 0x000a6c0001377983 */ /* 0x000f220000300800 */
[----:B------:R-:W-:-:S02]  /*15f110*/  SHF.R.S32.HI R61, RZ, 0x1f, R50 ;  /* 0x0000001fff3d7819 */ /* 0x000fc40000011432 */
[----:B-1----:R-:W-:-:S05]  /*15f120*/  F2FP.SATFINITE.E4M3.F32.PACK_AB_MERGE_C R6, R49, R48, RZ ;  /* 0x000000303106723e */ /* 0x002fca00048070ff */
        /* <DEDUP_REMOVED lines=8> */
[----:B------:R-:W4:Y:S04]  /*15f1b0*/  LDL.LU R14, [R1+0xa3c] ;  /* 0x000a3c00010e7983 */ /* 0x000f280000300800 */
[----:B------:R1:W-:Y:S02]  /*15f1c0*/  STL [R1+0x53f8], R6 ;  /* 0x0053f80601007387 */ /* 0x0003e40000100800 */
[----:B-1----:R-:W-:-:S05]  /*15f1d0*/  IADD3 R6, P1, PT, R50, R36, RZ ;  /* 0x0000002432067210 */ /* 0x002fca0007f3e0ff */
[----:B------:R-:W-:Y:S01]  /*15f1e0*/  IMAD.X R7, R61, 0x1, R37, P1 ;  /* 0x000000013d077824 */ /* 0x000fe200008e0625 */
[----:B------:R-:W-:-:S05]  /*15f1f0*/  F2FP.SATFINITE.E4M3.F32.PACK_AB_MERGE_C R0, R0, R29, RZ ;  /* 0x0000001d0000723e */ /* 0x000fca00048070ff */
[----:B------:R1:W-:Y:S04]  /*15f200*/  STL [R1+0x53f4], R0 ;  /* 0x0053f40001007387 */ /* 0x0003e80000100800 */
[----:B------:R-:W4:Y:S04]  /*15f210*/  LDL.LU R48, [R1+0xa00] ;  /* 0x000a000001307983 */ /* 0x000f280000300800 */
[----:B------:R-:W4:Y:S04]  /*15f220*/  LDL.LU R49, [R1+0xa04] ;  /* 0x000a040001317983 */ /* 0x000f280000300800 */
[----:B------:R-:W4:Y:S04]  /*15f230*/  LDL.LU R29, [R1+0xa08] ;  /* 0x000a0800011d7983 */ /* 0x000f280000300800 */
[----:B------:R0:W-:Y:S04]  /*15f240*/  STL.64 [R1+0x1150], R6 ;  /* 0x0011500601007387 */ /* 0x0001e80000100a00 */
[----:B-1----:R-:W4:Y:S01]  /*15f250*/  LDL.LU R0, [R1+0xa0c] ;  /* 0x000a0c0001007983 */ /* 0x002f220000300800 */
[----:B------:R-:W-:-:S05]  /*15f260*/  IADD3 R18, P1, PT, R50, R38, RZ ;  /* 0x0000002632127210 */ /* 0x000fca0007f3e0ff */
[----:B------:R-:W-:Y:S01]  /*15f270*/  IMAD.X R19, R61, 0x1, R39, P1 ;  /* 0x000000013d137824 */ /* 0x000fe200008e0627 */
[----:B--2---:R-:W-:-:S05]  /*15f280*/  F2FP.SATFINITE.E4M3.F32.PACK_AB_MERGE_C R23, R23, R52, RZ ;  /* 0x000000341717723e */ /* 0x004fca00048070ff */
[----:B------:R-:W-:Y:S01]  /*15f290*/  STL [R1+0x6a14], R23 ;  /* 0x006a141701007387 */ /* 0x000fe20000100800 */
[----:B---3--:R-:W-:-:S03]  /*15f2a0*/  F2FP.SATFINITE.E4M3.F32.PACK_AB_MERGE_C R28, R28, R53, RZ ;  /* 0x000000351c1c723e */ /* 0x008fc600048070ff */
[----:B0-----:R-:W2:Y:S04]  /*15f2b0*/  LDL.LU R6, [R1+0x9d0] ;  /* 0x0009d00001067983 */ /* 0x001ea80000300800 */
[----:B------:R-:W2:Y:S04]  /*15f2c0*/  LDL.LU R7, [R1+0x9d4] ;  /* 0x0009d40001077983 */ /* 0x000ea80000300800 */
[----:B------:R-:W3:Y:S04]  /*15f2d0*/  LDL.LU R52, [R1+0x9d8] ;  /* 0x0009d80001347983 */ /* 0x000ee80000300800 */
[----:B------:R-:W3:Y:S04]  /*15f2e0*/  LDL.LU R53, [R1+0x9dc] ;  /* 0x0009dc0001357983 */ /* 0x000ee80000300800 */
[----:B------:R-:W-:Y:S04]  /*15f2f0*/  STL [R1+0x6a1c], R28 ;  /* 0x006a1c1c01007387 */ /* 0x000fe80000100800 */
[----:B------:R4:W-:Y:S02]  /*15f300*/  STL.64 [R1+0x1148], R18 ;  /* 0x0011481201007387 */ /* 0x0009e40000100a00 */
[----:B----4-:R-:W-:-:S02]  /*15f310*/  F2FP.SATFINITE.E4M3.F32.PACK_AB_MERGE_C R18, R5, R4, RZ ;  /* 0x000000040512723e */ /* 0x010fc400048070ff */
[----:B------:R-:W-:-:S05]  /*15f320*/  IADD3 R4, P1, PT, R50, R40, RZ ;  /* 0x0000002832047210 */ /* 0x000fca0007f3e0ff */
[----:B------:R-:W-:Y:S01]  /*15f330*/  IMAD.X R5, R61, 0x1, R41, P1 ;  /* 0x000000013d057824 */ /* 0x000fe200008e0629 */
[----:B------:R-:W-:Y:S04]  /*15f340*/  STL [R1+0x1c78], R18 ;  /* 0x001c781201007387 */ /* 0x000fe80000100800 */
[----:B------:R0:W-:Y:S04]  /*15f350*/  STL.64 [R1+0x1140], R4 ;  /* 0x0011400401007387 */ /* 0x0001e80000100a00 */
[----:B0-----:R-:W4:Y:S04]  /*15f360*/  LDL.LU R4, [R1+0x9a0] ;  /* 0x0009a00001047983 */ /* 0x001f280000300800 */
        /* <DEDUP_REMOVED lines=9> */
[----:B------:R-:W-:Y:S01]  /*15f400*/  VIADD R50, R50, UR6 ;  /* 0x0000000632327c36 */ /* 0x000fe20008000000 */
[----:B------:R-:W1:Y:S04]  /*15f410*/  LDCU UR6, c[0x0][0x3b8] ;  /* 0x00007700ff0677ac */ /* 0x000e680008000800 */
[----:B------:R-:W-:-:S02]  /*15f420*/  SHF.R.S32.HI R61, RZ, 0x1f, R50 ;  /* 0x0000001fff3d7819 */ /* 0x000fc40000011432 */
[----:B0-----:R-:W-:Y:S02]  /*15f430*/  F2FP.SATFINITE.E4M3.F32.PACK_AB_MERGE_C R18, R14, R47, RZ ;  /* 0x0000002f0e12723e */ /* 0x001fe400048070ff */
[----:B------:R-:W4:Y:S04]  /*15f440*/  LDL.LU R47, [R1+0x978] ;  /* 0x00097800012f7983 */ /* 0x000f280000300800 */
[----:B------:R-:W4:Y:S04]  /*15f450*/  LDL.LU R14, [R1+0x97c] ;  /* 0x00097c00010e7983 */ /* 0x000f280000300800 */
[----:B------:R0:W-:Y:S02]  /*15f460*/  STL [R1+0x1c8c], R18 ;  /* 0x001c8c1201007387 */ /* 0x0001e40000100800 */
        /* <DEDUP_REMOVED lines=11> */
[----:B------:R-:W-:-:S05]  /*15f520*/  IADD3 R18, P1, PT, R50, R36, RZ ;  /* 0x0000002432127210 */ /* 0x000fca0007f3e0ff */
[----:B------:R-:W-:-:S05]  /*15f530*/  IMAD.X R19, R61, 0x1, R37, P1 ;  /* 0x000000013d137824 */ /* 0x000fca00008e0625 */
[----:B------:R3:W-:Y:S01]  /*15f540*/  STL.64 [R1+0x1130], R18 ;  /* 0x0011301201007387 */ /* 0x0007e20000100a00 */
[----:B--2---:R-:W-:Y:S02]  /*15f550*/  F2FP.SATFINITE.E4M3.F32.PACK_AB_MERGE_C R7, R7, R6, RZ ;  /* 0x000000060707723e */ /* 0x004fe400048070ff */
[----:B---3--:R-:W-:Y:S01]  /*15f560*/  F2FP.SATFINITE.E4M3.F32.PACK_AB_MERGE_C R18, R53, R52, RZ ;  /* 0x000000343512723e */ /* 0x008fe200048070ff */
[----:B------:R-:W2:Y:S04]  /*15f570*/  LDL.LU R6, [R1+0x920] ;  /* 0x0009200001067983 */ /* 0x000ea80000300800 */
[----:B------:R0:W-:Y:S04]  /*15f580*/  STL [R1+0x1ccc], R7 ;  /* 0x001ccc0701007387 */ /* 0x0001e80000100800 */
[----:B0-----:R-:W2:Y:S04]  /*15f590*/  LDL.LU R7, [R1+0x924] ;  /* 0x0009240001077983 */ /* 0x001ea80000300800 */
[----:B------:R0:W-:Y:S04]  /*15f5a0*/  STL [R1+0x1cc8], R18 ;  /* 0x001cc81201007387 */ /* 0x0001e80000100800 */
[----:B------:R-:W3:Y:S04]  /*15f5b0*/  LDL.LU R52, [R1+0x928] ;  /* 0x0009280001347983 */ /* 0x000ee80000300800 */
[----:B------:R-:W3:Y:S01]  /*15f5c0*/  LDL.LU R53, [R1+0x92c] ;  /* 0x00092c0001357983 */ /* 0x000ee20000300800 */
[----:B0-----:R-:W-:-:S05]  /*15f5d0*/  IADD3 R18, P1, PT, R50, R38, RZ ;  /* 0x0000002632127210 */ /* 0x001fca0007f3e0ff */
[----:B------:R-:W-:-:S05]  /*15f5e0*/  IMAD.X R19, R61, 0x1, R39, P1 ;  /* 0x000000013d137824 */ /* 0x000fca00008e0627 */
[----:B------:R4:W-:Y:S02]  /*15f5f0*/  STL.64 [R1+0x1128], R18 ;  /* 0x0011281201007387 */ /* 0x0009e40000100a00 */
[----:B----4-:R-:W-:Y:S02]  /*15f600*/  F2FP.SATFINITE.E4M3.F32.PACK_AB_MERGE_C R18, R5, R4, RZ ;  /* 0x000000040512723e */ /* 0x010fe400048070ff */
        /* <DEDUP_REMOVED lines=14> */
[----:B-1----:R-:W-:Y:S01]  /*15f6f0*/  VIADD R50, R50, UR6 ;  /* 0x0000000632327c36 */ /* 0x002fe20008000000 */
[----:B------:R-:W1:Y:S01]  /*15f700*/  LDCU UR6, c[0x0][0x3b8] ;  /* 0x00007700ff0677ac */ /* 0x000e620008000800 */
[----:B0-----:R-:W-:-:S02]  /*15f710*/  F2FP.SATFINITE.E4M3.F32.PACK_AB_MERGE_C R18, R14, R47, RZ ;  /* 0x0000002f0e12723e */ /* 0x001fc400048070ff */
[----:B------:R-:W4:Y:S04]  /*15f720*/  LDL.LU R47, [R1+0x8d8] ;  /* 0x0008d800012f7983 */ /* 0x000f280000300800 */
[----:B------:R-:W4:Y:S04]  /*15f730*/  LDL.LU R14, [R1+0x8dc] ;  /* 0x0008dc00010e7983 */ /* 0x000f280000300800 */
[----:B------:R0:W-:Y:S01]  /*15f740*/  STL [R1+0x23c8], R18 ;  /* 0x0023c81201007387 */ /* 0x0001e20000100800 */
[----:B------:R-:W-:Y:S02]  /*15f750*/  SHF.R.S32.HI R61, RZ, 0x1f, R50 ;  /* 0x0000001fff3d7819 */ /* 0x000fe40000011432 */
        /* <DEDUP_REMOVED lines=14> */
[----:B--2---:R-:W-:-:S03]  /*15f840*/  F2FP.SATFINITE.E4M3.F32.PACK_AB_MERGE_C R7, R7, R6, RZ ;  /* 0x000000060707723e */ /* 0x004fc600048070ff */
[----:B------:R-:W2:Y:S01]  /*15f850*/  LDL.LU R6, [R1+0x880] ;  /* 0x0008800001067983 */ /* 0x000ea20000300800 */
[----:B---3--:R-:W-:-:S03]  /*15f860*/  F2FP.SATFINITE.E4M3.F32.PACK_AB_MERGE_C R18, R53, R52, RZ ;  /* 0x000000343512723e */ /* 0x008fc600048070ff */
        /* <DEDUP_REMOVED lines=113> */
[----:B------:R-:W4:Y:S01]  /*15ff80*/  LDL.LU R55, [R1+0x72c] ;  /* 0x00072c0001377983 */ /* 0x000f220000300800 */
[----:B------:R-:W-:-:S03]  /*15ff90*/  F2FP.SATFINITE.E4M3.F32.PACK_AB_MERGE_C R14, R14, R47, RZ ;  /* 0x0000002f0e0e723e */ /* 0x000fc600048070ff */
[----:B------:R0:W-:Y:S04]  /*15ffa0*/  STL [R1+0x24dc], R18 ;  /* 0x0024dc1201007387 */ /* 0x0001e80000100800 */
[----:B------:R-:W4:Y:S01]  /*15ffb0*/  LDL.LU R56, [R1+0x6f0] ;  /* 0x0006f00001387983 */ /* 0x000f220000300800 */
[----:B-1----:R-:W-:-:S03]  /*15ffc0*/  VIADD R50, R50, UR6 ;  /* 0x0000000632327c36 */ /* 0x002fc60008000000 */
[----:B------:R-:W4:Y:S04]  /*15ffd0*/  LDL.LU R57, [R1+0x6f4] ;  /* 0x0006f40001397983 */ /* 0x000f280000300800 */
[----:B------:R1:W-:Y:S04]  /*15ffe0*/  STL [R1+0x24d8], R14 ;  /* 0x0024d80e01007387 */ /* 0x0003e80000100800 */
[----:B------:R-:W4:Y:S01]  /*15fff0*/  LDL.LU R47, [R1+0x6f8] ;  /* 0x0006f800012f7983 */ /* 0x000f220000300800 */
[----:B------:R-:W2:Y:S01]  /*160000*/  LDCU UR6, c[0x0][0x3b8] ;  /* 0x00007700ff0677ac */ /* 0x000ea20008000800 */
[----:B------:R-:W-:-:S02]  /*160010*/  SHF.R.S32.HI R61, RZ, 0x1f, R50 ;  /* 0x0000001fff3d7819 */ /* 0x000fc40000011432 */
[----:B0-----:R-:W-:Y:S01]  /*160020*/  IADD3 R18, P1, PT, R50, R34, RZ ;  /* 0x0000002232127210 */ /* 0x001fe20007f3e0ff */
[----:B-1----:R-:W4:Y:S04]  /*160030*/  LDL.LU R14, [R1+0x6fc] ;  /* 0x0006fc00010e7983 */ /* 0x002f280000300800 */
        /* <DEDUP_REMOVED lines=31> */
[----:B------:R-:W-:-:S03]  /*160230*/  F2FP.SATFINITE.E4M3.F32.PACK_AB_MERGE_C R18, R55, R54, RZ ;  /* 0x000000363712723e */ /* 0x000fc600048070ff */
[----:B------:R-:W4:Y:S04]  /*160240*/  LDL.LU R54, [R1+0x688] ;  /* 0x0006880001367983 */ /* 0x000f280000300800 */
[----:B------:R-:W4:Y:S04]  /*160250*/  LDL.LU R55, [R1+0x68c] ;  /* 0x00068c0001377983 */ /* 0x000f280000300800 */
[----:B------:R0:W-:Y:S01]  /*160260*/  STL [R1+0x2548], R18 ;  /* 0x0025481201007387 */ /* 0x0001e20000100800 */
[----:B------:R-:W-:Y:S01]  /*160270*/  VIADD R50, R50, UR6 ;  /* 0x0000000632327c36 */ /* 0x000fe20008000000 */
[----:B------:R-:W1:Y:S01]  /*160280*/  LDCU UR6, c[0x0][0x3b8] ;  /* 0x00007700ff0677ac */ /* 0x000e620008000800 */
[----:B0-----:R-:W-:-:S02]  /*160290*/  F2FP.SATFINITE.E4M3.F32.PACK_AB_MERGE_C R18, R57, R56, RZ ;  /* 0x000000383912723e */ /* 0x001fc400048070ff */
[----:B------:R-:W4:Y:S04]  /*1602a0*/  LDL.LU R56, [R1+0x650] ;  /* 0x0006500001387983 */ /* 0x000f280000300800 */
[----:B------:R-:W4:Y:S04]  /*1602b0*/  LDL.LU R57, [R1+0x654] ;  /* 0x0006540001397983 */ /* 0x000f280000300800 */
[----:B------:R0:W-:Y:S01]  /*1602c0*/  STL [R1+0x255c], R18 ;  /* 0x00255c1201007387 */ /* 0x0001e20000100800 */
[----:B------:R-:W-:Y:S02]  /*1602d0*/  SHF.R.S32.HI R61, RZ, 0x1f, R50 ;  /* 0x0000001fff3d7819 */ /* 0x000fe40000011432 */
[----:B0-----:R-:W-:-:S02]  /*1602e0*/  F2FP.SATFINITE.E4M3.F32.PACK_AB_MERGE_C R18, R14, R47, RZ ;  /* 0x0000002f0e12723e */ /* 0x001fc400048070ff */
        /* <DEDUP_REMOVED lines=33> */
[----:B------:R-:W4:Y:S04]  /*160500*/  LDL.LU R32, [R1+0x5e0] ;  /* 0x0005e00001207983 */ /* 0x000f280000300800 */
[----:B------:R-:W4:Y:S01]  /*160510*/  LDL.LU R33, [R1+0x5e4] ;  /* 0x0005e40001217983 */ /* 0x000f220000300800 */
[----:B0-----:R-:W-:-:S05]  /*160520*/  F2FP.SATFINITE.E4M3.F32.PACK_AB_MERGE_C R4, R55, R54, RZ ;  /* 0x000000363704723e */ /* 0x001fca00048070ff */
[----:B------:R0:W-:Y:S04]  /*160530*/  STL [R1+0x25a8], R4 ;  /* 0x0025a80401007387 */ /* 0x0001e80000100800 */
[----:B------:R-:W4:Y:S04]  /*160540*/  LDL.LU R54, [R1+0x5e8] ;  /* 0x0005e80001367983 */ /* 0x000f280000300800 */
[----:B------:R-:W4:Y:S01]  /*160550*/  LDL.LU R55, [R1+0x5ec] ;  /* 0x0005ec0001377983 */ /* 0x000f220000300800 */
[----:B0-----:R-:W-:Y:S01]  /*160560*/  F2FP.SATFINITE.E4M3.F32.PACK_AB_MERGE_C R4, R57, R56, RZ ;  /* 0x000000383904723e */ /* 0x001fe200048070ff */
[----:B-1----:R-:W-:Y:S01]  /*160570*/  VIADD R50, R50, UR6 ;  /* 0x0000000632327c36 */ /* 0x002fe20008000000 */
[----:B------:R-:W0:Y:S03]  /*160580*/  LDCU UR6, c[0x0][0x3b8] ;  /* 0x00007700ff0677ac */ /* 0x000e260008000800 */
[----:B------:R1:W-:Y:S04]  /*160590*/  STL [R1+0x25c0], R4 ;  /* 0x0025c00401007387 */ /* 0x0003e80000100800 */
        /* <DEDUP_REMOVED lines=20> */
[----:B------:R1:W-:Y:S04]  /*1606e0*/  STL.64 [R1+0x1070], R4 ;  /* 0x0010700401007387 */ /* 0x0003e80000100a00 */
[----:B-1----:R-:W4:Y:S01]  /*1606f0*/  LDL.LU R4, [R1+0x570] ;  /* 0x0005700001047983 */ /* 0x002f220000300800 */
[----:B------:R-:W-:-:S05]  /*160700*/  IADD3 R18, P1, PT, R50, R38, RZ ;  /* 0x0000002632127210 */ /* 0x000fca0007f3e0ff */
[----:B------:R-:W-:Y:S01]  /*160710*/  IMAD.X R19, R61, 0x1, R39, P1 ;  /* 0x000000013d137824 */ /* 0x000fe200008e0627 */
[----:B--2---:R-:W-:Y:S02]  /*160720*/  F2FP.SATFINITE.E4M3.F32.PACK_AB_MERGE_C R5, R7, R6, RZ ;  /* 0x000000060705723e */ /* 0x004fe400048070ff */
[----:B---3--:R-:W-:-:S03]  /*160730*/  F2FP.SATFINITE.E4M3.F32.PACK_AB_MERGE_C R6, R53, R52, RZ ;  /* 0x000000343506723e */ /* 0x008fc600048070ff */
[----:B------:R1:W-:Y:S04]  /*160740*/  STL [R1+0x25ec], R5 ;  /* 0x0025ec0501007387 */ /* 0x0003e80000100800 */
[----:B-1----:R-:W2:Y:S04]  /*160750*/  LDL.LU R5, [R1+0x574] ;  /* 0x0005740001057983 */ /* 0x002ea80000300800 */
[----:B------:R1:W-:Y:S04]  /*160760*/  STL [R1+0x25e8], R6 ;  /* 0x0025e80601007387 */ /* 0x0003e80000100800 */
[----:B-1----:R-:W3:Y:S04]  /*160770*/  LDL.LU R6, [R1+0x578] ;  /* 0x0005780001067983 */ /* 0x002ee80000300800 */
[----:B------:R-:W3:Y:S04]  /*160780*/  LDL.LU R7, [R1+0x57c] ;  /* 0x00057c0001077983 */ /* 0x000ee80000300800 */
[----:B------:R-:W3:Y:S04]  /*160790*/  LDL.LU R52, [R1+0x550] ;  /* 0x0005500001347983 */ /* 0x000ee80000300800 */
[----:B------:R-:W3:Y:S04]  /*1607a0*/  LDL.LU R53, [R1+0x554] ;  /* 0x0005540001357983 */ /* 0x000ee80000300800 */
[----:B------:R1:W-:Y:S02]  /*1607b0*/  STL.64 [R1+0x1068], R18 ;  /* 0x0010681201007387 */ /* 0x0003e40000100a00 */
[----:B-1----:R-:W-:-:S05]  /*1607c0*/  IADD3 R18, P1, PT, R50, R40, RZ ;  /* 0x0000002832127210 */ /* 0x002fca0007f3e0ff */
[----:B------:R-:W-:Y:S02]  /*1607d0*/  IMAD.X R19, R61, 0x1, R41, P1 ;  /* 0x000000013d137824 */ /* 0x000fe400008e0629 */
[----:B0-----:R-:W-:Y:S01]  /*1607e0*/  VIADD R50, R50, UR6 ;  /* 0x0000000632327c36 */ /* 0x001fe20008000000 */
[----:B------:R-:W0:Y:S04]  /*1607f0*/  LDCU UR6, c[0x0][0x3b8] ;  /* 0x00007700ff0677ac */ /* 0x000e280008000800 */
[----:B------:R-:W-:Y:S02]  /*160800*/  SHF.R.S32.HI R61, RZ, 0x1f, R50 ;  /* 0x0000001fff3d7819 */ /* 0x000fe40000011432 */
[----:B----4-:R-:W-:-:S05]  /*160810*/  F2FP.SATFINITE.E4M3.F32.PACK_AB_MERGE_C R23, R33, R32, RZ ;  /* 0x000000202117723e */ /* 0x010fca00048070ff */
        /* <DEDUP_REMOVED lines=29> */
[----:B------:R-:W-:-:S05]  /*1609f0*/  IADD3 R4, P1, PT, R50, R38, RZ ;  /* 0x0000002632047210 */ /* 0x000fca0007f3e0ff */
[----:B------:R-:W-:Y:S01]  /*160a00*/  IMAD.X R5, R61, 0x1, R39, P1 ;  /* 0x000000013d057824 */ /* 0x000fe200008e0627 */
[----:B------:R-:W-:Y:S01]  /*160a10*/  STL [R1+0x2648], R18 ;  /* 0x0026481201007387 */ /* 0x000fe20000100800 */
[----:B---3--:R-:W-:-:S05]  /*160a20*/  F2FP.SATFINITE.E4M3.F32.PACK_AB_MERGE_C R6, R7, R6, RZ ;  /* 0x000000060706723e */ /* 0x008fca00048070ff */
[----:B------:R-:W-:Y:S04]  /*160a30*/  STL [R1+0x2644], R6 ;  /* 0x0026440601007387 */ /* 0x000fe80000100800 */
[----:B------:R1:W-:Y:S04]  /*160a40*/  STL.64 [R1+0x1048], R4 ;  /* 0x0010480401007387 */ /* 0x0003e80000100a00 */
[----:B------:R-:W2:Y:S04]  /*160a50*/  LDL.LU R26, [R1+0xb20] ;  /* 0x000b2000011a7983 */ /* 0x000ea80000300800 */
[----:B------:R-:W2:Y:S01]  /*160a60*/  LDL.LU R27, [R1+0xb24] ;  /* 0x000b2400011b7983 */ /* 0x000ea20000300800 */
[----:B-1----:R-:W-:-:S05]  /*160a70*/  F2FP.SATFINITE.E4M3.F32.PACK_AB_MERGE_C R4, R53, R52, RZ ;  /* 0x000000343504723e */ /* 0x002fca00048070ff */
[----:B------:R1:W-:Y:S04]  /*160a80*/  STL [R1+0x265c], R4 ;  /* 0x00265c0401007387 */ /* 0x0003e80000100800 */
[----:B------:R-:W3:Y:S04]  /*160a90*/  LDL.LU R52, [R1+0xb28] ;  /* 0x000b280001347983 */ /* 0x000ee80000300800 */
[----:B------:R-:W3:Y:S01]  /*160aa0*/  LDL.LU R53, [R1+0xb2c] ;  /* 0x000b2c0001357983 */ /* 0x000ee20000300800 */
[----:B-1----:R-:W-:-:S05]  /*160ab0*/  IADD3 R4, P1, PT, R50, R40, RZ ;  /* 0x0000002832047210 */ /* 0x002fca0007f3e0ff */
[----:B------:R-:W-:-:S05]  /*160ac0*/  IMAD.X R5, R61, 0x1, R41, P1 ;  /* 0x000000013d057824 */ /* 0x000fca00008e0629 */
[----:B------:R4:W-:Y:S04]  /*160ad0*/  STL.64 [R1+0x1040], R4 ;  /* 0x0010400401007387 */ /* 0x0009e80000100a00 */
[----:B------:R-:W3:Y:S04]  /*160ae0*/  LDL.LU R32, [R1+0x4c0] ;  /* 0x0004c00001207983 */ /* 0x000ee80000300800 */
[----:B------:R-:W3:Y:S01]  /*160af0*/  LDL.LU R33, [R1+0x4c4] ;  /* 0x0004c40001217983 */ /* 0x000ee20000300800 */
[----:B0-----:R-:W-:Y:S01]  /*160b00*/  VIADD R50, R50, UR6 ;  /* 0x0000000632327c36 */ /* 0x001fe20008000000 */
[----:B------:R-:W0:Y:S04]  /*160b10*/  LDCU UR6, c[0x0][0x3b8] ;  /* 0x00007700ff0677ac */ /* 0x000e280008000800 */
[----:B------:R-:W-:-:S02]  /*160b20*/  SHF.R.S32.HI R61, RZ, 0x1f, R50 ;  /* 0x0000001fff3d7819 */ /* 0x000fc40000011432 */
[----:B----4-:R-:W-:-:S05]  /*160b30*/  F2FP.SATFINITE.E4M3.F32.PACK_AB_MERGE_C R4, R55, R54, RZ ;  /* 0x000000363704723e */ /* 0x010fca00048070ff */
[----:B------:R1:W-:Y:S02]  /*160b40*/  STL [R1+0x2658], R4 ;  /* 0x0026580401007387 */ /* 0x0003e40000100800 */
[----:B-1----:R-:W-:Y:S02]  /*160b50*/  F2FP.SATFINITE.E4M3.F32.PACK_AB_MERGE_C R4, R57, R56, RZ ;  /* 0x000000383904723e */ /* 0x002fe400048070ff */
[----:B------:R-:W4:Y:S04]  /*160b60*/  LDL.LU R56, [R1+0x4c8] ;  /* 0x0004c80001387983 */ /* 0x000f280000300800 */
[----:B------:R-:W4:Y:S04]  /*160b70*/  LDL.LU R57, [R1+0x4cc] ;  /* 0x0004cc0001397983 */ /* 0x000f280000300800 */
[----:B------:R1:W-:Y:S02]  /*160b80*/  STL [R1+0x2674], R4 ;  /* 0x0026740401007387 */ /* 0x0003e40000100800 */
[----:B-1----:R-:W-:-:S02]  /*160b90*/  F2FP.SATFINITE.E4M3.F32.PACK_AB_MERGE_C R4, R14, R47, RZ ;  /* 0x0000002f0e04723e */ /* 0x002fc400048070ff */
[----:B------:R-:W4:Y:S04]  /*160ba0*/  LDL.LU R47, [R1+0xa80] ;  /* 0x000a8000012f7983 */ /* 0x000f280000300800 */
[----:B------:R-:W4:Y:S04]  /*160bb0*/  LDL.LU R14, [R1+0xa84] ;  /* 0x000a8400010e7983 */ /* 0x000f280000300800 */
[----:B------:R1:W-:Y:S04]  /*160bc0*/  STL [R1+0x2670], R4 ;  /* 0x0026700401007387 */ /* 0x0003e80000100800 */
[----:B------:R-:W4:Y:S04]  /*160bd0*/  LDL.LU R54, [R1+0xa88] ;  /* 0x000a880001367983 */ /* 0x000f280000300800 */
[----:B------:R-:W4:Y:S01]  /*160be0*/  LDL.LU R55, [R1+0xa8c] ;  /* 0x000a8c0001377983 */ /* 0x000f220000300800 */
[----:B-1----:R-:W-:-:S05]  /*160bf0*/  IADD3 R4, P1, PT, R50, R34, RZ ;  /* 0x0000002232047210 */ /* 0x002fca0007f3e0ff */
[----:B------:R-:W-:-:S05]  /*160c00*/  IMAD.X R5, R61, 0x1, R35, P1 ;  /* 0x000000013d057824 */ /* 0x000fca00008e0623 */
[----:B------:R1:W-:Y:S04]  /*160c10*/  STL.64 [R1+0x1038], R4 ;  /* 0x0010380401007387 */ /* 0x0003e80000100a00 */
[----:B-1----:R-:W4:Y:S01]  /*160c20*/  LDL.LU R4, [R1+0x470] ;  /* 0x0004700001047983 */ /* 0x002f220000300800 */
[----:B------:R-:W-:-:S05]  /*160c30*/  F2FP.SATFINITE.E4M3.F32.PACK_AB_MERGE_C R5, R49, R48, RZ ;  /* 0x000000303105723e */ /* 0x000fca00048070ff */
[----:B------:R1:W-:Y:S04]  /*160c40*/  STL [R1+0x2690], R5 ;  /* 0x0026900501007387 */ /* 0x0003e80000100800 */
[----:B-1----:R-:W4:Y:S01]  /*160c50*/  LDL.LU R5, [R1+0x474] ;  /* 0x0004740001057983 */ /* 0x002f220000300800 */
[----:B------:R-:W-:-:S05]  /*160c60*/  F2FP.SATFINITE.E4M3.F32.PACK_AB_MERGE_C R0, R0, R29, RZ ;  /* 0x0000001d0000723e */ /* 0x000fca00048070ff */
[----:B------:R1:W-:Y:S04]  /*160c70*/  STL [R1+0x268c], R0 ;  /* 0x00268c0001007387 */ /* 0x0003e80000100800 */
[----:B------:R-:W4:Y:S04]  /*160c80*/  LDL.LU R6, [R1+0x478] ;  /* 0x0004780001067983 */ /* 0x000f280000300800 */
[----:B------:R-:W4:Y:S04]  /*160c90*/  LDL.LU R7, [R1+0x47c] ;  /* 0x00047c0001077983 */ /* 0x000f280000300800 */
[----:B------:R-:W4:Y:S04]  /*160ca0*/  LDL.LU R48, [R1+0x450] ;  /* 0x0004500001307983 */ /* 0x000f280000300800 */
[----:B------:R-:W4:Y:S04]  /*160cb0*/  LDL.LU R49, [R1+0x454] ;  /* 0x0004540001317983 */ /* 0x000f280000300800 */
[----:B------:R-:W4:Y:S04]  /*160cc0*/  LDL.LU R29, [R1+0x458] ;  /* 0x00045800011d7983 */ /* 0x000f280000300800 */
[----:B-1----:R-:W4:Y:S01]  /*160cd0*/  LDL.LU R0, [R1+0x45c] ;  /* 0x00045c0001007983 */ /* 0x002f220000300800 */
[----:B------:R-:W-:-:S05]  /*160ce0*/  IADD3 R18, P1, PT, R50, R36, RZ ;  /* 0x0000002432127210 */ /* 0x000fca0007f3e0ff */
[----:B------:R-:W-:-:S05]  /*160cf0*/  IMAD.X R19, R61, 0x1, R37, P1 ;  /* 0x000000013d137824 */ /* 0x000fca00008e0625 */
[----:B------:R2:W-:Y:S02]  /*160d00*/  STL.64 [R1+0x1030], R18 ;  /* 0x0010301201007387 */ /* 0x0005e40000100a00 */
[----:B--2---:R-:W-:Y:S02]  /*160d10*/  F2FP.SATFINITE.E4M3.F32.PACK_AB_MERGE_C R19, R27, R26, RZ ;  /* 0x0000001a1b13723e */ /* 0x004fe400048070ff */
[----:B---3--:R-:W-:Y:S02]  /*160d20*/  F2FP.SATFINITE.E4M3.F32.PACK_AB_MERGE_C R18, R53, R52, RZ ;  /* 0x000000343512723e */ /* 0x008fe400048070ff */
[----:B------:R-:W2:Y:S04]  /*160d30*/  LDL.LU R52, [R1+0xa50] ;  /* 0x000a500001347983 */ /* 0x000ea80000300800 */
[----:B------:R-:W-:Y:S04]  /*160d40*/  STL [R1+0x26a4], R19 ;  /* 0x0026a41301007387 */ /* 0x000fe80000100800 */
[----:B------:R-:W2:Y:S04]  /*160d50*/  LDL.LU R53, [R1+0xa54] ;  /* 0x000a540001357983 */ /* 0x000ea80000300800 */
[----:B------:R1:W-:Y:S02]  /*160d60*/  STL [R1+0x26a0], R18 ;  /* 0x0026a01201007387 */ /* 0x0003e40000100800 */
[----:B-1----:R-:W-:-:S05]  /*160d70*/  IADD3 R18, P1, PT, R50, R38, RZ ;  /* 0x0000002632127210 */ /* 0x002fca0007f3e0ff */
[----:B------:R-:W-:-:S05]  /*160d80*/  IMAD.X R19, R61, 0x1, R39, P1 ;  /* 0x000000013d137824 */ /* 0x000fca00008e0627 */
[----:B------:R1:W-:Y:S01]  /*160d90*/  STL.64 [R1+0x1028], R18 ;  /* 0x0010281201007387 */ /* 0x0003e20000100a00 */
[----:B------:R-:W-:Y:S02]  /*160da0*/  F2FP.SATFINITE.E4M3.F32.PACK_AB_MERGE_C R23, R33, R32, RZ ;  /* 0x000000202117723e */ /* 0x000fe400048070ff */
[----:B-1----:R-:W-:-:S03]  /*160db0*/  IADD3 R18, P1, PT, R50, R40, RZ ;  /* 0x0000002832127210 */ /* 0x002fc60007f3e0ff */
[----:B------:R-:W-:Y:S02]  /*160dc0*/  STL [R1+0x26bc], R23 ;  /* 0x0026bc1701007387 */ /* 0x000fe40000100800 */
[----:B------:R-:W-:-:S05]  /*160dd0*/  IMAD.X R19, R61, 0x1, R41, P1 ;  /* 0x000000013d137824 */ /* 0x000fca00008e0629 */
[----:B------:R4:W-:Y:S01]  /*160de0*/  STL.64 [R1+0x1020], R18 ;  /* 0x0010201201007387 */ /* 0x0009e20000100a00 */
[----:B0-----:R-:W-:Y:S01]  /*160df0*/  VIADD R50, R50, UR6 ;  /* 0x0000000632327c36 */ /* 0x001fe20008000000 */
[----:B------:R-:W0:Y:S04]  /*160e00*/  LDCU UR6, c[0x0][0x3b8] ;  /* 0x00007700ff0677ac */ /* 0x000e280008000800 */
[----:B------:R-:W-:Y:S02]  /*160e10*/  SHF.R.S32.HI R61, RZ, 0x1f, R50 ;  /* 0x0000001fff3d7819 */ /* 0x000fe40000011432 */
[----:B----4-:R-:W-:Y:S02]  /*160e20*/  F2FP.SATFINITE.E4M3.F32.PACK_AB_MERGE_C R18, R57, R56, RZ ;  /* 0x000000383912723e */ /* 0x010fe400048070ff */
[----:B------:R-:W3:Y:S04]  /*160e30*/  LDL.LU R56, [R1+0xa58] ;  /* 0x000a580001387983 */ /* 0x000ee80000300800 */
[----:B------:R-:W3:Y:S04]  /*160e40*/  LDL.LU R57, [R1+0xa5c] ;  /* 0x000a5c0001397983 */ /* 0x000ee80000300800 */
        /* <DEDUP_REMOVED lines=13> */
[----:B------:R-:W-:-:S05]  /*160f20*/  IADD3 R4, P1, PT, R50, R36, RZ ;  /* 0x0000002432047210 */ /* 0x000fca0007f3e0ff */
[----:B------:R-:W-:Y:S01]  /*160f30*/  IMAD.X R5, R61, 0x1, R37, P1 ;  /* 0x000000013d057824 */ /* 0x000fe200008e0625 */
[----:B------:R-:W-:Y:S01]  /*160f40*/  STL [R1+0x26f0], R18 ;  /* 0x0026f01201007387 */ /* 0x000fe20000100800 */
[----:B------:R-:W-:-:S05]  /*160f50*/  F2FP.SATFINITE.E4M3.F32.PACK_AB_MERGE_C R6, R7, R6, RZ ;  /* 0x000000060706723e */ /* 0x000fca00048070ff */
[----:B------:R-:W-:Y:S04]  /*160f60*/  STL [R1+0x26ec], R6 ;  /* 0x0026ec0601007387 */ /* 0x000fe80000100800 */
[----:B------:R1:W-:Y:S02]  /*160f70*/  STL.64 [R1+0x1010], R4 ;  /* 0x0010100401007387 */ /* 0x0003e40000100a00 */
[----:B-1----:R-:W-:Y:S02]  /*160f80*/  F2FP.SATFINITE.E4M3.F32.PACK_AB_MERGE_C R5, R49, R48, RZ ;  /* 0x000000303105723e */ /* 0x002fe400048070ff */
[----:B------:R-:W-:Y:S02]  /*160f90*/  F2FP.SATFINITE.E4M3.F32.PACK_AB_MERGE_C R4, R0, R29, RZ ;  /* 0x0000001d0004723e */ /* 0x000fe400048070ff */
        /* <DEDUP_REMOVED lines=14> */
[----:B--2---:R-:W-:-:S05]  /*161080*/  F2FP.SATFINITE.E4M3.F32.PACK_AB_MERGE_C R6, R53, R52, RZ ;  /* 0x000000343506723e */ /* 0x004fca00048070ff */
[----:B------:R-:W-:Y:S04]  /*161090*/  STL [R1+0x2724], R6 ;  /* 0x0027240601007387 */ /* 0x000fe80000100800 */
[----:B------:R-:W2:Y:S04]  /*1610a0*/  LDL.LU R18, [R1+0x9c0] ;  /* 0x0009c00001127983 */ /* 0x000ea80000300800 */
[----:B------:R-:W2:Y:S04]  /*1610b0*/  LDL.LU R19, [R1+0x9c4] ;  /* 0x0009c40001137983 */ /* 0x000ea80000300800 */
[----:B------:R-:W2:Y:S04]  /*1610c0*/  LDL.LU R26, [R1+0x9c8] ;  /* 0x0009c800011a7983 */ /* 0x000ea80000300800 */
[----:B------:R3:W-:Y:S04]  /*1610d0*/  STL.64 [R1+0x1000], R4 ;  /* 0x0010000401007387 */ /* 0x0007e80000100a00 */
[----:B------:R-:W2:Y:S04]  /*1610e0*/  LDL.LU R27, [R1+0x9cc] ;  /* 0x0009cc00011b7983 */ /* 0x000ea80000300800 */
        /* <DEDUP_REMOVED lines=10> */
[----:B------:R-:W-:-:S03]  /*161190*/  F2FP.SATFINITE.E4M3.F32.PACK_AB_MERGE_C R6, R55, R54, RZ ;  /* 0x000000363706723e */ /* 0x000fc600048070ff */
[----:B-1----:R-:W4:Y:S04]  /*1611a0*/  LDL.LU R4, [R1+0x948] ;  /* 0x0009480001047983 */ /* 0x002f280000300800 */
[----:B------:R-:W4:Y:S04]  /*1611b0*/  LDL.LU R5, [R1+0x94c] ;  /* 0x00094c0001057983 */ /* 0x000f280000300800 */
[----:B------:R1:W-:Y:S02]  /*1611c0*/  STL [R1+0x2738], R6 ;  /* 0x0027380601007387 */ /* 0x0003e40000100800 */
[----:B-1----:R-:W-:-:S05]  /*1611d0*/  IADD3 R6, P1, PT, R50, R34, RZ ;  /* 0x0000002232067210 */ /* 0x002fca0007f3e0ff */
[----:B------:R-:W-:-:S05]  /*1611e0*/  IMAD.X R7, R61, 0x1, R35, P1 ;  /* 0x000000013d077824 */ /* 0x000fca00008e0623 */
[----:B------:R1:W-:Y:S04]  /*1611f0*/  STL.64 [R1+0xff8], R6 ;  /* 0x000ff80601007387 */ /* 0x0003e80000100a00 */
[----:B-1----:R-:W4:Y:S04]  /*161200*/  LDL.LU R6, [R1+0x8f0] ;  /* 0x0008f00001067983 */ /* 0x002f280000300800 */
[----:B------:R-:W4:Y:S04]  /*161210*/  LDL.LU R7, [R1+0x8f4] ;  /* 0x0008f40001077983 */ /* 0x000f280000300800 */
[----:B------:R-:W4:Y:S04]  /*161220*/  LDL.LU R52, [R1+0x8f8] ;  /* 0x0008f80001347983 */ /* 0x000f280000300800 */
[----:B------:R-:W4:Y:S01]  /*161230*/  LDL.LU R53, [R1+0x8fc] ;  /* 0x0008fc0001357983 */ /* 0x000f220000300800 */
[----:B------:R-:W-:-:S03]  /*161240*/  F2FP.SATFINITE.E4M3.F32.PACK_AB_MERGE_C R23, R0, R29, RZ ;  /* 0x0000001d0017723e */ /* 0x000fc600048070ff */
        /* <DEDUP_REMOVED lines=8> */
[----:B------:R-:W4:Y:S01]  /*1612d0*/  LDL.LU R49, [R1+0x854] ;  /* 0x0008540001317983 */ /* 0x000f220000300800 */
[----:B------:R-:W-:-:S05]  /*1612e0*/  IADD3 R58, P1, PT, R50, R36, RZ ;  /* 0x00000024323a7210 */ /* 0x000fca0007f3e0ff */
[----:B------:R-:W-:-:S05]  /*1612f0*/  IMAD.X R59, R61, 0x1, R37, P1 ;  /* 0x000000013d3b7824 */ /* 0x000fca00008e0625 */
[----:B------:R-:W-:Y:S01]  /*161300*/  STL.64 [R1+0xff0], R58 ;  /* 0x000ff03a01007387 */ /* 0x000fe20000100a00 */
[----:B--2---:R-:W-:Y:S02]  /*161310*/  F2FP.SATFINITE.E4M3.F32.PACK_AB_MERGE_C R25, R19, R18, RZ ;  /* 0x000000121319723e */ /* 0x004fe400048070ff */
[----:B------:R-:W-:Y:S02]  /*161320*/  IADD3 R18, P1, PT, R50, R38, RZ ;  /* 0x0000002632127210 */ /* 0x000fe40007f3e0ff */
[----:B-1----:R-:W-:-:S03]  /*161330*/  F2FP.SATFINITE.E4M3.F32.PACK_AB_MERGE_C R23, R27, R26, RZ ;  /* 0x0000001a1b17723e */ /* 0x002fc600048070ff */
[----:B------:R-:W-:Y:S01]  /*161340*/  IMAD.X R19, R61, 0x1, R39, P1 ;  /* 0x000000013d137824 */ /* 0x000fe200008e0627 */
[----:B------:R-:W-:Y:S04]  /*161350*/  STL [R1+0x5248], R25 ;  /* 0x0052481901007387 */ /* 0x000fe80000100800 */
[----:B------:R1:W-:Y:S04]  /*161360*/  STL [R1+0x5244], R23 ;  /* 0x0052441701007387 */ /* 0x0003e80000100800 */
[----:B------:R2:W-:Y:S01]  /*161370*/  STL.64 [R1+0xfe8], R18 ;  /* 0x000fe81201007387 */ /* 0x0005e20000100a00 */
[----:B-1----:R-:W-:-:S02]  /*161380*/  F2FP.SATFINITE.E4M3.F32.PACK_AB_MERGE_C R23, R33, R32, RZ ;  /* 0x000000202117723e */ /* 0x002fc400048070ff */
[----:B--2---:R-:W-:-:S03]  /*161390*/  IADD3 R18, P1, PT, R50, R40, RZ ;  /* 0x0000002832127210 */ /* 0x004fc60007f3e0ff */
[----:B------:R-:W-:Y:S02]  /*1613a0*/  STL [R1+0x5268], R23 ;  /* 0x0052681701007387 */ /* 0x000fe40000100800 */
[----:B------:R-:W-:Y:S02]  /*1613b0*/  IMAD.X R19, R61, 0x1, R41, P1 ;  /* 0x000000013d137824 */ /* 0x000fe400008e0629 */
[----:B0-----:R-:W-:Y:S01]  /*1613c0*/  VIADD R50, R50, UR6 ;  /* 0x0000000632327c36 */ /* 0x001fe20008000000 */
[----:B------:R-:W0:Y:S02]  /*1613d0*/  LDCU UR6, c[0x0][0x3b8] ;  /* 0x00007700ff0677ac */ /* 0x000e240008000800 */
[----:B------:R3:W-:Y:S02]  /*1613e0*/  STL.64 [R1+0xfe0], R18 ;  /* 0x000fe01201007387 */ /* 0x0007e40000100a00 */
[----:B------:R-:W-:Y:S02]  /*1613f0*/  SHF.R.S32.HI R61, RZ, 0x1f, R50 ;  /* 0x0000001fff3d7819 */ /* 0x000fe40000011432 */
[----:B---3--:R-:W-:-:S02]  /*161400*/  F2FP.SATFINITE.E4M3.F32.PACK_AB_MERGE_C R18, R57, R56, RZ ;  /* 0x000000383912723e */ /* 0x008fc400048070ff */
[----:B------:R-:W2:Y:S04]  /*161410*/  LDL.LU R56, [R1+0x858] ;  /* 0x0008580001387983 */ /* 0x000ea80000300800 */
[----:B------:R1:W-:Y:S04]  /*161420*/  STL [R1+0x525c], R18 ;  /* 0x00525c1201007387 */ /* 0x0003e80000100800 */
[----:B------:R-:W2:Y:S01]  /*161430*/  LDL.LU R57, [R1+0x85c] ;  /* 0x00085c0001397983 */ /* 0x000ea20000300800 */
[----:B----4-:R-:W-:-:S05]  /*161440*/  F2FP.SATFINITE.E4M3.F32.PACK_AB_MERGE_C R14, R14, R47, RZ ;  /* 0x0000002f0e0e723e */ /* 0x010fca00048070ff */
[----:B------:R3:W-:Y:S04]  /*161450*/  STL [R1+0x5280], R14 ;  /* 0x0052800e01007387 */ /* 0x0007e80000100800 */
[----:B------:R-:W4:Y:S01]  /*161460*/  LDL.LU R47, [R1+0x2f0] ;  /* 0x0002f000012f7983 */ /* 0x000f220000300800 */
[----:B-1----:R-:W-:Y:S02]  /*161470*/  F2FP.SATFINITE.E4M3.F32.PACK_AB_MERGE_C R18, R5, R4, RZ ;  /* 0x000000040512723e */ /* 0x002fe400048070ff */
[C---:B------:R-:W-:Y:S01]  /*161480*/  IADD3 R4, P1, PT, R50.reuse, R34, RZ ;  /* 0x0000002232047210 */ /* 0x040fe20007f3e0ff */
[----:B---3--:R-:W4:Y:S04]  /*161490*/  LDL.LU R14, [R1+0x2f4] ;  /* 0x0002f400010e7983 */ /* 0x008f280000300800 */
[----:B------:R-:W-:Y:S01]  /*1614a0*/  IMAD.X R5, R61, 0x1, R35, P1 ;  /* 0x000000013d057824 */ /* 0x000fe200008e0623 */
[----:B------:R-:W-:Y:S04]  /*1614b0*/  STL [R1+0x527c], R18 ;  /* 0x00527c1201007387 */ /* 0x000fe80000100800 */
[----:B------:R1:W-:Y:S02]  /*1614c0*/  STL.64 [R1+0xfd8], R4 ;  /* 0x000fd80401007387 */ /* 0x0003e40000100a00 */
        /* <DEDUP_REMOVED lines=8> */
[----:B------:R-:W3:Y:S04]  /*161550*/  LDL.LU R29, [R1+0x2f8] ;  /* 0x0002f800011d7983 */ /* 0x000ee80000300800 */
[----:B------:R-:W3:Y:S04]  /*161560*/  LDL.LU R0, [R1+0x2fc] ;  /* 0x0002fc0001007983 */ /* 0x000ee80000300800 */
[----:B------:R1:W-:Y:S01]  /*161570*/  STL [R1+0x299c], R4 ;  /* 0x00299c0401007387 */ /* 0x0003e20000100800 */
[----:B------:R-:W-:Y:S02]  /*161580*/  F2FP.SATFINITE.E4M3.F32.PACK_AB_MERGE_C R6, R55, R54, RZ ;  /* 0x000000363706723e */ /* 0x000fe400048070ff */
[----:B-1----:R-:W-:-:S03]  /*161590*/  IADD3 R4, P1, PT, R50, R38, RZ ;  /* 0x0000002632047210 */ /* 0x002fc60007f3e0ff */
[----:B------:R-:W-:Y:S02]  /*1615a0*/  STL [R1+0x529c], R6 ;  /* 0x00529c0601007387 */ /* 0x000fe40000100800 */
[----:B------:R-:W-:-:S05]  /*1615b0*/  IMAD.X R5, R61, 0x1, R39, P1 ;  /* 0x000000013d057824 */ /* 0x000fca00008e0627 */
[----:B------:R1:W-:Y:S04]  /*1615c0*/  STL.64 [R1+0xfc8], R4 ;  /* 0x000fc80401007387 */ /* 0x0003e80000100a00 */
[----:B------:R-:W3:Y:S04]  /*1615d0*/  LDL.LU R25, [R1+0x800] ;  /* 0x0008000001197983 */ /* 0x000ee80000300800 */
[----:B------:R-:W3:Y:S01]  /*1615e0*/  LDL.LU R31, [R1+0x804] ;  /* 0x00080400011f7983 */ /* 0x000ee20000300800 */
[----:B-1----:R-:W-:-:S05]  /*1615f0*/  F2FP.SATFINITE.E4M3.F32.PACK_AB_MERGE_C R4, R49, R48, RZ ;  /* 0x000000303104723e */ /* 0x002fca00048070ff */
        /* <DEDUP_REMOVED lines=12> */
[----:B-1----:R-:W3:Y:S01]  /*1616c0*/  LDL.LU R4, [R1+0x768] ;  /* 0x0007680001047983 */ /* 0x002ee20000300800 */
[----:B0-----:R-:W-:Y:S01]  /*1616d0*/  VIADD R50, R50, UR6 ;  /* 0x0000000632327c36 */ /* 0x001fe20008000000 */
[----:B------:R-:W0:Y:S04]  /*1616e0*/  LDCU UR6, c[0x0][0x3b8] ;  /* 0x00007700ff0677ac */ /* 0x000e280008000800 */
[----:B------:R-:W-:-:S02]  /*1616f0*/  SHF.R.S32.HI R61, RZ, 0x1f, R50 ;  /* 0x0000001fff3d7819 */ /* 0x000fc40000011432 */
[----:B------:R-:W-:-:S05]  /*161700*/  IADD3 R58, P1, PT, R50, R34, RZ ;  /* 0x00000022323a7210 */ /* 0x000fca0007f3e0ff */
[----:B------:R-:W-:Y:S01]  /*161710*/  IMAD.X R59, R61, 0x1, R35, P1 ;  /* 0x000000013d3b7824 */ /* 0x000fe200008e0623 */
[----:B--2---:R-:W-:-:S05]  /*161720*/  F2FP.SATFINITE.E4M3.F32.PACK_AB_MERGE_C R5, R57, R56, RZ ;  /* 0x000000383905723e */ /* 0x004fca00048070ff */
[----:B------:R1:W-:Y:S04]  /*161730*/  STL [R1+0x52a8], R5 ;  /* 0x0052a80501007387 */ /* 0x0003e80000100800 */
[----:B-1----:R-:W2:Y:S01]  /*161740*/  LDL.LU R5, [R1+0x76c] ;  /* 0x00076c0001057983 */ /* 0x002ea20000300800 */
[----:B----4-:R-:W-:-:S05]  /*161750*/  F2FP.SATFINITE.E4M3.F32.PACK_AB_MERGE_C R6, R14, R47, RZ ;  /* 0x0000002f0e06723e */ /* 0x010fca00048070ff */
[----:B------:R1:W-:Y:S04]  /*161760*/  STL [R1+0x2958], R6 ;  /* 0x0029580601007387 */ /* 0x0003e80000100800 */
        /* <DEDUP_REMOVED lines=10> */
[----:B---3--:R-:W-:-:S05]  /*161810*/  F2FP.SATFINITE.E4M3.F32.PACK_AB_MERGE_C R0, R0, R29, RZ ;  /* 0x0000001d0000723e */ /* 0x008fca00048070ff */
[----:B------:R1:W-:Y:S04]  /*161820*/  STL [R1+0x52b0], R0 ;  /* 0x0052b00001007387 */ /* 0x0003e80000100800 */
[----:B------:R-:W3:Y:S04]  /*161830*/  LDL.LU R29, [R1+0x678] ;  /* 0x00067800011d7983 */ /* 0x000ee80000300800 */
[----:B-1----:R-:W3:Y:S04]  /*161840*/  LDL.LU R0, [R1+0x67c] ;  /* 0x00067c0001007983 */ /* 0x002ee80000300800 */
[----:B------:R1:W-:Y:S01]  /*161850*/  STL.64 [R1+0xfb8], R58 ;  /* 0x000fb83a01007387 */ /* 0x0003e20000100a00 */
[----:B------:R-:W-:-:S03]  /*161860*/  F2FP.SATFINITE.E4M3.F32.PACK_AB_MERGE_C R25, R31, R25, RZ ;  /* 0x000000191f19723e */ /* 0x000fc600048070ff */
[----:B-1----:R-:W3:Y:S04]  /*161870*/  LDL.LU.64 R58, [R1+0x6ee8] ;  /* 0x006ee800013a7983 */ /* 0x002ee80000300a00 */
[----:B------:R1:W-:Y:S01]  /*161880*/  STL [R1+0x27e8], R25 ;  /* 0x0027e81901007387 */ /* 0x0003e20000100800 */
[----:B------:R-:W-:Y:S02]  /*161890*/  F2FP.SATFINITE.E4M3.F32.PACK_AB_MERGE_C R23, R19, R18, RZ ;  /* 0x000000121317723e */ /* 0x000fe400048070ff */
[----:B------:R-:W-:Y:S02]  /*1618a0*/  IADD3 R18, P1, PT, R50, R36, RZ ;  /* 0x0000002432127210 */ /* 0x000fe40007f3e0ff */
[----:B-1----:R-:W-:-:S03]  /*1618b0*/  F2FP.SATFINITE.E4M3.F32.PACK_AB_MERGE_C R25, R27, R26, RZ ;  /* 0x0000001a1b19723e */ /* 0x002fc600048070ff */
[----:B------:R-:W-:Y:S01]  /*1618c0*/  IMAD.X R19, R61, 0x1, R37, P1 ;  /* 0x000000013d137824 */ /* 0x000fe200008e0625 */
[----:B------:R1:W-:Y:S04]  /*1618d0*/  STL [R1+0x52b8], R23 ;  /* 0x0052b81701007387 */ /* 0x0003e80000100800 */
[----:B------:R0:W-:Y:S01]  /*1618e0*/  STL.64 [R1+0xfb0], R18 ;  /* 0x000fb01201007387 */ /* 0x0001e20000100a00 */
[----:B-1----:R-:W-:-:S03]  /*1618f0*/  F2FP.SATFINITE.E4M3.F32.PACK_AB_MERGE_C R23, R33, R32, RZ ;  /* 0x000000202117723e */ /* 0x002fc600048070ff */
[----:B0-----:R-:W3:Y:S04]  /*161900*/  LDL.LU.64 R18, [R1+0x6ee0] ;  /* 0x006ee00001127983 */ /* 0x001ee80000300a00 */
[----:B------:R-:W-:Y:S04]  /*161910*/  STL [R1+0x27c8], R25 ;  /* 0x0027c81901007387 */ /* 0x000fe80000100800 */
[----:B------:R0:W-:Y:S02]  /*161920*/  STL [R1+0x52c4], R23 ;  /* 0x0052c41701007387 */ /* 0x0001e40000100800 */
[----:B0-----:R-:W-:-:S02]  /*161930*/  F2FP.SATFINITE.E4M3.F32.PACK_AB_MERGE_C R23, R49, R48, RZ ;  /* 0x000000303117723e */ /* 0x001fc400048070ff */
[----:B------:R-:W3:Y:S04]  /*161940*/  LDL.LU R48, [R1+0x120] ;  /* 0x0001200001307983 */ /* 0x000ee80000300800 */
[----:B------:R-:W3:Y:S01]  /*161950*/  LDL.LU R49, [R1+0x124] ;  /* 0x0001240001317983 */ /* 0x000ee20000300800 */
[----:B------:R-:W-:-:S05]  /*161960*/  IADD3 R26, P1, PT, R50, R38, RZ ;  /* 0x00000026321a7210 */ /* 0x000fca0007f3e0ff */
[----:B------:R-:W-:-:S05]  /*161970*/  IMAD.X R27, R61, 0x1, R39, P1 ;  /* 0x000000013d1b7824 */ /* 0x000fca00008e0627 */
[----:B------:R0:W-:Y:S04]  /*161980*/  STL.64 [R1+0xfa8], R26 ;  /* 0x000fa81a01007387 */ /* 0x0001e80000100a00 */
[----:B------:R-:W-:Y:S01]  /*161990*/  STL [R1+0x27ac], R23 ;  /* 0x0027ac1701007387 */ /* 0x000fe20000100800 */
[C---:B0-----:R-:W-:Y:S01]  /*1619a0*/  IADD3 R26, P1, PT, R50.reuse, R40, RZ ;  /* 0x00000028321a7210 */ /* 0x041fe20007f3e0ff */
[----:B------:R-:W-:Y:S01]  /*1619b0*/  VIADD R50, R50, UR6 ;  /* 0x0000000632327c36 */ /* 0x000fe20008000000 */
[----:B------:R-:W0:Y:S03]  /*1619c0*/  LDCU UR6, c[0x0][0x3b8] ;  /* 0x00007700ff0677ac */ /* 0x000e260008000800 */
[----:B------:R-:W-:Y:S01]  /*1619d0*/  IMAD.X R27, R61, 0x1, R41, P1 ;  /* 0x000000013d1b7824 */ /* 0x000fe200008e0629 */
[----:B------:R-:W-:-:S04]  /*1619e0*/  SHF.R.S32.HI R61, RZ, 0x1f, R50 ;  /* 0x0000001fff3d7819 */ /* 0x000fc80000011432 */
[----:B------:R-:W-:Y:S01]  /*1619f0*/  STL.64 [R1+0xfa0], R26 ;  /* 0x000fa01a01007387 */ /* 0x000fe20000100a00 */
[----:B--2---:R-:W-:-:S05]  /*161a00*/  F2FP.SATFINITE.E4M3.F32.PACK_AB_MERGE_C R5, R5, R4, RZ ;  /* 0x000000040505723e */ /* 0x004fca00048070ff */
[----:B------:R-:W-:Y:S01]  /*161a10*/  STL [R1+0x52cc], R5 ;  /* 0x0052cc0501007387 */ /* 0x000fe20000100800 */
[----:B----4-:R-:W-:-:S05]  /*161a20*/  F2FP.SATFINITE.E4M3.F32.PACK_AB_MERGE_C R4, R7, R6, RZ ;  /* 0x000000060704723e */ /* 0x010fca00048070ff */
[----:B------:R1:W-:Y:S01]  /*161a30*/  STL [R1+0x2788], R4 ;  /* 0x0027880401007387 */ /* 0x0003e20000100800 */
[----:B------:R-:W-:Y:S02]  /*161a40*/  F2FP.SATFINITE.E4M3.F32.PACK_AB_MERGE_C R6, R53, R52, RZ ;  /* 0x000000343506723e */ /* 0x000fe400048070ff */
[----:B-1----:R-:W-:-:S03]  /*161a50*/  IADD3 R4, P1, PT, R50, R34, RZ ;  /* 0x0000002232047210 */ /* 0x002fc60007f3e0ff */
[----:B------:R-:W-:Y:S02]  /*161a60*/  STL [R1+0x52d0], R6 ;  /* 0x0052d00601007387 */ /* 0x000fe40000100800 */
[----:B------:R-:W-:-:S05]  /*161a70*/  IMAD.X R5, R61, 0x1, R35, P1 ;  /* 0x000000013d057824 */ /* 0x000fca00008e0623 */
[----:B------:R1:W-:Y:S02]  /*161a80*/  STL.64 [R1+0xf98], R4 ;  /* 0x000f980401007387 */ /* 0x0003e40000100a00 */
[----:B-1----:R-:W-:Y:S02]  /*161a90*/  F2FP.SATFINITE.E4M3.F32.PACK_AB_MERGE_C R5, R55, R54, RZ ;  /* 0x000000363705723e */ /* 0x002fe400048070ff */
[----:B------:R-:W-:Y:S02]  /*161aa0*/  F2FP.SATFINITE.E4M3.F32.PACK_AB_MERGE_C R4, R57, R56, RZ ;  /* 0x000000383904723e */ /* 0x000fe400048070ff */
[----:B------:R-:W2:Y:S04]  /*161ab0*/  LDL.LU R56, [R1+0x590] ;  /* 0x0005900001387983 */ /* 0x000ea80000300800 */
[----:B------:R-:W-:Y:S04]  /*161ac0*/  STL [R1+0x2758], R5 ;  /* 0x0027580501007387 */ /* 0x000fe80000100800 */
[----:B------:R-:W2:Y:S04]  /*161ad0*/  LDL.LU R57, [R1+0x594] ;  /* 0x0005940001397983 */ /* 0x000ea80000300800 */
[----:B------:R1:W-:Y:S02]  /*161ae0*/  STL [R1+0x52e0], R4 ;  /* 0x0052e00401007387 */ /* 0x0003e40000100800 */
[----:B-1----:R-:W-:-:S05]  /*161af0*/  IADD3 R4, P1, PT, R50, R36, RZ ;  /* 0x0000002432047210 */ /* 0x002fca0007f3e0ff */
[----:B------:R-:W-:-:S05]  /*161b00*/  IMAD.X R5, R61, 0x1, R37, P1 ;  /* 0x000000013d057824 */ /* 0x000fca00008e0625 */
[----:B------:R1:W-:Y:S01]  /*161b10*/  STL.64 [R1+0xf90], R4 ;  /* 0x000f900401007387 */ /* 0x0003e20000100a00 */
[----:B---3--:R-:W-:Y:S02]  /*161b20*/  F2FP.SATFINITE.E4M3.F32.PACK_AB_MERGE_C R0, R0, R29, RZ ;  /* 0x0000001d0000723e */ /* 0x008fe400048070ff */
[----:B-1----:R-:W-:Y:S02]  /*161b30*/  F2FP.SATFINITE.E4M3.F32.PACK_AB_MERGE_C R4, R14, R47, RZ ;  /* 0x0000002f0e04723e */ /* 0x002fe400048070ff */
[----:B------:R-:W3:Y:S04]  /*161b40*/  LDL.LU R47, [R1+0x59c] ;  /* 0x00059c00012f7983 */ /* 0x000ee80000300800 */
[----:B------:R1:W-:Y:S04]  /*161b50*/  STL [R1+0x273c], R4 ;  /* 0x00273c0401007387 */ /* 0x0003e80000100800 */
[----:B------:R-:W4:Y:S04]  /*161b60*/  LDL.LU R26, [R1+0x600] ;  /* 0x00060000011a7983 */ /* 0x000f280000300800 */
[----:B------:R0:W-:Y:S04]  /*161b70*/  STL [R1+0x52e4], R0 ;  /* 0x0052e40001007387 */ /* 0x0001e80000100800 */
[----:B------:R-:W4:Y:S04]  /*161b80*/  LDL.LU R27, [R1+0x604] ;  /* 0x00060400011b7983 */ /* 0x000f280000300800 */
[----:B------:R-:W3:Y:S04]  /*161b90*/  LDL.LU R14, [R1+0x608] ;  /* 0x00060800010e7983 */ /* 0x000ee80000300800 */
[----:B------:R-:W3:Y:S04]  /*161ba0*/  LDL.LU R29, [R1+0x60c] ;  /* 0x00060c00011d7983 */ /* 0x000ee80000300800 */
[----:B------:R-:W3:Y:S01]  /*161bb0*/  LDL.LU R32, [R1+0x500] ;  /* 0x0005000001207983 */ /* 0x000ee20000300800 */
[----:B-1----:R-:W-:-:S05]  /*161bc0*/  IADD3 R4, P1, PT, R50, R38, RZ ;  /* 0x0000002632047210 */ /* 0x002fca0007f3e0ff */
[----:B------:R-:W-:-:S05]  /*161bd0*/  IMAD.X R5, R61, 0x1, R39, P1 ;  /* 0x000000013d057824 */ /* 0x000fca00008e0627 */
[----:B------:R1:W-:Y:S04]  /*161be0*/  STL.64 [R1+0xf88], R4 ;  /* 0x000f880401007387 */ /* 0x0003e80000100a00 */
[----:B------:R-:W3:Y:S04]  /*161bf0*/  LDL.LU R33, [R1+0x504] ;  /* 0x0005040001217983 */ /* 0x000ee80000300800 */
[----:B0-----:R-:W3:Y:S04]  /*161c00*/  LDL.LU R0, [R1+0x508] ;  /* 0x0005080001007983 */ /* 0x001ee80000300800 */
[----:B------:R-:W3:Y:S04]  /*161c10*/  LDL.LU R28, [R1+0x50c] ;  /* 0x00050c00011c7983 */ /* 0x000ee80000300800 */
[----:B-1----:R-:W3:Y:S04]  /*161c20*/  LDL.LU R4, [R1+0x490] ;  /* 0x0004900001047983 */ /* 0x002ee80000300800 */
[----:B------:R-:W3:Y:S01]  /*161c30*/  LDL.LU R5, [R1+0x494] ;  /* 0x0004940001057983 */ /* 0x000ee20000300800 */
[----:B------:R-:W-:-:S03]  /*161c40*/  F2FP.SATFINITE.E4M3.F32.PACK_AB_MERGE_C R6, R49, R48, RZ ;  /* 0x000000303106723e */ /* 0x000fc600048070ff */
[----:B------:R-:W3:Y:S04]  /*161c50*/  LDL.LU R48, [R1+0x498] ;  /* 0x0004980001307983 */ /* 0x000ee80000300800 */
[----:B------:R-:W3:Y:S04]  /*161c60*/  LDL.LU R49, [R1+0x49c] ;  /* 0x00049c0001317983 */ /* 0x000ee80000300800 */
[----:B------:R0:W-:Y:S02]  /*161c70*/  STL [R1+0x5354], R6 ;  /* 0x0053540601007387 */ /* 0x0001e40000100800 */
[----:B0-----:R-:W-:-:S05]  /*161c80*/  IADD3 R6, P1, PT, R50, R40, RZ ;  /* 0x0000002832067210 */ /* 0x001fca0007f3e0ff */
[----:B------:R-:W-:Y:S02]  /*161c90*/  IMAD.X R7, R61, 0x1, R41, P1 ;  /* 0x000000013d077824 */ /* 0x000fe400008e0629 */
[----:B------:R-:W3:Y:S04]  /*161ca0*/  LDL.LU R61, [R1+0x598] ;  /* 0x00059800013d7983 */ /* 0x000ee80000300800 */
[----:B------:R-:W3:Y:S04]  /*161cb0*/  LDL.LU R23, [R1+0x130] ;  /* 0x0001300001177983 */ /* 0x000ee80000300800 */
[----:B------:R-:W3:Y:S04]  /*161cc0*/  LDL.LU R25, [R1+0x134] ;  /* 0x0001340001197983 */ /* 0x000ee80000300800 */
[----:B------:R0:W-:Y:S04]  /*161cd0*/  STL.64 [R1+0xf80], R6 ;  /* 0x000f800601007387 */ /* 0x0001e80000100a00 */
[----:B------:R-:W3:Y:S01]  /*161ce0*/  LDL.LU R31, [R1+0x138] ;  /* 0x00013800011f7983 */ /* 0x000ee20000300800 */
[----:B------:R-:W-:Y:S01]  /*161cf0*/  VIADD R50, R50, UR6 ;  /* 0x0000000632327c36 */ /* 0x000fe20008000000 */
[----:B------:R-:W1:Y:S02]  /*161d00*/  LDCU UR6, c[0x0][0x3b8] ;  /* 0x00007700ff0677ac */ /* 0x000e640008000800 */
[----:B0-----:R-:W3:Y:S04]  /*161d10*/  LDL.LU R6, [R1+0x13c] ;  /* 0x00013c0001067983 */ /* 0x001ee80000300800 */
[----:B------:R-:W3:Y:S04]  /*161d20*/  LDL.LU R7, [R1+0x420] ;  /* 0x0004200001077983 */ /* 0x000ee80000300800 */
[----:B------:R-:W3:Y:S04]  /*161d30*/  LDL.LU R52, [R1+0x424] ;  /* 0x0004240001347983 */ /* 0x000ee80000300800 */
[----:B------:R-:W3:Y:S04]  /*161d40*/  LDL.LU R53, [R1+0x428] ;  /* 0x0004280001357983 */ /* 0x000ee80000300800 */
[----:B------:R-:W3:Y:S01]  /*161d50*/  LDL.LU R54, [R1+0x42c] ;  /* 0x00042c0001367983 */ /* 0x000ee20000300800 */
[----:B--2---:R-:W-:-:S05]  /*161d60*/  F2FP.SATFINITE.E4M3.F32.PACK_AB_MERGE_C R55, R57, R56, RZ ;  /* 0x000000383937723e */ /* 0x004fca00048070ff */
[----:B------:R0:W-:Y:S04]  /*161d70*/  STL [R1+0x271c], R55 ;  /* 0x00271c3701007387 */ /* 0x0001e80000100800 */
[----:B0-----:R-:W2:Y:S04]  /*161d80*/  LDL.LU R55, [R1+0x128] ;  /* 0x0001280001377983 */ /* 0x001ea80000300800 */
[----:B------:R-:W2:Y:S04]  /*161d90*/  LDL.LU R56, [R1+0x12c] ;  /* 0x00012c0001387983 */ /* 0x000ea80000300800 */
[----:B------:R-:W2:Y:S01]  /*161da0*/  LDL.LU R57, [R1+0x584] ;  /* 0x0005840001397983 */ /* 0x000ea20000300800 */
[----:B----4-:R-:W-:-:S02]  /*161db0*/  F2FP.SATFINITE.E4M3.F32.PACK_AB_MERGE_C R27, R27, R26, RZ ;  /* 0x0000001a1b1b723e */ /* 0x010fc400048070ff */
[----:B------:R-:W-:Y:S02]  /*161dc0*/  IADD3 R26, P1, PT, R50, R34, RZ ;  /* 0x00000022321a7210 */ /* 0x000fe40007f3e0ff */
[----:B---3--:R-:W-:Y:S02]  /*161dd0*/  F2FP.SATFINITE.E4M3.F32.PACK_AB_MERGE_C R29, R29, R14, RZ ;  /* 0x0000000e1d1d723e */ /* 0x008fe400048070ff */
[----:B------:R-:W-:Y:S02]  /*161de0*/  F2FP.SATFINITE.E4M3.F32.PACK_AB_MERGE_C R33, R33, R32, RZ ;  /* 0x000000202121723e */ /* 0x000fe400048070ff */
[----:B------:R-:W-:Y:S02]  /*161df0*/  F2FP.SATFINITE.E4M3.F32.PACK_AB_MERGE_C R28, R28, R0, RZ ;  /* 0x000000001c1c723e */ /* 0x000fe400048070ff */
[----:B------:R-:W-:Y:S02]  /*161e00*/  F2FP.SATFINITE.E4M3.F32.PACK_AB_MERGE_C R61, R47, R61, RZ ;  /* 0x0000003d2f3d723e */ /* 0x000fe400048070ff */
[----:B------:R-:W3:Y:S04]  /*161e10*/  LDL.LU R47, [R1+0x2d0] ;  /* 0x0002d000012f7983 */ /* 0x000ee80000300800 */
[----:B------:R0:W-:Y:S04]  /*161e20*/  STL [R1+0x52ec], R61 ;  /* 0x0052ec3d01007387 */ /* 0x0001e80000100800 */
[----:B------:R4:W-:Y:S01]  /*161e30*/  STL [R1+0x2704], R27 ;  /* 0x0027041b01007387 */ /* 0x0009e20000100800 */
[----:B0-----:R-:W-:-:S05]  /*161e40*/  SHF.R.S32.HI R61, RZ, 0x1f, R50 ;  /* 0x0000001fff3d7819 */ /* 0x001fca0000011432 */
[----:B----4-:R-:W-:Y:S01]  /*161e50*/  IMAD.X R27, R61, 0x1, R35, P1 ;  /* 0x000000013d1b7824 */ /* 0x010fe200008e0623 */
[----:B------:R-:W-:-:S04]  /*161e60*/  IADD3 R32, P1, PT, R50, R36, RZ ;  /* 0x0000002432207210 */ /* 0x000fc80007f3e0ff */
[----:B------:R0:W-:Y:S04]  /*161e70*/  STL.64 [R1+0xf78], R26 ;  /* 0x000f781a01007387 */ /* 0x0001e80000100a00 */
[----:B0-----:R-:W4:Y:S04]  /*161e80*/  LDL.LU.64 R26, [R1+0x6ed8] ;  /* 0x006ed800011a7983 */ /* 0x001f280000300a00 */
[----:B------:R-:W4:Y:S04]  /*161e90*/  LDL.LU R14, [R1+0x6ed4] ;  /* 0x006ed400010e7983 */ /* 0x000f280000300800 */
[----:B------:R0:W-:Y:S04]  /*161ea0*/  STL [R1+0x52fc], R29 ;  /* 0x0052fc1d01007387 */ /* 0x0001e80000100800 */
[----:B0-----:R-:W4:Y:S04]  /*161eb0*/  LDL.LU R29, [R1+0x6ed0] ;  /* 0x006ed000011d7983 */ /* 0x001f280000300800 */
[----:B------:R0:W-:Y:S02]  /*161ec0*/  STL [R1+0x26e4], R33 ;  /* 0x0026e42101007387 */ /* 0x0001e40000100800 */
[----:B0-----:R-:W-:-:S05]  /*161ed0*/  IMAD.X R33, R61, 0x1, R37, P1 ;  /* 0x000000013d217824 */ /* 0x001fca00008e0625 */
[----:B------:R0:W-:Y:S04]  /*161ee0*/  STL.64 [R1+0xf70], R32 ;  /* 0x000f702001007387 */ /* 0x0001e80000100a00 */
[----:B0-----:R-:W4:Y:S04]  /*161ef0*/  LDL.LU.64 R32, [R1+0x6ec8] ;  /* 0x006ec80001207983 */ /* 0x001f280000300a00 */
[----:B------:R-:W4:Y:S04]  /*161f00*/  LDL.LU R0, [R1+0x6ec0] ;  /* 0x006ec00001007983 */ /* 0x000f280000300800 */
[----:B------:R0:W-:Y:S02]  /*161f10*/  STL [R1+0x5300], R28 ;  /* 0x0053001c01007387 */ /* 0x0001e40000100800 */
[----:B0-----:R-:W-:-:S02]  /*161f20*/  F2FP.SATFINITE.E4M3.F32.PACK_AB_MERGE_C R28, R5, R4, RZ ;  /* 0x00000004051c723e */ /* 0x001fc400048070ff */
[----:B------:R-:W-:-:S05]  /*161f30*/  IADD3 R4, P1, PT, R50, R38, RZ ;  /* 0x0000002632047210 */ /* 0x000fca0007f3e0ff */
[----:B------:R-:W-:Y:S01]  /*161f40*/  IMAD.X R5, R61, 0x1, R39, P1 ;  /* 0x000000013d057824 */ /* 0x000fe200008e0627 */
[----:B------:R0:W-:Y:S02]  /*161f50*/  STL [R1+0x26cc], R28 ;  /* 0x0026cc1c01007387 */ /* 0x0001e40000100800 */
[----:B0-----:R-:W-:Y:S02]  /*161f60*/  F2FP.SATFINITE.E4M3.F32.PACK_AB_MERGE_C R28, R49, R48, RZ ;  /* 0x00000030311c723e */ /* 0x001fe400048070ff */
[----:B------:R-:W4:Y:S04]  /*161f70*/  LDL.LU R48, [R1+0x588] ;  /* 0x0005880001307983 */ /* 0x000f280000300800 */
[----:B------:R0:W-:Y:S04]  /*161f80*/  STL.64 [R1+0xf68], R4 ;  /* 0x000f680401007387 */ /* 0x0001e80000100a00 */
[----:B------:R-:W-:Y:S01]  /*161f90*/  STL [R1+0x5308], R28 ;  /* 0x0053081c01007387 */ /* 0x000fe20000100800 */
[----:B------:R-:W-:-:S02]  /*161fa0*/  F2FP.SATFINITE.E4M3.F32.PACK_AB_MERGE_C R23, R25, R23, RZ ;  /* 0x000000171917723e */ /* 0x000fc400048070ff */
[----:B0-----:R-:W-:-:S05]  /*161fb0*/  IADD3 R4, P1, PT, R50, R40, RZ ;  /* 0x0000002832047210 */ /* 0x001fca0007f3e0ff */
[----:B------:R-:W-:Y:S01]  /*161fc0*/  IMAD.X R5, R61, 0x1, R41, P1 ;  /* 0x000000013d057824 */ /* 0x000fe200008e0629 */
[----:B------:R-:W-:Y:S01]  /*161fd0*/  F2FP.SATFINITE.E4M3.F32.PACK_AB_MERGE_C R6, R6, R31, RZ ;  /* 0x0000001f0606723e */ /* 0x000fe200048070ff */
[----:B-1----:R-:W-:Y:S01]  /*161fe0*/  VIADD R50, R50, UR6 ;  /* 0x0000000632327c36 */ /* 0x002fe20008000000 */
[----:B------:R-:W-:Y:S01]  /*161ff0*/  LOP3.LUT R21, R21, 0xffff, RZ, 0xc0, !PT ;  /* 0x0000ffff15157812 */ /* 0x000fe200078ec0ff */
[----:B------:R-:W0:Y:S01]  /*162000*/  LDCU UR6, c[0x0][0x3b8] ;  /* 0x00007700ff0677ac */ /* 0x000e220008000800 */
[----:B------:R1:W-:Y:S02]  /*162010*/  STL.64 [R1+0xf60], R4 ;  /* 0x000f600401007387 */ /* 0x0003e40000100a00 */
[----:B------:R-:W-:Y:S02]  /*162020*/  SHF.R.S32.HI R61, RZ, 0x1f, R50 ;  /* 0x0000001fff3d7819 */ /* 0x000fe40000011432 */
[----:B-1----:R-:W4:Y:S04]  /*162030*/  LDL.LU.64 R4, [R1+0x6eb8] ;  /* 0x006eb80001047983 */ /* 0x002f280000300a00 */
[----:B------:R-:W4:Y:S04]  /*162040*/  LDL.LU R49, [R1+0x2d4] ;  /* 0x0002d40001317983 */ /* 0x000f280000300800 */
[----:B------:R1:W-:Y:S04]  /*162050*/  STL [R1+0x5318], R23 ;  /* 0x0053181701007387 */ /* 0x0003e80000100800 */
[----:B------:R0:W-:Y:S01]  /*162060*/  STL [R1+0x5314], R6 ;  /* 0x0053140601007387 */ /* 0x0001e20000100800 */
[----:B-1----:R-:W-:-:S02]  /*162070*/  F2FP.SATFINITE.E4M3.F32.PACK_AB_MERGE_C R23, R52, R7, RZ ;  /* 0x000000073417723e */ /* 0x002fc400048070ff */
[----:B0-----:R-:W-:-:S03]  /*162080*/  IADD3 R6, P1, PT, R50, R34, RZ ;  /* 0x0000002232067210 */ /* 0x001fc60007f3e0ff */
[----:B------:R0:W-:Y:S02]  /*162090*/  STL [R1+0x5328], R23 ;  /* 0x0053281701007387 */ /* 0x0001e40000100800 */
[----:B------:R-:W-:-:S05]  /*1620a0*/  IMAD.X R7, R61, 0x1, R35, P1 ;  /* 0x000000013d077824 */ /* 0x000fca00008e0623 */
[----:B------:R1:W-:Y:S01]  /*1620b0*/  STL.64 [R1+0xf58], R6 ;  /* 0x000f580601007387 */ /* 0x0003e20000100a00 */
[----:B0-----:R-:W-:-:S03]  /*1620c0*/  F2FP.SATFINITE.E4M3.F32.PACK_AB_MERGE_C R23, R54, R53, RZ ;  /* 0x000000353617723e */ /* 0x001fc600048070ff */
[----:B-1----:R-:W4:Y:S04]  /*1620d0*/  LDL.LU.64 R6, [R1+0x6eb0] ;  /* 0x006eb00001067983 */ /* 0x002f280000300a00 */
[----:B------:R0:W-:Y:S01]  /*1620e0*/  STL [R1+0x5324], R23 ;  /* 0x0053241701007387 */ /* 0x0001e20000100800 */
[----:B------:R-:W-:Y:S02]  /*1620f0*/  IADD3 R52, P1, PT, R50, R36, RZ ;  /* 0x0000002432347210 */ /* 0x000fe40007f3e0ff */
[----:B0-----:R-:W-:-:S03]  /*162100*/  LOP3.LUT R23, R59, 0xffff, RZ, 0xc0, !PT ;  /* 0x0000ffff3b177812 */ /* 0x001fc600078ec0ff */
[----:B------:R-:W-:Y:S01]  /*162110*/  IMAD.X R53, R61, 0x1, R37, P1 ;  /* 0x000000013d357824 */ /* 0x000fe200008e0625 */
[----:B--2---:R-:W-:Y:S02]  /*162120*/  F2FP.SATFINITE.E4M3.F32.PACK_AB_MERGE_C R28, R56, R55, RZ ;  /* 0x00000037381c723e */ /* 0x004fe400048070ff */
[----:B------:R-:W-:-:S03]  /*162130*/  LOP3.LUT R25, R57, 0xffff, RZ, 0xc0, !PT ;  /* 0x0000ffff39197812 */ /* 0x000fc600078ec0ff */
[----:B------:R3:W-:Y:S04]  /*162140*/  STL [R1+0x533c], R28 ;  /* 0x00533c1c01007387 */ /* 0x0007e80000100800 */
[----:B------:R-:W2:Y:S01]  /*162150*/  LDL.LU R59, [R1+0x6eac] ;  /* 0x006eac00013b7983 */ /* 0x000ea20000300800 */
[----:B---3--:R-:W-:-:S04]  /*162160*/  LOP3.LUT R28, R47, 0xffff, RZ, 0xc0, !PT ;  /* 0x0000ffff2f1c7812 */ /* 0x008fc800078ec0ff */
[----:B------:R-:W-:Y:S02]  /*162170*/  PRMT R31, R25, 0x3340, R28 ;  /* 0x00003340191f7816 */ /* 0x000fe4000000001c */
[----:B----4-:R-:W-:-:S04]  /*162180*/  PRMT R47, R23, 0x3340, R0 ;  /* 0x00003340172f7816 */ /* 0x010fc80000000000 */
[----:B------:R-:W-:-:S05]  /*162190*/  PRMT R31, R31, 0x5410, R47 ;  /* 0x000054101f1f7816 */ /* 0x000fca000000002f */
[----:B------:R0:W-:Y:S04]  /*1621a0*/  STL [R1+0x55a0], R31 ;  /* 0x0055a01f01007387 */ /* 0x0001e80000100800 */
[----:B------:R-:W3:Y:S04]  /*1621b0*/  LDL.LU R55, [R1+0x378] ;  /* 0x0003780001377983 */ /* 0x000ee80000300800 */
[----:B------:R-:W-:Y:S04]  /*1621c0*/  STL.64 [R1+0xf50], R52 ;  /* 0x000f503401007387 */ /* 0x000fe80000100a00 */
[----:B------:R-:W4:Y:S01]  /*1621d0*/  LDL.LU R47, [R1+0x1b8] ;  /* 0x0001b800012f7983 */ /* 0x000f220000300800 */
[----:B------:R-:W-:-:S02]  /*1621e0*/  SHF.R.U32.HI R25, RZ, 0x8, R25 ;  /* 0x00000008ff197819 */ /* 0x000fc40000011619 */
[----:B------:R-:W-:Y:S02]  /*1621f0*/  SHF.R.U32.HI R28, RZ, 0x8, R28 ;  /* 0x00000008ff1c7819 */ /* 0x000fe4000001161c */
[----:B------:R-:W-:Y:S02]  /*162200*/  SHF.R.U32.HI R23, RZ, 0x8, R23 ;  /* 0x00000008ff177819 */ /* 0x000fe40000011617 */
[----:B------:R-:W-:Y:S02]  /*162210*/  LOP3.LUT R25, R25, 0xffff, RZ, 0xc0, !PT ;  /* 0x0000ffff19197812 */ /* 0x000fe400078ec0ff */
[----:B------:R-:W-:Y:S02]  /*162220*/  LOP3.LUT R28, R28, 0xffff, RZ, 0xc0, !PT ;  /* 0x0000ffff1c1c7812 */ /* 0x000fe400078ec0ff */
[----:B------:R-:W-:Y:S02]  /*162230*/  LOP3.LUT R23, R23, 0xffff, RZ, 0xc0, !PT ;  /* 0x0000ffff17177812 */ /* 0x000fe400078ec0ff */
[----:B0-----:R-:W-:-:S02]  /*162240*/  PRMT R31, R25, 0x3340, R28 ;  /* 0x00003340191f7816 */ /* 0x001fc4000000001c */
[----:B------:R-:W-:Y:S02]  /*162250*/  PRMT R28, R23, 0x3340, R0 ;  /* 0x00003340171c7816 */ /* 0x000fe40000000000 */
[----:B------:R-:W-:Y:S01]  /*162260*/  LOP3.LUT R23, R51, 0xffff, RZ, 0xc0, !PT ;  /* 0x0000ffff33177812 */ /* 0x000fe200078ec0ff */
[----:B------:R-:W-:Y:S04]  /*162270*/  STL [R1+0x5434], R31 ;  /* 0x0054341f01007387 */ /* 0x000fe80000100800 */
[----:B------:R0:W-:Y:S04]  /*162280*/  STL [R1+0x5e0], R28 ;  /* 0x0005e01c01007387 */ /* 0x0001e80000100800 */
[----:B------:R-:W2:Y:S01]  /*162290*/  LDL.LU R51, [R1+0x6ea8] ;  /* 0x006ea80001337983 */ /* 0x000ea20000300800 */
[----:B------:R-:W-:-:S02]  /*1622a0*/  LOP3.LUT R25, R48, 0xffff, RZ, 0xc0, !PT ;  /* 0x0000ffff30197812 */ /* 0x000fc400078ec0ff */
[----:B------:R-:W-:Y:S02]  /*1622b0*/  PRMT R48, R23, 0x3340, R0 ;  /* 0x0000334017307816 */ /* 0x000fe40000000000 */
[----:B0-----:R-:W-:-:S04]  /*1622c0*/  LOP3.LUT R28, R49, 0xffff, RZ, 0xc0, !PT ;  /* 0x0000ffff311c7812 */ /* 0x001fc800078ec0ff */
[----:B------:R-:W-:-:S04]  /*1622d0*/  PRMT R31, R25, 0x3340, R28 ;  /* 0x00003340191f7816 */ /* 0x000fc8000000001c */
[----:B------:R-:W-:Y:S02]  /*1622e0*/  PRMT R31, R31, 0x5410, R48 ;  /* 0x000054101f1f7816 */ /* 0x000fe40000000030 */
[----:B------:R-:W-:Y:S02]  /*1622f0*/  IADD3 R48, P1, PT, R50, R38, RZ ;  /* 0x0000002632307210 */ /* 0x000fe40007f3e0ff */
[----:B------:R-:W-:Y:S02]  /*162300*/  SHF.R.U32.HI R25, RZ, 0x8, R25 ;  /* 0x00000008ff197819 */ /* 0x000fe40000011619 */
[----:B------:R-:W-:Y:S01]  /*162310*/  SHF.R.U32.HI R28, RZ, 0x8, R28 ;  /* 0x00000008ff1c7819 */ /* 0x000fe2000001161c */
[----:B------:R-:W-:Y:S01]  /*162320*/  STL [R1+0x559c], R31 ;  /* 0x00559c1f01007387 */ /* 0x000fe20000100800 */
[----:B------:R-:W-:-:S03]  /*162330*/  IMAD.X R49, R61, 0x1, R39, P1 ;  /* 0x000000013d317824 */ /* 0x000fc600008e0627 */
[----:B------:R-:W2:Y:S01]  /*162340*/  LDL.LU R56, [R1+0x374] ;  /* 0x0003740001387983 */ /* 0x000ea20000300800 */
[----:B------:R-:W-:-:S03]  /*162350*/  IADD3 R52, P1, PT, R50, R40, RZ ;  /* 0x0000002832347210 */ /* 0x000fc60007f3e0ff */
[----:B------:R-:W2:Y:S01]  /*162360*/  LDL.LU R57, [R1+0x1b4] ;  /* 0x0001b40001397983 */ /* 0x000ea20000300800 */
[----:B------:R-:W-:Y:S02]  /*162370*/  LOP3.LUT R25, R25, 0xffff, RZ, 0xc0, !PT ;  /* 0x0000ffff19197812 */ /* 0x000fe400078ec0ff */
[----:B------:R-:W-:Y:S01]  /*162380*/  LOP3.LUT R28, R28, 0xffff, RZ, 0xc0, !PT ;  /* 0x0000ffff1c1c7812 */ /* 0x000fe200078ec0ff */
[----:B------:R-:W-:Y:S01]  /*162390*/  IMAD.X R53, R61, 0x1, R41, P1 ;  /* 0x000000013d357824 */ /* 0x000fe200008e0629 */
[----:B------:R-:W-:Y:S02]  /*1623a0*/  SHF.R.U32.HI R61, RZ, 0x8, R23 ;  /* 0x00000008ff3d7819 */ /* 0x000fe40000011617 */
[----:B------:R-:W-:Y:S01]  /*1623b0*/  PRMT R25, R25, 0x3340, R28 ;  /* 0x0000334019197816 */ /* 0x000fe2000000001c */
[----:B------:R0:W-:Y:S01]  /*1623c0*/  STL.64 [R1+0xf40], R48 ;  /* 0x000f403001007387 */ /* 0x0001e20000100a00 */
[----:B------:R-:W-:-:S03]  /*1623d0*/  LOP3.LUT R61, R61, 0xffff, RZ, 0xc0, !PT ;  /* 0x0000ffff3d3d7812 */ /* 0x000fc600078ec0ff */
[----:B0-----:R-:W2:Y:S04]  /*1623e0*/  LDL.LU R48, [R1+0x5b4] ;  /* 0x0005b40001307983 */ /* 0x001ea80000300800 */
[----:B------:R-:W2:Y:S04]  /*1623f0*/  LDL.LU R49, [R1+0x2e0] ;  /* 0x0002e00001317983 */ /* 0x000ea80000300800 */
[----:B------:R0:W-:Y:S04]  /*162400*/  STL [R1+0x5430], R25 ;  /* 0x0054301901007387 */ /* 0x0001e80000100800 */
[----:B------:R1:W-:Y:S01]  /*162410*/  STL.64 [R1+0xf48], R52 ;  /* 0x000f483401007387 */ /* 0x0003e20000100a00 */
[----:B0-----:R-:W-:-:S03]  /*162420*/  PRMT R25, R61, 0x3340, R0 ;  /* 0x000033403d197816 */ /* 0x001fc60000000000 */
[----:B-1----:R-:W2:Y:S04]  /*162430*/  LDL.LU.64 R52, [R1+0x6ea0] ;  /* 0x006ea00001347983 */ /* 0x002ea80000300a00 */
[----:B------:R4:W-:Y:S01]  /*162440*/  STL [R1+0x5cc], R25 ;  /* 0x0005cc1901007387 */ /* 0x0009e20000100800 */
[----:B------:R-:W-:-:S04]  /*162450*/  LOP3.LUT R28, R46, 0xffff, RZ, 0xc0, !PT ;  /* 0x0000ffff2e1c7812 */ /* 0x000fc800078ec0ff */
[----:B------:R-:W-:Y:S02]  /*162460*/  PRMT R61, R28, 0x3340, R0 ;  /* 0x000033401c3d7816 */ /* 0x000fe40000000000 */
[----:B---3--:R-:W-:Y:S02]  /*162470*/  LOP3.LUT R23, R55, 0xffff, RZ, 0xc0, !PT ;  /* 0x0000ffff37177812 */ /* 0x008fe400078ec0ff */
[----:B----4-:R-:W-:-:S04]  /*162480*/  LOP3.LUT R25, R47, 0xffff, RZ, 0xc0, !PT ;  /* 0x0000ffff2f197812 */ /* 0x010fc800078ec0ff */
[----:B------:R-:W-:Y:S02]  /*162490*/  PRMT R31, R23, 0x3340, R25 ;  /* 0x00003340171f7816 */ /* 0x000fe40000000019 */
[----:B------:R-:W-:Y:S02]  /*1624a0*/  SHF.R.U32.HI R23, RZ, 0x8, R23 ;  /* 0x00000008ff177819 */ /* 0x000fe40000011617 */
[----:B------:R-:W-:Y:S02]  /*1624b0*/  SHF.R.U32.HI R25, RZ, 0x8, R25 ;  /* 0x00000008ff197819 */ /* 0x000fe40000011619 */
[----:B------:R-:W-:Y:S02]  /*1624c0*/  LOP3.LUT R23, R23, 0xffff, RZ, 0xc0, !PT ;  /* 0x0000ffff17177812 */ /* 0x000fe400078ec0ff */
[----:B------:R-:W-:Y:S02]  /*1624d0*/  LOP3.LUT R25, R25, 0xffff, RZ, 0xc0, !PT ;  /* 0x0000ffff19197812 */ /* 0x000fe400078ec0ff */
[----:B------:R-:W-:-:S02]  /*1624e0*/  PRMT R31, R31, 0x5410, R61 ;  /* 0x000054101f1f7816 */ /* 0x000fc4000000003d */
[----:B------:R-:W-:-:S03]  /*1624f0*/  PRMT R25, R23, 0x3340, R25 ;  /* 0x0000334017197816 */ /* 0x000fc60000000019 */
[----:B------:R-:W-:Y:S04]  /*162500*/  STL [R1+0x5594], R31 ;  /* 0x0055941f01007387 */ /* 0x000fe80000100800 */
[----:B------:R-:W3:Y:S04]  /*162510*/  LDL.LU R46, [R1+0x5b8] ;  /* 0x0005b800012e7983 */ /* 0x000ee80000300800 */
[----:B------:R2:W-:Y:S04]  /*162520*/  STL [R1+0x5428], R25 ;  /* 0x0054281901007387 */ /* 0x0005e80000100800 */
[----:B------:R-:W4:Y:S01]  /*162530*/  LDL.LU R47, [R1+0x2e4] ;  /* 0x0002e400012f7983 */ /* 0x000f220000300800 */
[----:B------:R-:W-:-:S04]  /*162540*/  SHF.R.U32.HI R61, RZ, 0x8, R28 ;  /* 0x00000008ff3d7819 */ /* 0x000fc8000001161c */
[----:B------:R-:W-:-:S04]  /*162550*/  LOP3.LUT R61, R61, 0xffff, RZ, 0xc0, !PT ;  /* 0x0000ffff3d3d7812 */ /* 0x000fc800078ec0ff */
[--C-:B------:R-:W-:Y:S02]  /*162560*/  PRMT R23, R61, 0x3340, R0.reuse ;  /* 0x000033403d177816 */ /* 0x100fe40000000000 */
[----:B------:R-:W-:-:S03]  /*162570*/  PRMT R61, R21, 0x3340, R0 ;  /* 0x00003340153d7816 */ /* 0x000fc60000000000 */
[----:B------:R-:W-:Y:S04]  /*162580*/  STL [R1+0x5c8], R23 ;  /* 0x0005c81701007387 */ /* 0x000fe80000100800 */
[----:B------:R0:W-:Y:S01]  /*162590*/  STL [R1+0x55b4], R21 ;  /* 0x0055b41501007387 */ /* 0x0001e20000100800 */
[----:B------:R-:W-:-:S03]  /*1625a0*/  LOP3.LUT R28, R29, 0xffff, RZ, 0xc0, !PT ;  /* 0x0000ffff1d1c7812 */ /* 0x000fc600078ec0ff */
[----:B------:R-:W4:Y:S01]  /*1625b0*/  LDL.LU R29, [R1+0x6e9c] ;  /* 0x006e9c00011d7983 */ /* 0x000f220000300800 */
[----:B------:R-:W-:Y:S01]  /*1625c0*/  VIADD R50, R50, UR6 ;  /* 0x0000000632327c36 */ /* 0x000fe20008000000 */
[----:B------:R-:W1:Y:S01]  /*1625d0*/  LDCU UR6, c[0x0][0x3b8] ;  /* 0x00007700ff0677ac */ /* 0x000e620008000800 */
[----:B--2---:R-:W-:Y:S02]  /*1625e0*/  LOP3.LUT R25, R56, 0xffff, RZ, 0xc0, !PT ;  /* 0x0000ffff38197812 */ /* 0x004fe400078ec0ff */
[----:B------:R-:W-:-:S04]  /*1625f0*/  LOP3.LUT R31, R57, 0xffff, RZ, 0xc0, !PT ;  /* 0x0000ffff391f7812 */ /* 0x000fc800078ec0ff */
[----:B0-----:R-:W-:-:S04]  /*162600*/  PRMT R21, R25, 0x3340, R31 ;  /* 0x0000334019157816 */ /* 0x001fc8000000001f */
[----:B------:R-:W-:-:S05]  /*162610*/  PRMT R21, R21, 0x5410, R61 ;  /* 0x0000541015157816 */ /* 0x000fca000000003d */
[----:B------:R0:W-:Y:S01]  /*162620*/  STL [R1+0x5590], R21 ;  /* 0x0055901501007387 */ /* 0x0001e20000100800 */
[----:B------:R-:W-:Y:S02]  /*162630*/  PRMT R61, R28, 0x3340, R0 ;  /* 0x000033401c3d7816 */ /* 0x000fe40000000000 */
[----:B------:R-:W-:Y:S02]  /*162640*/  LOP3.LUT R23, R49, 0xffff, RZ, 0xc0, !PT ;  /* 0x0000ffff31177812 */ /* 0x000fe400078ec0ff */
[----:B0-----:R-:W-:-:S04]  /*162650*/  LOP3.LUT R21, R48, 0xffff, RZ, 0xc0, !PT ;  /* 0x0000ffff30157812 */ /* 0x001fc800078ec0ff */
[----:B------:R-:W-:Y:S02]  /*162660*/  PRMT R48, R21, 0x3340, R23 ;  /* 0x0000334015307816 */ /* 0x000fe40000000017 */
[----:B------:R-:W-:Y:S02]  /*162670*/  SHF.R.U32.HI R25, RZ, 0x8, R25 ;  /* 0x00000008ff197819 */ /* 0x000fe40000011619 */
[----:B------:R-:W-:Y:S02]  /*162680*/  SHF.R.U32.HI R31, RZ, 0x8, R31 ;  /* 0x00000008ff1f7819 */ /* 0x000fe4000001161f */
[----:B------:R-:W-:Y:S02]  /*162690*/  PRMT R54, R48, 0x5410, R61 ;  /* 0x0000541030367816 */ /* 0x000fe4000000003d */
[----:B------:R-:W-:Y:S02]  /*1626a0*/  SHF.R.S32.HI R61, RZ, 0x1f, R50 ;  /* 0x0000001fff3d7819 */ /* 0x000fe40000011432 */
[----:B------:R-:W-:-:S02]  /*1626b0*/  IADD3 R48, P1, PT, R50, R34, RZ ;  /* 0x0000002232307210 */ /* 0x000fc40007f3e0ff */
[----:B------:R-:W-:Y:S02]  /*1626c0*/  SHF.R.U32.HI R21, RZ, 0x8, R21 ;  /* 0x00000008ff157819 */ /* 0x000fe40000011615 */
[----:B------:R-:W-:Y:S02]  /*1626d0*/  SHF.R.U32.HI R23, RZ, 0x8, R23 ;  /* 0x00000008ff177819 */ /* 0x000fe40000011617 */
[----:B------:R-:W-:Y:S02]  /*1626e0*/  LOP3.LUT R25, R25, 0xffff, RZ, 0xc0, !PT ;  /* 0x0000ffff19197812 */ /* 0x000fe400078ec0ff */
[----:B------:R-:W-:Y:S01]  /*1626f0*/  LOP3.LUT R31, R31, 0xffff, RZ, 0xc0, !PT ;  /* 0x0000ffff1f1f7812 */ /* 0x000fe200078ec0ff */
[----:B------:R-:W-:Y:S01]  /*162700*/  IMAD.X R49, R61, 0x1, R35, P1 ;  /* 0x000000013d317824 */ /* 0x000fe200008e0623 */
[----:B------:R-:W-:Y:S02]  /*162710*/  LOP3.LUT R21, R21, 0xffff, RZ, 0xc0, !PT ;  /* 0x0000ffff15157812 */ /* 0x000fe400078ec0ff */
[----:B------:R-:W-:-:S02]  /*162720*/  LOP3.LUT R23, R23, 0xffff, RZ, 0xc0, !PT ;  /* 0x0000ffff17177812 */ /* 0x000fc400078ec0ff */
[----:B------:R-:W-:Y:S01]  /*162730*/  PRMT R31, R25, 0x3340, R31 ;  /* 0x00003340191f7816 */ /* 0x000fe2000000001f */
[----:B------:R-:W-:Y:S04]  /*162740*/  STL [R1+0x558c], R54 ;  /* 0x00558c3601007387 */ /* 0x000fe80000100800 */
[----:B------:R0:W-:Y:S01]  /*162750*/  STL.64 [R1+0xf38], R48 ;  /* 0x000f383001007387 */ /* 0x0001e20000100a00 */
[----:B------:R-:W-:Y:S02]  /*162760*/  PRMT R25, R21, 0x3340, R23 ;  /* 0x0000334015197816 */ /* 0x000fe40000000017 */
[----:B------:R-:W-:Y:S01]  /*162770*/  LOP3.LUT R21, R14, 0xffff, RZ, 0xc0, !PT ;  /* 0x0000ffff0e157812 */ /* 0x000fe200078ec0ff */
[----:B0-----:R-:W2:Y:S04]  /*162780*/  LDL.LU R48, [R1+0x380] ;  /* 0x0003800001307983 */ /* 0x001ea80000300800 */
[----:B------:R-:W2:Y:S04]  /*162790*/  LDL.LU R49, [R1+0x1cc] ;  /* 0x0001cc0001317983 */ /* 0x000ea80000300800 */
[----:B------:R-:W-:Y:S04]  /*1627a0*/  STL [R1+0x5470], R31 ;  /* 0x0054701f01007387 */ /* 0x000fe80000100800 */
[----:B------:R4:W-:Y:S04]  /*1627b0*/  STL [R1+0x5420], R25 ;  /* 0x0054201901007387 */ /* 0x0009e80000100800 */
[----:B------:R-:W2:Y:S01]  /*1627c0*/  LDL.LU R14, [R1+0x6e98] ;  /* 0x006e9800010e7983 */ /* 0x000ea20000300800 */
[----:B---3--:R-:W-:-:S02]  /*1627d0*/  LOP3.LUT R23, R46, 0xffff, RZ, 0xc0, !PT ;  /* 0x0000ffff2e177812 */ /* 0x008fc400078ec0ff */
[----:B----4-:R-:W-:Y:S02]  /*1627e0*/  LOP3.LUT R25, R47, 0xffff, RZ, 0xc0, !PT ;  /* 0x0000ffff2f197812 */ /* 0x010fe400078ec0ff */
[----:B------:R-:W-:Y:S02]  /*1627f0*/  PRMT R46, R21, 0x3340, R0 ;  /* 0x00003340152e7816 */ /* 0x000fe40000000000 */
[----:B------:R-:W-:-:S04]  /*162800*/  PRMT R31, R23, 0x3340, R25 ;  /* 0x00003340171f7816 */ /* 0x000fc80000000019 */
[----:B------:R-:W-:Y:S02]  /*162810*/  PRMT R31, R31, 0x5410, R46 ;  /* 0x000054101f1f7816 */ /* 0x000fe4000000002e */
[----:B------:R-:W3:Y:S04]  /*162820*/  LDL.LU R46, [R1+0x37c] ;  /* 0x00037c00012e7983 */ /* 0x000ee80000300800 */
[----:B------:R-:W-:Y:S04]  /*162830*/  STL [R1+0x5588], R31 ;  /* 0x0055881f01007387 */ /* 0x000fe80000100800 */
[----:B------:R-:W4:Y:S01]  /*162840*/  LDL.LU R47, [R1+0x1c8] ;  /* 0x0001c800012f7983 */ /* 0x000f220000300800 */
[----:B------:R-:W-:-:S02]  /*162850*/  IADD3 R54, P1, PT, R50, R36, RZ ;  /* 0x0000002432367210 */ /* 0x000fc40007f3e0ff */
[----:B------:R-:W-:Y:S02]  /*162860*/  SHF.R.U32.HI R28, RZ, 0x8, R28 ;  /* 0x00000008ff1c7819 */ /* 0x000fe4000001161c */
[----:B------:R-:W-:Y:S02]  /*162870*/  SHF.R.U32.HI R23, RZ, 0x8, R23 ;  /* 0x00000008ff177819 */ /* 0x000fe40000011617 */
[----:B------:R-:W-:Y:S01]  /*162880*/  SHF.R.U32.HI R25, RZ, 0x8, R25 ;  /* 0x00000008ff197819 */ /* 0x000fe20000011619 */
[----:B------:R-:W-:Y:S01]  /*162890*/  IMAD.X R55, R61, 0x1, R37, P1 ;  /* 0x000000013d377824 */ /* 0x000fe200008e0625 */
[----:B------:R-:W-:Y:S02]  /*1628a0*/  SHF.R.U32.HI R21, RZ, 0x8, R21 ;  /* 0x00000008ff157819 */ /* 0x000fe40000011615 */
[----:B------:R-:W-:Y:S02]  /*1628b0*/  LOP3.LUT R28, R28, 0xffff, RZ, 0xc0, !PT ;  /* 0x0000ffff1c1c7812 */ /* 0x000fe400078ec0ff */
[----:B------:R-:W-:-:S02]  /*1628c0*/  LOP3.LUT R23, R23, 0xffff, RZ, 0xc0, !PT ;  /* 0x0000ffff17177812 */ /* 0x000fc400078ec0ff */
[----:B------:R-:W-:Y:S01]  /*1628d0*/  LOP3.LUT R25, R25, 0xffff, RZ, 0xc0, !PT ;  /* 0x0000ffff19197812 */ /* 0x000fe200078ec0ff */
[----:B------:R0:W-:Y:S01]  /*1628e0*/  STL.64 [R1+0xf30], R54 ;  /* 0x000f303601007387 */ /* 0x0001e20000100a00 */
[----:B------:R-:W-:Y:S02]  /*1628f0*/  LOP3.LUT R21, R21, 0xffff, RZ, 0xc0, !PT ;  /* 0x0000ffff15157812 */ /* 0x000fe400078ec0ff */
[--C-:B------:R-:W-:Y:S02]  /*162900*/  PRMT R28, R28, 0x3340, R0.reuse ;  /* 0x000033401c1c7816 */ /* 0x100fe40000000000 */
[----:B------:R-:W-:Y:S02]  /*162910*/  PRMT R23, R23, 0x3340, R25 ;  /* 0x0000334017177816 */ /* 0x000fe40000000019 */
[----:B------:R-:W-:Y:S02]  /*162920*/  PRMT R25, R21, 0x3340, R0 ;  /* 0x0000334015197816 */ /* 0x000fe40000000000 */
[----:B0-----:R-:W-:Y:S01]  /*162930*/  IADD3 R54, P1, PT, R50, R38, RZ ;  /* 0x0000002632367210 */ /* 0x001fe20007f3e0ff */
[----:B------:R-:W-:Y:S04]  /*162940*/  STL [R1+0x5c4], R28 ;  /* 0x0005c41c01007387 */ /* 0x000fe80000100800 */
[----:B------:R-:W-:Y:S01]  /*162950*/  IMAD.X R55, R61, 0x1, R39, P1 ;  /* 0x000000013d377824 */ /* 0x000fe200008e0627 */
[----:B------:R0:W-:Y:S04]  /*162960*/  STL [R1+0x5418], R23 ;  /* 0x0054181701007387 */ /* 0x0001e80000100800 */
[----:B------:R1:W-:Y:S04]  /*162970*/  STL.64 [R1+0xf28], R54 ;  /* 0x000f283601007387 */ /* 0x0003e80000100a00 */
[----:B------:R2:W-:Y:S04]  /*162980*/  STL [R1+0x5c0], R25 ;  /* 0x0005c01901007387 */ /* 0x0005e80000100800 */
[----:B------:R-:W4:Y:S01]  /*162990*/  LDL.LU R57, [R1+0x5bc] ;  /* 0x0005bc0001397983 */ /* 0x000f220000300800 */
[----:B0-----:R-:W-:-:S02]  /*1629a0*/  LOP3.LUT R23, R44, 0xffff, RZ, 0xc0, !PT ;  /* 0x0000ffff2c177812 */ /* 0x001fc400078ec0ff */
[----:B-1----:R-:W-:Y:S02]  /*1629b0*/  IADD3 R54, P1, PT, R50, R40, RZ ;  /* 0x0000002832367210 */ /* 0x002fe40007f3e0ff */
[----:B------:R-:W-:-:S03]  /*1629c0*/  PRMT R31, R23, 0x3340, R0 ;  /* 0x00003340171f7816 */ /* 0x000fc60000000000 */
[----:B------:R-:W-:Y:S01]  /*1629d0*/  IMAD.X R55, R61, 0x1, R41, P1 ;  /* 0x000000013d377824 */ /* 0x000fe200008e0629 */
[----:B--2---:R-:W-:Y:S02]  /*1629e0*/  LOP3.LUT R21, R48, 0xffff, RZ, 0xc0, !PT ;  /* 0x0000ffff30157812 */ /* 0x004fe400078ec0ff */
[----:B------:R-:W-:Y:S01]  /*1629f0*/  LOP3.LUT R25, R49, 0xffff, RZ, 0xc0, !PT ;  /* 0x0000ffff31197812 */ /* 0x000fe200078ec0ff */
[----:B------:R-:W2:Y:S03]  /*162a00*/  LDL.LU R48, [R1+0x2ec] ;  /* 0x0002ec0001307983 */ /* 0x000ea60000300800 */
[----:B------:R-:W-:Y:S02]  /*162a10*/  PRMT R28, R21, 0x3340, R25 ;  /* 0x00003340151c7816 */ /* 0x000fe40000000019 */
[----:B------:R-:W-:Y:S02]  /*162a20*/  SHF.R.U32.HI R21, RZ, 0x8, R21 ;  /* 0x00000008ff157819 */ /* 0x000fe40000011615 */
[----:B------:R-:W-:-:S02]  /*162a30*/  SHF.R.U32.HI R61, RZ, 0x8, R25 ;  /* 0x00000008ff3d7819 */ /* 0x000fc40000011619 */
[----:B------:R-:W-:Y:S02]  /*162a40*/  PRMT R28, R28, 0x5410, R31 ;  /* 0x000054101c1c7816 */ /* 0x000fe4000000001f */
[----:B------:R-:W-:Y:S02]  /*162a50*/  LOP3.LUT R21, R21, 0xffff, RZ, 0xc0, !PT ;  /* 0x0000ffff15157812 */ /* 0x000fe400078ec0ff */
[----:B------:R-:W-:Y:S02]  /*162a60*/  LOP3.LUT R61, R61, 0xffff, RZ, 0xc0, !PT ;  /* 0x0000ffff3d3d7812 */ /* 0x000fe400078ec0ff */
[----:B------:R-:W-:Y:S01]  /*162a70*/  LOP3.LUT R25, R22, 0xffff, RZ, 0xc0, !PT ;  /* 0x0000ffff16197812 */ /* 0x000fe200078ec0ff */
[----:B------:R0:W-:Y:S04]  /*162a80*/  STL [R1+0x5584], R28 ;  /* 0x0055841c01007387 */ /* 0x0001e80000100800 */
[----:B------:R1:W-:Y:S01]  /*162a90*/  STL.64 [R1+0xf20], R54 ;  /* 0x000f203601007387 */ /* 0x0003e20000100a00 */
[----:B0-----:R-:W-:-:S02]  /*162aa0*/  PRMT R28, R21, 0x3340, R61 ;  /* 0x00003340151c7816 */ /* 0x001fc4000000003d */
[----:B------:R-:W-:Y:S01]  /*162ab0*/  PRMT R61, R25, 0x3340, R0 ;  /* 0x00003340193d7816 */ /* 0x000fe20000000000 */
[----:B-1----:R-:W2:Y:S04]  /*162ac0*/  LDL.LU.64 R54, [R1+0x6e90] ;  /* 0x006e900001367983 */ /* 0x002ea80000300a00 */
[----:B------:R-:W-:Y:S04]  /*162ad0*/  STL [R1+0x5410], R28 ;  /* 0x0054101c01007387 */ /* 0x000fe80000100800 */
[----:B------:R0:W-:Y:S04]  /*162ae0*/  STL [R1+0x55b0], R25 ;  /* 0x0055b01901007387 */ /* 0x0001e80000100800 */
[----:B------:R-:W2:Y:S01]  /*162af0*/  LDL.LU R49, [R1+0x5d0] ;  /* 0x0005d00001317983 */ /* 0x000ea20000300800 */
[----:B---3--:R-:W-:-:S02]  /*162b00*/  LOP3.LUT R21, R46, 0xffff, RZ, 0xc0, !PT ;  /* 0x0000ffff2e157812 */ /* 0x008fc400078ec0ff */
[----:B----4-:R-:W-:Y:S01]  /*162b10*/  LOP3.LUT R22, R47, 0xffff, RZ, 0xc0, !PT ;  /* 0x0000ffff2f167812 */ /* 0x010fe200078ec0ff */
[----:B------:R-:W3:Y:S04]  /*162b20*/  LDL.LU R46, [R1+0x300] ;  /* 0x00030000012e7983 */ /* 0x000ee80000300800 */
[----:B------:R-:W4:Y:S01]  /*162b30*/  LDL.LU R47, [R1+0x384] ;  /* 0x00038400012f7983 */ /* 0x000f220000300800 */
[----:B0-----:R-:W-:-:S04]  /*162b40*/  PRMT R25, R21, 0x3340, R22 ;  /* 0x0000334015197816 */ /* 0x001fc80000000016 */
[----:B------:R-:W-:Y:S02]  /*162b50*/  PRMT R25, R25, 0x5410, R61 ;  /* 0x0000541019197816 */ /* 0x000fe4000000003d */
[----:B------:R-:W-:Y:S02]  /*162b60*/  SHF.R.U32.HI R61, RZ, 0x8, R23 ;  /* 0x00000008ff3d7819 */ /* 0x000fe40000011617 */
[----:B------:R-:W-:Y:S02]  /*162b70*/  SHF.R.U32.HI R23, RZ, 0x8, R22 ;  /* 0x00000008ff177819 */ /* 0x000fe40000011616 */
[----:B------:R-:W-:Y:S02]  /*162b80*/  SHF.R.U32.HI R21, RZ, 0x8, R21 ;  /* 0x00000008ff157819 */ /* 0x000fe40000011615 */
[----:B------:R-:W-:Y:S02]  /*162b90*/  LOP3.LUT R22, R61, 0xffff, RZ, 0xc0, !PT ;  /* 0x0000ffff3d167812 */ /* 0x000fe400078ec0ff */
[----:B------:R-:W-:-:S02]  /*162ba0*/  LOP3.LUT R61, R23, 0xffff, RZ, 0xc0, !PT ;  /* 0x0000ffff173d7812 */ /* 0x000fc400078ec0ff */
[----:B------:R-:W-:Y:S02]  /*162bb0*/  LOP3.LUT R21, R21, 0xffff, RZ, 0xc0, !PT ;  /* 0x0000ffff15157812 */ /* 0x000fe400078ec0ff */
[--C-:B------:R-:W-:Y:S01]  /*162bc0*/  PRMT R23, R22, 0x3340, R0.reuse ;  /* 0x0000334016177816 */ /* 0x100fe20000000000 */
[----:B------:R-:W-:Y:S01]  /*162bd0*/  STL [R1+0x5580], R25 ;  /* 0x0055801901007387 */ /* 0x000fe20000100800 */
[----:B------:R-:W-:Y:S02]  /*162be0*/  PRMT R22, R21, 0x3340, R61 ;  /* 0x0000334015167816 */ /* 0x000fe4000000003d */
[----:B------:R-:W-:Y:S01]  /*162bf0*/  LOP3.LUT R21, R59, 0xffff, RZ, 0xc0, !PT ;  /* 0x0000ffff3b157812 */ /* 0x000fe200078ec0ff */
[----:B------:R-:W-:Y:S04]  /*162c00*/  STL [R1+0x5a8], R23 ;  /* 0x0005a81701007387 */ /* 0x000fe80000100800 */
[----:B------:R-:W4:Y:S04]  /*162c10*/  LDL.LU R59, [R1+0x6e88] ;  /* 0x006e8800013b7983 */ /* 0x000f280000300800 */
[----:B------:R0:W-:Y:S01]  /*162c20*/  STL [R1+0x5468], R22 ;  /* 0x0054681601007387 */ /* 0x0001e20000100800 */
[----:B------:R-:W-:Y:S01]  /*162c30*/  PRMT R61, R21, 0x3340, R0 ;  /* 0x00003340153d7816 */ /* 0x000fe20000000000 */
[----:B------:R-:W-:Y:S01]  /*162c40*/  VIADD R50, R50, UR6 ;  /* 0x0000000632327c36 */ /* 0x000fe20008000000 */
[----:B0-----:R-:W-:-:S04]  /*162c50*/  LOP3.LUT R22, R57, 0xffff, RZ, 0xc0, !PT ;  /* 0x0000ffff39167812 */ /* 0x001fc800078ec0ff */
[----:B------:R-:W-:Y:S02]  /*162c60*/  IADD3 R56, P1, PT, R50, R34, RZ ;  /* 0x0000002232387210 */ /* 0x000fe40007f3e0ff */
[----:B------:R-:W-:Y:S01]  /*162c70*/  SHF.R.U32.HI R21, RZ, 0x8, R21 ;  /* 0x00000008ff157819 */ /* 0x000fe20000011615 */
[----:B------:R-:W0:Y:S03]  /*162c80*/  LDCU UR6, c[0x0][0x3b8] ;  /* 0x00007700ff0677ac */ /* 0x000e260008000800 */
[----:B------:R-:W-:-:S04]  /*162c90*/  LOP3.LUT R21, R21, 0xffff, RZ, 0xc0, !PT ;  /* 0x0000ffff15157812 */ /* 0x000fc800078ec0ff */
[----:B------:R-:W-:Y:S02]  /*162ca0*/  PRMT R21, R21, 0x3340, R0 ;  /* 0x0000334015157816 */ /* 0x000fe40000000000 */
[----:B--2---:R-:W-:-:S04]  /*162cb0*/  LOP3.LUT R23, R48, 0xffff, RZ, 0xc0, !PT ;  /* 0x0000ffff30177812 */ /* 0x004fc800078ec0ff */
[--C-:B------:R-:W-:Y:S02]  /*162cc0*/  PRMT R25, R22, 0x3340, R23.reuse ;  /* 0x0000334016197816 */ /* 0x100fe40000000017 */
[----:B------:R-:W-:Y:S02]  /*162cd0*/  SHF.R.U32.HI R22, RZ, 0x8, R22 ;  /* 0x00000008ff167819 */ /* 0x000fe40000011616 */
[----:B------:R-:W-:Y:S02]  /*162ce0*/  SHF.R.U32.HI R23, RZ, 0x8, R23 ;  /* 0x00000008ff177819 */ /* 0x000fe40000011617 */
[----:B------:R-:W-:Y:S02]  /*162cf0*/  PRMT R25, R25, 0x5410, R61 ;  /* 0x0000541019197816 */ /* 0x000fe4000000003d */
[----:B------:R-:W-:Y:S02]  /*162d00*/  SHF.R.S32.HI R61, RZ, 0x1f, R50 ;  /* 0x0000001fff3d7819 */ /* 0x000fe40000011432 */
[----:B------:R-:W-:-:S02]  /*162d10*/  LOP3.LUT R22, R22, 0xffff, RZ, 0xc0, !PT ;  /* 0x0000ffff16167812 */ /* 0x000fc400078ec0ff */
[----:B------:R-:W-:Y:S01]  /*162d20*/  LOP3.LUT R23, R23, 0xffff, RZ, 0xc0, !PT ;  /* 0x0000ffff17177812 */ /* 0x000fe200078ec0ff */
[----:B------:R-:W-:-:S03]  /*162d30*/  IMAD.X R57, R61, 0x1, R35, P1 ;  /* 0x000000013d397824 */ /* 0x000fc600008e0623 */
[----:B------:R-:W-:Y:S01]  /*162d40*/  PRMT R22, R22, 0x3340, R23 ;  /* 0x0000334016167816 */ /* 0x000fe20000000017 */
[----:B------:R-:W-:Y:S04]  /*162d50*/  STL [R1+0x5564], R25 ;  /* 0x0055641901007387 */ /* 0x000fe80000100800 */
[----:B------:R1:W-:Y:S04]  /*162d60*/  STL.64 [R1+0xf18], R56 ;  /* 0x000f183801007387 */ /* 0x0003e80000100a00 */
[----:B-1----:R-:W2:Y:S04]  /*162d70*/  LDL.LU.64 R56, [R1+0x6e80] ;  /* 0x006e800001387983 */ /* 0x002ea80000300a00 */
[----:B------:R1:W-:Y:S04]  /*162d80*/  STL [R1+0x540c], R22 ;  /* 0x00540c1601007387 */ /* 0x0003e80000100800 */
[----:B------:R0:W-:Y:S01]  /*162d90*/  STL [R1+0x1b8], R21 ;  /* 0x0001b81501007387 */ /* 0x0001e20000100800 */
[----:B------:R-:W-:-:S02]  /*162da0*/  LOP3.LUT R28, R49, 0xffff, RZ, 0xc0, !PT ;  /* 0x0000ffff311c7812 */ /* 0x000fc400078ec0ff */
[----:B-1----:R-:W-:Y:S02]  /*162db0*/  LOP3.LUT R22, R7, 0xffff, RZ, 0xc0, !PT ;  /* 0x0000ffff07167812 */ /* 0x002fe400078ec0ff */
[----:B------:R-:W2:Y:S01]  /*162dc0*/  LDL.LU R7, [R1+0x6e7c] ;  /* 0x006e7c0001077983 */ /* 0x000ea20000300800 */
[----:B0-----:R-:W-:Y:S02]  /*162dd0*/  LOP3.LUT R21, R11, 0xffff, RZ, 0xc0, !PT ;  /* 0x0000ffff0b157812 */ /* 0x001fe400078ec0ff */
[----:B------:R-:W-:Y:S02]  /*162de0*/  PRMT R44, R22, 0x3340, R0 ;  /* 0x00003340162c7816 */ /* 0x000fe40000000000 */
[----:B---3--:R-:W-:Y:S02]  /*162df0*/  LOP3.LUT R31, R46, 0xffff, RZ, 0xc0, !PT ;  /* 0x0000ffff2e1f7812 */ /* 0x008fe400078ec0ff */
[----:B----4-:R-:W-:Y:S02]  /*162e00*/  LOP3.LUT R23, R47, 0xffff, RZ, 0xc0, !PT ;  /* 0x0000ffff2f177812 */ /* 0x010fe400078ec0ff */
[----:B------:R-:W3:Y:S01]  /*162e10*/  LDL.LU R47, [R1+0x388] ;  /* 0x00038800012f7983 */ /* 0x000ee20000300800 */
[----:B------:R-:W-:-:S04]  /*162e20*/  PRMT R11, R28, 0x3340, R31 ;  /* 0x000033401c0b7816 */ /* 0x000fc8000000001f */
[----:B------:R-:W-:Y:S02]  /*162e30*/  PRMT R46, R11, 0x5410, R44 ;  /* 0x000054100b2e7816 */ /* 0x000fe4000000002c */
[----:B------:R-:W-:Y:S02]  /*162e40*/  PRMT R44, R21, 0x3340, R0 ;  /* 0x00003340152c7816 */ /* 0x000fe40000000000 */
[----:B------:R-:W-:Y:S02]  /*162e50*/  LOP3.LUT R25, R59, 0xffff, RZ, 0xc0, !PT ;  /* 0x0000ffff3b197812 */ /* 0x000fe400078ec0ff */
[----:B------:R-:W4:Y:S02]  /*162e60*/  LDL.LU R59, [R1+0x6e78] ;  /* 0x006e7800013b7983 */ /* 0x000f240000300800 */
[----:B------:R-:W-:Y:S02]  /*162e70*/  PRMT R11, R23, 0x3340, R25 ;  /* 0x00003340170b7816 */ /* 0x000fe40000000019 */
[----:B------:R-:W-:Y:S02]  /*162e80*/  STL [R1+0x5560], R46 ;  /* 0x0055602e01007387 */ /* 0x000fe40000100800 */
[----:B------:R-:W-:-:S02]  /*162e90*/  PRMT R44, R11, 0x5410, R44 ;  /* 0x000054100b2c7816 */ /* 0x000fc4000000002c */
[----:B------:R-:W4:Y:S01]  /*162ea0*/  LDL.LU R11, [R1+0x5dc] ;  /* 0x0005dc00010b7983 */ /* 0x000f220000300800 */
[----:B------:R-:W-:Y:S02]  /*162eb0*/  SHF.R.U32.HI R28, RZ, 0x8, R28 ;  /* 0x00000008ff1c7819 */ /* 0x000fe4000001161c */
[----:B------:R-:W-:Y:S02]  /*162ec0*/  SHF.R.U32.HI R31, RZ, 0x8, R31 ;  /* 0x00000008ff1f7819 */ /* 0x000fe4000001161f */
[----:B------:R-:W-:Y:S02]  /*162ed0*/  SHF.R.U32.HI R23, RZ, 0x8, R23 ;  /* 0x00000008ff177819 */ /* 0x000fe40000011617 */
[----:B------:R-:W-:Y:S02]  /*162ee0*/  SHF.R.U32.HI R25, RZ, 0x8, R25 ;  /* 0x00000008ff197819 */ /* 0x000fe40000011619 */
[----:B------:R-:W-:Y:S02]  /*162ef0*/  IADD3 R48, P1, PT, R50, R36, RZ ;  /* 0x0000002432307210 */ /* 0x000fe40007f3e0ff */
[----:B------:R-:W-:-:S02]  /*162f00*/  LOP3.LUT R28, R28, 0xffff, RZ, 0xc0, !PT ;  /* 0x0000ffff1c1c7812 */ /* 0x000fc400078ec0ff */
[----:B------:R-:W-:Y:S02]  /*162f10*/  LOP3.LUT R31, R31, 0xffff, RZ, 0xc0, !PT ;  /* 0x0000ffff1f1f7812 */ /* 0x000fe400078ec0ff */
[----:B------:R-:W-:Y:S02]  /*162f20*/  LOP3.LUT R23, R23, 0xffff, RZ, 0xc0, !PT ;  /* 0x0000ffff17177812 */ /* 0x000fe400078ec0ff */
[----:B------:R-:W-:Y:S01]  /*162f30*/  LOP3.LUT R25, R25, 0xffff, RZ, 0xc0, !PT ;  /* 0x0000ffff19197812 */ /* 0x000fe200078ec0ff */
[----:B------:R-:W-:Y:S01]  /*162f40*/  IMAD.X R49, R61, 0x1, R37, P1 ;  /* 0x000000013d317824 */ /* 0x000fe200008e0625 */
[----:B------:R-:W-:Y:S02]  /*162f50*/  PRMT R28, R28, 0x3340, R31 ;  /* 0x000033401c1c7816 */ /* 0x000fe4000000001f */
[----:B------:R-:W-:Y:S01]  /*162f60*/  PRMT R23, R23, 0x3340, R25 ;  /* 0x0000334017177816 */ /* 0x000fe20000000019 */
[----:B------:R-:W-:Y:S04]  /*162f70*/  STL [R1+0x557c], R44 ;  /* 0x00557c2c01007387 */ /* 0x000fe80000100800 */
[----:B------:R0:W-:Y:S04]  /*162f80*/  STL.64 [R1+0xf08], R48 ;  /* 0x000f083001007387 */ /* 0x0001e80000100a00 */
[----:B------:R-:W-:Y:S04]  /*162f90*/  STL [R1+0x53fc], R28 ;  /* 0x0053fc1c01007387 */ /* 0x000fe80000100800 */
[----:B------:R1:W-:Y:S01]  /*162fa0*/  STL [R1+0x53f0], R23 ;  /* 0x0053f01701007387 */ /* 0x0003e20000100800 */
[----:B------:R-:W-:-:S02]  /*162fb0*/  SHF.R.U32.HI R22, RZ, 0x8, R22 ;  /* 0x00000008ff167819 */ /* 0x000fc40000011616 */
[----:B0-----:R-:W-:Y:S02]  /*162fc0*/  IADD3 R48, P1, PT, R50, R38, RZ ;  /* 0x0000002632307210 */ /* 0x001fe40007f3e0ff */
[----:B-1----:R-:W-:-:S03]  /*162fd0*/  SHF.R.U32.HI R23, RZ, 0x8, R21 ;  /* 0x00000008ff177819 */ /* 0x002fc60000011615 */
[----:B------:R-:W-:Y:S01]  /*162fe0*/  IMAD.X R49, R61, 0x1, R39, P1 ;  /* 0x000000013d317824 */ /* 0x000fe200008e0627 */
[----:B------:R-:W-:Y:S02]  /*162ff0*/  LOP3.LUT R23, R23, 0xffff, RZ, 0xc0, !PT ;  /* 0x0000ffff17177812 */ /* 0x000fe400078ec0ff */
[----:B------:R-:W-:Y:S02]  /*163000*/  LOP3.LUT R22, R22, 0xffff, RZ, 0xc0, !PT ;  /* 0x0000ffff16167812 */ /* 0x000fe400078ec0ff */
[--C-:B------:R-:W-:Y:S01]  /*163010*/  PRMT R23, R23, 0x3340, R0.reuse ;  /* 0x0000334017177816 */ /* 0x100fe20000000000 */
[----:B------:R0:W-:Y:S01]  /*163020*/  STL.64 [R1+0xf10], R48 ;  /* 0x000f103001007387 */ /* 0x0001e20000100a00 */
[----:B------:R-:W-:-:S03]  /*163030*/  PRMT R25, R22, 0x3340, R0 ;  /* 0x0000334016197816 */ /* 0x000fc60000000000 */
[----:B0-----:R-:W4:Y:S04]  /*163040*/  LDL.LU.64 R48, [R1+0x6e70] ;  /* 0x006e700001307983 */ /* 0x001f280000300a00 */
[----:B------:R-:W4:Y:S04]  /*163050*/  LDL.LU R21, [R1+0x5f0] ;  /* 0x0005f00001157983 */ /* 0x000f280000300800 */
[----:B------:R-:W4:Y:S04]  /*163060*/  LDL.LU R44, [R1+0x30c] ;  /* 0x00030c00012c7983 */ /* 0x000f280000300800 */
[----:B------:R2:W-:Y:S04]  /*163070*/  STL [R1+0x5a4], R23 ;  /* 0x0005a41701007387 */ /* 0x0005e80000100800 */
[----:B------:R-:W-:Y:S01]  /*163080*/  STL [R1+0x1c8], R25 ;  /* 0x0001c81901007387 */ /* 0x000fe20000100800 */
[----:B------:R-:W-:-:S02]  /*163090*/  IADD3 R46, P1, PT, R50, R40, RZ ;  /* 0x00000028322e7210 */ /* 0x000fc40007f3e0ff */
[----:B--2---:R-:W-:-:S05]  /*1630a0*/  LOP3.LUT R23, R7, 0xffff, RZ, 0xc0, !PT ;  /* 0x0000ffff07177812 */ /* 0x004fca00078ec0ff */
[----:B------:R0:W-:Y:S02]  /*1630b0*/  STL [R1+0x130], R23 ;  /* 0x0001301701007387 */ /* 0x0001e40000100800 */
[----:B0-----:R-:W-:-:S04]  /*1630c0*/  SHF.R.U32.HI R23, RZ, 0x8, R23 ;  /* 0x00000008ff177819 */ /* 0x001fc80000011617 */
[----:B------:R-:W-:Y:S02]  /*1630d0*/  LOP3.LUT R23, R23, 0xffff, RZ, 0xc0, !PT ;  /* 0x0000ffff17177812 */ /* 0x000fe400078ec0ff */
[----:B---3--:R-:W-:-:S04]  /*1630e0*/  LOP3.LUT R22, R47, 0xffff, RZ, 0xc0, !PT ;  /* 0x0000ffff2f167812 */ /* 0x008fc800078ec0ff */
[----:B------:R-:W-:-:S04]  /*1630f0*/  SHF.R.U32.HI R7, RZ, 0x8, R22 ;  /* 0x00000008ff077819 */ /* 0x000fc80000011616 */
[----:B------:R-:W-:Y:S01]  /*163100*/  LOP3.LUT R7, R7, 0xffff, RZ, 0xc0, !PT ;  /* 0x0000ffff07077812 */ /* 0x000fe200078ec0ff */
[----:B------:R4:W-:Y:S03]  /*163110*/  STL [R1+0x6ca4], R22 ;  /* 0x006ca41601007387 */ /* 0x0009e60000100800 */
[----:B------:R-:W-:Y:S02]  /*163120*/  PRMT R7, R7, 0x3340, R23 ;  /* 0x0000334007077816 */ /* 0x000fe40000000017 */
[----:B------:R-:W-:-:S03]  /*163130*/  LOP3.LUT R23, R29, 0xffff, RZ, 0xc0, !PT ;  /* 0x0000ffff1d177812 */ /* 0x000fc600078ec0ff */
[----:B------:R0:W-:Y:S01]  /*163140*/  STL [R1+0x6a20], R7 ;  /* 0x006a200701007387 */ /* 0x0001e20000100800 */
[----:B----4-:R-:W-:Y:S02]  /*163150*/  LOP3.LUT R22, R59, 0xffff, RZ, 0xc0, !PT ;  /* 0x0000ffff3b167812 */ /* 0x010fe400078ec0ff */
[----:B------:R-:W-:Y:S02]  /*163160*/  PRMT R28, R23, 0x3340, R0 ;  /* 0x00003340171c7816 */ /* 0x000fe40000000000 */
[----:B------:R-:W-:Y:S02]  /*163170*/  LOP3.LUT R25, R11, 0xffff, RZ, 0xc0, !PT ;  /* 0x0000ffff0b197812 */ /* 0x000fe400078ec0ff */
[----:B------:R-:W2:Y:S04]  /*163180*/  LDL.LU R11, [R1+0x38c] ;  /* 0x00038c00010b7983 */ /* 0x000ea80000300800 */
[----:B------:R-:W3:Y:S01]  /*163190*/  LDL.LU R29, [R1+0x6e68] ;  /* 0x006e6800011d7983 */ /* 0x000ee20000300800 */
[----:B0-----:R-:W-:-:S04]  /*1631a0*/  PRMT R7, R25, 0x3340, R22 ;  /* 0x0000334019077816 */ /* 0x001fc80000000016 */
[----:B------:R-:W-:Y:S01]  /*1631b0*/  PRMT R7, R7, 0x5410, R28 ;  /* 0x0000541007077816 */ /* 0x000fe2000000001c */
[----:B------:R-:W-:Y:S01]  /*1631c0*/  IMAD.X R47, R61, 0x1, R41, P1 ;  /* 0x000000013d2f7824 */ /* 0x000fe200008e0629 */
[----:B------:R-:W-:-:S03]  /*1631d0*/  SHF.R.U32.HI R61, RZ, 0x8, R22 ;  /* 0x00000008ff3d7819 */ /* 0x000fc60000011616 */
[----:B------:R0:W-:Y:S01]  /*1631e0*/  STL [R1+0x5554], R7 ;  /* 0x0055540701007387 */ /* 0x0001e20000100800 */
[----:B------:R-:W-:Y:S02]  /*1631f0*/  LOP3.LUT R61, R61, 0xffff, RZ, 0xc0, !PT ;  /* 0x0000ffff3d3d7812 */ /* 0x000fe400078ec0ff */
[----:B0-----:R-:W-:-:S04]  /*163200*/  SHF.R.U32.HI R7, RZ, 0x8, R25 ;  /* 0x00000008ff077819 */ /* 0x001fc80000011619 */
[----:B------:R-:W-:Y:S01]  /*163210*/  LOP3.LUT R7, R7, 0xffff, RZ, 0xc0, !PT ;  /* 0x0000ffff07077812 */ /* 0x000fe200078ec0ff */
[----:B------:R0:W-:Y:S03]  /*163220*/  STL.64 [R1+0xf00], R46 ;  /* 0x000f002e01007387 */ /* 0x0001e60000100a00 */
[----:B------:R-:W-:Y:S02]  /*163230*/  PRMT R59, R7, 0x3340, R61 ;  /* 0x00003340073b7816 */ /* 0x000fe4000000003d */
[----:B------:R-:W-:Y:S01]  /*163240*/  LOP3.LUT R25, R51, 0xffff, RZ, 0xc0, !PT ;  /* 0x0000ffff33197812 */ /* 0x000fe200078ec0ff */
[----:B0-----:R-:W4:Y:S04]  /*163250*/  LDL.LU.64 R46, [R1+0x6e60] ;  /* 0x006e6000012e7983 */ /* 0x001f280000300a00 */
[----:B------:R0:W-:Y:S04]  /*163260*/  STL [R1+0x6c8c], R59 ;  /* 0x006c8c3b01007387 */ /* 0x0001e80000100800 */
[----:B------:R-:W3:Y:S01]  /*163270*/  LDL.LU R51, [R1+0x6e58] ;  /* 0x006e580001337983 */ /* 0x000ee20000300800 */
[----:B------:R-:W-:-:S02]  /*163280*/  PRMT R61, R25, 0x3340, R0 ;  /* 0x00003340193d7816 */ /* 0x000fc40000000000 */
[----:B------:R-:W-:Y:S02]  /*163290*/  LOP3.LUT R7, R21, 0xffff, RZ, 0xc0, !PT ;  /* 0x0000ffff15077812 */ /* 0x000fe400078ec0ff */
[----:B------:R-:W-:Y:S01]  /*1632a0*/  LOP3.LUT R22, R44, 0xffff, RZ, 0xc0, !PT ;  /* 0x0000ffff2c167812 */ /* 0x000fe200078ec0ff */
[----:B------:R-:W4:Y:S03]  /*1632b0*/  LDL.LU R21, [R1+0x390] ;  /* 0x0003900001157983 */ /* 0x000f260000300800 */
[--C-:B------:R-:W-:Y:S02]  /*1632c0*/  PRMT R28, R7, 0x3340, R22.reuse ;  /* 0x00003340071c7816 */ /* 0x100fe40000000016 */
[----:B------:R-:W-:Y:S02]  /*1632d0*/  SHF.R.U32.HI R7, RZ, 0x8, R7 ;  /* 0x00000008ff077819 */ /* 0x000fe40000011607 */
[----:B------:R-:W-:-:S02]  /*1632e0*/  SHF.R.U32.HI R22, RZ, 0x8, R22 ;  /* 0x00000008ff167819 */ /* 0x000fc40000011616 */
[----:B------:R-:W-:Y:S02]  /*1632f0*/  PRMT R28, R28, 0x5410, R61 ;  /* 0x000054101c1c7816 */ /* 0x000fe4000000003d */
[----:B------:R-:W-:Y:S02]  /*163300*/  SHF.R.U32.HI R61, RZ, 0x8, R25 ;  /* 0x00000008ff3d7819 */ /* 0x000fe40000011619 */
[----:B------:R-:W-:Y:S02]  /*163310*/  LOP3.LUT R7, R7, 0xffff, RZ, 0xc0, !PT ;  /* 0x0000ffff07077812 */ /* 0x000fe400078ec0ff */
[----:B------:R-:W-:Y:S02]  /*163320*/  LOP3.LUT R22, R22, 0xffff, RZ, 0xc0, !PT ;  /* 0x0000ffff16167812 */ /* 0x000fe400078ec0ff */
[----:B------:R-:W-:Y:S02]  /*163330*/  LOP3.LUT R61, R61, 0xffff, RZ, 0xc0, !PT ;  /* 0x0000ffff3d3d7812 */ /* 0x000fe400078ec0ff */
[----:B------:R-:W-:-:S02]  /*163340*/  PRMT R7, R7, 0x3340, R22 ;  /* 0x0000334007077816 */ /* 0x000fc40000000016 */
[----:B------:R-:W-:Y:S01]  /*163350*/  PRMT R22, R61, 0x3340, R0 ;  /* 0x000033403d167816 */ /* 0x000fe20000000000 */
[----:B------:R-:W-:Y:S04]  /*163360*/  STL [R1+0x5550], R28 ;  /* 0x0055501c01007387 */ /* 0x000fe80000100800 */
[----:B------:R2:W-:Y:S01]  /*163370*/  STL [R1+0x53d8], R7 ;  /* 0x0053d80701007387 */ /* 0x0005e20000100800 */
[----:B------:R-:W-:-:S03]  /*163380*/  LOP3.LUT R25, R10, 0xffff, RZ, 0xc0, !PT ;  /* 0x0000ffff0a197812 */ /* 0x000fc600078ec0ff */
[----:B------:R3:W-:Y:S01]  /*163390*/  STL [R1+0x5a0], R22 ;  /* 0x0005a01601007387 */ /* 0x0007e20000100800 */
[----:B------:R-:W-:Y:S01]  /*1633a0*/  VIADD R50, R50, UR6 ;  /* 0x0000000632327c36 */ /* 0x000fe20008000000 */
[--C-:B------:R-:W-:Y:S02]  /*1633b0*/  PRMT R61, R25, 0x3340, R0.reuse ;  /* 0x00003340193d7816 */ /* 0x100fe40000000000 */
[----:B------:R-:W-:Y:S01]  /*1633c0*/  SHF.R.U32.HI R23, RZ, 0x8, R23 ;  /* 0x00000008ff177819 */ /* 0x000fe20000011617 */
[----:B------:R-:W4:Y:S01]  /*1633d0*/  LDL.LU R44, [R1+0x5f4] ;  /* 0x0005f400012c7983 */ /* 0x000f220000300800 */
[----:B0-----:R-:W-:Y:S02]  /*1633e0*/  LOP3.LUT R59, R24, 0xffff, RZ, 0xc0, !PT ;  /* 0x0000ffff183b7812 */ /* 0x001fe400078ec0ff */
[----:B------:R-:W-:Y:S02]  /*1633f0*/  LOP3.LUT R9, R9, 0xffff, RZ, 0xc0, !PT ;  /* 0x0000ffff09097812 */ /* 0x000fe400078ec0ff */
[----:B------:R-:W-:Y:S01]  /*163400*/  LOP3.LUT R23, R23, 0xffff, RZ, 0xc0, !PT ;  /* 0x0000ffff17177812 */ /* 0x000fe200078ec0ff */
[----:B------:R-:W0:Y:S03]  /*163410*/  LDCU UR6, c[0x0][0x3b8] ;  /* 0x00007700ff0677ac */ /* 0x000e260008000800 */
[----:B------:R-:W-:-:S02]  /*163420*/  PRMT R23, R23, 0x3340, R0 ;  /* 0x0000334017177816 */ /* 0x000fc40000000000 */
[----:B--2---:R-:W-:Y:S02]  /*163430*/  LOP3.LUT R7, R11, 0xffff, RZ, 0xc0, !PT ;  /* 0x0000ffff0b077812 */ /* 0x004fe400078ec0ff */
[----:B---3--:R-:W-:-:S04]  /*163440*/  LOP3.LUT R22, R51, 0xffff, RZ, 0xc0, !PT ;  /* 0x0000ffff33167812 */ /* 0x008fc800078ec0ff */
[--C-:B------:R-:W-:Y:S02]  /*163450*/  PRMT R10, R7, 0x3340, R22.reuse ;  /* 0x00003340070a7816 */ /* 0x100fe40000000016 */
[----:B------:R-:W-:Y:S02]  /*163460*/  SHF.R.U32.HI R7, RZ, 0x8, R7 ;  /* 0x00000008ff077819 */ /* 0x000fe40000011607 */
[----:B------:R-:W-:Y:S02]  /*163470*/  SHF.R.U32.HI R22, RZ, 0x8, R22 ;  /* 0x00000008ff167819 */ /* 0x000fe40000011616 */
[----:B------:R-:W-:Y:S02]  /*163480*/  PRMT R28, R10, 0x5410, R61 ;  /* 0x000054100a1c7816 */ /* 0x000fe4000000003d */
[----:B------:R-:W-:Y:S02]  /*163490*/  SHF.R.S32.HI R61, RZ, 0x1f, R50 ;  /* 0x0000001fff3d7819 */ /* 0x000fe40000011432 */
[----:B------:R-:W-:-:S02]  /*1634a0*/  IADD3 R10, P1, PT, R50, R34, RZ ;  /* 0x00000022320a7210 */ /* 0x000fc40007f3e0ff */
[----:B------:R-:W-:Y:S02]  /*1634b0*/  LOP3.LUT R7, R7, 0xffff, RZ, 0xc0, !PT ;  /* 0x0000ffff07077812 */ /* 0x000fe400078ec0ff */
[----:B------:R-:W-:Y:S01]  /*1634c0*/  LOP3.LUT R22, R22, 0xffff, RZ, 0xc0, !PT ;  /* 0x0000ffff16167812 */ /* 0x000fe200078ec0ff */
[----:B------:R-:W-:-:S03]  /*1634d0*/  IMAD.X R11, R61, 0x1, R35, P1 ;  /* 0x000000013d0b7824 */ /* 0x000fc600008e0623 */
[----:B------:R-:W-:Y:S01]  /*1634e0*/  PRMT R51, R7, 0x3340, R22 ;  /* 0x0000334007337816 */ /* 0x000fe20000000016 */
[----:B------:R-:W-:Y:S04]  /*1634f0*/  STL [R1+0x554c], R28 ;  /* 0x00554c1c01007387 */ /* 0x000fe80000100800 */
[----:B------:R1:W-:Y:S01]  /*163500*/  STL.64 [R1+0xef8], R10 ;  /* 0x000ef80a01007387 */ /* 0x0003e20000100a00 */
[----:B------:R-:W-:-:S03]  /*163510*/  LOP3.LUT R7, R29, 0xffff, RZ, 0xc0, !PT ;  /* 0x0000ffff1d077812 */ /* 0x000fc600078ec0ff */
[----:B-1----:R-:W2:Y:S04]  /*163520*/  LDL.LU.64 R10, [R1+0x6e50] ;  /* 0x006e5000010a7983 */ /* 0x002ea80000300a00 */
[----:B------:R-:W-:Y:S04]  /*163530*/  STL [R1+0x6bd0], R51 ;  /* 0x006bd03301007387 */ /* 0x000fe80000100800 */
[----:B------:R1:W-:Y:S04]  /*163540*/  STL [R1+0x1cc], R23 ;  /* 0x0001cc1701007387 */ /* 0x0003e80000100800 */
[----:B------:R-:W3:Y:S01]  /*163550*/  LDL.LU R29, [R1+0x6e48] ;  /* 0x006e4800011d7983 */ /* 0x000ee20000300800 */
[----:B----4-:R-:W-:-:S04]  /*163560*/  LOP3.LUT R21, R21, 0xffff, RZ, 0xc0, !PT ;  /* 0x0000ffff15157812 */ /* 0x010fc800078ec0ff */
[----:B------:R-:W-:Y:S02]  /*163570*/  SHF.R.U32.HI R22, RZ, 0x8, R21 ;  /* 0x00000008ff167819 */ /* 0x000fe40000011615 */
[--C-:B------:R-:W-:Y:S02]  /*163580*/  PRMT R24, R21, 0x3340, R7.reuse ;  /* 0x0000334015187816 */ /* 0x100fe40000000007 */
[----:B-1----:R-:W-:Y:S02]  /*163590*/  SHF.R.U32.HI R23, RZ, 0x8, R7 ;  /* 0x00000008ff177819 */ /* 0x002fe40000011607 */
[----:B------:R-:W-:Y:S02]  /*1635a0*/  SHF.R.U32.HI R7, RZ, 0x8, R59 ;  /* 0x00000008ff077819 */ /* 0x000fe4000001163b */
[----:B------:R-:W-:Y:S02]  /*1635b0*/  LOP3.LUT R22, R22, 0xffff, RZ, 0xc0, !PT ;  /* 0x0000ffff16167812 */ /* 0x000fe400078ec0ff */
[----:B------:R-:W-:-:S02]  /*1635c0*/  LOP3.LUT R23, R23, 0xffff, RZ, 0xc0, !PT ;  /* 0x0000ffff17177812 */ /* 0x000fc400078ec0ff */
[----:B------:R-:W-:Y:S02]  /*1635d0*/  LOP3.LUT R7, R7, 0xffff, RZ, 0xc0, !PT ;  /* 0x0000ffff07077812 */ /* 0x000fe400078ec0ff */
[----:B------:R-:W-:Y:S02]  /*1635e0*/  PRMT R51, R22, 0x3340, R23 ;  /* 0x0000334016337816 */ /* 0x000fe40000000017 */
[----:B------:R-:W-:Y:S01]  /*1635f0*/  PRMT R7, R7, 0x3340, R0 ;  /* 0x0000334007077816 */ /* 0x000fe20000000000 */
[----:B------:R-:W-:Y:S04]  /*163600*/  STL [R1+0x6c90], R24 ;  /* 0x006c901801007387 */ /* 0x000fe80000100800 */
[----:B------:R-:W4:Y:S04]  /*163610*/  LDL.LU R21, [R1+0x5f8] ;  /* 0x0005f80001157983 */ /* 0x000f280000300800 */
[----:B------:R-:W-:Y:S04]  /*163620*/  STL [R1+0x6bd4], R51 ;  /* 0x006bd43301007387 */ /* 0x000fe80000100800 */
[----:B------:R-:W-:Y:S04]  /*163630*/  STL [R1+0x6ca8], R59 ;  /* 0x006ca83b01007387 */ /* 0x000fe80000100800 */
[----:B------:R1:W-:Y:S01]  /*163640*/  STL [R1+0x1d8], R7 ;  /* 0x0001d80701007387 */ /* 0x0003e20000100800 */
[----:B------:R-:W-:-:S02]  /*163650*/  LOP3.LUT R22, R44, 0xffff, RZ, 0xc0, !PT ;  /* 0x0000ffff2c167812 */ /* 0x000fc400078ec0ff */
[----:B-1----:R-:W-:Y:S02]  /*163660*/  LOP3.LUT R7, R14, 0xffff, RZ, 0xc0, !PT ;  /* 0x0000ffff0e077812 */ /* 0x002fe400078ec0ff */
[----:B------:R-:W2:Y:S02]  /*163670*/  LDL.LU R14, [R1+0x6e44] ;  /* 0x006e4400010e7983 */ /* 0x000ea40000300800 */
[----:B------:R-:W-:Y:S02]  /*163680*/  PRMT R28, R7, 0x3340, R0 ;  /* 0x00003340071c7816 */ /* 0x000fe40000000000 */
[----:B------:R-:W-:-:S04]  /*163690*/  SHF.R.U32.HI R7, RZ, 0x8, R7 ;  /* 0x00000008ff077819 */ /* 0x000fc80000011607 */
[----:B------:R-:W-:Y:S02]  /*1636a0*/  LOP3.LUT R7, R7, 0xffff, RZ, 0xc0, !PT ;  /* 0x0000ffff07077812 */ /* 0x000fe400078ec0ff */
[----:B---3--:R-:W-:-:S04]  /*1636b0*/  LOP3.LUT R23, R29, 0xffff, RZ, 0xc0, !PT ;  /* 0x0000ffff1d177812 */ /* 0x008fc800078ec0ff */
[----:B------:R-:W-:-:S04]  /*1636c0*/  PRMT R24, R22, 0x3340, R23 ;  /* 0x0000334016187816 */ /* 0x000fc80000000017 */
[----:B------:R-:W-:Y:S02]  /*1636d0*/  PRMT R24, R24, 0x5410, R28 ;  /* 0x0000541018187816 */ /* 0x000fe4000000001c */
[----:B------:R-:W-:Y:S02]  /*1636e0*/  IADD3 R28, P1, PT, R50, R36, RZ ;  /* 0x00000024321c7210 */ /* 0x000fe40007f3e0ff */
[----:B------:R-:W-:Y:S02]  /*1636f0*/  SHF.R.U32.HI R22, RZ, 0x8, R22 ;  /* 0x00000008ff167819 */ /* 0x000fe40000011616 */
[----:B------:R-:W-:Y:S01]  /*163700*/  SHF.R.U32.HI R23, RZ, 0x8, R23 ;  /* 0x00000008ff177819 */ /* 0x000fe20000011617 */
[----:B------:R-:W-:Y:S01]  /*163710*/  IMAD.X R29, R61, 0x1, R37, P1 ;  /* 0x000000013d1d7824 */ /* 0x000fe200008e0625 */
[----:B------:R1:W-:Y:S01]  /*163720*/  STL [R1+0x5544], R24 ;  /* 0x0055441801007387 */ /* 0x0003e20000100800 */
[----:B------:R-:W-:Y:S02]  /*163730*/  LOP3.LUT R22, R22, 0xffff, RZ, 0xc0, !PT ;  /* 0x0000ffff16167812 */ /* 0x000fe400078ec0ff */
[----:B------:R-:W-:Y:S01]  /*163740*/  LOP3.LUT R23, R23, 0xffff, RZ, 0xc0, !PT ;  /* 0x0000ffff17177812 */ /* 0x000fe200078ec0ff */
[----:B------:R-:W3:Y:S04]  /*163750*/  LDL.LU R44, [R1+0x398] ;  /* 0x00039800012c7983 */ /* 0x000ee80000300800 */
[----:B------:R0:W-:Y:S01]  /*163760*/  STL.64 [R1+0xef0], R28 ;  /* 0x000ef01c01007387 */ /* 0x0001e20000100a00 */
[----:B-1----:R-:W-:-:S04]  /*163770*/  SHF.R.U32.HI R24, RZ, 0x8, R25 ;  /* 0x00000008ff187819 */ /* 0x002fc80000011619 */
[----:B------:R-:W-:Y:S02]  /*163780*/  LOP3.LUT R24, R24, 0xffff, RZ, 0xc0, !PT ;  /* 0x0000ffff18187812 */ /* 0x000fe400078ec0ff */
[----:B0-----:R-:W-:Y:S02]  /*163790*/  PRMT R29, R22, 0x3340, R23 ;  /* 0x00003340161d7816 */ /* 0x001fe40000000017 */
[----:B------:R-:W-:Y:S02]  /*1637a0*/  IADD3 R22, P1, PT, R50, R38, RZ ;  /* 0x0000002632167210 */ /* 0x000fe40007f3e0ff */
[----:B------:R-:W-:-:S03]  /*1637b0*/  PRMT R24, R24, 0x3340, R0 ;  /* 0x0000334018187816 */ /* 0x000fc60000000000 */
[----:B------:R-:W-:Y:S01]  /*1637c0*/  IMAD.X R23, R61, 0x1, R39, P1 ;  /* 0x000000013d177824 */ /* 0x000fe200008e0627 */
[----:B------:R-:W-:Y:S04]  /*1637d0*/  STL [R1+0x6c94], R29 ;  /* 0x006c941d01007387 */ /* 0x000fe80000100800 */
[----:B------:R-:W-:Y:S04]  /*1637e0*/  STL [R1+0x1e0], R24 ;  /* 0x0001e01801007387 */ /* 0x000fe80000100800 */
[----:B------:R0:W-:Y:S02]  /*1637f0*/  STL.64 [R1+0xee8], R22 ;  /* 0x000ee81601007387 */ /* 0x0001e40000100a00 */
[----:B0-----:R-:W-:-:S02]  /*163800*/  PRMT R23, R7, 0x3340, R0 ;  /* 0x0000334007177816 */ /* 0x001fc40000000000 */
[----:B--2---:R-:W-:-:S03]  /*163810*/  LOP3.LUT R22, R10, 0xffff, RZ, 0xc0, !PT ;  /* 0x0000ffff0a167812 */ /* 0x004fc600078ec0ff */
[----:B------:R0:W-:Y:S04]  /*163820*/  STL [R1+0x1f0], R23 ;  /* 0x0001f01701007387 */ /* 0x0001e80000100800 */
[----:B------:R-:W2:Y:S01]  /*163830*/  LDL.LU R10, [R1+0x6e40] ;  /* 0x006e4000010a7983 */ /* 0x000ea20000300800 */
[----:B------:R-:W-:Y:S02]  /*163840*/  IADD3 R28, P1, PT, R50, R40, RZ ;  /* 0x00000028321c7210 */ /* 0x000fe40007f3e0ff */
[----:B----4-:R-:W-:Y:S02]  /*163850*/  LOP3.LUT R7, R21, 0xffff, RZ, 0xc0, !PT ;  /* 0x0000ffff15077812 */ /* 0x010fe400078ec0ff */
[----:B------:R-:W-:Y:S01]  /*163860*/  LOP3.LUT R14, R14, 0xffff, RZ, 0xc0, !PT ;  /* 0x0000ffff0e0e7812 */ /* 0x000fe200078ec0ff */
[----:B------:R-:W4:Y:S04]  /*163870*/  LDL.LU R25, [R1+0x394] ;  /* 0x0003940001197983 */ /* 0x000f280000300800 */
[----:B------:R-:W4:Y:S01]  /*163880*/  LDL.LU R21, [R1+0x200] ;  /* 0x0002000001157983 */ /* 0x000f220000300800 */
[----:B------:R-:W-:Y:S01]  /*163890*/  IMAD.X R29, R61, 0x1, R41, P1 ;  /* 0x000000013d1d7824 */ /* 0x000fe200008e0629 */
[----:B------:R-:W-:-:S02]  /*1638a0*/  SHF.R.U32.HI R61, RZ, 0x8, R14 ;  /* 0x00000008ff3d7819 */ /* 0x000fc4000001160e */
[----:B0-----:R-:W-:Y:S02]  /*1638b0*/  PRMT R23, R7, 0x3340, R14 ;  /* 0x0000334007177816 */ /* 0x001fe4000000000e */
[----:B------:R-:W-:Y:S02]  /*1638c0*/  SHF.R.U32.HI R7, RZ, 0x8, R7 ;  /* 0x00000008ff077819 */ /* 0x000fe40000011607 */
[----:B------:R-:W-:Y:S02]  /*1638d0*/  PRMT R24, R22, 0x3340, R0 ;  /* 0x0000334016187816 */ /* 0x000fe40000000000 */
[----:B------:R-:W-:Y:S02]  /*1638e0*/  LOP3.LUT R61, R61, 0xffff, RZ, 0xc0, !PT ;  /* 0x0000ffff3d3d7812 */ /* 0x000fe400078ec0ff */
[----:B------:R-:W-:Y:S02]  /*1638f0*/  LOP3.LUT R7, R7, 0xffff, RZ, 0xc0, !PT ;  /* 0x0000ffff07077812 */ /* 0x000fe400078ec0ff */
[----:B------:R-:W-:-:S02]  /*163900*/  PRMT R23, R23, 0x5410, R24 ;  /* 0x0000541017177816 */ /* 0x000fc40000000018 */
[----:B------:R-:W-:-:S03]  /*163910*/  PRMT R14, R7, 0x3340, R61 ;  /* 0x00003340070e7816 */ /* 0x000fc6000000003d */
[----:B------:R-:W-:Y:S04]  /*163920*/  STL [R1+0x5540], R23 ;  /* 0x0055401701007387 */ /* 0x000fe80000100800 */
[----:B------:R-:W-:Y:S04]  /*163930*/  STL.64 [R1+0xee0], R28 ;  /* 0x000ee01c01007387 */ /* 0x000fe80000100a00 */
[----:B------:R0:W-:Y:S01]  /*163940*/  STL [R1+0x6c98], R14 ;  /* 0x006c980e01007387 */ /* 0x0001e20000100800 */
[----:B------:R-:W-:Y:S02]  /*163950*/  PRMT R61, R9, 0x3340, R0 ;  /* 0x00003340093d7816 */ /* 0x000fe40000000000 */
[----:B---3--:R-:W-:-:S02]  /*163960*/  LOP3.LUT R7, R44, 0xffff, RZ, 0xc0, !PT ;  /* 0x0000ffff2c077812 */ /* 0x008fc400078ec0ff */
[----:B--2---:R-:W-:-:S04]  /*163970*/  LOP3.LUT R10, R10, 0xffff, RZ, 0xc0, !PT ;  /* 0x0000ffff0a0a7812 */ /* 0x004fc800078ec0ff */
[----:B0-----:R-:W-:-:S04]  /*163980*/  PRMT R14, R7, 0x3340, R10 ;  /* 0x00003340070e7816 */ /* 0x001fc8000000000a */
[----:B------:R-:W-:-:S05]  /*163990*/  PRMT R14, R14, 0x5410, R61 ;  /* 0x000054100e0e7816 */ /* 0x000fca000000003d */
[----:B------:R0:W-:Y:S04]  /*1639a0*/  STL [R1+0x553c], R14 ;  /* 0x00553c0e01007387 */ /* 0x0001e80000100800 */
[----:B------:R-:W2:Y:S01]  /*1639b0*/  LDL.LU R44, [R1+0x614] ;  /* 0x00061400012c7983 */ /* 0x000ea20000300800 */
[----:B------:R-:W-:Y:S02]  /*1639c0*/  SHF.R.U32.HI R61, RZ, 0x8, R22 ;  /* 0x00000008ff3d7819 */ /* 0x000fe40000011616 */
[----:B------:R-:W-:Y:S01]  /*1639d0*/  SHF.R.U32.HI R7, RZ, 0x8, R7 ;  /* 0x00000008ff077819 */ /* 0x000fe20000011607 */
[----:B------:R-:W3:Y:S04]  /*1639e0*/  LDL.LU R23, [R1+0xcc] ;  /* 0x0000cc0001177983 */ /* 0x000ee80000300800 */
[----:B------:R-:W3:Y:S01]  /*1639f0*/  LDL.LU R31, [R1+0x328] ;  /* 0x00032800011f7983 */ /* 0x000ee20000300800 */
[----:B0-----:R-:W-:-:S02]  /*163a00*/  SHF.R.U32.HI R14, RZ, 0x8, R10 ;  /* 0x00000008ff0e7819 */ /* 0x001fc4000001160a */
[----:B------:R-:W-:Y:S02]  /*163a10*/  LOP3.LUT R10, R61, 0xffff, RZ, 0xc0, !PT ;  /* 0x0000ffff3d0a7812 */ /* 0x000fe400078ec0ff */
[----:B------:R-:W-:Y:S02]  /*163a20*/  LOP3.LUT R7, R7, 0xffff, RZ, 0xc0, !PT ;  /* 0x0000ffff07077812 */ /* 0x000fe400078ec0ff */
[----:B------:R-:W-:Y:S02]  /*163a30*/  LOP3.LUT R61, R14, 0xffff, RZ, 0xc0, !PT ;  /* 0x0000ffff0e3d7812 */ /* 0x000fe400078ec0ff */
[----:B------:R-:W-:Y:S02]  /*163a40*/  PRMT R14, R10, 0x3340, R0 ;  /* 0x000033400a0e7816 */ /* 0x000fe40000000000 */
[----:B------:R-:W-:Y:S02]  /*163a50*/  PRMT R10, R7, 0x3340, R61 ;  /* 0x00003340070a7816 */ /* 0x000fe4000000003d */
[----:B------:R-:W-:-:S02]  /*163a60*/  LOP3.LUT R8, R8, 0xffff, RZ, 0xc0, !PT ;  /* 0x0000ffff08087812 */ /* 0x000fc400078ec0ff */
[----:B----4-:R-:W-:Y:S01]  /*163a70*/  LOP3.LUT R7, R25, 0xffff, RZ, 0xc0, !PT ;  /* 0x0000ffff19077812 */ /* 0x010fe200078ec0ff */
[----:B------:R0:W-:Y:S04]  /*163a80*/  STL [R1+0x6c9c], R10 ;  /* 0x006c9c0a01007387 */ /* 0x0001e80000100800 */
[----:B------:R1:W-:Y:S01]  /*163a90*/  STL [R1+0x59c], R14 ;  /* 0x00059c0e01007387 */ /* 0x0003e20000100800 */
[----:B------:R-:W-:-:S03]  /*163aa0*/  PRMT R61, R8, 0x3340, R0 ;  /* 0x00003340083d7816 */ /* 0x000fc60000000000 */
[----:B------:R4:W-:Y:S04]  /*163ab0*/  STL [R1+0x6ca0], R8 ;  /* 0x006ca00801007387 */ /* 0x0009e80000100800 */
[----:B------:R-:W3:Y:S01]  /*163ac0*/  LDL.LU R25, [R1+0x610] ;  /* 0x0006100001197983 */ /* 0x000ee20000300800 */
[----:B0-----:R-:W-:-:S03]  /*163ad0*/  LOP3.LUT R10, R21, 0xffff, RZ, 0xc0, !PT ;  /* 0x0000ffff150a7812 */ /* 0x001fc600078ec0ff */
[----:B------:R-:W3:Y:S01]  /*163ae0*/  LDL.LU R21, [R1+0x324] ;  /* 0x0003240001157983 */ /* 0x000ee20000300800 */
[----:B-1----:R-:W-:Y:S01]  /*163af0*/  PRMT R14, R7, 0x3340, R10 ;  /* 0x00003340070e7816 */ /* 0x002fe2000000000a */
[----:B------:R-:W-:Y:S01]  /*163b00*/  VIADD R50, R50, UR6 ;  /* 0x0000000632327c36 */ /* 0x000fe20008000000 */
[----:B------:R-:W-:Y:S02]  /*163b10*/  SHF.R.U32.HI R9, RZ, 0x8, R9 ;  /* 0x00000008ff097819 */ /* 0x000fe40000011609 */
[----:B------:R-:W-:Y:S02]  /*163b20*/  SHF.R.U32.HI R7, RZ, 0x8, R7 ;  /* 0x00000008ff077819 */ /* 0x000fe40000011607 */
[----:B----4-:R-:W-:Y:S01]  /*163b30*/  PRMT R8, R14, 0x5410, R61 ;  /* 0x000054100e087816 */ /* 0x010fe2000000003d */
[----:B------:R-:W0:Y:S01]  /*163b40*/  LDCU UR6, c[0x0][0x3b8] ;  /* 0x00007700ff0677ac */ /* 0x000e220008000800 */
[----:B------:R-:W-:-:S03]  /*163b50*/  SHF.R.S32.HI R61, RZ, 0x1f, R50 ;  /* 0x0000001fff3d7819 */ /* 0x000fc60000011432 */
[----:B------:R1:W-:Y:S01]  /*163b60*/  STL [R1+0x5574], R8 ;  /* 0x0055740801007387 */ /* 0x0003e20000100800 */
[----:B------:R-:W-:Y:S02]  /*163b70*/  IADD3 R28, P1, PT, R50, R34, RZ ;  /* 0x00000022321c7210 */ /* 0x000fe40007f3e0ff */
[----:B------:R-:W-:Y:S02]  /*163b80*/  LOP3.LUT R9, R9, 0xffff, RZ, 0xc0, !PT ;  /* 0x0000ffff09097812 */ /* 0x000fe400078ec0ff */
[----:B------:R-:W-:Y:S02]  /*163b90*/  LOP3.LUT R7, R7, 0xffff, RZ, 0xc0, !PT ;  /* 0x0000ffff07077812 */ /* 0x000fe400078ec0ff */
[----:B-1----:R-:W-:Y:S01]  /*163ba0*/  SHF.R.U32.HI R8, RZ, 0x8, R10 ;  /* 0x00000008ff087819 */ /* 0x002fe2000001160a */
[----:B------:R-:W-:-:S03]  /*163bb0*/  IMAD.X R29, R61, 0x1, R35, P1 ;  /* 0x000000013d1d7824 */ /* 0x000fc600008e0623 */
[----:B------:R-:W-:Y:S02]  /*163bc0*/  LOP3.LUT R8, R8, 0xffff, RZ, 0xc0, !PT ;  /* 0x0000ffff08087812 */ /* 0x000fe400078ec0ff */
[----:B------:R-:W-:Y:S02]  /*163bd0*/  PRMT R10, R9, 0x3340, R0 ;  /* 0x00003340090a7816 */ /* 0x000fe40000000000 */
[----:B------:R-:W-:Y:S01]  /*163be0*/  PRMT R9, R7, 0x3340, R8 ;  /* 0x0000334007097816 */ /* 0x000fe20000000008 */
[----:B------:R-:W-:Y:S04]  /*163bf0*/  STL.64 [R1+0xed8], R28 ;  /* 0x000ed81c01007387 */ /* 0x000fe80000100a00 */
[----:B------:R1:W-:Y:S04]  /*163c00*/  STL [R1+0x6a24], R9 ;  /* 0x006a240901007387 */ /* 0x0003e80000100800 */
[----:B------:R4:W-:Y:S01]  /*163c10*/  STL [R1+0x598], R10 ;  /* 0x0005980a01007387 */ /* 0x0009e20000100800 */
[----:B--2---:R-:W-:-:S03]  /*163c20*/  LOP3.LUT R8, R44, 0xffff, RZ, 0xc0, !PT ;  /* 0x0000ffff2c087812 */ /* 0x004fc600078ec0ff */
[----:B------:R-:W2:Y:S01]  /*163c30*/  LDL.LU R44, [R1+0x3a0] ;  /* 0x0003a000012c7983 */ /* 0x000ea20000300800 */
[----:B---3--:R-:W-:Y:S02]  /*163c40*/  LOP3.LUT R7, R23, 0xffff, RZ, 0xc0, !PT ;  /* 0x0000ffff17077812 */ /* 0x008fe400078ec0ff */
[----:B-1----:R-:W-:Y:S02]  /*163c50*/  LOP3.LUT R9, R31, 0xffff, RZ, 0xc0, !PT ;  /* 0x0000ffff1f097812 */ /* 0x002fe400078ec0ff */
[----:B------:R-:W3:Y:S01]  /*163c60*/  LDL.LU R31, [R1+0x21c] ;  /* 0x00021c00011f7983 */ /* 0x000ee20000300800 */
[----:B------:R-:W-:Y:S02]  /*163c70*/  PRMT R14, R7, 0x3340, R0 ;  /* 0x00003340070e7816 */ /* 0x000fe40000000000 */
[----:B----4-:R-:W-:Y:S02]  /*163c80*/  PRMT R10, R8, 0x3340, R9 ;  /* 0x00003340080a7816 */ /* 0x010fe40000000009 */
[----:B------:R-:W-:-:S02]  /*163c90*/  SHF.R.U32.HI R8, RZ, 0x8, R8 ;  /* 0x00000008ff087819 */ /* 0x000fc40000011608 */
[----:B------:R-:W-:Y:S02]  /*163ca0*/  SHF.R.U32.HI R9, RZ, 0x8, R9 ;  /* 0x00000008ff097819 */ /* 0x000fe40000011609 */
[----:B------:R-:W-:Y:S02]  /*163cb0*/  SHF.R.U32.HI R7, RZ, 0x8, R7 ;  /* 0x00000008ff077819 */ /* 0x000fe40000011607 */
[----:B------:R-:W-:Y:S02]  /*163cc0*/  PRMT R10, R10, 0x5410, R14 ;  /* 0x000054100a0a7816 */ /* 0x000fe4000000000e */
[----:B------:R-:W-:Y:S02]  /*163cd0*/  IADD3 R22, P1, PT, R50, R36, RZ ;  /* 0x0000002432167210 */ /* 0x000fe40007f3e0ff */
[----:B------:R-:W-:Y:S02]  /*163ce0*/  LOP3.LUT R8, R8, 0xffff, RZ, 0xc0, !PT ;  /* 0x0000ffff08087812 */ /* 0x000fe400078ec0ff */
[----:B------:R-:W-:-:S02]  /*163cf0*/  LOP3.LUT R9, R9, 0xffff, RZ, 0xc0, !PT ;  /* 0x0000ffff09097812 */ /* 0x000fc400078ec0ff */
[----:B------:R-:W-:Y:S01]  /*163d00*/  LOP3.LUT R7, R7, 0xffff, RZ, 0xc0, !PT ;  /* 0x0000ffff07077812 */ /* 0x000fe200078ec0ff */
[----:B------:R1:W-:Y:S01]  /*163d10*/  STL [R1+0x5538], R10 ;  /* 0x0055380a01007387 */ /* 0x0003e20000100800 */
[----:B------:R-:W-:-:S05]  /*163d20*/  IMAD.X R23, R61, 0x1, R37, P1 ;  /* 0x000000013d177824 */ /* 0x000fca00008e0625 */
[----:B------:R-:W-:Y:S01]  /*163d30*/  STL.64 [R1+0xed0], R22 ;  /* 0x000ed01601007387 */ /* 0x000fe20000100a00 */
[----:B-1----:R-:W-:Y:S02]  /*163d40*/  PRMT R10, R8, 0x3340, R9 ;  /* 0x00003340080a7816 */ /* 0x002fe40000000009 */
[--C-:B------:R-:W-:Y:S02]  /*163d50*/  PRMT R9, R7, 0x3340, R0.reuse ;  /* 0x0000334007097816 */ /* 0x100fe40000000000 */
[----:B------:R-:W-:Y:S02]  /*163d60*/  LOP3.LUT R8, R25, 0xffff, RZ, 0xc0, !PT ;  /* 0x0000ffff19087812 */ /* 0x000fe400078ec0ff */
[----:B------:R-:W-:Y:S01]  /*163d70*/  LOP3.LUT R7, R11, 0xffff, RZ, 0xc0, !PT ;  /* 0x0000ffff0b077812 */ /* 0x000fe200078ec0ff */
[----:B------:R-:W-:Y:S04]  /*163d80*/  STL [R1+0x5e8], R10 ;  /* 0x0005e80a01007387 */ /* 0x000fe80000100800 */
[----:B------:R1:W-:Y:S01]  /*163d90*/  STL [R1+0x594], R9 ;  /* 0x0005940901007387 */ /* 0x0003e20000100800 */
[----:B------:R-:W-:-:S03]  /*163da0*/  PRMT R14, R7, 0x3340, R0 ;  /* 0x00003340070e7816 */ /* 0x000fc60000000000 */
[----:B------:R-:W4:Y:S01]  /*163db0*/  LDL.LU R11, [R1+0x6e3c] ;  /* 0x006e3c00010b7983 */ /* 0x000f220000300800 */
[----:B-1----:R-:W-:Y:S02]  /*163dc0*/  LOP3.LUT R9, R21, 0xffff, RZ, 0xc0, !PT ;  /* 0x0000ffff15097812 */ /* 0x002fe400078ec0ff */
[----:B------:R-:W-:Y:S01]  /*163dd0*/  IADD3 R22, P1, PT, R50, R38, RZ ;  /* 0x0000002632167210 */ /* 0x000fe20007f3e0ff */
[----:B------:R-:W4:Y:S01]  /*163de0*/  LDL.LU R21, [R1+0x39c] ;  /* 0x00039c0001157983 */ /* 0x000f220000300800 */
[--C-:B------:R-:W-:Y:S02]  /*163df0*/  PRMT R10, R8, 0x3340, R9.reuse ;  /* 0x00003340080a7816 */ /* 0x100fe40000000009 */
[----:B------:R-:W-:Y:S02]  /*163e00*/  SHF.R.U32.HI R8, RZ, 0x8, R8 ;  /* 0x00000008ff087819 */ /* 0x000fe40000011608 */
[----:B------:R-:W-:Y:S02]  /*163e10*/  SHF.R.U32.HI R9, RZ, 0x8, R9 ;  /* 0x00000008ff097819 */ /* 0x000fe40000011609 */
[----:B------:R-:W-:-:S02]  /*163e20*/  PRMT R10, R10, 0x5410, R14 ;  /* 0x000054100a0a7816 */ /* 0x000fc4000000000e */
[----:B------:R-:W-:Y:S02]  /*163e30*/  LOP3.LUT R8, R8, 0xffff, RZ, 0xc0, !PT ;  /* 0x0000ffff08087812 */ /* 0x000fe400078ec0ff */
[----:B------:R-:W-:Y:S01]  /*163e40*/  LOP3.LUT R9, R9, 0xffff, RZ, 0xc0, !PT ;  /* 0x0000ffff09097812 */ /* 0x000fe200078ec0ff */
[----:B------:R-:W-:Y:S01]  /*163e50*/  IMAD.X R23, R61, 0x1, R39, P1 ;  /* 0x000000013d177824 */ /* 0x000fe200008e0627 */
[----:B------:R1:W-:Y:S04]  /*163e60*/  STL [R1+0x5534], R10 ;  /* 0x0055340a01007387 */ /* 0x0003e80000100800 */
[----:B------:R0:W-:Y:S01]  /*163e70*/  STL.64 [R1+0xec8], R22 ;  /* 0x000ec81601007387 */ /* 0x0001e20000100a00 */
[----:B-1----:R-:W-:Y:S02]  /*163e80*/  PRMT R10, R8, 0x3340, R9 ;  /* 0x00003340080a7816 */ /* 0x002fe40000000009 */
[----:B------:R-:W-:-:S03]  /*163e90*/  LOP3.LUT R8, R43, 0xffff, RZ, 0xc0, !PT ;  /* 0x0000ffff2b087812 */ /* 0x000fc600078ec0ff */
[----:B------:R3:W-:Y:S04]  /*163ea0*/  STL [R1+0x5f4], R10 ;  /* 0x0005f40a01007387 */ /* 0x0007e80000100800 */
[----:B0-----:R-:W4:Y:S01]  /*163eb0*/  LDL.LU R23, [R1+0xd8] ;  /* 0x0000d80001177983 */ /* 0x001f220000300800 */
[----:B--2---:R-:W-:-:S03]  /*163ec0*/  LOP3.LUT R9, R44, 0xffff, RZ, 0xc0, !PT ;  /* 0x0000ffff2c097812 */ /* 0x004fc600078ec0ff */
[----:B------:R-:W2:Y:S04]  /*163ed0*/  LDL.LU R44, [R1+0x61c] ;  /* 0x00061c00012c7983 */ /* 0x000ea80000300800 */
[----:B------:R-:W2:Y:S01]  /*163ee0*/  LDL.LU R43, [R1+0x32c] ;  /* 0x00032c00012b7983 */ /* 0x000ea20000300800 */
[----:B------:R-:W-:Y:S02]  /*163ef0*/  IADD3 R24, P1, PT, R50, R40, RZ ;  /* 0x0000002832187210 */ /* 0x000fe40007f3e0ff */
[----:B---3--:R-:W-:-:S04]  /*163f00*/  LOP3.LUT R10, R31, 0xffff, RZ, 0xc0, !PT ;  /* 0x0000ffff1f0a7812 */ /* 0x008fc800078ec0ff */
[--C-:B------:R-:W-:Y:S01]  /*163f10*/  PRMT R14, R9, 0x3340, R10.reuse ;  /* 0x00003340090e7816 */ /* 0x100fe2000000000a */
[----:B------:R-:W-:Y:S01]  /*163f20*/  IMAD.X R25, R61, 0x1, R41, P1 ;  /* 0x000000013d197824 */ /* 0x000fe200008e0629 */
[----:B------:R-:W-:Y:S02]  /*163f30*/  SHF.R.U32.HI R9, RZ, 0x8, R9 ;  /* 0x00000008ff097819 */ /* 0x000fe40000011609 */
[----:B------:R-:W-:Y:S02]  /*163f40*/  SHF.R.U32.HI R61, RZ, 0x8, R10 ;  /* 0x00000008ff3d7819 */ /* 0x000fe4000001160a */
[----:B------:R-:W-:Y:S02]  /*163f50*/  LOP3.LUT R9, R9, 0xffff, RZ, 0xc0, !PT ;  /* 0x0000ffff09097812 */ /* 0x000fe400078ec0ff */
[----:B------:R-:W-:Y:S02]  /*163f60*/  LOP3.LUT R61, R61, 0xffff, RZ, 0xc0, !PT ;  /* 0x0000ffff3d3d7812 */ /* 0x000fe400078ec0ff */
[----:B------:R-:W-:-:S02]  /*163f70*/  PRMT R22, R8, 0x3340, R0 ;  /* 0x0000334008167816 */ /* 0x000fc40000000000 */
[----:B------:R-:W-:Y:S02]  /*163f80*/  PRMT R9, R9, 0x3340, R61 ;  /* 0x0000334009097816 */ /* 0x000fe4000000003d */
[----:B------:R-:W-:Y:S02]  /*163f90*/  SHF.R.U32.HI R61, RZ, 0x8, R8 ;  /* 0x00000008ff3d7819 */ /* 0x000fe40000011608 */
[----:B------:R-:W-:Y:S02]  /*163fa0*/  SHF.R.U32.HI R8, RZ, 0x8, R7 ;  /* 0x00000008ff087819 */ /* 0x000fe40000011607 */
[----:B------:R-:W-:Y:S02]  /*163fb0*/  PRMT R14, R14, 0x5410, R22 ;  /* 0x000054100e0e7816 */ /* 0x000fe40000000016 */
[----:B------:R-:W-:Y:S02]  /*163fc0*/  LOP3.LUT R7, R61, 0xffff, RZ, 0xc0, !PT ;  /* 0x0000ffff3d077812 */ /* 0x000fe400078ec0ff */
[----:B------:R-:W-:Y:S01]  /*163fd0*/  LOP3.LUT R61, R8, 0xffff, RZ, 0xc0, !PT ;  /* 0x0000ffff083d7812 */ /* 0x000fe200078ec0ff */
[----:B------:R-:W-:Y:S01]  /*163fe0*/  STL [R1+0x5530], R14 ;  /* 0x0055300e01007387 */ /* 0x000fe20000100800 */
[----:B------:R-:W-:-:S03]  /*163ff0*/  PRMT R8, R7, 0x3340, R0 ;  /* 0x0000334007087816 */ /* 0x000fc60000000000 */
[----:B------:R0:W-:Y:S01]  /*164000*/  STL.64 [R1+0xec0], R24 ;  /* 0x000ec01801007387 */ /* 0x0001e20000100a00 */
[----:B------:R-:W-:-:S03]  /*164010*/  PRMT R7, R61, 0x3340, R0 ;  /* 0x000033403d077816 */ /* 0x000fc60000000000 */
[----:B------:R1:W-:Y:S01]  /*164020*/  STL [R1+0x5e4], R9 ;  /* 0x0005e40901007387 */ /* 0x0003e20000100800 */
[----:B------:R-:W-:Y:S02]  /*164030*/  LOP3.LUT R12, R12, 0xffff, RZ, 0xc0, !PT ;  /* 0x0000ffff0c0c7812 */ /* 0x000fe400078ec0ff */
[----:B----4-:R-:W-:Y:S01]  /*164040*/  LOP3.LUT R11, R11, 0xffff, RZ, 0xc0, !PT ;  /* 0x0000ffff0b0b7812 */ /* 0x010fe200078ec0ff */
[----:B------:R-:W-:Y:S04]  /*164050*/  STL [R1+0x55c], R8 ;  /* 0x00055c0801007387 */ /* 0x000fe80000100800 */
[----:B------:R3:W-:Y:S01]  /*164060*/  STL [R1+0x558], R7 ;  /* 0x0005580701007387 */ /* 0x0007e20000100800 */
[----:B------:R-:W-:-:S03]  /*164070*/  PRMT R61, R12, 0x3340, R0 ;  /* 0x000033400c3d7816 */ /* 0x000fc60000000000 */
[----:B0-----:R-:W4:Y:S01]  /*164080*/  LDL.LU R25, [R1+0x624] ;  /* 0x0006240001197983 */ /* 0x001f220000300800 */
[----:B-1----:R-:W-:-:S03]  /*164090*/  LOP3.LUT R9, R21, 0xffff, RZ, 0xc0, !PT ;  /* 0x0000ffff15097812 */ /* 0x002fc600078ec0ff */
[----:B------:R-:W4:Y:S04]  /*1640a0*/  LDL.LU R31, [R1+0xdc] ;  /* 0x0000dc00011f7983 */ /* 0x000f280000300800 */
[----:B------:R-:W4:Y:S01]  /*1640b0*/  LDL.LU R21, [R1+0x330] ;  /* 0x0003300001157983 */ /* 0x000f220000300800 */
[----:B---3--:R-:W-:-:S04]  /*1640c0*/  PRMT R7, R9, 0x3340, R11 ;  /* 0x0000334009077816 */ /* 0x008fc8000000000b */
[----:B------:R-:W-:Y:S01]  /*1640d0*/  PRMT R8, R7, 0x5410, R61 ;  /* 0x0000541007087816 */ /* 0x000fe2000000003d */
[----:B------:R-:W-:Y:S04]  /*1640e0*/  STL [R1+0x6cac], R12 ;  /* 0x006cac0c01007387 */ /* 0x000fe80000100800 */
[----:B------:R0:W-:Y:S01]  /*1640f0*/  STL [R1+0x556c], R8 ;  /* 0x00556c0801007387 */ /* 0x0001e20000100800 */
[----:B------:R-:W-:Y:S01]  /*164100*/  VIADD R50, R50, UR6 ;  /* 0x0000000632327c36 */ /* 0x000fe20008000000 */
[----:B------:R-:W-:Y:S02]  /*164110*/  LOP3.LUT R10, R23, 0xffff, RZ, 0xc0, !PT ;  /* 0x0000ffff170a7812 */ /* 0x000fe400078ec0ff */
[----:B------:R-:W-:Y:S02]  /*164120*/  SHF.R.U32.HI R9, RZ, 0x8, R9 ;  /* 0x00000008ff097819 */ /* 0x000fe40000011609 */
[----:B------:R-:W-:Y:S01]  /*164130*/  SHF.R.U32.HI R11, RZ, 0x8, R11 ;  /* 0x00000008ff0b7819 */ /* 0x000fe2000001160b */
[----:B------:R-:W1:Y:S01]  /*164140*/  LDCU UR6, c[0x0][0x3b8] ;  /* 0x00007700ff0677ac */ /* 0x000e620008000800 */
[----:B------:R-:W-:-:S02]  /*164150*/  PRMT R61, R10, 0x3340, R0 ;  /* 0x000033400a3d7816 */ /* 0x000fc40000000000 */
[----:B------:R-:W-:Y:S02]  /*164160*/  IADD3 R22, P1, PT, R50, R34, RZ ;  /* 0x0000002232167210 */ /* 0x000fe40007f3e0ff */
[----:B--2---:R-:W-:Y:S02]  /*164170*/  LOP3.LUT R7, R44, 0xffff, RZ, 0xc0, !PT ;  /* 0x0000ffff2c077812 */ /* 0x004fe400078ec0ff */
[----:B0-----:R-:W-:-:S04]  /*164180*/  LOP3.LUT R8, R43, 0xffff, RZ, 0xc0, !PT ;  /* 0x0000ffff2b087812 */ /* 0x001fc800078ec0ff */
[----:B------:R-:W-:-:S04]  /*164190*/  PRMT R12, R7, 0x3340, R8 ;  /* 0x00003340070c7816 */ /* 0x000fc80000000008 */
[----:B------:R-:W-:Y:S02]  /*1641a0*/  PRMT R12, R12, 0x5410, R61 ;  /* 0x000054100c0c7816 */ /* 0x000fe4000000003d */
[----:B------:R-:W-:-:S05]  /*1641b0*/  SHF.R.S32.HI R61, RZ, 0x1f, R50 ;  /* 0x0000001fff3d7819 */ /* 0x000fca0000011432 */
[----:B------:R-:W-:Y:S01]  /*1641c0*/  IMAD.X R23, R61, 0x1, R35, P1 ;  /* 0x000000013d177824 */ /* 0x000fe200008e0623 */
[----:B------:R-:W-:Y:S04]  /*1641d0*/  STL [R1+0x552c], R12 ;  /* 0x00552c0c01007387 */ /* 0x000fe80000100800 */
[----:B------:R-:W2:Y:S04]  /*1641e0*/  LDL.LU R44, [R1+0x3a4] ;  /* 0x0003a400012c7983 */ /* 0x000ea80000300800 */
[----:B------:R0:W-:Y:S04]  /*1641f0*/  STL.64 [R1+0xeb8], R22 ;  /* 0x000eb81601007387 */ /* 0x0001e80000100a00 */
[----:B------:R-:W3:Y:S01]  /*164200*/  LDL.LU R43, [R1+0x230] ;  /* 0x00023000012b7983 */ /* 0x000ee20000300800 */
[----:B------:R-:W-:-:S02]  /*164210*/  SHF.R.U32.HI R7, RZ, 0x8, R7 ;  /* 0x00000008ff077819 */ /* 0x000fc40000011607 */
[----:B------:R-:W-:Y:S02]  /*164220*/  SHF.R.U32.HI R8, RZ, 0x8, R8 ;  /* 0x00000008ff087819 */ /* 0x000fe40000011608 */
[----:B------:R-:W-:Y:S02]  /*164230*/  LOP3.LUT R9, R9, 0xffff, RZ, 0xc0, !PT ;  /* 0x0000ffff09097812 */ /* 0x000fe400078ec0ff */
[----:B------:R-:W-:Y:S02]  /*164240*/  LOP3.LUT R11, R11, 0xffff, RZ, 0xc0, !PT ;  /* 0x0000ffff0b0b7812 */ /* 0x000fe400078ec0ff */
[----:B------:R-:W-:Y:S02]  /*164250*/  LOP3.LUT R7, R7, 0xffff, RZ, 0xc0, !PT ;  /* 0x0000ffff07077812 */ /* 0x000fe400078ec0ff */
[----:B------:R-:W-:Y:S02]  /*164260*/  LOP3.LUT R8, R8, 0xffff, RZ, 0xc0, !PT ;  /* 0x0000ffff08087812 */ /* 0x000fe400078ec0ff */
[----:B------:R-:W-:-:S02]  /*164270*/  PRMT R11, R9, 0x3340, R11 ;  /* 0x00003340090b7816 */ /* 0x000fc4000000000b */
[----:B------:R-:W-:-:S03]  /*164280*/  PRMT R9, R7, 0x3340, R8 ;  /* 0x0000334007097816 */ /* 0x000fc60000000008 */
[----:B------:R-:W-:Y:S04]  /*164290*/  STL [R1+0x6a28], R11 ;  /* 0x006a280b01007387 */ /* 0x000fe80000100800 */
[----:B------:R1:W-:Y:S01]  /*1642a0*/  STL [R1+0x5ec], R9 ;  /* 0x0005ec0901007387 */ /* 0x0003e20000100800 */
[----:B0-----:R-:W-:Y:S02]  /*1642b0*/  IADD3 R22, P1, PT, R50, R36, RZ ;  /* 0x0000002432167210 */ /* 0x001fe40007f3e0ff */
[----:B----4-:R-:W-:Y:S02]  /*1642c0*/  LOP3.LUT R8, R25, 0xffff, RZ, 0xc0, !PT ;  /* 0x0000ffff19087812 */ /* 0x010fe400078ec0ff */
[----:B------:R-:W-:Y:S02]  /*1642d0*/  LOP3.LUT R7, R31, 0xffff, RZ, 0xc0, !PT ;  /* 0x0000ffff1f077812 */ /* 0x000fe400078ec0ff */
[----:B-1----:R-:W-:-:S02]  /*1642e0*/  LOP3.LUT R9, R21, 0xffff, RZ, 0xc0, !PT ;  /* 0x0000ffff15097812 */ /* 0x002fc400078ec0ff */
[----:B------:R-:W-:Y:S02]  /*1642f0*/  PRMT R12, R7, 0x3340, R0 ;  /* 0x00003340070c7816 */ /* 0x000fe40000000000 */
[----:B------:R-:W-:Y:S02]  /*164300*/  SHF.R.U32.HI R10, RZ, 0x8, R10 ;  /* 0x00000008ff0a7819 */ /* 0x000fe4000001160a */
[----:B------:R-:W-:Y:S01]  /*164310*/  PRMT R11, R8, 0x3340, R9 ;  /* 0x00003340080b7816 */ /* 0x000fe20000000009 */
[----:B------:R-:W-:Y:S01]  /*164320*/  IMAD.X R23, R61, 0x1, R37, P1 ;  /* 0x000000013d177824 */ /* 0x000fe200008e0625 */
[----:B------:R-:W-:Y:S02]  /*164330*/  LOP3.LUT R10, R10, 0xffff, RZ, 0xc0, !PT ;  /* 0x0000ffff0a0a7812 */ /* 0x000fe400078ec0ff */
[----:B------:R-:W-:Y:S02]  /*164340*/  PRMT R11, R11, 0x5410, R12 ;  /* 0x000054100b0b7816 */ /* 0x000fe4000000000c */
[----:B------:R-:W-:-:S02]  /*164350*/  SHF.R.U32.HI R8, RZ, 0x8, R8 ;  /* 0x00000008ff087819 */ /* 0x000fc40000011608 */
[----:B------:R-:W-:Y:S02]  /*164360*/  SHF.R.U32.HI R9, RZ, 0x8, R9 ;  /* 0x00000008ff097819 */ /* 0x000fe40000011609 */
[----:B------:R-:W-:Y:S01]  /*164370*/  PRMT R10, R10, 0x3340, R0 ;  /* 0x000033400a0a7816 */ /* 0x000fe20000000000 */
[----:B------:R-:W-:Y:S04]  /*164380*/  STL [R1+0x5528], R11 ;  /* 0x0055280b01007387 */ /* 0x000fe80000100800 */
[----:B------:R0:W-:Y:S01]  /*164390*/  STL.64 [R1+0xeb0], R22 ;  /* 0x000eb01601007387 */ /* 0x0001e20000100a00 */
[----:B------:R-:W-:-:S03]  /*1643a0*/  LOP3.LUT R8, R8, 0xffff, RZ, 0xc0, !PT ;  /* 0x0000ffff08087812 */ /* 0x000fc600078ec0ff */
[----:B------:R-:W4:Y:S01]  /*1643b0*/  LDL.LU R28, [R1+0x640] ;  /* 0x00064000011c7983 */ /* 0x000f220000300800 */
[----:B------:R-:W-:-:S04]  /*1643c0*/  LOP3.LUT R9, R9, 0xffff, RZ, 0xc0, !PT ;  /* 0x0000ffff09097812 */ /* 0x000fc800078ec0ff */
[----:B------:R-:W-:Y:S01]  /*1643d0*/  PRMT R8, R8, 0x3340, R9 ;  /* 0x0000334008087816 */ /* 0x000fe20000000009 */
[----:B0-----:R-:W4:Y:S04]  /*1643e0*/  LDL.LU R23, [R1+0xec] ;  /* 0x0000ec0001177983 */ /* 0x001f280000300800 */
[----:B------:R-:W4:Y:S04]  /*1643f0*/  LDL.LU R31, [R1+0x338] ;  /* 0x00033800011f7983 */ /* 0x000f280000300800 */
[----:B------:R-:W4:Y:S04]  /*164400*/  LDL.LU R21, [R1+0x3a8] ;  /* 0x0003a80001157983 */ /* 0x000f280000300800 */
[----:B------:R-:W-:Y:S04]  /*164410*/  STL [R1+0x554], R10 ;  /* 0x0005540a01007387 */ /* 0x000fe80000100800 */
[----:B------:R0:W-:Y:S01]  /*164420*/  STL [R1+0x5370], R8 ;  /* 0x0053700801007387 */ /* 0x0001e20000100800 */
[----:B------:R-:W-:-:S02]  /*164430*/  IADD3 R24, P1, PT, R50, R38, RZ ;  /* 0x0000002632187210 */ /* 0x000fc40007f3e0ff */
[----:B0-----:R-:W-:Y:S02]  /*164440*/  LOP3.LUT R8, R13, 0xffff, RZ, 0xc0, !PT ;  /* 0x0000ffff0d087812 */ /* 0x001fe400078ec0ff */
[----:B------:R-:W4:Y:S02]  /*164450*/  LDL.LU R13, [R1+0x6e38] ;  /* 0x006e3800010d7983 */ /* 0x000f240000300800 */
[----:B------:R-:W-:Y:S01]  /*164460*/  PRMT R12, R8, 0x3340, R0 ;  /* 0x00003340080c7816 */ /* 0x000fe20000000000 */
[----:B------:R-:W-:Y:S01]  /*164470*/  IMAD.X R25, R61, 0x1, R39, P1 ;  /* 0x000000013d197824 */ /* 0x000fe200008e0627 */
[----:B--2---:R-:W-:Y:S02]  /*164480*/  LOP3.LUT R9, R44, 0xffff, RZ, 0xc0, !PT ;  /* 0x0000ffff2c097812 */ /* 0x004fe400078ec0ff */
[----:B---3--:R-:W-:-:S04]  /*164490*/  LOP3.LUT R10, R43, 0xffff, RZ, 0xc0, !PT ;  /* 0x0000ffff2b0a7812 */ /* 0x008fc800078ec0ff */
[--C-:B------:R-:W-:Y:S02]  /*1644a0*/  PRMT R11, R9, 0x3340, R10.reuse ;  /* 0x00003340090b7816 */ /* 0x100fe4000000000a */
[----:B------:R-:W-:Y:S02]  /*1644b0*/  SHF.R.U32.HI R9, RZ, 0x8, R9 ;  /* 0x00000008ff097819 */ /* 0x000fe40000011609 */
[----:B------:R-:W-:Y:S02]  /*1644c0*/  SHF.R.U32.HI R10, RZ, 0x8, R10 ;  /* 0x00000008ff0a7819 */ /* 0x000fe4000001160a */
[----:B------:R-:W-:Y:S02]  /*1644d0*/  LOP3.LUT R9, R9, 0xffff, RZ, 0xc0, !PT ;  /* 0x0000ffff09097812 */ /* 0x000fe400078ec0ff */
[----:B------:R-:W-:Y:S02]  /*1644e0*/  LOP3.LUT R10, R10, 0xffff, RZ, 0xc0, !PT ;  /* 0x0000ffff0a0a7812 */ /* 0x000fe400078ec0ff */
[----:B------:R-:W-:-:S02]  /*1644f0*/  PRMT R11, R11, 0x5410, R12 ;  /* 0x000054100b0b7816 */ /* 0x000fc4000000000c */
[----:B------:R-:W-:Y:S02]  /*164500*/  PRMT R9, R9, 0x3340, R10 ;  /* 0x0000334009097816 */ /* 0x000fe4000000000a */
[----:B------:R-:W-:Y:S01]  /*164510*/  IADD3 R10, P1, PT, R50, R40, RZ ;  /* 0x00000028320a7210 */ /* 0x000fe20007f3e0ff */
[----:B------:R0:W-:Y:S04]  /*164520*/  STL [R1+0x5524], R11 ;  /* 0x0055240b01007387 */ /* 0x0001e80000100800 */
[----:B------:R1:W-:Y:S04]  /*164530*/  STL.64 [R1+0xea0], R24 ;  /* 0x000ea01801007387 */ /* 0x0003e80000100a00 */
[----:B------:R2:W-:Y:S01]  /*164540*/  STL [R1+0x5f0], R9 ;  /* 0x0005f00901007387 */ /* 0x0005e20000100800 */
[----:B0-----:R-:W-:-:S03]  /*164550*/  IMAD.X R11, R61, 0x1, R41, P1 ;  /* 0x000000013d0b7824 */ /* 0x001fc600008e0629 */
[----:B-1----:R-:W3:Y:S04]  /*164560*/  LDL.LU R25, [R1+0x62c] ;  /* 0x00062c0001197983 */ /* 0x002ee80000300800 */
[----:B------:R-:W-:Y:S04]  /*164570*/  STL.64 [R1+0xea8], R10 ;  /* 0x000ea80a01007387 */ /* 0x000fe80000100a00 */
[----:B------:R-:W3:Y:S04]  /*164580*/  LDL.LU R44, [R1+0xe8] ;  /* 0x0000e800012c7983 */ /* 0x000ee80000300800 */
[----:B------:R-:W3:Y:S01]  /*164590*/  LDL.LU R43, [R1+0x334] ;  /* 0x00033400012b7983 */ /* 0x000ee20000300800 */
[----:B------:R-:W-:-:S02]  /*1645a0*/  SHF.R.U32.HI R61, RZ, 0x8, R8 ;  /* 0x00000008ff3d7819 */ /* 0x000fc40000011608 */
[----:B------:R-:W-:Y:S02]  /*1645b0*/  SHF.R.U32.HI R8, RZ, 0x8, R7 ;  /* 0x00000008ff087819 */ /* 0x000fe40000011607 */
[----:B------:R-:W-:Y:S02]  /*1645c0*/  LOP3.LUT R7, R61, 0xffff, RZ, 0xc0, !PT ;  /* 0x0000ffff3d077812 */ /* 0x000fe400078ec0ff */
[----:B------:R-:W-:Y:S02]  /*1645d0*/  LOP3.LUT R61, R8, 0xffff, RZ, 0xc0, !PT ;  /* 0x0000ffff083d7812 */ /* 0x000fe400078ec0ff */
[--C-:B------:R-:W-:Y:S02]  /*1645e0*/  PRMT R7, R7, 0x3340, R0.reuse ;  /* 0x0000334007077816 */ /* 0x100fe40000000000 */
[----:B--2---:R-:W-:Y:S02]  /*1645f0*/  PRMT R9, R61, 0x3340, R0 ;  /* 0x000033403d097816 */ /* 0x004fe40000000000 */
[----:B----4-:R-:W-:Y:S01]  /*164600*/  LOP3.LUT R8, R28, 0xffff, RZ, 0xc0, !PT ;  /* 0x0000ffff1c087812 */ /* 0x010fe200078ec0ff */
[----:B------:R0:W-:Y:S04]  /*164610*/  STL [R1+0x550], R7 ;  /* 0x0005500701007387 */ /* 0x0001e80000100800 */
[----:B------:R1:W-:Y:S01]  /*164620*/  STL [R1+0x50c], R9 ;  /* 0x00050c0901007387 */ /* 0x0003e20000100800 */
[----:B0-----:R-:W-:-:S02]  /*164630*/  LOP3.LUT R7, R23, 0xffff, RZ, 0xc0, !PT ;  /* 0x0000ffff17077812 */ /* 0x001fc400078ec0ff */
[----:B-1----:R-:W-:Y:S02]  /*164640*/  LOP3.LUT R9, R31, 0xffff, RZ, 0xc0, !PT ;  /* 0x0000ffff1f097812 */ /* 0x002fe400078ec0ff */
[----:B------:R-:W-:Y:S02]  /*164650*/  PRMT R61, R7, 0x3340, R0 ;  /* 0x00003340073d7816 */ /* 0x000fe40000000000 */
[----:B------:R-:W-:Y:S02]  /*164660*/  PRMT R10, R8, 0x3340, R9 ;  /* 0x00003340080a7816 */ /* 0x000fe40000000009 */
[----:B------:R-:W-:Y:S02]  /*164670*/  LOP3.LUT R24, R21, 0xffff, RZ, 0xc0, !PT ;  /* 0x0000ffff15187812 */ /* 0x000fe400078ec0ff */
[----:B------:R-:W-:Y:S02]  /*164680*/  PRMT R10, R10, 0x5410, R61 ;  /* 0x000054100a0a7816 */ /* 0x000fe4000000003d */
[----:B------:R-:W-:-:S02]  /*164690*/  LOP3.LUT R29, R13, 0xffff, RZ, 0xc0, !PT ;  /* 0x0000ffff0d1d7812 */ /* 0x000fc400078ec0ff */
[----:B------:R-:W-:Y:S02]  /*1646a0*/  SHF.R.U32.HI R61, RZ, 0x8, R24 ;  /* 0x00000008ff3d7819 */ /* 0x000fe40000011618 */
[----:B------:R-:W-:Y:S01]  /*1646b0*/  SHF.R.U32.HI R8, RZ, 0x8, R8 ;  /* 0x00000008ff087819 */ /* 0x000fe20000011608 */
[----:B------:R0:W-:Y:S01]  /*1646c0*/  STL [R1+0x5520], R10 ;  /* 0x0055200a01007387 */ /* 0x0001e20000100800 */
[----:B------:R-:W-:Y:S02]  /*1646d0*/  SHF.R.U32.HI R11, RZ, 0x8, R9 ;  /* 0x00000008ff0b7819 */ /* 0x000fe40000011609 */
[----:B------:R-:W-:Y:S02]  /*1646e0*/  LOP3.LUT R9, R61, 0xffff, RZ, 0xc0, !PT ;  /* 0x0000ffff3d097812 */ /* 0x000fe400078ec0ff */
[----:B------:R-:W-:Y:S01]  /*1646f0*/  LOP3.LUT R8, R8, 0xffff, RZ, 0xc0, !PT ;  /* 0x0000ffff08087812 */ /* 0x000fe200078ec0ff */
[----:B------:R-:W2:Y:S01]  /*164700*/  LDL.LU R31, [R1+0x4d4] ;  /* 0x0004d400011f7983 */ /* 0x000ea20000300800 */
[----:B------:R-:W-:-:S03]  /*164710*/  LOP3.LUT R61, R11, 0xffff, RZ, 0xc0, !PT ;  /* 0x0000ffff0b3d7812 */ /* 0x000fc600078ec0ff */
[----:B------:R-:W4:Y:S01]  /*164720*/  LDL.LU R21, [R1+0x240] ;  /* 0x0002400001157983 */ /* 0x000f220000300800 */
[----:B0-----:R-:W-:-:S04]  /*164730*/  SHF.R.U32.HI R10, RZ, 0x8, R29 ;  /* 0x00000008ff0a7819 */ /* 0x001fc8000001161d */
[----:B------:R-:W-:Y:S02]  /*164740*/  LOP3.LUT R10, R10, 0xffff, RZ, 0xc0, !PT ;  /* 0x0000ffff0a0a7812 */ /* 0x000fe400078ec0ff */
[----:B------:R-:W-:Y:S02]  /*164750*/  PRMT R8, R8, 0x3340, R61 ;  /* 0x0000334008087816 */ /* 0x000fe4000000003d */
[----:B------:R-:W-:Y:S01]  /*164760*/  PRMT R13, R9, 0x3340, R10 ;  /* 0x00003340090d7816 */ /* 0x000fe2000000000a */
[----:B------:R-:W-:Y:S04]  /*164770*/  STL [R1+0x6cb4], R24 ;  /* 0x006cb41801007387 */ /* 0x000fe80000100800 */
[----:B------:R-:W-:Y:S04]  /*164780*/  STL [R1+0x6cb0], R29 ;  /* 0x006cb01d01007387 */ /* 0x000fe80000100800 */
[----:B------:R-:W-:Y:S04]  /*164790*/  STL [R1+0x6a2c], R13 ;  /* 0x006a2c0d01007387 */ /* 0x000fe80000100800 */
[----:B------:R0:W-:Y:S01]  /*1647a0*/  STL [R1+0x8ac], R8 ;  /* 0x0008ac0801007387 */ /* 0x0001e20000100800 */
[----:B---3--:R-:W-:-:S02]  /*1647b0*/  LOP3.LUT R9, R25, 0xffff, RZ, 0xc0, !PT ;  /* 0x0000ffff19097812 */ /* 0x008fc400078ec0ff */
[----:B0-----:R-:W-:Y:S02]  /*1647c0*/  LOP3.LUT R8, R44, 0xffff, RZ, 0xc0, !PT ;  /* 0x0000ffff2c087812 */ /* 0x001fe400078ec0ff */
[----:B------:R-:W-:Y:S02]  /*1647d0*/  LOP3.LUT R10, R43, 0xffff, RZ, 0xc0, !PT ;  /* 0x0000ffff2b0a7812 */ /* 0x000fe400078ec0ff */
[----:B------:R-:W-:Y:S02]  /*1647e0*/  PRMT R61, R8, 0x3340, R0 ;  /* 0x00003340083d7816 */ /* 0x000fe40000000000 */
[----:B------:R-:W-:-:S04]  /*1647f0*/  PRMT R11, R9, 0x3340, R10 ;  /* 0x00003340090b7816 */ /* 0x000fc8000000000a */
[----:B------:R-:W-:-:S05]  /*164800*/  PRMT R11, R11, 0x5410, R61 ;  /* 0x000054100b0b7816 */ /* 0x000fca000000003d */
[----:B------:R0:W-:Y:S04]  /*164810*/  STL [R1+0x551c], R11 ;  /* 0x00551c0b01007387 */ /* 0x0001e80000100800 */
[----:B------:R-:W3:Y:S04]  /*164820*/  LDL.LU R44, [R1+0x4d8] ;  /* 0x0004d800012c7983 */ /* 0x000ee80000300800 */
[----:B------:R-:W3:Y:S01]  /*164830*/  LDL.LU R43, [R1+0x244] ;  /* 0x00024400012b7983 */ /* 0x000ee20000300800 */
[----:B------:R-:W-:Y:S02]  /*164840*/  SHF.R.U32.HI R9, RZ, 0x8, R9 ;  /* 0x00000008ff097819 */ /* 0x000fe40000011609 */
[----:B------:R-:W-:Y:S01]  /*164850*/  SHF.R.U32.HI R61, RZ, 0x8, R10 ;  /* 0x00000008ff3d7819 */ /* 0x000fe2000001160a */
[----:B------:R-:W-:Y:S01]  /*164860*/  VIADD R50, R50, UR6 ;  /* 0x0000000632327c36 */ /* 0x000fe20008000000 */
[----:B------:R-:W-:-:S02]  /*164870*/  SHF.R.U32.HI R8, RZ, 0x8, R8 ;  /* 0x00000008ff087819 */ /* 0x000fc40000011608 */
[----:B------:R-:W-:Y:S02]  /*164880*/  LOP3.LUT R9, R9, 0xffff, RZ, 0xc0, !PT ;  /* 0x0000ffff09097812 */ /* 0x000fe400078ec0ff */
[----:B------:R-:W-:Y:S02]  /*164890*/  LOP3.LUT R61, R61, 0xffff, RZ, 0xc0, !PT ;  /* 0x0000ffff3d3d7812 */ /* 0x000fe400078ec0ff */
[----:B------:R-:W-:Y:S02]  /*1648a0*/  SHF.R.U32.HI R7, RZ, 0x8, R7 ;  /* 0x00000008ff077819 */ /* 0x000fe40000011607 */
[----:B------:R-:W-:Y:S02]  /*1648b0*/  IADD3 R10, P1, PT, R50, R34, RZ ;  /* 0x00000022320a7210 */ /* 0x000fe40007f3e0ff */
[----:B------:R-:W-:Y:S02]  /*1648c0*/  LOP3.LUT R14, R15, 0xffff, RZ, 0xc0, !PT ;  /* 0x0000ffff0f0e7812 */ /* 0x000fe400078ec0ff */
[----:B------:R-:W-:-:S02]  /*1648d0*/  PRMT R9, R9, 0x3340, R61 ;  /* 0x0000334009097816 */ /* 0x000fc4000000003d */
[----:B------:R-:W-:Y:S02]  /*1648e0*/  SHF.R.S32.HI R61, RZ, 0x1f, R50 ;  /* 0x0000001fff3d7819 */ /* 0x000fe40000011432 */
[----:B------:R-:W-:Y:S02]  /*1648f0*/  LOP3.LUT R8, R8, 0xffff, RZ, 0xc0, !PT ;  /* 0x0000ffff08087812 */ /* 0x000fe400078ec0ff */
[----:B------:R-:W-:Y:S01]  /*164900*/  LOP3.LUT R7, R7, 0xffff, RZ, 0xc0, !PT ;  /* 0x0000ffff07077812 */ /* 0x000fe200078ec0ff */
[----:B------:R-:W1:Y:S01]  /*164910*/  LDCU UR6, c[0x0][0x3b8] ;  /* 0x00007700ff0677ac */ /* 0x000e620008000800 */
[----:B0-----:R-:W-:Y:S01]  /*164920*/  IMAD.X R11, R61, 0x1, R35, P1 ;  /* 0x000000013d0b7824 */ /* 0x001fe200008e0623 */
[----:B------:R0:W-:Y:S04]  /*164930*/  STL [R1+0x5f8], R9 ;  /* 0x0005f80901007387 */ /* 0x0001e80000100800 */
[----:B------:R1:W-:Y:S01]  /*164940*/  STL.64 [R1+0xe98], R10 ;  /* 0x000e980a01007387 */ /* 0x0003e20000100a00 */
[----:B0-----:R-:W-:-:S02]  /*164950*/  PRMT R9, R7, 0x3340, R0 ;  /* 0x0000334007097816 */ /* 0x001fc40000000000 */
[--C-:B-1----:R-:W-:Y:S02]  /*164960*/  PRMT R10, R8, 0x3340, R0.reuse ;  /* 0x00003340080a7816 */ /* 0x102fe40000000000 */
[----:B--2---:R-:W-:Y:S02]  /*164970*/  LOP3.LUT R8, R31, 0xffff, RZ, 0xc0, !PT ;  /* 0x0000ffff1f087812 */ /* 0x004fe400078ec0ff */
[----:B------:R-:W-:Y:S01]  /*164980*/  LOP3.LUT R7, R2, 0xffff, RZ, 0xc0, !PT ;  /* 0x0000ffff02077812 */ /* 0x000fe200078ec0ff */
[----:B------:R-:W-:Y:S04]  /*164990*/  STL [R1+0x508], R10 ;  /* 0x0005080a01007387 */ /* 0x000fe80000100800 */
[----:B------:R4:W-:Y:S01]  /*1649a0*/  STL [R1+0x504], R9 ;  /* 0x0005040901007387 */ /* 0x0009e20000100800 */
[----:B------:R-:W-:-:S03]  /*1649b0*/  PRMT R11, R7, 0x3340, R0 ;  /* 0x00003340070b7816 */ /* 0x000fc60000000000 */
[----:B------:R-:W2:Y:S04]  /*1649c0*/  LDL.LU R2, [R1+0x6e34] ;  /* 0x006e340001027983 */ /* 0x000ea80000300800 */
[----:B------:R-:W2:Y:S04]  /*1649d0*/  LDL.LU R23, [R1+0x644] ;  /* 0x0006440001177983 */ /* 0x000ea80000300800 */
[----:B------:R-:W2:Y:S04]  /*1649e0*/  LDL.LU R25, [R1+0xf0] ;  /* 0x0000f00001197983 */ /* 0x000ea80000300800 */
[----:B------:R-:W2:Y:S01]  /*1649f0*/  LDL.LU R31, [R1+0x33c] ;  /* 0x00033c00011f7983 */ /* 0x000ea20000300800 */
[----:B----4-:R-:W-:-:S04]  /*164a00*/  LOP3.LUT R9, R21, 0xffff, RZ, 0xc0, !PT ;  /* 0x0000ffff15097812 */ /* 0x010fc800078ec0ff */
[----:B------:R-:W-:Y:S02]  /*164a10*/  PRMT R10, R8, 0x3340, R9 ;  /* 0x00003340080a7816 */ /* 0x000fe40000000009 */
[----:B------:R-:W-:Y:S02]  /*164a20*/  SHF.R.U32.HI R8, RZ, 0x8, R8 ;  /* 0x00000008ff087819 */ /* 0x000fe40000011608 */
[----:B------:R-:W-:Y:S02]  /*164a30*/  PRMT R12, R10, 0x5410, R11 ;  /* 0x000054100a0c7816 */ /* 0x000fe4000000000b */
[----:B------:R-:W-:Y:S02]  /*164a40*/  IADD3 R10, P1, PT, R50, R36, RZ ;  /* 0x00000024320a7210 */ /* 0x000fe40007f3e0ff */
[----:B------:R-:W-:Y:S02]  /*164a50*/  SHF.R.U32.HI R9, RZ, 0x8, R9 ;  /* 0x00000008ff097819 */ /* 0x000fe40000011609 */
[----:B------:R-:W-:Y:S01]  /*164a60*/  LOP3.LUT R8, R8, 0xffff, RZ, 0xc0, !PT ;  /* 0x0000ffff08087812 */ /* 0x000fe200078ec0ff */
[----:B------:R-:W-:Y:S01]  /*164a70*/  IMAD.X R11, R61, 0x1, R37, P1 ;  /* 0x000000013d0b7824 */ /* 0x000fe200008e0625 */
[----:B------:R-:W-:Y:S01]  /*164a80*/  LOP3.LUT R9, R9, 0xffff, RZ, 0xc0, !PT ;  /* 0x0000ffff09097812 */ /* 0x000fe200078ec0ff */
[----:B------:R-:W-:Y:S04]  /*164a90*/  STL [R1+0x5518], R12 ;  /* 0x0055180c01007387 */ /* 0x000fe80000100800 */
[----:B------:R3:W-:Y:S01]  /*164aa0*/  STL.64 [R1+0xe90], R10 ;  /* 0x000e900a01007387 */ /* 0x0007e20000100a00 */
[----:B------:R-:W-:-:S05]  /*164ab0*/  PRMT R8, R8, 0x3340, R9 ;  /* 0x0000334008087816 */ /* 0x000fca0000000009 */
[----:B------:R0:W-:Y:S04]  /*164ac0*/  STL [R1+0x60c], R8 ;  /* 0x00060c0801007387 */ /* 0x0001e80000100800 */
[----:B------:R-:W4:Y:S01]  /*164ad0*/  LDL.LU R21, [R1+0x648] ;  /* 0x0006480001157983 */ /* 0x000f220000300800 */
[----:B---3--:R-:W-:Y:S02]  /*164ae0*/  LOP3.LUT R10, R44, 0xffff, RZ, 0xc0, !PT ;  /* 0x0000ffff2c0a7812 */ /* 0x008fe400078ec0ff */
[----:B------:R-:W-:Y:S01]  /*164af0*/  LOP3.LUT R9, R43, 0xffff, RZ, 0xc0, !PT ;  /* 0x0000ffff2b097812 */ /* 0x000fe200078ec0ff */
[----:B------:R-:W3:Y:S03]  /*164b00*/  LDL.LU R44, [R1+0x340] ;  /* 0x00034000012c7983 */ /* 0x000ee60000300800 */
[----:B------:R-:W-:-:S05]  /*164b10*/  PRMT R43, R10, 0x3340, R9 ;  /* 0x000033400a2b7816 */ /* 0x000fca0000000009 */
[----:B------:R-:W-:Y:S04]  /*164b20*/  STL [R1+0x6cb8], R43 ;  /* 0x006cb82b01007387 */ /* 0x000fe80000100800 */
[----:B------:R-:W3:Y:S01]  /*164b30*/  LDL.LU R15, [R1+0x6e30] ;  /* 0x006e3000010f7983 */ /* 0x000ee20000300800 */
[----:B0-----:R-:W-:Y:S02]  /*164b40*/  SHF.R.U32.HI R8, RZ, 0x8, R10 ;  /* 0x00000008ff087819 */ /* 0x001fe4000001160a */
[----:B------:R-:W-:Y:S02]  /*164b50*/  SHF.R.U32.HI R9, RZ, 0x8, R9 ;  /* 0x00000008ff097819 */ /* 0x000fe40000011609 */
[----:B------:R-:W-:Y:S02]  /*164b60*/  LOP3.LUT R8, R8, 0xffff, RZ, 0xc0, !PT ;  /* 0x0000ffff08087812 */ /* 0x000fe400078ec0ff */
[----:B------:R-:W-:-:S04]  /*164b70*/  LOP3.LUT R9, R9, 0xffff, RZ, 0xc0, !PT ;  /* 0x0000ffff09097812 */ /* 0x000fc800078ec0ff */
[----:B------:R-:W-:Y:S02]  /*164b80*/  PRMT R8, R8, 0x3340, R9 ;  /* 0x0000334008087816 */ /* 0x000fe40000000009 */
[----:B------:R-:W-:-:S03]  /*164b90*/  SHF.R.U32.HI R7, RZ, 0x8, R7 ;  /* 0x00000008ff077819 */ /* 0x000fc60000011607 */
[----:B------:R0:W-:Y:S01]  /*164ba0*/  STL [R1+0x600], R8 ;  /* 0x0006000801007387 */ /* 0x0001e20000100800 */
[----:B------:R-:W-:Y:S02]  /*164bb0*/  LOP3.LUT R7, R7, 0xffff, RZ, 0xc0, !PT ;  /* 0x0000ffff07077812 */ /* 0x000fe400078ec0ff */
[----:B0-----:R-:W-:-:S04]  /*164bc0*/  SHF.R.U32.HI R8, RZ, 0x8, R14 ;  /* 0x00000008ff087819 */ /* 0x001fc8000001160e */
[----:B------:R-:W-:-:S04]  /*164bd0*/  LOP3.LUT R8, R8, 0xffff, RZ, 0xc0, !PT ;  /* 0x0000ffff08087812 */ /* 0x000fc800078ec0ff */
[--C-:B------:R-:W-:Y:S02]  /*164be0*/  PRMT R9, R8, 0x3340, R0.reuse ;  /* 0x0000334008097816 */ /* 0x100fe40000000000 */
[----:B------:R-:W-:Y:S01]  /*164bf0*/  PRMT R8, R7, 0x3340, R0 ;  /* 0x0000334007087816 */ /* 0x000fe20000000000 */
[----:B------:R-:W-:Y:S04]  /*164c00*/  STL [R1+0x6cbc], R14 ;  /* 0x006cbc0e01007387 */ /* 0x000fe80000100800 */
[----:B------:R-:W-:Y:S01]  /*164c10*/  STL [R1+0x500], R9 ;  /* 0x0005000901007387 */ /* 0x000fe20000100800 */
[----:B--2---:R-:W-:Y:S02]  /*164c20*/  LOP3.LUT R7, R23, 0xffff, RZ, 0xc0, !PT ;  /* 0x0000ffff17077812 */ /* 0x004fe400078ec0ff */
[----:B------:R-:W-:Y:S01]  /*164c30*/  LOP3.LUT R10, R25, 0xffff, RZ, 0xc0, !PT ;  /* 0x0000ffff190a7812 */ /* 0x000fe200078ec0ff */
[----:B------:R0:W-:Y:S01]  /*164c40*/  STL [R1+0x4cc], R8 ;  /* 0x0004cc0801007387 */ /* 0x0001e20000100800 */
[----:B------:R-:W-:-:S03]  /*164c50*/  IADD3 R12, P1, PT, R50, R38, RZ ;  /* 0x00000026320c7210 */ /* 0x000fc60007f3e0ff */
[----:B------:R-:W2:Y:S01]  /*164c60*/  LDL.LU R23, [R1+0x4e4] ;  /* 0x0004e40001177983 */ /* 0x000ea20000300800 */
[----:B------:R-:W-:Y:S02]  /*164c70*/  PRMT R11, R10, 0x3340, R0 ;  /* 0x000033400a0b7816 */ /* 0x000fe40000000000 */
[----:B0-----:R-:W-:-:S04]  /*164c80*/  LOP3.LUT R8, R31, 0xffff, RZ, 0xc0, !PT ;  /* 0x0000ffff1f087812 */ /* 0x001fc800078ec0ff */
[--C-:B------:R-:W-:Y:S02]  /*164c90*/  PRMT R9, R7, 0x3340, R8.reuse ;  /* 0x0000334007097816 */ /* 0x100fe40000000008 */
[----:B------:R-:W-:Y:S02]  /*164ca0*/  SHF.R.U32.HI R7, RZ, 0x8, R7 ;  /* 0x00000008ff077819 */ /* 0x000fe40000011607 */
[----:B------:R-:W-:Y:S02]  /*164cb0*/  SHF.R.U32.HI R8, RZ, 0x8, R8 ;  /* 0x00000008ff087819 */ /* 0x000fe40000011608 */
[----:B------:R-:W-:Y:S02]  /*164cc0*/  PRMT R9, R9, 0x5410, R11 ;  /* 0x0000541009097816 */ /* 0x000fe4000000000b */
[----:B------:R-:W-:Y:S02]  /*164cd0*/  LOP3.LUT R7, R7, 0xffff, RZ, 0xc0, !PT ;  /* 0x0000ffff07077812 */ /* 0x000fe400078ec0ff */
[----:B------:R-:W-:Y:S01]  /*164ce0*/  LOP3.LUT R8, R8, 0xffff, RZ, 0xc0, !PT ;  /* 0x0000ffff08087812 */ /* 0x000fe200078ec0ff */
[----:B------:R-:W-:Y:S01]  /*164cf0*/  IMAD.X R13, R61, 0x1, R39, P1 ;  /* 0x000000013d0d7824 */ /* 0x000fe200008e0627 */
[----:B------:R0:W-:Y:S04]  /*164d00*/  STL [R1+0x550c], R9 ;  /* 0x00550c0901007387 */ /* 0x0001e80000100800 */
[----:B------:R-:W-:Y:S01]  /*164d10*/  STL.64 [R1+0xe88], R12 ;  /* 0x000e880c01007387 */ /* 0x000fe20000100a00 */
[----:B0-----:R-:W-:-:S05]  /*164d20*/  PRMT R9, R7, 0x3340, R8 ;  /* 0x0000334007097816 */ /* 0x001fca0000000008 */
[----:B------:R0:W-:Y:S01]  /*164d30*/  STL [R1+0x604], R9 ;  /* 0x0006040901007387 */ /* 0x0001e20000100800 */
[----:B---3--:R-:W-:-:S03]  /*164d40*/  LOP3.LUT R7, R15, 0xffff, RZ, 0xc0, !PT ;  /* 0x0000ffff0f077812 */ /* 0x008fc600078ec0ff */
[----:B------:R-:W3:Y:S01]  /*164d50*/  LDL.LU R15, [R1+0x6e2c] ;  /* 0x006e2c00010f7983 */ /* 0x000ee20000300800 */
[----:B----4-:R-:W-:Y:S02]  /*164d60*/  LOP3.LUT R8, R21, 0xffff, RZ, 0xc0, !PT ;  /* 0x0000ffff15087812 */ /* 0x010fe400078ec0ff */
[----:B0-----:R-:W-:Y:S02]  /*164d70*/  LOP3.LUT R9, R44, 0xffff, RZ, 0xc0, !PT ;  /* 0x0000ffff2c097812 */ /* 0x001fe400078ec0ff */
[----:B------:R-:W-:Y:S02]  /*164d80*/  PRMT R12, R7, 0x3340, R0 ;  /* 0x00003340070c7816 */ /* 0x000fe40000000000 */
[----:B------:R-:W-:-:S04]  /*164d90*/  PRMT R11, R8, 0x3340, R9 ;  /* 0x00003340080b7816 */ /* 0x000fc80000000009 */
[----:B------:R-:W-:Y:S02]  /*164da0*/  PRMT R11, R11, 0x5410, R12 ;  /* 0x000054100b0b7816 */ /* 0x000fe4000000000c */
[----:B------:R-:W-:-:S05]  /*164db0*/  IADD3 R12, P1, PT, R50, R40, RZ ;  /* 0x00000028320c7210 */ /* 0x000fca0007f3e0ff */
[----:B------:R-:W-:Y:S01]  /*164dc0*/  IMAD.X R13, R61, 0x1, R41, P1 ;  /* 0x000000013d0d7824 */ /* 0x000fe200008e0629 */
[----:B------:R-:W-:Y:S04]  /*164dd0*/  STL [R1+0x5508], R11 ;  /* 0x0055080b01007387 */ /* 0x000fe80000100800 */
[----:B------:R-:W-:Y:S04]  /*164de0*/  STL.64 [R1+0xe80], R12 ;  /* 0x000e800c01007387 */ /* 0x000fe80000100a00 */
[----:B------:R-:W4:Y:S04]  /*164df0*/  LDL.LU R25, [R1+0x4e8] ;  /* 0x0004e80001197983 */ /* 0x000f280000300800 */
[----:B------:R-:W4:Y:S04]  /*164e00*/  LDL.LU R31, [R1+0x254] ;  /* 0x00025400011f7983 */ /* 0x000f280000300800 */
[----:B------:R-:W4:Y:S01]  /*164e10*/  LDL.LU R21, [R1+0x64c] ;  /* 0x00064c0001157983 */ /* 0x000f220000300800 */
[----:B------:R-:W-:-:S02]  /*164e20*/  SHF.R.U32.HI R61, RZ, 0x8, R10 ;  /* 0x00000008ff3d7819 */ /* 0x000fc4000001160a */
[----:B------:R-:W-:Y:S02]  /*164e30*/  SHF.R.U32.HI R8, RZ, 0x8, R8 ;  /* 0x00000008ff087819 */ /* 0x000fe40000011608 */
[----:B------:R-:W-:Y:S01]  /*164e40*/  SHF.R.U32.HI R10, RZ, 0x8, R9 ;  /* 0x00000008ff0a7819 */ /* 0x000fe20000011609 */
[----:B------:R-:W4:Y:S01]  /*164e50*/  LDL.LU R44, [R1+0x100] ;  /* 0x00010000012c7983 */ /* 0x000f220000300800 */
[----:B------:R-:W-:Y:S02]  /*164e60*/  LOP3.LUT R9, R61, 0xffff, RZ, 0xc0, !PT ;  /* 0x0000ffff3d097812 */ /* 0x000fe400078ec0ff */
[----:B------:R-:W-:Y:S02]  /*164e70*/  LOP3.LUT R8, R8, 0xffff, RZ, 0xc0, !PT ;  /* 0x0000ffff08087812 */ /* 0x000fe400078ec0ff */
[----:B------:R-:W-:Y:S02]  /*164e80*/  LOP3.LUT R61, R10, 0xffff, RZ, 0xc0, !PT ;  /* 0x0000ffff0a3d7812 */ /* 0x000fe400078ec0ff */
[----:B------:R-:W-:-:S02]  /*164e90*/  PRMT R9, R9, 0x3340, R0 ;  /* 0x0000334009097816 */ /* 0x000fc40000000000 */
[----:B------:R-:W-:-:S03]  /*164ea0*/  PRMT R8, R8, 0x3340, R61 ;  /* 0x0000334008087816 */ /* 0x000fc6000000003d */
[----:B------:R-:W-:Y:S04]  /*164eb0*/  STL [R1+0x4c8], R9 ;  /* 0x0004c80901007387 */ /* 0x000fe80000100800 */
[----:B------:R0:W-:Y:S02]  /*164ec0*/  STL [R1+0x63c], R8 ;  /* 0x00063c0801007387 */ /* 0x0001e40000100800 */
[----:B0-----:R-:W-:Y:S02]  /*164ed0*/  LOP3.LUT R8, R58, 0xffff, RZ, 0xc0, !PT ;  /* 0x0000ffff3a087812 */ /* 0x001fe400078ec0ff */
[----:B------:R-:W4:Y:S01]  /*164ee0*/  LDL.LU R58, [R1+0x6e28] ;  /* 0x006e2800013a7983 */ /* 0x000f220000300800 */
[----:B--2---:R-:W-:Y:S02]  /*164ef0*/  LOP3.LUT R9, R23, 0xffff, RZ, 0xc0, !PT ;  /* 0x0000ffff17097812 */ /* 0x004fe400078ec0ff */
[----:B------:R-:W-:Y:S01]  /*164f00*/  PRMT R61, R8, 0x3340, R0 ;  /* 0x00003340083d7816 */ /* 0x000fe20000000000 */
[----:B------:R-:W-:Y:S01]  /*164f10*/  VIADD R50, R50, UR6 ;  /* 0x0000000632327c36 */ /* 0x000fe20008000000 */
[----:B------:R-:W-:-:S02]  /*164f20*/  SHF.R.U32.HI R8, RZ, 0x8, R8 ;  /* 0x00000008ff087819 */ /* 0x000fc40000011608 */
[----:B------:R-:W-:Y:S02]  /*164f30*/  SHF.R.U32.HI R7, RZ, 0x8, R7 ;  /* 0x00000008ff077819 */ /* 0x000fe40000011607 */
[----:B------:R-:W-:Y:S02]  /*164f40*/  LOP3.LUT R16, R16, 0xffff, RZ, 0xc0, !PT ;  /* 0x0000ffff10107812 */ /* 0x000fe400078ec0ff */
[----:B------:R-:W-:Y:S02]  /*164f50*/  LOP3.LUT R18, R18, 0xffff, RZ, 0xc0, !PT ;  /* 0x0000ffff12127812 */ /* 0x000fe400078ec0ff */
[----:B---3--:R-:W-:Y:S01]  /*164f60*/  LOP3.LUT R10, R15, 0xffff, RZ, 0xc0, !PT ;  /* 0x0000ffff0f0a7812 */ /* 0x008fe200078ec0ff */
[----:B------:R-:W0:Y:S01]  /*164f70*/  LDCU UR6, c[0x0][0x3b8] ;  /* 0x00007700ff0677ac */ /* 0x000e220008000800 */
[----:B------:R-:W2:Y:S02]  /*164f80*/  LDL.LU R15, [R1+0x6e24] ;  /* 0x006e2400010f7983 */ /* 0x000ea40000300800 */
[----:B------:R-:W-:-:S02]  /*164f90*/  PRMT R11, R9, 0x3340, R10 ;  /* 0x00003340090b7816 */ /* 0x000fc4000000000a */
[----:B------:R-:W-:Y:S02]  /*164fa0*/  SHF.R.U32.HI R9, RZ, 0x8, R9 ;  /* 0x00000008ff097819 */ /* 0x000fe40000011609 */
[----:B------:R-:W-:Y:S02]  /*164fb0*/  PRMT R11, R11, 0x5410, R61 ;  /* 0x000054100b0b7816 */ /* 0x000fe4000000003d */
[----:B------:R-:W-:Y:S02]  /*164fc0*/  SHF.R.U32.HI R61, RZ, 0x8, R10 ;  /* 0x00000008ff3d7819 */ /* 0x000fe4000001160a */
[----:B------:R-:W-:Y:S02]  /*164fd0*/  LOP3.LUT R9, R9, 0xffff, RZ, 0xc0, !PT ;  /* 0x0000ffff09097812 */ /* 0x000fe400078ec0ff */
[----:B------:R-:W-:Y:S02]  /*164fe0*/  LOP3.LUT R61, R61, 0xffff, RZ, 0xc0, !PT ;  /* 0x0000ffff3d3d7812 */ /* 0x000fe400078ec0ff */
[----:B------:R-:W-:-:S02]  /*164ff0*/  IADD3 R10, P1, PT, R50, R34, RZ ;  /* 0x00000022320a7210 */ /* 0x000fc40007f3e0ff */
[----:B------:R-:W-:Y:S02]  /*165000*/  PRMT R9, R9, 0x3340, R61 ;  /* 0x0000334009097816 */ /* 0x000fe4000000003d */
[----:B------:R-:W-:Y:S02]  /*165010*/  SHF.R.S32.HI R61, RZ, 0x1f, R50 ;  /* 0x0000001fff3d7819 */ /* 0x000fe40000011432 */
[----:B------:R-:W-:Y:S02]  /*165020*/  LOP3.LUT R8, R8, 0xffff, RZ, 0xc0, !PT ;  /* 0x0000ffff08087812 */ /* 0x000fe400078ec0ff */
[----:B------:R-:W-:Y:S01]  /*165030*/  LOP3.LUT R7, R7, 0xffff, RZ, 0xc0, !PT ;  /* 0x0000ffff07077812 */ /* 0x000fe200078ec0ff */
[----:B------:R1:W-:Y:S01]  /*165040*/  STL [R1+0x5504], R11 ;  /* 0x0055040b01007387 */ /* 0x0003e20000100800 */
[--C-:B------:R-:W-:Y:S02]  /*165050*/  PRMT R8, R8, 0x3340, R0.reuse ;  /* 0x0000334008087816 */ /* 0x100fe40000000000 */
[----:B------:R-:W-:Y:S01]  /*165060*/  PRMT R7, R7, 0x3340, R0 ;  /* 0x0000334007077816 */ /* 0x000fe20000000000 */
[----:B------:R-:W-:Y:S01]  /*165070*/  STL [R1+0x608], R9 ;  /* 0x0006080901007387 */ /* 0x000fe20000100800 */
[----:B-1----:R-:W-:-:S05]  /*165080*/  IMAD.X R11, R61, 0x1, R35, P1 ;  /* 0x000000013d0b7824 */ /* 0x002fca00008e0623 */
[----:B------:R-:W-:Y:S04]  /*165090*/  STL.64 [R1+0xe78], R10 ;  /* 0x000e780a01007387 */ /* 0x000fe80000100a00 */
[----:B------:R4:W-:Y:S04]  /*1650a0*/  STL [R1+0x4c4], R8 ;  /* 0x0004c40801007387 */ /* 0x0009e80000100800 */
[----:B------:R1:W-:Y:S04]  /*1650b0*/  STL [R1+0x4c0], R7 ;  /* 0x0004c00701007387 */ /* 0x0003e80000100800 */
[----:B------:R-:W3:Y:S01]  /*1650c0*/  LDL.LU R23, [R1+0x660] ;  /* 0x0006600001177983 */ /* 0x000ee20000300800 */
[----:B----4-:R-:W-:-:S02]  /*1650d0*/  LOP3.LUT R8, R21, 0xffff, RZ, 0xc0, !PT ;  /* 0x0000ffff15087812 */ /* 0x010fc400078ec0ff */
[----:B------:R-:W-:Y:S01]  /*1650e0*/  LOP3.LUT R10, R25, 0xffff, RZ, 0xc0, !PT ;  /* 0x0000ffff190a7812 */ /* 0x000fe200078ec0ff */
[----:B------:R-:W4:Y:S04]  /*1650f0*/  LDL.LU R21, [R1+0x104] ;  /* 0x0001040001157983 */ /* 0x000f280000300800 */
[----:B------:R-:W3:Y:S01]  /*165100*/  LDL.LU R25, [R1+0x348] ;  /* 0x0003480001197983 */ /* 0x000ee20000300800 */
[----:B------:R-:W-:Y:S02]  /*165110*/  LOP3.LUT R11, R31, 0xffff, RZ, 0xc0, !PT ;  /* 0x0000ffff1f0b7812 */ /* 0x000fe400078ec0ff */
[----:B------:R-:W-:Y:S02]  /*165120*/  PRMT R13, R16, 0x3340, R0 ;  /* 0x00003340100d7816 */ /* 0x000fe40000000000 */
[----:B-1----:R-:W-:-:S02]  /*165130*/  LOP3.LUT R7, R44, 0xffff, RZ, 0xc0, !PT ;  /* 0x0000ffff2c077812 */ /* 0x002fc400078ec0ff */
[----:B------:R-:W-:-:S04]  /*165140*/  PRMT R12, R10, 0x3340, R11 ;  /* 0x000033400a0c7816 */ /* 0x000fc8000000000b */
[----:B------:R-:W-:Y:S02]  /*165150*/  PRMT R14, R12, 0x5410, R13 ;  /* 0x000054100c0e7816 */ /* 0x000fe4000000000d */
[----:B------:R-:W-:-:S03]  /*165160*/  PRMT R13, R7, 0x3340, R0 ;  /* 0x00003340070d7816 */ /* 0x000fc60000000000 */
[----:B------:R1:W-:Y:S01]  /*165170*/  STL [R1+0x555c], R14 ;  /* 0x00555c0e01007387 */ /* 0x0003e20000100800 */
[----:B------:R-:W-:Y:S02]  /*165180*/  SHF.R.U32.HI R10, RZ, 0x8, R10 ;  /* 0x00000008ff0a7819 */ /* 0x000fe4000001160a */
[----:B------:R-:W-:Y:S02]  /*165190*/  SHF.R.U32.HI R11, RZ, 0x8, R11 ;  /* 0x00000008ff0b7819 */ /* 0x000fe4000001160b */
[----:B--2---:R-:W-:-:S04]  /*1651a0*/  LOP3.LUT R9, R15, 0xffff, RZ, 0xc0, !PT ;  /* 0x0000ffff0f097812 */ /* 0x004fc800078ec0ff */
[----:B------:R-:W-:-:S04]  /*1651b0*/  PRMT R12, R8, 0x3340, R9 ;  /* 0x00003340080c7816 */ /* 0x000fc80000000009 */
[----:B-1----:R-:W-:Y:S02]  /*1651c0*/  PRMT R14, R12, 0x5410, R13 ;  /* 0x000054100c0e7816 */ /* 0x002fe4000000000d */
[----:B------:R-:W-:-:S05]  /*1651d0*/  IADD3 R12, P1, PT, R50, R36, RZ ;  /* 0x00000024320c7210 */ /* 0x000fca0007f3e0ff */
[----:B------:R-:W-:Y:S01]  /*1651e0*/  IMAD.X R13, R61, 0x1, R37, P1 ;  /* 0x000000013d0d7824 */ /* 0x000fe200008e0625 */
[----:B------:R-:W-:Y:S04]  /*1651f0*/  STL [R1+0x54fc], R14 ;  /* 0x0054fc0e01007387 */ /* 0x000fe80000100800 */
[----:B------:R-:W2:Y:S04]  /*165200*/  LDL.LU R31, [R1+0x4f8] ;  /* 0x0004f800011f7983 */ /* 0x000ea80000300800 */
[----:B------:R1:W-:Y:S04]  /*165210*/  STL.64 [R1+0xe68], R12 ;  /* 0x000e680c01007387 */ /* 0x0003e80000100a00 */
[----:B------:R-:W2:Y:S01]  /*165220*/  LDL.LU R44, [R1+0x274] ;  /* 0x00027400012c7983 */ /* 0x000ea20000300800 */
[----:B------:R-:W-:-:S02]  /*165230*/  SHF.R.U32.HI R8, RZ, 0x8, R8 ;  /* 0x00000008ff087819 */ /* 0x000fc40000011608 */
[----:B------:R-:W-:Y:S02]  /*165240*/  SHF.R.U32.HI R9, RZ, 0x8, R9 ;  /* 0x00000008ff097819 */ /* 0x000fe40000011609 */
[----:B------:R-:W-:Y:S02]  /*165250*/  LOP3.LUT R10, R10, 0xffff, RZ, 0xc0, !PT ;  /* 0x0000ffff0a0a7812 */ /* 0x000fe400078ec0ff */
[----:B------:R-:W-:Y:S02]  /*165260*/  LOP3.LUT R11, R11, 0xffff, RZ, 0xc0, !PT ;  /* 0x0000ffff0b0b7812 */ /* 0x000fe400078ec0ff */
[----:B------:R-:W-:Y:S02]  /*165270*/  LOP3.LUT R8, R8, 0xffff, RZ, 0xc0, !PT ;  /* 0x0000ffff08087812 */ /* 0x000fe400078ec0ff */
[----:B------:R-:W-:Y:S02]  /*165280*/  LOP3.LUT R9, R9, 0xffff, RZ, 0xc0, !PT ;  /* 0x0000ffff09097812 */ /* 0x000fe400078ec0ff */
[----:B------:R-:W-:-:S02]  /*165290*/  PRMT R15, R10, 0x3340, R11 ;  /* 0x000033400a0f7816 */ /* 0x000fc4000000000b */
[----:B------:R-:W-:Y:S02]  /*1652a0*/  PRMT R10, R8, 0x3340, R9 ;  /* 0x00003340080a7816 */ /* 0x000fe40000000009 */
[C---:B------:R-:W-:Y:S02]  /*1652b0*/  IADD3 R8, P1, PT, R50.reuse, R38, RZ ;  /* 0x0000002632087210 */ /* 0x040fe40007f3e0ff */
[----:B------:R-:W-:Y:S01]  /*1652c0*/  SHF.R.U32.HI R7, RZ, 0x8, R7 ;  /* 0x00000008ff077819 */ /* 0x000fe20000011607 */
[----:B------:R-:W-:Y:S02]  /*1652d0*/  STL [R1+0x6a30], R15 ;  /* 0x006a300f01007387 */ /* 0x000fe40000100800 */
[----:B------:R-:W-:Y:S01]  /*1652e0*/  IMAD.X R9, R61, 0x1, R39, P1 ;  /* 0x000000013d097824 */ /* 0x000fe200008e0627 */
[----:B------:R-:W-:Y:S01]  /*1652f0*/  LOP3.LUT R7, R7, 0xffff, RZ, 0xc0, !PT ;  /* 0x0000ffff07077812 */ /* 0x000fe200078ec0ff */
[----:B------:R-:W-:Y:S04]  /*165300*/  STL [R1+0x61c], R10 ;  /* 0x00061c0a01007387 */ /* 0x000fe80000100800 */
[----:B------:R0:W-:Y:S01]  /*165310*/  STL.64 [R1+0xe70], R8 ;  /* 0x000e700801007387 */ /* 0x0001e20000100a00 */
[----:B-1----:R-:W-:-:S02]  /*165320*/  IADD3 R12, P1, PT, R50, R40, RZ ;  /* 0x00000028320c7210 */ /* 0x002fc40007f3e0ff */
[----:B0-----:R-:W-:Y:S02]  /*165330*/  PRMT R8, R7, 0x3340, R0 ;  /* 0x0000334007087816 */ /* 0x001fe40000000000 */
[----:B---3--:R-:W-:-:S03]  /*165340*/  LOP3.LUT R7, R23, 0xffff, RZ, 0xc0, !PT ;  /* 0x0000ffff17077812 */ /* 0x008fc600078ec0ff */
[----:B------:R0:W-:Y:S01]  /*165350*/  STL [R1+0x45c], R8 ;  /* 0x00045c0801007387 */ /* 0x0001e20000100800 */
[----:B----4-:R-:W-:Y:S01]  /*165360*/  LOP3.LUT R10, R21, 0xffff, RZ, 0xc0, !PT ;  /* 0x0000ffff150a7812 */ /* 0x010fe200078ec0ff */
[----:B------:R-:W-:Y:S02]  /*165370*/  IMAD.X R13, R61, 0x1, R41, P1 ;  /* 0x000000013d0d7824 */ /* 0x000fe400008e0629 */
[----:B------:R-:W3:Y:S01]  /*165380*/  LDL.LU R21, [R1+0x4f4] ;  /* 0x0004f40001157983 */ /* 0x000ee20000300800 */
[----:B0-----:R-:W-:Y:S02]  /*165390*/  LOP3.LUT R8, R25, 0xffff, RZ, 0xc0, !PT ;  /* 0x0000ffff19087812 */ /* 0x001fe400078ec0ff */
[----:B------:R-:W-:Y:S02]  /*1653a0*/  PRMT R11, R10, 0x3340, R0 ;  /* 0x000033400a0b7816 */ /* 0x000fe40000000000 */
[----:B------:R-:W-:Y:S02]  /*1653b0*/  PRMT R9, R7, 0x3340, R8 ;  /* 0x0000334007097816 */ /* 0x000fe40000000008 */
[----:B------:R-:W-:-:S02]  /*1653c0*/  SHF.R.U32.HI R7, RZ, 0x8, R7 ;  /* 0x00000008ff077819 */ /* 0x000fc40000011607 */
[----:B------:R-:W-:Y:S02]  /*1653d0*/  SHF.R.U32.HI R61, RZ, 0x8, R8 ;  /* 0x00000008ff3d7819 */ /* 0x000fe40000011608 */
[----:B------:R-:W-:Y:S02]  /*1653e0*/  LOP3.LUT R7, R7, 0xffff, RZ, 0xc0, !PT ;  /* 0x0000ffff07077812 */ /* 0x000fe400078ec0ff */
[----:B------:R-:W-:Y:S02]  /*1653f0*/  LOP3.LUT R61, R61, 0xffff, RZ, 0xc0, !PT ;  /* 0x0000ffff3d3d7812 */ /* 0x000fe400078ec0ff */
[----:B------:R-:W-:Y:S02]  /*165400*/  PRMT R9, R9, 0x5410, R11 ;  /* 0x0000541009097816 */ /* 0x000fe4000000000b */
[----:B------:R-:W-:-:S03]  /*165410*/  PRMT R8, R7, 0x3340, R61 ;  /* 0x0000334007087816 */ /* 0x000fc6000000003d */
[----:B------:R0:W-:Y:S04]  /*165420*/  STL [R1+0x54f8], R9 ;  /* 0x0054f80901007387 */ /* 0x0001e80000100800 */
[----:B------:R-:W-:Y:S04]  /*165430*/  STL.64 [R1+0xe60], R12 ;  /* 0x000e600c01007387 */ /* 0x000fe80000100a00 */
[----:B------:R1:W-:Y:S01]  /*165440*/  STL [R1+0x62c], R8 ;  /* 0x00062c0801007387 */ /* 0x0003e20000100800 */
[----:B0-----:R-:W-:-:S03]  /*165450*/  LOP3.LUT R9, R17, 0xffff, RZ, 0xc0, !PT ;  /* 0x0000ffff11097812 */ /* 0x001fc600078ec0ff */
[----:B------:R-:W4:Y:S01]  /*165460*/  LDL.LU R17, [R1+0x6e20] ;  /* 0x006e200001117983 */ /* 0x000f220000300800 */
[----:B------:R-:W-:Y:S02]  /*165470*/  PRMT R61, R9, 0x3340, R0 ;  /* 0x00003340093d7816 */ /* 0x000fe40000000000 */
[----:B--2---:R-:W-:Y:S02]  /*165480*/  LOP3.LUT R7, R31, 0xffff, RZ, 0xc0, !PT ;  /* 0x0000ffff1f077812 */ /* 0x004fe400078ec0ff */
[----:B-1----:R-:W-:-:S04]  /*165490*/  LOP3.LUT R8, R44, 0xffff, RZ, 0xc0, !PT ;  /* 0x0000ffff2c087812 */ /* 0x002fc800078ec0ff */
[----:B------:R-:W-:-:S04]  /*1654a0*/  PRMT R11, R7, 0x3340, R8 ;  /* 0x00003340070b7816 */ /* 0x000fc80000000008 */
[----:B------:R-:W-:-:S05]  /*1654b0*/  PRMT R11, R11, 0x5410, R61 ;  /* 0x000054100b0b7816 */ /* 0x000fca000000003d */
[----:B------:R-:W-:Y:S04]  /*1654c0*/  STL [R1+0x54f4], R11 ;  /* 0x0054f40b01007387 */ /* 0x000fe80000100800 */
[----:B------:R-:W2:Y:S04]  /*1654d0*/  LDL.LU R28, [R1+0x664] ;  /* 0x00066400011c7983 */ /* 0x000ea80000300800 */
[----:B------:R-:W2:Y:S04]  /*1654e0*/  LDL.LU R31, [R1+0x114] ;  /* 0x00011400011f7983 */ /* 0x000ea80000300800 */
[----:B------:R-:W2:Y:S01]  /*1654f0*/  LDL.LU R44, [R1+0x350] ;  /* 0x00035000012c7983 */ /* 0x000ea20000300800 */
[----:B------:R-:W-:-:S02]  /*165500*/  SHF.R.U32.HI R61, RZ, 0x8, R10 ;  /* 0x00000008ff3d7819 */ /* 0x000fc4000001160a */
[----:B------:R-:W-:Y:S02]  /*165510*/  SHF.R.U32.HI R7, RZ, 0x8, R7 ;  /* 0x00000008ff077819 */ /* 0x000fe40000011607 */
[----:B------:R-:W-:Y:S02]  /*165520*/  SHF.R.U32.HI R10, RZ, 0x8, R8 ;  /* 0x00000008ff0a7819 */ /* 0x000fe40000011608 */
[----:B------:R-:W-:Y:S02]  /*165530*/  LOP3.LUT R8, R61, 0xffff, RZ, 0xc0, !PT ;  /* 0x0000ffff3d087812 */ /* 0x000fe400078ec0ff */
[----:B------:R-:W-:Y:S02]  /*165540*/  LOP3.LUT R7, R7, 0xffff, RZ, 0xc0, !PT ;  /* 0x0000ffff07077812 */ /* 0x000fe400078ec0ff */
[----:B------:R-:W-:Y:S02]  /*165550*/  LOP3.LUT R61, R10, 0xffff, RZ, 0xc0, !PT ;  /* 0x0000ffff0a3d7812 */ /* 0x000fe400078ec0ff */
[----:B------:R-:W-:-:S02]  /*165560*/  PRMT R10, R8, 0x3340, R0 ;  /* 0x00003340080a7816 */ /* 0x000fc40000000000 */
[----:B------:R-:W-:-:S03]  /*165570*/  PRMT R8, R7, 0x3340, R61 ;  /* 0x0000334007087816 */ /* 0x000fc6000000003d */
[----:B------:R-:W-:Y:S04]  /*165580*/  STL [R1+0x458], R10 ;  /* 0x0004580a01007387 */ /* 0x000fe80000100800 */
[----:B------:R4:W-:Y:S01]  /*165590*/  STL [R1+0x630], R8 ;  /* 0x0006300801007387 */ /* 0x0009e20000100800 */
[----:B------:R-:W-:-:S03]  /*1655a0*/  PRMT R61, R18, 0x3340, R0 ;  /* 0x00003340123d7816 */ /* 0x000fc60000000000 */
[----:B------:R-:W2:Y:S04]  /*1655b0*/  LDL.LU R23, [R1+0x668] ;  /* 0x0006680001177983 */ /* 0x000ea80000300800 */
[----:B------:R-:W2:Y:S01]  /*1655c0*/  LDL.LU R25, [R1+0x110] ;  /* 0x0001100001197983 */ /* 0x000ea20000300800 */
[----:B---3--:R-:W-:Y:S02]  /*1655d0*/  LOP3.LUT R7, R21, 0xffff, RZ, 0xc0, !PT ;  /* 0x0000ffff15077812 */ /* 0x008fe400078ec0ff */
[----:B----4-:R-:W-:-:S04]  /*1655e0*/  LOP3.LUT R8, R17, 0xffff, RZ, 0xc0, !PT ;  /* 0x0000ffff11087812 */ /* 0x010fc800078ec0ff */
[----:B------:R-:W-:-:S04]  /*1655f0*/  PRMT R10, R7, 0x3340, R8 ;  /* 0x00003340070a7816 */ /* 0x000fc80000000008 */
[----:B------:R-:W-:-:S05]  /*165600*/  PRMT R10, R10, 0x5410, R61 ;  /* 0x000054100a0a7816 */ /* 0x000fca000000003d */
[----:B------:R0:W-:Y:S04]  /*165610*/  STL [R1+0x5548], R10 ;  /* 0x0055480a01007387 */ /* 0x0001e80000100800 */
[----:B------:R-:W3:Y:S01]  /*165620*/  LDL.LU R21, [R1+0x34c] ;  /* 0x00034c0001157983 */ /* 0x000ee20000300800 */
[----:B------:R-:W-:Y:S01]  /*165630*/  VIADD R50, R50, UR6 ;  /* 0x0000000632327c36 */ /* 0x000fe20008000000 */
[----:B------:R-:W-:Y:S02]  /*165640*/  SHF.R.U32.HI R7, RZ, 0x8, R7 ;  /* 0x00000008ff077819 */ /* 0x000fe40000011607 */
[----:B------:R-:W-:Y:S02]  /*165650*/  SHF.R.U32.HI R8, RZ, 0x8, R8 ;  /* 0x00000008ff087819 */ /* 0x000fe40000011608 */
[----:B------:R-:W-:Y:S01]  /*165660*/  SHF.R.U32.HI R9, RZ, 0x8, R9 ;  /* 0x00000008ff097819 */ /* 0x000fe20000011609 */
[----:B------:R-:W1:Y:S01]  /*165670*/  LDCU UR6, c[0x0][0x3b8] ;  /* 0x00007700ff0677ac */ /* 0x000e620008000800 */
[----:B------:R-:W-:-:S02]  /*165680*/  SHF.R.S32.HI R61, RZ, 0x1f, R50 ;  /* 0x0000001fff3d7819 */ /* 0x000fc40000011432 */
[----:B------:R-:W-:Y:S02]  /*165690*/  LOP3.LUT R7, R7, 0xffff, RZ, 0xc0, !PT ;  /* 0x0000ffff07077812 */ /* 0x000fe400078ec0ff */
[----:B0-----:R-:W-:Y:S02]  /*1656a0*/  IADD3 R10, P1, PT, R50, R34, RZ ;  /* 0x00000022320a7210 */ /* 0x001fe40007f3e0ff */
[----:B------:R-:W-:Y:S02]  /*1656b0*/  LOP3.LUT R8, R8, 0xffff, RZ, 0xc0, !PT ;  /* 0x0000ffff08087812 */ /* 0x000fe400078ec0ff */
[----:B------:R-:W-:Y:S01]  /*1656c0*/  LOP3.LUT R9, R9, 0xffff, RZ, 0xc0, !PT ;  /* 0x0000ffff09097812 */ /* 0x000fe200078ec0ff */
[----:B------:R-:W-:Y:S01]  /*1656d0*/  IMAD.X R11, R61, 0x1, R35, P1 ;  /* 0x000000013d0b7824 */ /* 0x000fe200008e0623 */
[----:B------:R-:W-:Y:S02]  /*1656e0*/  PRMT R17, R7, 0x3340, R8 ;  /* 0x0000334007117816 */ /* 0x000fe40000000008 */
[----:B------:R-:W-:-:S02]  /*1656f0*/  PRMT R9, R9, 0x3340, R0 ;  /* 0x0000334009097816 */ /* 0x000fc40000000000 */
[----:B------:R-:W-:Y:S04]  /*165700*/  STL.64 [R1+0xe58], R10 ;  /* 0x000e580a01007387 */ /* 0x000fe80000100a00 */
[----:B------:R-:W-:Y:S04]  /*165710*/  STL [R1+0x6a34], R17 ;  /* 0x006a341101007387 */ /* 0x000fe80000100800 */
[----:B------:R0:W-:Y:S01]  /*165720*/  STL [R1+0x454], R9 ;  /* 0x0004540901007387 */ /* 0x0001e20000100800 */
[----:B--2---:R-:W-:Y:S02]  /*165730*/  LOP3.LUT R7, R31, 0xffff, RZ, 0xc0, !PT ;  /* 0x0000ffff1f077812 */ /* 0x004fe400078ec0ff */
[----:B0-----:R-:W-:Y:S01]  /*165740*/  LOP3.LUT R9, R44, 0xffff, RZ, 0xc0, !PT ;  /* 0x0000ffff2c097812 */ /* 0x001fe200078ec0ff */
[----:B------:R-:W2:Y:S04]  /*165750*/  LDL.LU R31, [R1+0x524] ;  /* 0x00052400011f7983 */ /* 0x000ea80000300800 */
[----:B------:R-:W4:Y:S01]  /*165760*/  LDL.LU R44, [R1+0x280] ;  /* 0x00028000012c7983 */ /* 0x000f220000300800 */
[----:B------:R-:W-:-:S02]  /*165770*/  LOP3.LUT R8, R28, 0xffff, RZ, 0xc0, !PT ;  /* 0x0000ffff1c087812 */ /* 0x000fc400078ec0ff */
[----:B------:R-:W-:Y:S02]  /*165780*/  PRMT R11, R7, 0x3340, R0 ;  /* 0x00003340070b7816 */ /* 0x000fe40000000000 */
[----:B------:R-:W-:-:S04]  /*165790*/  PRMT R10, R8, 0x3340, R9 ;  /* 0x00003340080a7816 */ /* 0x000fc80000000009 */
[----:B------:R-:W-:Y:S02]  /*1657a0*/  PRMT R12, R10, 0x5410, R11 ;  /* 0x000054100a0c7816 */ /* 0x000fe4000000000b */
[----:B------:R-:W-:Y:S02]  /*1657b0*/  IADD3 R10, P1, PT, R50, R36, RZ ;  /* 0x00000024320a7210 */ /* 0x000fe40007f3e0ff */
[----:B------:R-:W-:Y:S02]  /*1657c0*/  SHF.R.U32.HI R8, RZ, 0x8, R8 ;  /* 0x00000008ff087819 */ /* 0x000fe40000011608 */
[----:B------:R-:W-:Y:S02]  /*1657d0*/  SHF.R.U32.HI R9, RZ, 0x8, R9 ;  /* 0x00000008ff097819 */ /* 0x000fe40000011609 */
[----:B------:R-:W-:Y:S01]  /*1657e0*/  SHF.R.U32.HI R7, RZ, 0x8, R7 ;  /* 0x00000008ff077819 */ /* 0x000fe20000011607 */
[----:B------:R-:W-:Y:S01]  /*1657f0*/  IMAD.X R11, R61, 0x1, R37, P1 ;  /* 0x000000013d0b7824 */ /* 0x000fe200008e0625 */
[----:B------:R-:W-:-:S02]  /*165800*/  LOP3.LUT R8, R8, 0xffff, RZ, 0xc0, !PT ;  /* 0x0000ffff08087812 */ /* 0x000fc400078ec0ff */
[----:B------:R-:W-:Y:S02]  /*165810*/  LOP3.LUT R9, R9, 0xffff, RZ, 0xc0, !PT ;  /* 0x0000ffff09097812 */ /* 0x000fe400078ec0ff */
[----:B------:R-:W-:Y:S01]  /*165820*/  LOP3.LUT R7, R7, 0xffff, RZ, 0xc0, !PT ;  /* 0x0000ffff07077812 */ /* 0x000fe200078ec0ff */
[----:B------:R-:W-:Y:S04]  /*165830*/  STL [R1+0x54ec], R12 ;  /* 0x0054ec0c01007387 */ /* 0x000fe80000100800 */
[----:B------:R0:W-:Y:S02]  /*165840*/  STL.64 [R1+0xe50], R10 ;  /* 0x000e500a01007387 */ /* 0x0001e40000100a00 */
[----:B0-----:R-:W-:Y:S02]  /*165850*/  PRMT R10, R8, 0x3340, R9 ;  /* 0x00003340080a7816 */ /* 0x001fe40000000009 */
[----:B------:R-:W-:-:S02]  /*165860*/  PRMT R9, R7, 0x3340, R0 ;  /* 0x0000334007097816 */ /* 0x000fc40000000000 */
[----:B------:R-:W-:Y:S02]  /*165870*/  LOP3.LUT R8, R23, 0xffff, RZ, 0xc0, !PT ;  /* 0x0000ffff17087812 */ /* 0x000fe400078ec0ff */
[----:B------:R-:W-:Y:S01]  /*165880*/  LOP3.LUT R7, R25, 0xffff, RZ, 0xc0, !PT ;  /* 0x0000ffff19077812 */ /* 0x000fe200078ec0ff */
[----:B------:R-:W-:Y:S04]  /*165890*/  STL [R1+0x634], R10 ;  /* 0x0006340a01007387 */ /* 0x000fe80000100800 */
[----:B------:R3:W-:Y:S01]  /*1658a0*/  STL [R1+0x450], R9 ;  /* 0x0004500901007387 */ /* 0x0007e20000100800 */
[----:B------:R-:W-:Y:S02]  /*1658b0*/  PRMT R11, R7, 0x3340, R0 ;  /* 0x00003340070b7816 */ /* 0x000fe40000000000 */
[----:B---3--:R-:W-:-:S04]  /*1658c0*/  LOP3.LUT R9, R21, 0xffff, RZ, 0xc0, !PT ;  /* 0x0000ffff15097812 */ /* 0x008fc800078ec0ff */
[----:B------:R-:W-:-:S04]  /*1658d0*/  PRMT R10, R8, 0x3340, R9 ;  /* 0x00003340080a7816 */ /* 0x000fc80000000009 */
[----:B------:R-:W-:-:S05]  /*1658e0*/  PRMT R12, R10, 0x5410, R11 ;  /* 0x000054100a0c7816 */ /* 0x000fca000000000b */
[----:B------:R-:W-:Y:S04]  /*1658f0*/  STL [R1+0x54e8], R12 ;  /* 0x0054e80c01007387 */ /* 0x000fe80000100800 */
[----:B------:R-:W3:Y:S04]  /*165900*/  LDL.LU R22, [R1+0x690] ;  /* 0x0006900001167983 */ /* 0x000ee80000300800 */
[----:B------:R-:W3:Y:S04]  /*165910*/  LDL.LU R28, [R1+0x144] ;  /* 0x00014400011c7983 */ /* 0x000ee80000300800 */
[----:B------:R-:W3:Y:S01]  /*165920*/  LDL.LU R25, [R1+0x358] ;  /* 0x0003580001197983 */ /* 0x000ee20000300800 */
[----:B------:R-:W-:-:S05]  /*165930*/  IADD3 R10, P1, PT, R50, R38, RZ ;  /* 0x00000026320a7210 */ /* 0x000fca0007f3e0ff */
[----:B------:R-:W-:Y:S01]  /*165940*/  IMAD.X R11, R61, 0x1, R39, P1 ;  /* 0x000000013d0b7824 */ /* 0x000fe200008e0627 */
[----:B------:R-:W-:Y:S02]  /*165950*/  SHF.R.U32.HI R8, RZ, 0x8, R8 ;  /* 0x00000008ff087819 */ /* 0x000fe40000011608 */
[----:B------:R-:W-:Y:S02]  /*165960*/  SHF.R.U32.HI R9, RZ, 0x8, R9 ;  /* 0x00000008ff097819 */ /* 0x000fe40000011609 */
[----:B------:R0:W-:Y:S04]  /*165970*/  STL.64 [R1+0xe48], R10 ;  /* 0x000e480a01007387 */ /* 0x0001e80000100a00 */
[----:B------:R-:W3:Y:S01]  /*165980*/  LDL.LU R21, [R1+0x528] ;  /* 0x0005280001157983 */ /* 0x000ee20000300800 */
[----:B------:R-:W-:-:S02]  /*165990*/  LOP3.LUT R8, R8, 0xffff, RZ, 0xc0, !PT ;  /* 0x0000ffff08087812 */ /* 0x000fc400078ec0ff */
[----:B------:R-:W-:-:S04]  /*1659a0*/  LOP3.LUT R9, R9, 0xffff, RZ, 0xc0, !PT ;  /* 0x0000ffff09097812 */ /* 0x000fc800078ec0ff */
[----:B0-----:R-:W-:Y:S02]  /*1659b0*/  PRMT R10, R8, 0x3340, R9 ;  /* 0x00003340080a7816 */ /* 0x001fe40000000009 */
[----:B------:R-:W-:-:S03]  /*1659c0*/  LOP3.LUT R8, R19, 0xffff, RZ, 0xc0, !PT ;  /* 0x0000ffff13087812 */ /* 0x000fc600078ec0ff */
[----:B------:R4:W-:Y:S01]  /*1659d0*/  STL [R1+0x644], R10 ;  /* 0x0006440a01007387 */ /* 0x0009e20000100800 */
[----:B------:R-:W-:-:S03]  /*1659e0*/  PRMT R12, R8, 0x3340, R0 ;  /* 0x00003340080c7816 */ /* 0x000fc60000000000 */
[----:B------:R-:W3:Y:S01]  /*1659f0*/  LDL.LU R19, [R1+0x6e1c] ;  /* 0x006e1c0001137983 */ /* 0x000ee20000300800 */
[----:B--2---:R-:W-:Y:S02]  /*165a00*/  LOP3.LUT R9, R31, 0xffff, RZ, 0xc0, !PT ;  /* 0x0000ffff1f097812 */ /* 0x004fe400078ec0ff */
[----:B----4-:R-:W-:-:S04]  /*165a10*/  LOP3.LUT R10, R44, 0xffff, RZ, 0xc0, !PT ;  /* 0x0000ffff2c0a7812 */ /* 0x010fc800078ec0ff */
[----:B------:R-:W-:-:S04]  /*165a20*/  PRMT R11, R9, 0x3340, R10 ;  /* 0x00003340090b7816 */ /* 0x000fc8000000000a */
[----:B------:R-:W-:Y:S02]  /*165a30*/  PRMT R11, R11, 0x5410, R12 ;  /* 0x000054100b0b7816 */ /* 0x000fe4000000000c */
[----:B------:R-:W-:Y:S02]  /*165a40*/  IADD3 R12, P1, PT, R50, R40, RZ ;  /* 0x00000028320c7210 */ /* 0x000fe40007f3e0ff */
[----:B------:R-:W-:-:S03]  /*165a50*/  SHF.R.U32.HI R9, RZ, 0x8, R9 ;  /* 0x00000008ff097819 */ /* 0x000fc60000011609 */
[----:B------:R-:W-:Y:S01]  /*165a60*/  IMAD.X R13, R61, 0x1, R41, P1 ;  /* 0x000000013d0d7824 */ /* 0x000fe200008e0629 */
[----:B------:R-:W-:Y:S02]  /*165a70*/  SHF.R.U32.HI R61, RZ, 0x8, R10 ;  /* 0x00000008ff3d7819 */ /* 0x000fe4000001160a */
[----:B------:R-:W-:Y:S02]  /*165a80*/  LOP3.LUT R9, R9, 0xffff, RZ, 0xc0, !PT ;  /* 0x0000ffff09097812 */ /* 0x000fe400078ec0ff */
[----:B------:R-:W-:Y:S01]  /*165a90*/  LOP3.LUT R61, R61, 0xffff, RZ, 0xc0, !PT ;  /* 0x0000ffff3d3d7812 */ /* 0x000fe200078ec0ff */
[----:B------:R-:W-:Y:S04]  /*165aa0*/  STL [R1+0x54e4], R11 ;  /* 0x0054e40b01007387 */ /* 0x000fe80000100800 */
[----:B------:R-:W-:Y:S04]  /*165ab0*/  STL.64 [R1+0xe40], R12 ;  /* 0x000e400c01007387 */ /* 0x000fe80000100a00 */
[----:B------:R-:W2:Y:S01]  /*165ac0*/  LDL.LU R23, [R1+0x140] ;  /* 0x0001400001177983 */ /* 0x000ea20000300800 */
[----:B------:R-:W-:-:S03]  /*165ad0*/  PRMT R9, R9, 0x3340, R61 ;  /* 0x0000334009097816 */ /* 0x000fc6000000003d */
[----:B------:R-:W4:Y:S04]  /*165ae0*/  LDL.LU R31, [R1+0x66c] ;  /* 0x00066c00011f7983 */ /* 0x000f280000300800 */
[----:B------:R0:W-:Y:S04]  /*165af0*/  STL [R1+0x638], R9 ;  /* 0x0006380901007387 */ /* 0x0001e80000100800 */
[----:B------:R-:W2:Y:S01]  /*165b00*/  LDL.LU R44, [R1+0x354] ;  /* 0x00035400012c7983 */ /* 0x000ea20000300800 */
[----:B------:R-:W-:Y:S02]  /*165b10*/  SHF.R.U32.HI R61, RZ, 0x8, R8 ;  /* 0x00000008ff3d7819 */ /* 0x000fe40000011608 */
[----:B------:R-:W-:-:S02]  /*165b20*/  SHF.R.U32.HI R7, RZ, 0x8, R7 ;  /* 0x00000008ff077819 */ /* 0x000fc40000011607 */
[----:B------:R-:W-:Y:S02]  /*165b30*/  LOP3.LUT R61, R61, 0xffff, RZ, 0xc0, !PT ;  /* 0x0000ffff3d3d7812 */ /* 0x000fe400078ec0ff */
[----:B------:R-:W-:Y:S02]  /*165b40*/  LOP3.LUT R7, R7, 0xffff, RZ, 0xc0, !PT ;  /* 0x0000ffff07077812 */ /* 0x000fe400078ec0ff */
[--C-:B0-----:R-:W-:Y:S02]  /*165b50*/  PRMT R9, R61, 0x3340, R0.reuse ;  /* 0x000033403d097816 */ /* 0x101fe40000000000 */
[----:B------:R-:W-:-:S03]  /*165b60*/  PRMT R8, R7, 0x3340, R0 ;  /* 0x0000334007087816 */ /* 0x000fc60000000000 */
[----:B------:R0:W-:Y:S04]  /*165b70*/  STL [R1+0x3a8], R9 ;  /* 0x0003a80901007387 */ /* 0x0001e80000100800 */
[----:B------:R0:W-:Y:S01]  /*165b80*/  STL [R1+0x3a4], R8 ;  /* 0x0003a40801007387 */ /* 0x0001e20000100800 */
[----:B---3--:R-:W-:Y:S02]  /*165b90*/  LOP3.LUT R7, R22, 0xffff, RZ, 0xc0, !PT ;  /* 0x0000ffff16077812 */ /* 0x008fe400078ec0ff */
[----:B------:R-:W-:Y:S02]  /*165ba0*/  LOP3.LUT R12, R28, 0xffff, RZ, 0xc0, !PT ;  /* 0x0000ffff1c0c7812 */ /* 0x000fe400078ec0ff */
[----:B0-----:R-:W-:Y:S02]  /*165bb0*/  LOP3.LUT R9, R25, 0xffff, RZ, 0xc0, !PT ;  /* 0x0000ffff19097812 */ /* 0x001fe400078ec0ff */
[----:B------:R-:W-:-:S02]  /*165bc0*/  PRMT R61, R12, 0x3340, R0 ;  /* 0x000033400c3d7816 */ /* 0x000fc40000000000 */
[----:B------:R-:W-:-:S04]  /*165bd0*/  PRMT R8, R7, 0x3340, R9 ;  /* 0x0000334007087816 */ /* 0x000fc80000000009 */
[----:B------:R-:W-:Y:S02]  /*165be0*/  PRMT R11, R8, 0x5410, R61 ;  /* 0x00005410080b7816 */ /* 0x000fe4000000003d */
[----:B------:R-:W-:-:S03]  /*165bf0*/  LOP3.LUT R10, R21, 0xffff, RZ, 0xc0, !PT ;  /* 0x0000ffff150a7812 */ /* 0x000fc600078ec0ff */
[----:B------:R0:W-:Y:S04]  /*165c00*/  STL [R1+0x54e0], R11 ;  /* 0x0054e00b01007387 */ /* 0x0001e80000100800 */
[----:B------:R-:W3:Y:S04]  /*165c10*/  LDL.LU R25, [R1+0x52c] ;  /* 0x00052c0001197983 */ /* 0x000ee80000300800 */
[----:B------:R-:W3:Y:S01]  /*165c20*/  LDL.LU R21, [R1+0x288] ;  /* 0x0002880001157983 */ /* 0x000ee20000300800 */
[----:B------:R-:W-:Y:S02]  /*165c30*/  SHF.R.U32.HI R61, RZ, 0x8, R10 ;  /* 0x00000008ff3d7819 */ /* 0x000fe4000001160a */
[----:B------:R-:W-:-:S02]  /*165c40*/  SHF.R.U32.HI R7, RZ, 0x8, R7 ;  /* 0x00000008ff077819 */ /* 0x000fc40000011607 */
[----:B------:R-:W-:Y:S02]  /*165c50*/  SHF.R.U32.HI R13, RZ, 0x8, R9 ;  /* 0x00000008ff0d7819 */ /* 0x000fe40000011609 */
[----:B------:R-:W-:Y:S02]  /*165c60*/  LOP3.LUT R9, R61, 0xffff, RZ, 0xc0, !PT ;  /* 0x0000ffff3d097812 */ /* 0x000fe400078ec0ff */
[----:B------:R-:W-:Y:S02]  /*165c70*/  LOP3.LUT R7, R7, 0xffff, RZ, 0xc0, !PT ;  /* 0x0000ffff07077812 */ /* 0x000fe400078ec0ff */
[----:B------:R-:W-:-:S04]  /*165c80*/  LOP3.LUT R8, R19, 0xffff, RZ, 0xc0, !PT ;  /* 0x0000ffff13087812 */ /* 0x000fc800078ec0ff */
[----:B0-----:R-:W-:Y:S02]  /*165c90*/  SHF.R.U32.HI R11, RZ, 0x8, R8 ;  /* 0x00000008ff0b7819 */ /* 0x001fe40000011608 */
[----:B------:R-:W-:Y:S02]  /*165ca0*/  LOP3.LUT R61, R13, 0xffff, RZ, 0xc0, !PT ;  /* 0x0000ffff0d3d7812 */ /* 0x000fe400078ec0ff */
[----:B------:R-:W-:-:S04]  /*165cb0*/  LOP3.LUT R11, R11, 0xffff, RZ, 0xc0, !PT ;  /* 0x0000ffff0b0b7812 */ /* 0x000fc800078ec0ff */
[----:B------:R-:W-:Y:S02]  /*165cc0*/  PRMT R19, R9, 0x3340, R11 ;  /* 0x0000334009137816 */ /* 0x000fe4000000000b */
[----:B------:R-:W-:-:S03]  /*165cd0*/  PRMT R11, R7, 0x3340, R61 ;  /* 0x00003340070b7816 */ /* 0x000fc6000000003d */
[----:B------:R-:W-:Y:S04]  /*165ce0*/  STL [R1+0x6a38], R19 ;  /* 0x006a381301007387 */ /* 0x000fe80000100800 */
[----:B------:R2:W-:Y:S01]  /*165cf0*/  STL [R1+0x294c], R11 ;  /* 0x00294c0b01007387 */ /* 0x0005e20000100800 */
[----:B----4-:R-:W-:-:S03]  /*165d00*/  LOP3.LUT R9, R31, 0xffff, RZ, 0xc0, !PT ;  /* 0x0000ffff1f097812 */ /* 0x010fc600078ec0ff */
[----:B------:R-:W4:Y:S01]  /*165d10*/  LDL.LU R31, [R1+0x540] ;  /* 0x00054000011f7983 */ /* 0x000f220000300800 */
[----:B--2---:R-:W-:-:S03]  /*165d20*/  LOP3.LUT R11, R44, 0xffff, RZ, 0xc0, !PT ;  /* 0x0000ffff2c0b7812 */ /* 0x004fc600078ec0ff */
[----:B------:R-:W2:Y:S01]  /*165d30*/  LDL.LU R44, [R1+0x294] ;  /* 0x00029400012c7983 */ /* 0x000ea20000300800 */
[----:B------:R-:W-:Y:S01]  /*165d40*/  LOP3.LUT R7, R23, 0xffff, RZ, 0xc0, !PT ;  /* 0x0000ffff17077812 */ /* 0x000fe200078ec0ff */
[----:B-1----:R-:W-:Y:S01]  /*165d50*/  VIADD R50, R50, UR6 ;  /* 0x0000000632327c36 */ /* 0x002fe20008000000 */
[----:B------:R-:W-:Y:S02]  /*165d60*/  PRMT R13, R9, 0x3340, R11 ;  /* 0x00003340090d7816 */ /* 0x000fe4000000000b */
[----:B------:R-:W-:Y:S02]  /*165d70*/  PRMT R61, R7, 0x3340, R0 ;  /* 0x00003340073d7816 */ /* 0x000fe40000000000 */
[----:B------:R-:W-:Y:S02]  /*165d80*/  SHF.R.U32.HI R9, RZ, 0x8, R9 ;  /* 0x00000008ff097819 */ /* 0x000fe40000011609 */
[----:B------:R-:W-:Y:S02]  /*165d90*/  SHF.R.U32.HI R11, RZ, 0x8, R11 ;  /* 0x00000008ff0b7819 */ /* 0x000fe4000001160b */
[----:B------:R-:W-:-:S02]  /*165da0*/  SHF.R.U32.HI R7, RZ, 0x8, R7 ;  /* 0x00000008ff077819 */ /* 0x000fc40000011607 */
[----:B------:R-:W-:Y:S02]  /*165db0*/  PRMT R13, R13, 0x5410, R61 ;  /* 0x000054100d0d7816 */ /* 0x000fe4000000003d */
[----:B------:R-:W-:Y:S02]  /*165dc0*/  SHF.R.S32.HI R61, RZ, 0x1f, R50 ;  /* 0x0000001fff3d7819 */ /* 0x000fe40000011432 */
[----:B------:R-:W-:Y:S02]  /*165dd0*/  IADD3 R14, P1, PT, R50, R34, RZ ;  /* 0x00000022320e7210 */ /* 0x000fe40007f3e0ff */
[----:B------:R-:W-:Y:S02]  /*165de0*/  LOP3.LUT R9, R9, 0xffff, RZ, 0xc0, !PT ;  /* 0x0000ffff09097812 */ /* 0x000fe400078ec0ff */
[----:B------:R-:W-:Y:S02]  /*165df0*/  LOP3.LUT R11, R11, 0xffff, RZ, 0xc0, !PT ;  /* 0x0000ffff0b0b7812 */ /* 0x000fe400078ec0ff */
[----:B------:R-:W-:Y:S01]  /*165e00*/  LOP3.LUT R7, R7, 0xffff, RZ, 0xc0, !PT ;  /* 0x0000ffff07077812 */ /* 0x000fe200078ec0ff */
[----:B------:R0:W-:Y:S01]  /*165e10*/  STL [R1+0x54dc], R13 ;  /* 0x0054dc0d01007387 */ /* 0x0001e20000100800 */
[----:B------:R-:W-:Y:S01]  /*165e20*/  IMAD.X R15, R61, 0x1, R35, P1 ;  /* 0x000000013d0f7824 */ /* 0x000fe200008e0623 */
[----:B------:R-:W-:-:S02]  /*165e30*/  SHF.R.U32.HI R12, RZ, 0x8, R12 ;  /* 0x00000008ff0c7819 */ /* 0x000fc4000001160c */
[----:B------:R-:W-:Y:S01]  /*165e40*/  LOP3.LUT R22, R42, 0xffff, RZ, 0xc0, !PT ;  /* 0x0000ffff2a167812 */ /* 0x000fe200078ec0ff */
[----:B------:R-:W1:Y:S01]  /*165e50*/  LDCU UR6, c[0x0][0x3b8] ;  /* 0x00007700ff0677ac */ /* 0x000e620008000800 */
[----:B------:R1:W-:Y:S01]  /*165e60*/  STL.64 [R1+0xe38], R14 ;  /* 0x000e380e01007387 */ /* 0x0003e20000100a00 */
[----:B0-----:R-:W-:Y:S02]  /*165e70*/  PRMT R13, R9, 0x3340, R11 ;  /* 0x00003340090d7816 */ /* 0x001fe4000000000b */
[--C-:B------:R-:W-:Y:S02]  /*165e80*/  PRMT R11, R7, 0x3340, R0.reuse ;  /* 0x00003340070b7816 */ /* 0x100fe40000000000 */
[----:B------:R-:W-:Y:S01]  /*165e90*/  LOP3.LUT R7, R30, 0xffff, RZ, 0xc0, !PT ;  /* 0x0000ffff1e077812 */ /* 0x000fe200078ec0ff */
[----:B------:R-:W-:Y:S04]  /*165ea0*/  STL [R1+0x640], R13 ;  /* 0x0006400d01007387 */ /* 0x000fe80000100800 */
[----:B------:R0:W-:Y:S04]  /*165eb0*/  STL [R1+0x3a0], R11 ;  /* 0x0003a00b01007387 */ /* 0x0001e80000100800 */
[----:B------:R-:W4:Y:S01]  /*165ec0*/  LDL.LU R30, [R1+0x6e18] ;  /* 0x006e1800011e7983 */ /* 0x000f220000300800 */
[----:B-1----:R-:W-:-:S02]  /*165ed0*/  PRMT R14, R7, 0x3340, R0 ;  /* 0x00003340070e7816 */ /* 0x002fc40000000000 */
[----:B------:R-:W-:Y:S02]  /*165ee0*/  LOP3.LUT R12, R12, 0xffff, RZ, 0xc0, !PT ;  /* 0x0000ffff0c0c7812 */ /* 0x000fe400078ec0ff */
[----:B---3--:R-:W-:Y:S02]  /*165ef0*/  LOP3.LUT R9, R25, 0xffff, RZ, 0xc0, !PT ;  /* 0x0000ffff19097812 */ /* 0x008fe400078ec0ff */
[----:B0-----:R-:W-:Y:S02]  /*165f00*/  LOP3.LUT R11, R21, 0xffff, RZ, 0xc0, !PT ;  /* 0x0000ffff150b7812 */ /* 0x001fe400078ec0ff */
[----:B------:R-:W3:Y:S02]  /*165f10*/  LDL.LU R21, [R1+0x694] ;  /* 0x0006940001157983 */ /* 0x000ee40000300800 */
[----:B------:R-:W-:-:S04]  /*165f20*/  PRMT R13, R9, 0x3340, R11 ;  /* 0x00003340090d7816 */ /* 0x000fc8000000000b */
[----:B------:R-:W-:-:S05]  /*165f30*/  PRMT R13, R13, 0x5410, R14 ;  /* 0x000054100d0d7816 */ /* 0x000fca000000000e */
[----:B------:R0:W-:Y:S04]  /*165f40*/  STL [R1+0x54d8], R13 ;  /* 0x0054d80d01007387 */ /* 0x0001e80000100800 */
[----:B------:R-:W3:Y:S04]  /*165f50*/  LDL.LU R28, [R1+0x160] ;  /* 0x00016000011c7983 */ /* 0x000ee80000300800 */
[----:B------:R-:W3:Y:S01]  /*165f60*/  LDL.LU R23, [R1+0x35c] ;  /* 0x00035c0001177983 */ /* 0x000ee20000300800 */
[----:B------:R-:W-:Y:S02]  /*165f70*/  SHF.R.U32.HI R9, RZ, 0x8, R9 ;  /* 0x00000008ff097819 */ /* 0x000fe40000011609 */
[----:B------:R-:W-:-:S02]  /*165f80*/  SHF.R.U32.HI R11, RZ, 0x8, R11 ;  /* 0x00000008ff0b7819 */ /* 0x000fc4000001160b */
[----:B------:R-:W-:Y:S02]  /*165f90*/  IADD3 R14, P1, PT, R50, R36, RZ ;  /* 0x00000024320e7210 */ /* 0x000fe40007f3e0ff */
[----:B------:R-:W-:Y:S02]  /*165fa0*/  LOP3.LUT R9, R9, 0xffff, RZ, 0xc0, !PT ;  /* 0x0000ffff09097812 */ /* 0x000fe400078ec0ff */
[----:B------:R-:W-:Y:S01]  /*165fb0*/  LOP3.LUT R11, R11, 0xffff, RZ, 0xc0, !PT ;  /* 0x0000ffff0b0b7812 */ /* 0x000fe200078ec0ff */
[----:B------:R-:W-:Y:S01]  /*165fc0*/  IMAD.X R15, R61, 0x1, R37, P1 ;  /* 0x000000013d0f7824 */ /* 0x000fe200008e0625 */
[----:B0-----:R-:W-:Y:S02]  /*165fd0*/  PRMT R13, R12, 0x3340, R0 ;  /* 0x000033400c0d7816 */ /* 0x001fe40000000000 */
[----:B------:R-:W-:Y:S02]  /*165fe0*/  PRMT R11, R9, 0x3340, R11 ;  /* 0x00003340090b7816 */ /* 0x000fe4000000000b */
[----:B------:R-:W-:Y:S04]  /*165ff0*/  STL.64 [R1+0xe30], R14 ;  /* 0x000e300e01007387 */ /* 0x000fe80000100a00 */
[----:B------:R-:W-:Y:S04]  /*166000*/  STL [R1+0x39c], R13 ;  /* 0x00039c0d01007387 */ /* 0x000fe80000100800 */
[----:B------:R0:W-:Y:S04]  /*166010*/  STL [R1+0x66c], R11 ;  /* 0x00066c0b01007387 */ /* 0x0001e80000100800 */
[----:B------:R-:W3:Y:S01]  /*166020*/  LDL.LU R25, [R1+0x698] ;  /* 0x0006980001197983 */ /* 0x000ee20000300800 */
[----:B--2---:R-:W-:-:S03]  /*166030*/  LOP3.LUT R9, R44, 0xffff, RZ, 0xc0, !PT ;  /* 0x0000ffff2c097812 */ /* 0x004fc600078ec0ff */
[----:B------:R-:W2:Y:S01]  /*166040*/  LDL.LU R44, [R1+0x360] ;  /* 0x00036000012c7983 */ /* 0x000ea20000300800 */
[----:B----4-:R-:W-:-:S04]  /*166050*/  LOP3.LUT R12, R31, 0xffff, RZ, 0xc0, !PT ;  /* 0x0000ffff1f0c7812 */ /* 0x010fc800078ec0ff */
[----:B0-----:R-:W-:Y:S02]  /*166060*/  SHF.R.U32.HI R11, RZ, 0x8, R12 ;  /* 0x00000008ff0b7819 */ /* 0x001fe4000001160c */
[--C-:B------:R-:W-:Y:S02]  /*166070*/  PRMT R42, R12, 0x3340, R9.reuse ;  /* 0x000033400c2a7816 */ /* 0x100fe40000000009 */
[----:B------:R-:W-:Y:S02]  /*166080*/  SHF.R.U32.HI R12, RZ, 0x8, R9 ;  /* 0x00000008ff0c7819 */ /* 0x000fe40000011609 */
[----:B------:R-:W-:Y:S02]  /*166090*/  SHF.R.U32.HI R9, RZ, 0x8, R22 ;  /* 0x00000008ff097819 */ /* 0x000fe40000011616 */
[----:B------:R-:W-:Y:S02]  /*1660a0*/  LOP3.LUT R11, R11, 0xffff, RZ, 0xc0, !PT ;  /* 0x0000ffff0b0b7812 */ /* 0x000fe400078ec0ff */
[----:B------:R-:W-:-:S02]  /*1660b0*/  LOP3.LUT R12, R12, 0xffff, RZ, 0xc0, !PT ;  /* 0x0000ffff0c0c7812 */ /* 0x000fc400078ec0ff */
[----:B------:R-:W-:Y:S02]  /*1660c0*/  LOP3.LUT R9, R9, 0xffff, RZ, 0xc0, !PT ;  /* 0x0000ffff09097812 */ /* 0x000fe400078ec0ff */
[----:B------:R-:W-:Y:S02]  /*1660d0*/  SHF.R.U32.HI R7, RZ, 0x8, R7 ;  /* 0x00000008ff077819 */ /* 0x000fe40000011607 */
[----:B------:R-:W-:Y:S02]  /*1660e0*/  PRMT R11, R11, 0x3340, R12 ;  /* 0x000033400b0b7816 */ /* 0x000fe4000000000c */
[----:B------:R-:W-:Y:S02]  /*1660f0*/  IADD3 R12, P1, PT, R50, R38, RZ ;  /* 0x00000026320c7210 */ /* 0x000fe40007f3e0ff */
[----:B------:R-:W-:Y:S02]  /*166100*/  PRMT R9, R9, 0x3340, R0 ;  /* 0x0000334009097816 */ /* 0x000fe40000000000 */
[----:B------:R-:W-:Y:S01]  /*166110*/  LOP3.LUT R7, R7, 0xffff, RZ, 0xc0, !PT ;  /* 0x0000ffff07077812 */ /* 0x000fe200078ec0ff */
[----:B------:R-:W-:Y:S01]  /*166120*/  STL [R1+0x648], R11 ;  /* 0x0006480b01007387 */ /* 0x000fe20000100800 */
[----:B------:R-:W-:-:S03]  /*166130*/  IMAD.X R13, R61, 0x1, R39, P1 ;  /* 0x000000013d0d7824 */ /* 0x000fc600008e0627 */
[----:B------:R0:W-:Y:S04]  /*166140*/  STL [R1+0x398], R9 ;  /* 0x0003980901007387 */ /* 0x0001e80000100800 */
[----:B------:R-:W-:Y:S04]  /*166150*/  STL.64 [R1+0xe28], R12 ;  /* 0x000e280c01007387 */ /* 0x000fe80000100a00 */
[----:B------:R-:W4:Y:S01]  /*166160*/  LDL.LU R31, [R1+0x544] ;  /* 0x00054400011f7983 */ /* 0x000f220000300800 */
[----:B0-----:R-:W-:-:S05]  /*166170*/  PRMT R9, R7, 0x3340, R0 ;  /* 0x0000334007097816 */ /* 0x001fca0000000000 */
[----:B------:R0:W-:Y:S01]  /*166180*/  STL [R1+0x394], R9 ;  /* 0x0003940901007387 */ /* 0x0001e20000100800 */
[----:B---3--:R-:W-:-:S03]  /*166190*/  LOP3.LUT R7, R21, 0xffff, RZ, 0xc0, !PT ;  /* 0x0000ffff15077812 */ /* 0x008fc600078ec0ff */
[----:B------:R-:W3:Y:S01]  /*1661a0*/  LDL.LU R21, [R1+0x29c] ;  /* 0x00029c0001157983 */ /* 0x000ee20000300800 */
[----:B------:R-:W-:Y:S02]  /*1661b0*/  LOP3.LUT R11, R28, 0xffff, RZ, 0xc0, !PT ;  /* 0x0000ffff1c0b7812 */ /* 0x000fe400078ec0ff */
[----:B0-----:R-:W-:Y:S02]  /*1661c0*/  LOP3.LUT R9, R23, 0xffff, RZ, 0xc0, !PT ;  /* 0x0000ffff17097812 */ /* 0x001fe400078ec0ff */
[----:B------:R-:W-:Y:S02]  /*1661d0*/  PRMT R13, R11, 0x3340, R0 ;  /* 0x000033400b0d7816 */ /* 0x000fe40000000000 */
        /* <DEDUP_REMOVED lines=8> */
[----:B------:R-:W-:Y:S03]  /*166260*/  STL [R1+0x54d4], R14 ;  /* 0x0054d40e01007387 */ /* 0x000fe60000100800 */
[----:B------:R-:W-:Y:S01]  /*166270*/  PRMT R9, R7, 0x3340, R61 ;  /* 0x0000334007097816 */ /* 0x000fe2000000003d */
[----:B------:R0:W-:Y:S04]  /*166280*/  STL.64 [R1+0xe20], R12 ;  /* 0x000e200c01007387 */ /* 0x0001e80000100a00 */
[----:B------:R2:W-:Y:S01]  /*166290*/  STL [R1+0x64c], R9 ;  /* 0x00064c0901007387 */ /* 0x0005e20000100800 */
[----:B0-----:R-:W-:-:S03]  /*1662a0*/  LOP3.LUT R12, R30, 0xffff, RZ, 0xc0, !PT ;  /* 0x0000ffff1e0c7812 */ /* 0x001fc600078ec0ff */
[----:B------:R-:W3:Y:S01]  /*1662b0*/  LDL.LU R30, [R1+0x6e14] ;  /* 0x006e1400011e7983 */ /* 0x000ee20000300800 */
[----:B--2---:R-:W-:-:S03]  /*1662c0*/  LOP3.LUT R9, R44, 0xffff, RZ, 0xc0, !PT ;  /* 0x0000ffff2c097812 */ /* 0x004fc600078ec0ff */
[----:B------:R-:W2:Y:S01]  /*1662d0*/  LDL.LU R44, [R1+0x548] ;  /* 0x00054800012c7983 */ /* 0x000ea20000300800 */
[----:B------:R-:W-:Y:S02]  /*1662e0*/  LOP3.LUT R7, R25, 0xffff, RZ, 0xc0, !PT ;  /* 0x0000ffff19077812 */ /* 0x000fe400078ec0ff */
[----:B------:R-:W-:Y:S02]  /*1662f0*/  PRMT R61, R12, 0x3340, R0 ;  /* 0x000033400c3d7816 */ /* 0x000fe40000000000 */
[----:B------:R-:W-:-:S04]  /*166300*/  PRMT R13, R7, 0x3340, R9 ;  /* 0x00003340070d7816 */ /* 0x000fc80000000009 */
[----:B------:R-:W-:Y:S02]  /*166310*/  PRMT R13, R13, 0x5410, R61 ;  /* 0x000054100d0d7816 */ /* 0x000fe4000000003d */
[----:B------:R-:W-:Y:S02]  /*166320*/  SHF.R.U32.HI R61, RZ, 0x8, R11 ;  /* 0x00000008ff3d7819 */ /* 0x000fe4000001160b */
[----:B------:R-:W-:Y:S02]  /*166330*/  SHF.R.U32.HI R7, RZ, 0x8, R7 ;  /* 0x00000008ff077819 */ /* 0x000fe40000011607 */
[----:B------:R-:W-:Y:S02]  /*166340*/  SHF.R.U32.HI R9, RZ, 0x8, R9 ;  /* 0x00000008ff097819 */ /* 0x000fe40000011609 */
[----:B------:R-:W-:Y:S01]  /*166350*/  LOP3.LUT R61, R61, 0xffff, RZ, 0xc0, !PT ;  /* 0x0000ffff3d3d7812 */ /* 0x000fe200078ec0ff */
[----:B------:R0:W-:Y:S01]  /*166360*/  STL [R1+0x54d0], R13 ;  /* 0x0054d00d01007387 */ /* 0x0001e20000100800 */
[----:B------:R-:W-:-:S02]  /*166370*/  LOP3.LUT R7, R7, 0xffff, RZ, 0xc0, !PT ;  /* 0x0000ffff07077812 */ /* 0x000fc400078ec0ff */
[----:B------:R-:W-:Y:S02]  /*166380*/  LOP3.LUT R9, R9, 0xffff, RZ, 0xc0, !PT ;  /* 0x0000ffff09097812 */ /* 0x000fe400078ec0ff */
[----:B------:R-:W-:Y:S02]  /*166390*/  LOP3.LUT R11, R26, 0xffff, RZ, 0xc0, !PT ;  /* 0x0000ffff1a0b7812 */ /* 0x000fe400078ec0ff */
[----:B0-----:R-:W-:Y:S02]  /*1663a0*/  PRMT R13, R61, 0x3340, R0 ;  /* 0x000033403d0d7816 */ /* 0x001fe40000000000 */
[----:B------:R-:W-:-:S03]  /*1663b0*/  PRMT R7, R7, 0x3340, R9 ;  /* 0x0000334007077816 */ /* 0x000fc60000000009 */
[----:B------:R-:W-:Y:S04]  /*1663c0*/  STL [R1+0x390], R13 ;  /* 0x0003900d01007387 */ /* 0x000fe80000100800 */
[----:B------:R-:W2:Y:S04]  /*1663d0*/  LDL.LU R26, [R1+0x6e10] ;  /* 0x006e1000011a7983 */ /* 0x000ea80000300800 */
[----:B------:R4:W-:Y:S01]  /*1663e0*/  STL [R1+0x650], R7 ;  /* 0x0006500701007387 */ /* 0x0009e20000100800 */
[----:B------:R-:W-:-:S03]  /*1663f0*/  PRMT R61, R11, 0x3340, R0 ;  /* 0x000033400b3d7816 */ /* 0x000fc60000000000 */
[----:B------:R-:W2:Y:S04]  /*166400*/  LDL.LU R23, [R1+0x69c] ;  /* 0x00069c0001177983 */ /* 0x000ea80000300800 */
[----:B------:R-:W2:Y:S01]  /*166410*/  LDL.LU R25, [R1+0x174] ;  /* 0x0001740001197983 */ /* 0x000ea20000300800 */
[----:B----4-:R-:W-:Y:S01]  /*166420*/  LOP3.LUT R7, R31, 0xffff, RZ, 0xc0, !PT ;  /* 0x0000ffff1f077812 */ /* 0x010fe200078ec0ff */
[----:B------:R-:W-:Y:S01]  /*166430*/  VIADD R50, R50, UR6 ;  /* 0x0000000632327c36 */ /* 0x000fe20008000000 */
[----:B---3--:R-:W-:Y:S02]  /*166440*/  LOP3.LUT R9, R21, 0xffff, RZ, 0xc0, !PT ;  /* 0x0000ffff15097812 */ /* 0x008fe400078ec0ff */
[----:B------:R-:W-:Y:S02]  /*166450*/  SHF.R.U32.HI R12, RZ, 0x8, R12 ;  /* 0x00000008ff0c7819 */ /* 0x000fe4000001160c */
[----:B------:R-:W-:-:S02]  /*166460*/  LOP3.LUT R20, R20, 0xffff, RZ, 0xc0, !PT ;  /* 0x0000ffff14147812 */ /* 0x000fc400078ec0ff */
[----:B------:R-:W-:Y:S02]  /*166470*/  SHF.R.U32.HI R11, RZ, 0x8, R11 ;  /* 0x00000008ff0b7819 */ /* 0x000fe4000001160b */
[----:B------:R-:W-:Y:S01]  /*166480*/  PRMT R13, R7, 0x3340, R9 ;  /* 0x00003340070d7816 */ /* 0x000fe20000000009 */
[----:B------:R-:W0:Y:S03]  /*166490*/  LDCU UR6, c[0x0][0x3b8] ;  /* 0x00007700ff0677ac */ /* 0x000e260008000800 */
[----:B------:R-:W-:-:S05]  /*1664a0*/  PRMT R13, R13, 0x5410, R61 ;  /* 0x000054100d0d7816 */ /* 0x000fca000000003d */
[----:B------:R1:W-:Y:S04]  /*1664b0*/  STL [R1+0x54cc], R13 ;  /* 0x0054cc0d01007387 */ /* 0x0003e80000100800 */
[----:B------:R-:W3:Y:S01]  /*1664c0*/  LDL.LU R31, [R1+0x368] ;  /* 0x00036800011f7983 */ /* 0x000ee20000300800 */
[----:B------:R-:W-:Y:S02]  /*1664d0*/  SHF.R.U32.HI R7, RZ, 0x8, R7 ;  /* 0x00000008ff077819 */ /* 0x000fe40000011607 */
[----:B------:R-:W-:Y:S02]  /*1664e0*/  SHF.R.U32.HI R9, RZ, 0x8, R9 ;  /* 0x00000008ff097819 */ /* 0x000fe40000011609 */
[----:B------:R-:W-:Y:S02]  /*1664f0*/  SHF.R.S32.HI R61, RZ, 0x1f, R50 ;  /* 0x0000001fff3d7819 */ /* 0x000fe40000011432 */
[----:B------:R-:W-:-:S02]  /*166500*/  IADD3 R14, P1, PT, R50, R34, RZ ;  /* 0x00000022320e7210 */ /* 0x000fc40007f3e0ff */
[----:B------:R-:W-:Y:S02]  /*166510*/  LOP3.LUT R12, R12, 0xffff, RZ, 0xc0, !PT ;  /* 0x0000ffff0c0c7812 */ /* 0x000fe400078ec0ff */
[----:B------:R-:W-:Y:S02]  /*166520*/  LOP3.LUT R7, R7, 0xffff, RZ, 0xc0, !PT ;  /* 0x0000ffff07077812 */ /* 0x000fe400078ec0ff */
[----:B------:R-:W-:Y:S01]  /*166530*/  LOP3.LUT R9, R9, 0xffff, RZ, 0xc0, !PT ;  /* 0x0000ffff09097812 */ /* 0x000fe200078ec0ff */
[----:B------:R-:W-:Y:S01]  /*166540*/  IMAD.X R15, R61, 0x1, R35, P1 ;  /* 0x000000013d0f7824 */ /* 0x000fe200008e0623 */
[----:B------:R-:W-:Y:S02]  /*166550*/  PRMT R12, R12, 0x3340, R0 ;  /* 0x000033400c0c7816 */ /* 0x000fe40000000000 */
[----:B------:R-:W-:Y:S02]  /*166560*/  PRMT R9, R7, 0x3340, R9 ;  /* 0x0000334007097816 */ /* 0x000fe40000000009 */
[----:B------:R-:W-:Y:S04]  /*166570*/  STL.64 [R1+0xe18], R14 ;  /* 0x000e180e01007387 */ /* 0x000fe80000100a00 */
[----:B------:R-:W-:Y:S04]  /*166580*/  STL [R1+0x38c], R12 ;  /* 0x00038c0c01007387 */ /* 0x000fe80000100800 */
[----:B------:R4:W-:Y:S04]  /*166590*/  STL [R1+0x654], R9 ;  /* 0x0006540901007387 */ /* 0x0009e80000100800 */
[----:B------:R-:W3:Y:S01]  /*1665a0*/  LDL.LU R21, [R1+0x6b0] ;  /* 0x0006b00001157983 */ /* 0x000ee20000300800 */
[----:B--2---:R-:W-:-:S03]  /*1665b0*/  LOP3.LUT R7, R44, 0xffff, RZ, 0xc0, !PT ;  /* 0x0000ffff2c077812 */ /* 0x004fc600078ec0ff */
[----:B------:R-:W2:Y:S01]  /*1665c0*/  LDL.LU R44, [R1+0x364] ;  /* 0x00036400012c7983 */ /* 0x000ea20000300800 */
[----:B-1----:R-:W-:Y:S02]  /*1665d0*/  PRMT R13, R20, 0x3340, R0 ;  /* 0x00003340140d7816 */ /* 0x002fe40000000000 */
[----:B------:R-:W-:-:S04]  /*1665e0*/  LOP3.LUT R11, R11, 0xffff, RZ, 0xc0, !PT ;  /* 0x0000ffff0b0b7812 */ /* 0x000fc800078ec0ff */
[----:B------:R-:W-:Y:S02]  /*1665f0*/  PRMT R11, R11, 0x3340, R0 ;  /* 0x000033400b0b7816 */ /* 0x000fe40000000000 */
[----:B----4-:R-:W-:-:S04]  /*166600*/  LOP3.LUT R9, R26, 0xffff, RZ, 0xc0, !PT ;  /* 0x0000ffff1a097812 */ /* 0x010fc800078ec0ff */
[----:B------:R-:W-:Y:S02]  /*166610*/  PRMT R12, R7, 0x3340, R9 ;  /* 0x00003340070c7816 */ /* 0x000fe40000000009 */
[----:B------:R-:W-:Y:S02]  /*166620*/  SHF.R.U32.HI R7, RZ, 0x8, R7 ;  /* 0x00000008ff077819 */ /* 0x000fe40000011607 */
[----:B------:R-:W-:Y:S02]  /*166630*/  SHF.R.U32.HI R9, RZ, 0x8, R9 ;  /* 0x00000008ff097819 */ /* 0x000fe40000011609 */
[----:B------:R-:W-:Y:S02]  /*166640*/  PRMT R14, R12, 0x5410, R13 ;  /* 0x000054100c0e7816 */ /* 0x000fe4000000000d */
[----:B------:R-:W-:Y:S02]  /*166650*/  IADD3 R12, P1, PT, R50, R36, RZ ;  /* 0x00000024320c7210 */ /* 0x000fe40007f3e0ff */
[----:B------:R-:W-:-:S02]  /*166660*/  LOP3.LUT R7, R7, 0xffff, RZ, 0xc0, !PT ;  /* 0x0000ffff07077812 */ /* 0x000fc400078ec0ff */
[----:B------:R-:W-:Y:S01]  /*166670*/  LOP3.LUT R9, R9, 0xffff, RZ, 0xc0, !PT ;  /* 0x0000ffff09097812 */ /* 0x000fe200078ec0ff */
[----:B------:R-:W-:-:S03]  /*166680*/  IMAD.X R13, R61, 0x1, R37, P1 ;  /* 0x000000013d0d7824 */ /* 0x000fc600008e0625 */
[----:B------:R-:W-:Y:S01]  /*166690*/  PRMT R26, R7, 0x3340, R9 ;  /* 0x00003340071a7816 */ /* 0x000fe20000000009 */
[----:B------:R-:W-:Y:S04]  /*1666a0*/  STL [R1+0x5510], R14 ;  /* 0x0055100e01007387 */ /* 0x000fe80000100800 */
[----:B------:R1:W-:Y:S01]  /*1666b0*/  STL.64 [R1+0xe10], R12 ;  /* 0x000e100c01007387 */ /* 0x0003e20000100a00 */
[----:B------:R-:W-:-:S03]  /*1666c0*/  LOP3.LUT R7, R23, 0xffff, RZ, 0xc0, !PT ;  /* 0x0000ffff17077812 */ /* 0x000fc600078ec0ff */
[----:B------:R-:W-:Y:S04]  /*1666d0*/  STL [R1+0x6a3c], R26 ;  /* 0x006a3c1a01007387 */ /* 0x000fe80000100800 */
[----:B------:R4:W-:Y:S04]  /*1666e0*/  STL [R1+0x388], R11 ;  /* 0x0003880b01007387 */ /* 0x0009e80000100800 */
[----:B------:R-:W2:Y:S01]  /*1666f0*/  LDL.LU R23, [R1+0x54c] ;  /* 0x00054c0001177983 */ /* 0x000ea20000300800 */
[----:B-1----:R-:W-:-:S04]  /*166700*/  LOP3.LUT R12, R25, 0xffff, RZ, 0xc0, !PT ;  /* 0x0000ffff190c7812 */ /* 0x002fc800078ec0ff */
[----:B------:R-:W-:Y:S02]  /*166710*/  PRMT R13, R12, 0x3340, R0 ;  /* 0x000033400c0d7816 */ /* 0x000fe40000000000 */
[----:B------:R-:W-:-:S05]  /*166720*/  IADD3 R14, P1, PT, R50, R38, RZ ;  /* 0x00000026320e7210 */ /* 0x000fca0007f3e0ff */
[----:B------:R-:W-:Y:S01]  /*166730*/  IMAD.X R15, R61, 0x1, R39, P1 ;  /* 0x000000013d0f7824 */ /* 0x000fe200008e0627 */
[----:B---3--:R-:W-:-:S04]  /*166740*/  LOP3.LUT R9, R31, 0xffff, RZ, 0xc0, !PT ;  /* 0x0000ffff1f097812 */ /* 0x008fc800078ec0ff */
[----:B----4-:R-:W-:Y:S02]  /*166750*/  PRMT R11, R7, 0x3340, R9 ;  /* 0x00003340070b7816 */ /* 0x010fe40000000009 */
[----:B------:R-:W-:Y:S02]  /*166760*/  SHF.R.U32.HI R7, RZ, 0x8, R7 ;  /* 0x00000008ff077819 */ /* 0x000fe40000011607 */
[----:B------:R-:W-:Y:S02]  /*166770*/  SHF.R.U32.HI R9, RZ, 0x8, R9 ;  /* 0x00000008ff097819 */ /* 0x000fe40000011609 */
[----:B------:R-:W-:Y:S02]  /*166780*/  PRMT R11, R11, 0x5410, R13 ;  /* 0x000054100b0b7816 */ /* 0x000fe4000000000d */
[----:B------:R-:W-:Y:S02]  /*166790*/  LOP3.LUT R7, R7, 0xffff, RZ, 0xc0, !PT ;  /* 0x0000ffff07077812 */ /* 0x000fe400078ec0ff */
[----:B------:R-:W-:Y:S01]  /*1667a0*/  LOP3.LUT R9, R9, 0xffff, RZ, 0xc0, !PT ;  /* 0x0000ffff09097812 */ /* 0x000fe200078ec0ff */
[----:B------:R1:W-:Y:S04]  /*1667b0*/  STL [R1+0x54c8], R11 ;  /* 0x0054c80b01007387 */ /* 0x0003e80000100800 */
[----:B------:R3:W-:Y:S01]  /*1667c0*/  STL.64 [R1+0xe08], R14 ;  /* 0x000e080e01007387 */ /* 0x0007e20000100a00 */
[----:B-1----:R-:W-:-:S02]  /*1667d0*/  PRMT R11, R7, 0x3340, R9 ;  /* 0x00003340070b7816 */ /* 0x002fc40000000009 */
[----:B------:R-:W-:-:S03]  /*1667e0*/  LOP3.LUT R7, R30, 0xffff, RZ, 0xc0, !PT ;  /* 0x0000ffff1e077812 */ /* 0x000fc600078ec0ff */
[----:B------:R2:W-:Y:S04]  /*1667f0*/  STL [R1+0x658], R11 ;  /* 0x0006580b01007387 */ /* 0x0005e80000100800 */
[----:B------:R-:W4:Y:S01]  /*166800*/  LDL.LU R30, [R1+0x6e0c] ;  /* 0x006e0c00011e7983 */ /* 0x000f220000300800 */
[----:B------:R-:W-:Y:S02]  /*166810*/  LOP3.LUT R9, R21, 0xffff, RZ, 0xc0, !PT ;  /* 0x0000ffff15097812 */ /* 0x000fe400078ec0ff */
[----:B---3--:R-:W-:Y:S02]  /*166820*/  PRMT R14, R7, 0x3340, R0 ;  /* 0x00003340070e7816 */ /* 0x008fe40000000000 */
[----:B--2---:R-:W-:-:S04]  /*166830*/  LOP3.LUT R11, R44, 0xffff, RZ, 0xc0, !PT ;  /* 0x0000ffff2c0b7812 */ /* 0x004fc800078ec0ff */
[----:B------:R-:W-:-:S04]  /*166840*/  PRMT R13, R9, 0x3340, R11 ;  /* 0x00003340090d7816 */ /* 0x000fc8000000000b */
[----:B------:R-:W-:Y:S02]  /*166850*/  PRMT R13, R13, 0x5410, R14 ;  /* 0x000054100d0d7816 */ /* 0x000fe4000000000e */
[----:B------:R-:W-:-:S05]  /*166860*/  IADD3 R14, P1, PT, R50, R40, RZ ;  /* 0x00000028320e7210 */ /* 0x000fca0007f3e0ff */
[----:B------:R-:W-:Y:S01]  /*166870*/  IMAD.X R15, R61, 0x1, R41, P1 ;  /* 0x000000013d0f7824 */ /* 0x000fe200008e0629 */
[----:B------:R-:W-:Y:S04]  /*166880*/  STL [R1+0x54c4], R13 ;  /* 0x0054c40d01007387 */ /* 0x000fe80000100800 */
[----:B------:R-:W-:Y:S04]  /*166890*/  STL.64 [R1+0xe00], R14 ;  /* 0x000e000e01007387 */ /* 0x000fe80000100a00 */
[----:B------:R-:W2:Y:S04]  /*1668a0*/  LDL.LU R25, [R1+0x560] ;  /* 0x0005600001197983 */ /* 0x000ea80000300800 */
[----:B------:R-:W3:Y:S01]  /*1668b0*/  LDL.LU R31, [R1+0x2b4] ;  /* 0x0002b400011f7983 */ /* 0x000ee20000300800 */
[----:B------:R-:W-:-:S02]  /*1668c0*/  SHF.R.U32.HI R61, RZ, 0x8, R12 ;  /* 0x00000008ff3d7819 */ /* 0x000fc4000001160c */
[----:B------:R-:W-:Y:S02]  /*1668d0*/  SHF.R.U32.HI R9, RZ, 0x8, R9 ;  /* 0x00000008ff097819 */ /* 0x000fe40000011609 */
[----:B------:R-:W-:Y:S01]  /*1668e0*/  SHF.R.U32.HI R11, RZ, 0x8, R11 ;  /* 0x00000008ff0b7819 */ /* 0x000fe2000001160b */
[----:B------:R-:W3:Y:S01]  /*1668f0*/  LDL.LU R21, [R1+0x6b8] ;  /* 0x0006b80001157983 */ /* 0x000ee20000300800 */
[----:B------:R-:W-:Y:S02]  /*166900*/  LOP3.LUT R61, R61, 0xffff, RZ, 0xc0, !PT ;  /* 0x0000ffff3d3d7812 */ /* 0x000fe400078ec0ff */
[----:B------:R-:W-:Y:S02]  /*166910*/  LOP3.LUT R9, R9, 0xffff, RZ, 0xc0, !PT ;  /* 0x0000ffff09097812 */ /* 0x000fe400078ec0ff */
[----:B------:R-:W-:Y:S01]  /*166920*/  LOP3.LUT R11, R11, 0xffff, RZ, 0xc0, !PT ;  /* 0x0000ffff0b0b7812 */ /* 0x000fe200078ec0ff */
[----:B------:R-:W3:Y:S01]  /*166930*/  LDL.LU R44, [R1+0x178] ;  /* 0x00017800012c7983 */ /* 0x000ee20000300800 */
[----:B------:R-:W-:-:S02]  /*166940*/  PRMT R12, R61, 0x3340, R0 ;  /* 0x000033403d0c7816 */ /* 0x000fc40000000000 */
[----:B------:R-:W-:-:S03]  /*166950*/  PRMT R9, R9, 0x3340, R11 ;  /* 0x0000334009097816 */ /* 0x000fc6000000000b */
[----:B------:R-:W-:Y:S04]  /*166960*/  STL [R1+0x384], R12 ;  /* 0x0003840c01007387 */ /* 0x000fe80000100800 */
[----:B------:R1:W-:Y:S02]  /*166970*/  STL [R1+0x6a4], R9 ;  /* 0x0006a40901007387 */ /* 0x0003e40000100800 */
[----:B-1----:R-:W-:Y:S02]  /*166980*/  LOP3.LUT R9, R45, 0xffff, RZ, 0xc0, !PT ;  /* 0x0000ffff2d097812 */ /* 0x002fe400078ec0ff */
[----:B------:R-:W3:Y:S01]  /*166990*/  LDL.LU R45, [R1+0x6e08] ;  /* 0x006e0800012d7983 */ /* 0x000ee20000300800 */
[----:B------:R-:W-:Y:S02]  /*1669a0*/  LOP3.LUT R11, R23, 0xffff, RZ, 0xc0, !PT ;  /* 0x0000ffff170b7812 */ /* 0x000fe400078ec0ff */
[----:B------:R-:W-:Y:S01]  /*1669b0*/  PRMT R61, R9, 0x3340, R0 ;  /* 0x00003340093d7816 */ /* 0x000fe20000000000 */
[----:B0-----:R-:W-:Y:S01]  /*1669c0*/  VIADD R50, R50, UR6 ;  /* 0x0000000632327c36 */ /* 0x001fe20008000000 */
[----:B------:R-:W-:-:S02]  /*1669d0*/  SHF.R.U32.HI R9, RZ, 0x8, R9 ;  /* 0x00000008ff097819 */ /* 0x000fc40000011609 */
[----:B------:R-:W-:Y:S02]  /*1669e0*/  SHF.R.U32.HI R7, RZ, 0x8, R7 ;  /* 0x00000008ff077819 */ /* 0x000fe40000011607 */
[----:B------:R-:W-:Y:S01]  /*1669f0*/  LOP3.LUT R32, R32, 0xffff, RZ, 0xc0, !PT ;  /* 0x0000ffff20207812 */ /* 0x000fe200078ec0ff */
[----:B------:R-:W0:Y:S01]  /*166a00*/  LDCU UR6, c[0x0][0x3b8] ;  /* 0x00007700ff0677ac */ /* 0x000e220008000800 */
[----:B------:R-:W-:Y:S02]  /*166a10*/  LOP3.LUT R9, R9, 0xffff, RZ, 0xc0, !PT ;  /* 0x0000ffff09097812 */ /* 0x000fe400078ec0ff */
[----:B------:R-:W-:Y:S02]  /*166a20*/  LOP3.LUT R7, R7, 0xffff, RZ, 0xc0, !PT ;  /* 0x0000ffff07077812 */ /* 0x000fe400078ec0ff */
[--C-:B------:R-:W-:Y:S02]  /*166a30*/  PRMT R9, R9, 0x3340, R0.reuse ;  /* 0x0000334009097816 */ /* 0x100fe40000000000 */
[----:B------:R-:W-:-:S02]  /*166a40*/  PRMT R7, R7, 0x3340, R0 ;  /* 0x0000334007077816 */ /* 0x000fc40000000000 */
[----:B----4-:R-:W-:Y:S02]  /*166a50*/  LOP3.LUT R12, R30, 0xffff, RZ, 0xc0, !PT ;  /* 0x0000ffff1e0c7812 */ /* 0x010fe400078ec0ff */
[----:B------:R-:W4:Y:S02]  /*166a60*/  LDL.LU R30, [R1+0x6e04] ;  /* 0x006e0400011e7983 */ /* 0x000f240000300800 */
[--C-:B------:R-:W-:Y:S02]  /*166a70*/  PRMT R13, R11, 0x3340, R12.reuse ;  /* 0x000033400b0d7816 */ /* 0x100fe4000000000c */
[----:B------:R-:W-:Y:S02]  /*166a80*/  SHF.R.U32.HI R11, RZ, 0x8, R11 ;  /* 0x00000008ff0b7819 */ /* 0x000fe4000001160b */
[----:B------:R-:W-:Y:S02]  /*166a90*/  PRMT R13, R13, 0x5410, R61 ;  /* 0x000054100d0d7816 */ /* 0x000fe4000000003d */
[----:B------:R-:W-:-:S02]  /*166aa0*/  SHF.R.U32.HI R61, RZ, 0x8, R12 ;  /* 0x00000008ff3d7819 */ /* 0x000fc4000001160c */
[----:B------:R-:W-:Y:S02]  /*166ab0*/  LOP3.LUT R11, R11, 0xffff, RZ, 0xc0, !PT ;  /* 0x0000ffff0b0b7812 */ /* 0x000fe400078ec0ff */
[----:B------:R-:W-:Y:S02]  /*166ac0*/  LOP3.LUT R61, R61, 0xffff, RZ, 0xc0, !PT ;  /* 0x0000ffff3d3d7812 */ /* 0x000fe400078ec0ff */
[----:B------:R-:W-:Y:S02]  /*166ad0*/  IADD3 R12, P1, PT, R50, R34, RZ ;  /* 0x00000022320c7210 */ /* 0x000fe40007f3e0ff */
[----:B------:R-:W-:Y:S02]  /*166ae0*/  PRMT R11, R11, 0x3340, R61 ;  /* 0x000033400b0b7816 */ /* 0x000fe4000000003d */
[----:B------:R-:W-:Y:S01]  /*166af0*/  SHF.R.S32.HI R61, RZ, 0x1f, R50 ;  /* 0x0000001fff3d7819 */ /* 0x000fe20000011432 */
[----:B------:R1:W-:Y:S04]  /*166b00*/  STL [R1+0x54c0], R13 ;  /* 0x0054c00d01007387 */ /* 0x0003e80000100800 */
[----:B------:R-:W-:Y:S01]  /*166b10*/  STL [R1+0x65c], R11 ;  /* 0x00065c0b01007387 */ /* 0x000fe20000100800 */
[----:B-1----:R-:W-:-:S05]  /*166b20*/  IMAD.X R13, R61, 0x1, R35, P1 ;  /* 0x000000013d0d7824 */ /* 0x002fca00008e0623 */
[----:B------:R2:W-:Y:S04]  /*166b30*/  STL.64 [R1+0xdf8], R12 ;  /* 0x000df80c01007387 */ /* 0x0005e80000100a00 */
[----:B------:R1:W-:Y:S04]  /*166b40*/  STL [R1+0x380], R9 ;  /* 0x0003800901007387 */ /* 0x0003e80000100800 */
[----:B------:R0:W-:Y:S01]  /*166b50*/  STL [R1+0x37c], R7 ;  /* 0x00037c0701007387 */ /* 0x0001e20000100800 */
[----:B--2---:R-:W-:Y:S02]  /*166b60*/  LOP3.LUT R12, R25, 0xffff, RZ, 0xc0, !PT ;  /* 0x0000ffff190c7812 */ /* 0x004fe400078ec0ff */
[----:B---3--:R-:W-:Y:S01]  /*166b70*/  LOP3.LUT R13, R31, 0xffff, RZ, 0xc0, !PT ;  /* 0x0000ffff1f0d7812 */ /* 0x008fe200078ec0ff */
[----:B------:R-:W2:Y:S04]  /*166b80*/  LDL.LU R25, [R1+0x6bc] ;  /* 0x0006bc0001197983 */ /* 0x000ea80000300800 */
[----:B------:R-:W3:Y:S01]  /*166b90*/  LDL.LU R31, [R1+0x370] ;  /* 0x00037000011f7983 */ /* 0x000ee20000300800 */
[----:B------:R-:W-:-:S02]  /*166ba0*/  PRMT R15, R32, 0x3340, R0 ;  /* 0x00003340200f7816 */ /* 0x000fc40000000000 */
[----:B------:R-:W-:Y:S02]  /*166bb0*/  PRMT R14, R12, 0x3340, R13 ;  /* 0x000033400c0e7816 */ /* 0x000fe4000000000d */
[----:B-1----:R-:W-:Y:S02]  /*166bc0*/  LOP3.LUT R9, R21, 0xffff, RZ, 0xc0, !PT ;  /* 0x0000ffff15097812 */ /* 0x002fe400078ec0ff */
[----:B0-----:R-:W-:Y:S02]  /*166bd0*/  LOP3.LUT R7, R44, 0xffff, RZ, 0xc0, !PT ;  /* 0x0000ffff2c077812 */ /* 0x001fe400078ec0ff */
[----:B------:R-:W-:Y:S02]  /*166be0*/  PRMT R17, R14, 0x5410, R15 ;  /* 0x000054100e117816 */ /* 0x000fe4000000000f */
[----:B------:R-:W-:Y:S02]  /*166bf0*/  SHF.R.U32.HI R12, RZ, 0x8, R12 ;  /* 0x00000008ff0c7819 */ /* 0x000fe4000001160c */
[----:B------:R-:W-:-:S02]  /*166c00*/  PRMT R15, R7, 0x3340, R0 ;  /* 0x00003340070f7816 */ /* 0x000fc40000000000 */
[----:B------:R-:W-:Y:S01]  /*166c10*/  SHF.R.U32.HI R13, RZ, 0x8, R13 ;  /* 0x00000008ff0d7819 */ /* 0x000fe2000001160d */
[----:B------:R0:W-:Y:S01]  /*166c20*/  STL [R1+0x54f0], R17 ;  /* 0x0054f01101007387 */ /* 0x0001e20000100800 */
[----:B------:R-:W-:Y:S02]  /*166c30*/  LOP3.LUT R12, R12, 0xffff, RZ, 0xc0, !PT ;  /* 0x0000ffff0c0c7812 */ /* 0x000fe400078ec0ff */
[----:B------:R-:W-:Y:S02]  /*166c40*/  LOP3.LUT R13, R13, 0xffff, RZ, 0xc0, !PT ;  /* 0x0000ffff0d0d7812 */ /* 0x000fe400078ec0ff */
[----:B------:R-:W-:-:S04]  /*166c50*/  SHF.R.U32.HI R7, RZ, 0x8, R7 ;  /* 0x00000008ff077819 */ /* 0x000fc80000011607 */
[----:B------:R-:W-:Y:S02]  /*166c60*/  LOP3.LUT R7, R7, 0xffff, RZ, 0xc0, !PT ;  /* 0x0000ffff07077812 */ /* 0x000fe400078ec0ff */
[----:B----4-:R-:W-:-:S04]  /*166c70*/  LOP3.LUT R11, R30, 0xffff, RZ, 0xc0, !PT ;  /* 0x0000ffff1e0b7812 */ /* 0x010fc800078ec0ff */
[----:B------:R-:W-:Y:S02]  /*166c80*/  PRMT R14, R9, 0x3340, R11 ;  /* 0x00003340090e7816 */ /* 0x000fe4000000000b */
[----:B------:R-:W-:Y:S02]  /*166c90*/  SHF.R.U32.HI R9, RZ, 0x8, R9 ;  /* 0x00000008ff097819 */ /* 0x000fe40000011609 */
[----:B0-----:R-:W-:Y:S02]  /*166ca0*/  PRMT R17, R14, 0x5410, R15 ;  /* 0x000054100e117816 */ /* 0x001fe4000000000f */
[----:B------:R-:W-:Y:S02]  /*166cb0*/  IADD3 R14, P1, PT, R50, R36, RZ ;  /* 0x00000024320e7210 */ /* 0x000fe40007f3e0ff */
[----:B------:R-:W-:Y:S02]  /*166cc0*/  SHF.R.U32.HI R11, RZ, 0x8, R11 ;  /* 0x00000008ff0b7819 */ /* 0x000fe4000001160b */
[----:B------:R-:W-:-:S02]  /*166cd0*/  PRMT R30, R12, 0x3340, R13 ;  /* 0x000033400c1e7816 */ /* 0x000fc4000000000d */
[----:B------:R-:W-:Y:S01]  /*166ce0*/  LOP3.LUT R9, R9, 0xffff, RZ, 0xc0, !PT ;  /* 0x0000ffff09097812 */ /* 0x000fe200078ec0ff */
[----:B------:R-:W-:Y:S01]  /*166cf0*/  IMAD.X R15, R61, 0x1, R37, P1 ;  /* 0x000000013d0f7824 */ /* 0x000fe200008e0625 */
[----:B------:R-:W-:Y:S02]  /*166d00*/  LOP3.LUT R11, R11, 0xffff, RZ, 0xc0, !PT ;  /* 0x0000ffff0b0b7812 */ /* 0x000fe400078ec0ff */
[----:B------:R-:W-:Y:S01]  /*166d10*/  IADD3 R12, P1, PT, R50, R38, RZ ;  /* 0x00000026320c7210 */ /* 0x000fe20007f3e0ff */
[----:B------:R-:W-:Y:S04]  /*166d20*/  STL [R1+0x54bc], R17 ;  /* 0x0054bc1101007387 */ /* 0x000fe80000100800 */
[----:B------:R-:W4:Y:S01]  /*166d30*/  LDL.LU R21, [R1+0x568] ;  /* 0x0005680001157983 */ /* 0x000f220000300800 */
[----:B------:R-:W-:Y:S01]  /*166d40*/  PRMT R9, R9, 0x3340, R11 ;  /* 0x0000334009097816 */ /* 0x000fe2000000000b */
[----:B------:R-:W-:-:S02]  /*166d50*/  IMAD.X R13, R61, 0x1, R39, P1 ;  /* 0x000000013d0d7824 */ /* 0x000fc400008e0627 */
[----:B------:R-:W-:Y:S01]  /*166d60*/  STL.64 [R1+0xde8], R14 ;  /* 0x000de80e01007387 */ /* 0x000fe20000100a00 */
[----:B------:R-:W-:-:S03]  /*166d70*/  PRMT R11, R7, 0x3340, R0 ;  /* 0x00003340070b7816 */ /* 0x000fc60000000000 */
[----:B------:R-:W4:Y:S04]  /*166d80*/  LDL.LU R44, [R1+0x2bc] ;  /* 0x0002bc00012c7983 */ /* 0x000f280000300800 */
[----:B------:R-:W-:Y:S04]  /*166d90*/  STL [R1+0x6a40], R30 ;  /* 0x006a401e01007387 */ /* 0x000fe80000100800 */
[----:B------:R-:W-:Y:S04]  /*166da0*/  STL [R1+0x67c], R9 ;  /* 0x00067c0901007387 */ /* 0x000fe80000100800 */
[----:B------:R0:W-:Y:S04]  /*166db0*/  STL.64 [R1+0xdf0], R12 ;  /* 0x000df00c01007387 */ /* 0x0001e80000100a00 */
[----:B------:R3:W-:Y:S01]  /*166dc0*/  STL [R1+0x378], R11 ;  /* 0x0003780b01007387 */ /* 0x0007e20000100800 */
[----:B------:R-:W-:-:S03]  /*166dd0*/  LOP3.LUT R7, R45, 0xffff, RZ, 0xc0, !PT ;  /* 0x0000ffff2d077812 */ /* 0x000fc600078ec0ff */
[----:B------:R-:W4:Y:S04]  /*166de0*/  LDL.LU R45, [R1+0x6e00] ;  /* 0x006e0000012d7983 */ /* 0x000f280000300800 */
[----:B------:R-:W4:Y:S01]  /*166df0*/  LDL.LU R28, [R1+0x564] ;  /* 0x00056400011c7983 */ /* 0x000f220000300800 */
[----:B0-----:R-:W-:Y:S02]  /*166e00*/  PRMT R13, R7, 0x3340, R0 ;  /* 0x00003340070d7816 */ /* 0x001fe40000000000 */
[----:B--2---:R-:W-:Y:S02]  /*166e10*/  LOP3.LUT R9, R25, 0xffff, RZ, 0xc0, !PT ;  /* 0x0000ffff19097812 */ /* 0x004fe400078ec0ff */
[----:B---3--:R-:W-:-:S04]  /*166e20*/  LOP3.LUT R11, R31, 0xffff, RZ, 0xc0, !PT ;  /* 0x0000ffff1f0b7812 */ /* 0x008fc800078ec0ff */
        /* <DEDUP_REMOVED lines=13> */
[----:B------:R-:W2:Y:S04]  /*166f00*/  LDL.LU R33, [R1+0x6dfc] ;  /* 0x006dfc0001217983 */ /* 0x000ea80000300800 */
[----:B------:R-:W3:Y:S04]  /*166f10*/  LDL.LU R23, [R1+0x6e0] ;  /* 0x0006e00001177983 */ /* 0x000ee80000300800 */
[----:B------:R-:W3:Y:S04]  /*166f20*/  LDL.LU R25, [R1+0x190] ;  /* 0x0001900001197983 */ /* 0x000ee80000300800 */
[----:B------:R-:W3:Y:S01]  /*166f30*/  LDL.LU R31, [R1+0x44c] ;  /* 0x00044c00011f7983 */ /* 0x000ee20000300800 */
[----:B------:R-:W-:-:S02]  /*166f40*/  PRMT R61, R12, 0x3340, R0 ;  /* 0x000033400c3d7816 */ /* 0x000fc40000000000 */
[----:B----4-:R-:W-:Y:S02]  /*166f50*/  LOP3.LUT R9, R21, 0xffff, RZ, 0xc0, !PT ;  /* 0x0000ffff15097812 */ /* 0x010fe400078ec0ff */
[----:B------:R-:W4:Y:S01]  /*166f60*/  LDL.LU R21, [R1+0x6e4] ;  /* 0x0006e40001157983 */ /* 0x000f220000300800 */
[----:B-1----:R-:W-:-:S04]  /*166f70*/  LOP3.LUT R11, R44, 0xffff, RZ, 0xc0, !PT ;  /* 0x0000ffff2c0b7812 */ /* 0x002fc800078ec0ff */
[----:B------:R-:W-:Y:S02]  /*166f80*/  PRMT R13, R9, 0x3340, R11 ;  /* 0x00003340090d7816 */ /* 0x000fe4000000000b */
[----:B------:R-:W-:Y:S02]  /*166f90*/  SHF.R.U32.HI R9, RZ, 0x8, R9 ;  /* 0x00000008ff097819 */ /* 0x000fe40000011609 */
[----:B------:R-:W-:Y:S02]  /*166fa0*/  SHF.R.U32.HI R11, RZ, 0x8, R11 ;  /* 0x00000008ff0b7819 */ /* 0x000fe4000001160b */
[----:B------:R-:W-:Y:S02]  /*166fb0*/  PRMT R13, R13, 0x5410, R61 ;  /* 0x000054100d0d7816 */ /* 0x000fe4000000003d */
[----:B------:R-:W-:Y:S02]  /*166fc0*/  SHF.R.U32.HI R61, RZ, 0x8, R12 ;  /* 0x00000008ff3d7819 */ /* 0x000fe4000001160c */
[----:B------:R-:W-:-:S02]  /*166fd0*/  LOP3.LUT R9, R9, 0xffff, RZ, 0xc0, !PT ;  /* 0x0000ffff09097812 */ /* 0x000fc400078ec0ff */
[----:B------:R-:W-:Y:S02]  /*166fe0*/  LOP3.LUT R11, R11, 0xffff, RZ, 0xc0, !PT ;  /* 0x0000ffff0b0b7812 */ /* 0x000fe400078ec0ff */
[----:B------:R-:W-:Y:S01]  /*166ff0*/  LOP3.LUT R61, R61, 0xffff, RZ, 0xc0, !PT ;  /* 0x0000ffff3d3d7812 */ /* 0x000fe200078ec0ff */
[----:B------:R-:W-:Y:S01]  /*167000*/  STL [R1+0x54b0], R13 ;  /* 0x0054b00d01007387 */ /* 0x000fe20000100800 */
[----:B------:R-:W-:-:S03]  /*167010*/  PRMT R11, R9, 0x3340, R11 ;  /* 0x00003340090b7816 */ /* 0x000fc6000000000b */
[----:B------:R-:W4:Y:S01]  /*167020*/  LDL.LU R44, [R1+0x448] ;  /* 0x00044800012c7983 */ /* 0x000f220000300800 */
[----:B------:R-:W-:Y:S02]  /*167030*/  PRMT R9, R61, 0x3340, R0 ;  /* 0x000033403d097816 */ /* 0x000fe40000000000 */
[----:B------:R-:W-:Y:S02]  /*167040*/  LOP3.LUT R59, R28, 0xffff, RZ, 0xc0, !PT ;  /* 0x0000ffff1c3b7812 */ /* 0x000fe400078ec0ff */
[----:B------:R-:W-:Y:S01]  /*167050*/  SHF.R.U32.HI R61, RZ, 0x8, R7 ;  /* 0x00000008ff3d7819 */ /* 0x000fe20000011607 */
[----:B------:R0:W-:Y:S04]  /*167060*/  STL [R1+0x68c], R11 ;  /* 0x00068c0b01007387 */ /* 0x0001e80000100800 */
[----:B------:R1:W-:Y:S01]  /*167070*/  STL [R1+0x374], R9 ;  /* 0x0003740901007387 */ /* 0x0003e20000100800 */
[----:B------:R-:W-:-:S02]  /*167080*/  SHF.R.U32.HI R7, RZ, 0x8, R59 ;  /* 0x00000008ff077819 */ /* 0x000fc4000001163b */
[----:B------:R-:W-:Y:S02]  /*167090*/  LOP3.LUT R61, R61, 0xffff, RZ, 0xc0, !PT ;  /* 0x0000ffff3d3d7812 */ /* 0x000fe400078ec0ff */
[----:B------:R-:W-:Y:S02]  /*1670a0*/  LOP3.LUT R7, R7, 0xffff, RZ, 0xc0, !PT ;  /* 0x0000ffff07077812 */ /* 0x000fe400078ec0ff */
[----:B0-----:R-:W-:Y:S01]  /*1670b0*/  PRMT R11, R61, 0x3340, R0 ;  /* 0x000033403d0b7816 */ /* 0x001fe20000000000 */
[----:B------:R-:W-:Y:S04]  /*1670c0*/  STL [R1+0x6cc8], R59 ;  /* 0x006cc83b01007387 */ /* 0x000fe80000100800 */
[----:B------:R0:W-:Y:S04]  /*1670d0*/  STL [R1+0x370], R11 ;  /* 0x0003700b01007387 */ /* 0x0001e80000100800 */
[----:B------:R-:W-:Y:S01]  /*1670e0*/  STL [R1+0x6cdc], R58 ;  /* 0x006cdc3a01007387 */ /* 0x000fe20000100800 */
[----:B--2---:R-:W-:-:S04]  /*1670f0*/  LOP3.LUT R12, R33, 0xffff, RZ, 0xc0, !PT ;  /* 0x0000ffff210c7812 */ /* 0x004fc800078ec0ff */
[----:B-1----:R-:W-:-:S04]  /*167100*/  SHF.R.U32.HI R9, RZ, 0x8, R12 ;  /* 0x00000008ff097819 */ /* 0x002fc8000001160c */
[----:B------:R-:W-:Y:S02]  /*167110*/  LOP3.LUT R9, R9, 0xffff, RZ, 0xc0, !PT ;  /* 0x0000ffff09097812 */ /* 0x000fe400078ec0ff */
[----:B---3--:R-:W-:Y:S02]  /*167120*/  LOP3.LUT R14, R23, 0xffff, RZ, 0xc0, !PT ;  /* 0x0000ffff170e7812 */ /* 0x008fe400078ec0ff */
[----:B------:R-:W-:Y:S02]  /*167130*/  LOP3.LUT R15, R31, 0xffff, RZ, 0xc0, !PT ;  /* 0x0000ffff1f0f7812 */ /* 0x000fe400078ec0ff */
[----:B------:R-:W-:Y:S02]  /*167140*/  PRMT R33, R7, 0x3340, R9 ;  /* 0x0000334007217816 */ /* 0x000fe40000000009 */
[----:B------:R-:W-:Y:S02]  /*167150*/  LOP3.LUT R7, R25, 0xffff, RZ, 0xc0, !PT ;  /* 0x0000ffff19077812 */ /* 0x000fe400078ec0ff */
[----:B------:R-:W-:-:S02]  /*167160*/  PRMT R9, R14, 0x3340, R15 ;  /* 0x000033400e097816 */ /* 0x000fc4000000000f */
[----:B------:R-:W-:Y:S01]  /*167170*/  PRMT R61, R7, 0x3340, R0 ;  /* 0x00003340073d7816 */ /* 0x000fe20000000000 */
[----:B------:R-:W-:Y:S04]  /*167180*/  STL [R1+0x6a44], R33 ;  /* 0x006a442101007387 */ /* 0x000fe80000100800 */
[----:B------:R-:W2:Y:S01]  /*167190*/  LDL.LU R31, [R1+0x56c] ;  /* 0x00056c00011f7983 */ /* 0x000ea20000300800 */
[----:B0-----:R-:W-:Y:S02]  /*1671a0*/  PRMT R11, R9, 0x5410, R61 ;  /* 0x00005410090b7816 */ /* 0x001fe4000000003d */
[----:B------:R-:W-:-:S03]  /*1671b0*/  LOP3.LUT R9, R45, 0xffff, RZ, 0xc0, !PT ;  /* 0x0000ffff2d097812 */ /* 0x000fc600078ec0ff */
[----:B------:R4:W-:Y:S04]  /*1671c0*/  STL [R1+0x54a8], R11 ;  /* 0x0054a80b01007387 */ /* 0x0009e80000100800 */
[----:B------:R-:W3:Y:S01]  /*1671d0*/  LDL.LU R45, [R1+0x6df8] ;  /* 0x006df800012d7983 */ /* 0x000ee20000300800 */
[----:B------:R-:W-:Y:S01]  /*1671e0*/  PRMT R61, R9, 0x3340, R0 ;  /* 0x00003340093d7816 */ /* 0x000fe20000000000 */
[----:B------:R-:W-:Y:S01]  /*1671f0*/  VIADD R50, R50, UR6 ;  /* 0x0000000632327c36 */ /* 0x000fe20008000000 */
[----:B------:R-:W-:Y:S02]  /*167200*/  SHF.R.U32.HI R14, RZ, 0x8, R14 ;  /* 0x00000008ff0e7819 */ /* 0x000fe4000001160e */
[----:B------:R-:W-:Y:S02]  /*167210*/  SHF.R.U32.HI R15, RZ, 0x8, R15 ;  /* 0x00000008ff0f7819 */ /* 0x000fe4000001160f */
[----:B------:R-:W-:-:S02]  /*167220*/  SHF.R.U32.HI R9, RZ, 0x8, R9 ;  /* 0x00000008ff097819 */ /* 0x000fc40000011609 */
[----:B------:R-:W-:Y:S02]  /*167230*/  SHF.R.U32.HI R7, RZ, 0x8, R7 ;  /* 0x00000008ff077819 */ /* 0x000fe40000011607 */
[----:B------:R-:W-:Y:S02]  /*167240*/  IADD3 R24, P1, PT, R50, R34, RZ ;  /* 0x0000002232187210 */ /* 0x000fe40007f3e0ff */
[----:B------:R-:W-:Y:S02]  /*167250*/  LOP3.LUT R14, R14, 0xffff, RZ, 0xc0, !PT ;  /* 0x0000ffff0e0e7812 */ /* 0x000fe400078ec0ff */
[----:B------:R-:W-:Y:S02]  /*167260*/  LOP3.LUT R15, R15, 0xffff, RZ, 0xc0, !PT ;  /* 0x0000ffff0f0f7812 */ /* 0x000fe400078ec0ff */
[----:B------:R-:W-:Y:S02]  /*167270*/  LOP3.LUT R9, R9, 0xffff, RZ, 0xc0, !PT ;  /* 0x0000ffff09097812 */ /* 0x000fe400078ec0ff */
[----:B------:R-:W-:-:S02]  /*167280*/  LOP3.LUT R7, R7, 0xffff, RZ, 0xc0, !PT ;  /* 0x0000ffff07077812 */ /* 0x000fc400078ec0ff */
[----:B------:R-:W-:Y:S01]  /*167290*/  LOP3.LUT R29, R4, 0xffff, RZ, 0xc0, !PT ;  /* 0x0000ffff041d7812 */ /* 0x000fe200078ec0ff */
[----:B------:R-:W0:Y:S01]  /*1672a0*/  LDCU UR6, c[0x0][0x3b8] ;  /* 0x00007700ff0677ac */ /* 0x000e220008000800 */
[--C-:B------:R-:W-:Y:S02]  /*1672b0*/  PRMT R9, R9, 0x3340, R0.reuse ;  /* 0x0000334009097816 */ /* 0x100fe40000000000 */
[----:B------:R-:W-:Y:S02]  /*1672c0*/  PRMT R7, R7, 0x3340, R0 ;  /* 0x0000334007077816 */ /* 0x000fe40000000000 */
[----:B----4-:R-:W-:Y:S02]  /*1672d0*/  LOP3.LUT R11, R21, 0xffff, RZ, 0xc0, !PT ;  /* 0x0000ffff150b7812 */ /* 0x010fe400078ec0ff */
[----:B------:R-:W-:-:S04]  /*1672e0*/  LOP3.LUT R13, R44, 0xffff, RZ, 0xc0, !PT ;  /* 0x0000ffff2c0d7812 */ /* 0x000fc800078ec0ff */
[----:B------:R-:W-:-:S04]  /*1672f0*/  PRMT R17, R11, 0x3340, R13 ;  /* 0x000033400b117816 */ /* 0x000fc8000000000d */
[----:B------:R-:W-:Y:S02]  /*167300*/  PRMT R17, R17, 0x5410, R61 ;  /* 0x0000541011117816 */ /* 0x000fe4000000003d */
[----:B------:R-:W-:Y:S02]  /*167310*/  SHF.R.S32.HI R61, RZ, 0x1f, R50 ;  /* 0x0000001fff3d7819 */ /* 0x000fe40000011432 */
[----:B------:R-:W-:Y:S02]  /*167320*/  SHF.R.U32.HI R11, RZ, 0x8, R11 ;  /* 0x00000008ff0b7819 */ /* 0x000fe4000001160b */
[----:B------:R-:W-:Y:S01]  /*167330*/  SHF.R.U32.HI R13, RZ, 0x8, R13 ;  /* 0x00000008ff0d7819 */ /* 0x000fe2000001160d */
[----:B------:R1:W-:Y:S01]  /*167340*/  STL [R1+0x54a0], R17 ;  /* 0x0054a01101007387 */ /* 0x0003e20000100800 */
[----:B------:R-:W-:Y:S01]  /*167350*/  IMAD.X R25, R61, 0x1, R35, P1 ;  /* 0x000000013d197824 */ /* 0x000fe200008e0623 */
[----:B------:R-:W-:Y:S02]  /*167360*/  LOP3.LUT R11, R11, 0xffff, RZ, 0xc0, !PT ;  /* 0x0000ffff0b0b7812 */ /* 0x000fe400078ec0ff */
[----:B------:R-:W-:-:S02]  /*167370*/  LOP3.LUT R13, R13, 0xffff, RZ, 0xc0, !PT ;  /* 0x0000ffff0d0d7812 */ /* 0x000fc400078ec0ff */
[----:B------:R-:W-:Y:S04]  /*167380*/  STL.64 [R1+0xdd0], R24 ;  /* 0x000dd01801007387 */ /* 0x000fe80000100a00 */
[----:B------:R-:W4:Y:S01]  /*167390*/  LDL.LU R21, [R1+0x580] ;  /* 0x0005800001157983 */ /* 0x000f220000300800 */
[----:B-1----:R-:W-:Y:S02]  /*1673a0*/  PRMT R17, R14, 0x3340, R15 ;  /* 0x000033400e117816 */ /* 0x002fe4000000000f */
[----:B------:R-:W-:Y:S02]  /*1673b0*/  IADD3 R14, P1, PT, R50, R36, RZ ;  /* 0x00000024320e7210 */ /* 0x000fe40007f3e0ff */
[----:B------:R-:W-:Y:S01]  /*1673c0*/  PRMT R11, R11, 0x3340, R13 ;  /* 0x000033400b0b7816 */ /* 0x000fe2000000000d */
[----:B------:R-:W4:Y:S02]  /*1673d0*/  LDL.LU R44, [R1+0x2c4] ;  /* 0x0002c400012c7983 */ /* 0x000f240000300800 */
[----:B------:R-:W-:-:S02]  /*1673e0*/  IMAD.X R15, R61, 0x1, R37, P1 ;  /* 0x000000013d0f7824 */ /* 0x000fc400008e0625 */
[----:B------:R-:W-:Y:S04]  /*1673f0*/  STL [R1+0x714], R17 ;  /* 0x0007141101007387 */ /* 0x000fe80000100800 */
[----:B------:R1:W-:Y:S04]  /*167400*/  STL [R1+0x6a8], R11 ;  /* 0x0006a80b01007387 */ /* 0x0003e80000100800 */
[----:B------:R3:W-:Y:S04]  /*167410*/  STL.64 [R1+0xdd8], R14 ;  /* 0x000dd80e01007387 */ /* 0x0007e80000100a00 */
[----:B------:R0:W-:Y:S04]  /*167420*/  STL [R1+0x36c], R9 ;  /* 0x00036c0901007387 */ /* 0x0001e80000100800 */
[----:B------:R0:W-:Y:S01]  /*167430*/  STL [R1+0x368], R7 ;  /* 0x0003680701007387 */ /* 0x0001e20000100800 */
[----:B-1----:R-:W-:-:S03]  /*167440*/  LOP3.LUT R11, R6, 0xffff, RZ, 0xc0, !PT ;  /* 0x0000ffff060b7812 */ /* 0x002fc600078ec0ff */
[----:B------:R-:W4:Y:S01]  /*167450*/  LDL.LU R6, [R1+0x6df4] ;  /* 0x006df40001067983 */ /* 0x000f220000300800 */
[----:B---3--:R-:W-:-:S03]  /*167460*/  LOP3.LUT R14, R45, 0xffff, RZ, 0xc0, !PT ;  /* 0x0000ffff2d0e7812 */ /* 0x008fc600078ec0ff */
[----:B------:R-:W3:Y:S01]  /*167470*/  LDL.LU R45, [R1+0x6df0] ;  /* 0x006df000012d7983 */ /* 0x000ee20000300800 */
[----:B--2---:R-:W-:Y:S02]  /*167480*/  LOP3.LUT R13, R31, 0xffff, RZ, 0xc0, !PT ;  /* 0x0000ffff1f0d7812 */ /* 0x004fe400078ec0ff */
[----:B0-----:R-:W-:Y:S02]  /*167490*/  PRMT R9, R11, 0x3340, R0 ;  /* 0x000033400b097816 */ /* 0x001fe40000000000 */
[----:B------:R-:W-:-:S04]  /*1674a0*/  PRMT R7, R13, 0x3340, R14 ;  /* 0x000033400d077816 */ /* 0x000fc8000000000e */
[----:B------:R-:W-:-:S05]  /*1674b0*/  PRMT R7, R7, 0x5410, R9 ;  /* 0x0000541007077816 */ /* 0x000fca0000000009 */
[----:B------:R0:W-:Y:S01]  /*1674c0*/  STL [R1+0x5498], R7 ;  /* 0x0054980701007387 */ /* 0x0001e20000100800 */
[----:B------:R-:W-:Y:S02]  /*1674d0*/  SHF.R.U32.HI R13, RZ, 0x8, R13 ;  /* 0x00000008ff0d7819 */ /* 0x000fe4000001160d */
[----:B------:R-:W-:Y:S01]  /*1674e0*/  SHF.R.U32.HI R14, RZ, 0x8, R14 ;  /* 0x00000008ff0e7819 */ /* 0x000fe2000001160e */
[----:B0-----:R-:W2:Y:S04]  /*1674f0*/  LDL.LU R7, [R1+0x708] ;  /* 0x0007080001077983 */ /* 0x001ea80000300800 */
[----:B------:R-:W2:Y:S04]  /*167500*/  LDL.LU R9, [R1+0x19c] ;  /* 0x00019c0001097983 */ /* 0x000ea80000300800 */
[----:B------:R-:W2:Y:S01]  /*167510*/  LDL.LU R51, [R1+0x46c] ;  /* 0x00046c0001337983 */ /* 0x000ea20000300800 */
[----:B------:R-:W-:-:S02]  /*167520*/  LOP3.LUT R13, R13, 0xffff, RZ, 0xc0, !PT ;  /* 0x0000ffff0d0d7812 */ /* 0x000fc400078ec0ff */
[----:B------:R-:W-:Y:S02]  /*167530*/  LOP3.LUT R14, R14, 0xffff, RZ, 0xc0, !PT ;  /* 0x0000ffff0e0e7812 */ /* 0x000fe400078ec0ff */
[----:B------:R-:W-:Y:S02]  /*167540*/  IADD3 R24, P1, PT, R50, R38, RZ ;  /* 0x0000002632187210 */ /* 0x000fe40007f3e0ff */
[----:B------:R-:W-:-:S03]  /*167550*/  PRMT R13, R13, 0x3340, R14 ;  /* 0x000033400d0d7816 */ /* 0x000fc6000000000e */
[----:B------:R-:W-:-:S05]  /*167560*/  IMAD.X R25, R61, 0x1, R39, P1 ;  /* 0x000000013d197824 */ /* 0x000fca00008e0627 */
[----:B------:R-:W-:Y:S04]  /*167570*/  STL.64 [R1+0xdc8], R24 ;  /* 0x000dc81801007387 */ /* 0x000fe80000100a00 */
[----:B------:R0:W-:Y:S01]  /*167580*/  STL [R1+0x6dc], R13 ;  /* 0x0006dc0d01007387 */ /* 0x0001e20000100800 */
[----:B----4-:R-:W-:Y:S02]  /*167590*/  LOP3.LUT R15, R21, 0xffff, RZ, 0xc0, !PT ;  /* 0x0000ffff150f7812 */ /* 0x010fe400078ec0ff */
[----:B------:R-:W-:-:S04]  /*1675a0*/  LOP3.LUT R14, R44, 0xffff, RZ, 0xc0, !PT ;  /* 0x0000ffff2c0e7812 */ /* 0x000fc800078ec0ff */
[--C-:B------:R-:W-:Y:S02]  /*1675b0*/  PRMT R44, R15, 0x3340, R14.reuse ;  /* 0x000033400f2c7816 */ /* 0x100fe4000000000e */
[----:B0-----:R-:W-:Y:S02]  /*1675c0*/  SHF.R.U32.HI R13, RZ, 0x8, R15 ;  /* 0x00000008ff0d7819 */ /* 0x001fe4000001160f */
[----:B------:R-:W-:Y:S02]  /*1675d0*/  SHF.R.U32.HI R14, RZ, 0x8, R14 ;  /* 0x00000008ff0e7819 */ /* 0x000fe4000001160e */
[----:B------:R-:W-:Y:S02]  /*1675e0*/  LOP3.LUT R13, R13, 0xffff, RZ, 0xc0, !PT ;  /* 0x0000ffff0d0d7812 */ /* 0x000fe400078ec0ff */
[----:B------:R-:W-:-:S04]  /*1675f0*/  LOP3.LUT R14, R14, 0xffff, RZ, 0xc0, !PT ;  /* 0x0000ffff0e0e7812 */ /* 0x000fc800078ec0ff */
[----:B------:R-:W-:Y:S01]  /*167600*/  PRMT R14, R13, 0x3340, R14 ;  /* 0x000033400d0e7816 */ /* 0x000fe2000000000e */
[----:B---3--:R-:W-:Y:S04]  /*167610*/  STL.64 [R1+0x6ce0], R44 ;  /* 0x006ce02c01007387 */ /* 0x008fe80000100a00 */
[----:B------:R-:W3:Y:S04]  /*167620*/  LDL.LU R28, [R1+0x73c] ;  /* 0x00073c00011c7983 */ /* 0x000ee80000300800 */
[----:B------:R-:W4:Y:S04]  /*167630*/  LDL.LU R23, [R1+0x198] ;  /* 0x0001980001177983 */ /* 0x000f280000300800 */
[----:B------:R-:W4:Y:S04]  /*167640*/  LDL.LU R31, [R1+0x468] ;  /* 0x00046800011f7983 */ /* 0x000f280000300800 */
[----:B------:R-:W4:Y:S04]  /*167650*/  LDL.LU R4, [R1+0x6dec] ;  /* 0x006dec0001047983 */ /* 0x000f280000300800 */
[----:B------:R0:W-:Y:S04]  /*167660*/  STL [R1+0x6d0], R14 ;  /* 0x0006d00e01007387 */ /* 0x0001e80000100800 */
[----:B------:R-:W4:Y:S04]  /*167670*/  LDL.LU R25, [R1+0x58c] ;  /* 0x00058c0001197983 */ /* 0x000f280000300800 */
[----:B------:R-:W4:Y:S01]  /*167680*/  LDL.LU R21, [R1+0x2c8] ;  /* 0x0002c80001157983 */ /* 0x000f220000300800 */
[----:B------:R-:W-:-:S02]  /*167690*/  SHF.R.U32.HI R13, RZ, 0x8, R29 ;  /* 0x00000008ff0d7819 */ /* 0x000fc4000001161d */
[----:B0-----:R-:W-:Y:S02]  /*1676a0*/  IADD3 R14, P1, PT, R50, R40, RZ ;  /* 0x00000028320e7210 */ /* 0x001fe40007f3e0ff */
[----:B------:R-:W-:-:S03]  /*1676b0*/  LOP3.LUT R13, R13, 0xffff, RZ, 0xc0, !PT ;  /* 0x0000ffff0d0d7812 */ /* 0x000fc600078ec0ff */
[----:B------:R-:W-:Y:S01]  /*1676c0*/  IMAD.X R15, R61, 0x1, R41, P1 ;  /* 0x000000013d0f7824 */ /* 0x000fe200008e0629 */
[----:B------:R-:W-:Y:S02]  /*1676d0*/  SHF.R.U32.HI R61, RZ, 0x8, R11 ;  /* 0x00000008ff3d7819 */ /* 0x000fe4000001160b */
[----:B------:R-:W-:Y:S02]  /*1676e0*/  PRMT R13, R13, 0x3340, R0 ;  /* 0x000033400d0d7816 */ /* 0x000fe40000000000 */
[----:B------:R-:W-:-:S03]  /*1676f0*/  LOP3.LUT R61, R61, 0xffff, RZ, 0xc0, !PT ;  /* 0x0000ffff3d3d7812 */ /* 0x000fc600078ec0ff */
[----:B------:R0:W-:Y:S01]  /*167700*/  STL [R1+0x364], R13 ;  /* 0x0003640d01007387 */ /* 0x0001e20000100800 */
[----:B--2---:R-:W-:Y:S02]  /*167710*/  LOP3.LUT R11, R9, 0xffff, RZ, 0xc0, !PT ;  /* 0x0000ffff090b7812 */ /* 0x004fe400078ec0ff */
[----:B------:R-:W-:Y:S02]  /*167720*/  LOP3.LUT R7, R7, 0xffff, RZ, 0xc0, !PT ;  /* 0x0000ffff07077812 */ /* 0x000fe400078ec0ff */
[----:B------:R-:W-:Y:S01]  /*167730*/  LOP3.LUT R9, R51, 0xffff, RZ, 0xc0, !PT ;  /* 0x0000ffff33097812 */ /* 0x000fe200078ec0ff */
[----:B------:R-:W-:Y:S01]  /*167740*/  STL.64 [R1+0xdc0], R14 ;  /* 0x000dc00e01007387 */ /* 0x000fe20000100a00 */
[--C-:B0-----:R-:W-:Y:S02]  /*167750*/  PRMT R13, R61, 0x3340, R0.reuse ;  /* 0x000033403d0d7816 */ /* 0x101fe40000000000 */
[----:B------:R-:W-:-:S03]  /*167760*/  PRMT R61, R11, 0x3340, R0 ;  /* 0x000033400b3d7816 */ /* 0x000fc60000000000 */
[----:B------:R0:W-:Y:S02]  /*167770*/  STL [R1+0x360], R13 ;  /* 0x0003600d01007387 */ /* 0x0001e40000100800 */
[----:B0-----:R-:W-:Y:S02]  /*167780*/  PRMT R13, R7, 0x3340, R9 ;  /* 0x00003340070d7816 */ /* 0x001fe40000000009 */
[----:B------:R-:W-:Y:S02]  /*167790*/  SHF.R.U32.HI R7, RZ, 0x8, R7 ;  /* 0x00000008ff077819 */ /* 0x000fe40000011607 */
[----:B------:R-:W-:Y:S02]  /*1677a0*/  SHF.R.U32.HI R9, RZ, 0x8, R9 ;  /* 0x00000008ff097819 */ /* 0x000fe40000011609 */
[----:B------:R-:W-:Y:S02]  /*1677b0*/  PRMT R13, R13, 0x5410, R61 ;  /* 0x000054100d0d7816 */ /* 0x000fe4000000003d */
[----:B------:R-:W-:-:S02]  /*1677c0*/  SHF.R.U32.HI R61, RZ, 0x8, R11 ;  /* 0x00000008ff3d7819 */ /* 0x000fc4000001160b */
[----:B------:R-:W-:Y:S02]  /*1677d0*/  LOP3.LUT R7, R7, 0xffff, RZ, 0xc0, !PT ;  /* 0x0000ffff07077812 */ /* 0x000fe400078ec0ff */
[----:B------:R-:W-:Y:S02]  /*1677e0*/  LOP3.LUT R9, R9, 0xffff, RZ, 0xc0, !PT ;  /* 0x0000ffff09097812 */ /* 0x000fe400078ec0ff */
[----:B------:R-:W-:Y:S02]  /*1677f0*/  LOP3.LUT R61, R61, 0xffff, RZ, 0xc0, !PT ;  /* 0x0000ffff3d3d7812 */ /* 0x000fe400078ec0ff */
[----:B------:R-:W-:Y:S02]  /*167800*/  PRMT R9, R7, 0x3340, R9 ;  /* 0x0000334007097816 */ /* 0x000fe40000000009 */
[----:B------:R-:W-:Y:S01]  /*167810*/  PRMT R7, R61, 0x3340, R0 ;  /* 0x000033403d077816 */ /* 0x000fe20000000000 */
[----:B------:R-:W-:Y:S04]  /*167820*/  STL [R1+0x5490], R13 ;  /* 0x0054900d01007387 */ /* 0x000fe80000100800 */
[----:B------:R3:W-:Y:S04]  /*167830*/  STL [R1+0x6d4], R9 ;  /* 0x0006d40901007387 */ /* 0x0007e80000100800 */
[----:B------:R4:W-:Y:S01]  /*167840*/  STL [R1+0x35c], R7 ;  /* 0x00035c0701007387 */ /* 0x0009e20000100800 */
[----:B------:R-:W-:Y:S01]  /*167850*/  VIADD R50, R50, UR6 ;  /* 0x0000000632327c36 */ /* 0x000fe20008000000 */
[----:B------:R-:W-:Y:S01]  /*167860*/  LOP3.LUT R53, R53, 0xffff, RZ, 0xc0, !PT ;  /* 0x0000ffff35357812 */ /* 0x000fe200078ec0ff */
[----:B------:R-:W0:Y:S03]  /*167870*/  LDCU UR6, c[0x0][0x3b8] ;  /* 0x00007700ff0677ac */ /* 0x000e260008000800 */
[----:B------:R-:W-:-:S02]  /*167880*/  IADD3 R24, P1, PT, R50, R34, RZ ;  /* 0x0000002232187210 */ /* 0x000fc40007f3e0ff */
[----:B---3--:R-:W-:Y:S02]  /*167890*/  LOP3.LUT R9, R28, 0xffff, RZ, 0xc0, !PT ;  /* 0x0000ffff1c097812 */ /* 0x008fe400078ec0ff */
[----:B----4-:R-:W-:Y:S02]  /*1678a0*/  LOP3.LUT R7, R23, 0xffff, RZ, 0xc0, !PT ;  /* 0x0000ffff17077812 */ /* 0x010fe400078ec0ff */
[----:B------:R-:W-:Y:S02]  /*1678b0*/  LOP3.LUT R15, R31, 0xffff, RZ, 0xc0, !PT ;  /* 0x0000ffff1f0f7812 */ /* 0x000fe400078ec0ff */
[----:B------:R-:W-:Y:S02]  /*1678c0*/  PRMT R61, R7, 0x3340, R0 ;  /* 0x00003340073d7816 */ /* 0x000fe40000000000 */
[----:B------:R-:W-:-:S04]  /*1678d0*/  PRMT R11, R9, 0x3340, R15 ;  /* 0x00003340090b7816 */ /* 0x000fc8000000000f */
[----:B------:R-:W-:Y:S02]  /*1678e0*/  PRMT R13, R11, 0x5410, R61 ;  /* 0x000054100b0d7816 */ /* 0x000fe4000000003d */
[----:B------:R-:W-:Y:S02]  /*1678f0*/  LOP3.LUT R11, R52, 0xffff, RZ, 0xc0, !PT ;  /* 0x0000ffff340b7812 */ /* 0x000fe400078ec0ff */
[----:B------:R-:W2:Y:S04]  /*167900*/  LDL.LU R52, [R1+0x6de8] ;  /* 0x006de80001347983 */ /* 0x000ea80000300800 */
[----:B------:R1:W-:Y:S04]  /*167910*/  STL [R1+0x548c], R13 ;  /* 0x00548c0d01007387 */ /* 0x0003e80000100800 */
[----:B------:R-:W3:Y:S01]  /*167920*/  LDL.LU R31, [R1+0x5b0] ;  /* 0x0005b000011f7983 */ /* 0x000ee20000300800 */
[----:B------:R-:W-:-:S02]  /*167930*/  LOP3.LUT R14, R21, 0xffff, RZ, 0xc0, !PT ;  /* 0x0000ffff150e7812 */ /* 0x000fc400078ec0ff */
[----:B------:R-:W-:Y:S02]  /*167940*/  PRMT R61, R11, 0x3340, R0 ;  /* 0x000033400b3d7816 */ /* 0x000fe40000000000 */
[----:B-1----:R-:W-:-:S04]  /*167950*/  LOP3.LUT R13, R25, 0xffff, RZ, 0xc0, !PT ;  /* 0x0000ffff190d7812 */ /* 0x002fc800078ec0ff */
[----:B------:R-:W-:-:S04]  /*167960*/  PRMT R17, R13, 0x3340, R14 ;  /* 0x000033400d117816 */ /* 0x000fc8000000000e */
[----:B------:R-:W-:Y:S02]  /*167970*/  PRMT R17, R17, 0x5410, R61 ;  /* 0x0000541011117816 */ /* 0x000fe4000000003d */
[----:B------:R-:W-:-:S05]  /*167980*/  SHF.R.S32.HI R61, RZ, 0x1f, R50 ;  /* 0x0000001fff3d7819 */ /* 0x000fca0000011432 */
[----:B------:R-:W-:Y:S01]  /*167990*/  IMAD.X R25, R61, 0x1, R35, P1 ;  /* 0x000000013d197824 */ /* 0x000fe200008e0623 */
[----:B------:R-:W-:Y:S04]  /*1679a0*/  STL [R1+0x5488], R17 ;  /* 0x0054881101007387 */ /* 0x000fe80000100800 */
[----:B------:R-:W-:Y:S04]  /*1679b0*/  STL.64 [R1+0xdb0], R24 ;  /* 0x000db01801007387 */ /* 0x000fe80000100a00 */
[----:B------:R-:W4:Y:S01]  /*1679c0*/  LDL.LU R21, [R1+0x788] ;  /* 0x0007880001157983 */ /* 0x000f220000300800 */
[----:B------:R-:W-:-:S02]  /*1679d0*/  SHF.R.U32.HI R9, RZ, 0x8, R9 ;  /* 0x00000008ff097819 */ /* 0x000fc40000011609 */
[----:B------:R-:W-:Y:S02]  /*1679e0*/  SHF.R.U32.HI R15, RZ, 0x8, R15 ;  /* 0x00000008ff0f7819 */ /* 0x000fe4000001160f */
[----:B------:R-:W-:Y:S02]  /*1679f0*/  LOP3.LUT R9, R9, 0xffff, RZ, 0xc0, !PT ;  /* 0x0000ffff09097812 */ /* 0x000fe400078ec0ff */
[----:B------:R-:W-:-:S04]  /*167a00*/  LOP3.LUT R15, R15, 0xffff, RZ, 0xc0, !PT ;  /* 0x0000ffff0f0f7812 */ /* 0x000fc800078ec0ff */
[----:B------:R-:W-:Y:S02]  /*167a10*/  PRMT R15, R9, 0x3340, R15 ;  /* 0x00003340090f7816 */ /* 0x000fe4000000000f */
[----:B------:R-:W4:Y:S04]  /*167a20*/  LDL.LU R9, [R1+0x1ac] ;  /* 0x0001ac0001097983 */ /* 0x000f280000300800 */
[----:B------:R-:W4:Y:S01]  /*167a30*/  LDL.LU R51, [R1+0x488] ;  /* 0x0004880001337983 */ /* 0x000f220000300800 */
[----:B------:R-:W-:Y:S02]  /*167a40*/  SHF.R.U32.HI R13, RZ, 0x8, R13 ;  /* 0x00000008ff0d7819 */ /* 0x000fe4000001160d */
[----:B------:R-:W-:Y:S02]  /*167a50*/  SHF.R.U32.HI R14, RZ, 0x8, R14 ;  /* 0x00000008ff0e7819 */ /* 0x000fe4000001160e */
[----:B------:R-:W-:-:S02]  /*167a60*/  LOP3.LUT R13, R13, 0xffff, RZ, 0xc0, !PT ;  /* 0x0000ffff0d0d7812 */ /* 0x000fc400078ec0ff */
[----:B------:R-:W-:Y:S02]  /*167a70*/  LOP3.LUT R14, R14, 0xffff, RZ, 0xc0, !PT ;  /* 0x0000ffff0e0e7812 */ /* 0x000fe400078ec0ff */
[----:B------:R-:W-:Y:S02]  /*167a80*/  SHF.R.U32.HI R11, RZ, 0x8, R11 ;  /* 0x00000008ff0b7819 */ /* 0x000fe4000001160b */
[----:B------:R-:W-:Y:S02]  /*167a90*/  SHF.R.U32.HI R7, RZ, 0x8, R7 ;  /* 0x00000008ff077819 */ /* 0x000fe40000011607 */
[----:B------:R-:W-:Y:S02]  /*167aa0*/  PRMT R13, R13, 0x3340, R14 ;  /* 0x000033400d0d7816 */ /* 0x000fe4000000000e */
[----:B------:R-:W-:Y:S02]  /*167ab0*/  IADD3 R14, P1, PT, R50, R36, RZ ;  /* 0x00000024320e7210 */ /* 0x000fe40007f3e0ff */
[----:B------:R-:W-:Y:S01]  /*167ac0*/  LOP3.LUT R11, R11, 0xffff, RZ, 0xc0, !PT ;  /* 0x0000ffff0b0b7812 */ /* 0x000fe200078ec0ff */
[----:B------:R1:W-:Y:S01]  /*167ad0*/  STL [R1+0x2530], R15 ;  /* 0x0025300f01007387 */ /* 0x0003e20000100800 */
[----:B------:R-:W-:-:S03]  /*167ae0*/  LOP3.LUT R7, R7, 0xffff, RZ, 0xc0, !PT ;  /* 0x0000ffff07077812 */ /* 0x000fc600078ec0ff */
[----:B------:R0:W-:Y:S01]  /*167af0*/  STL [R1+0x6d8], R13 ;  /* 0x0006d80d01007387 */ /* 0x0001e20000100800 */
[----:B-1----:R-:W-:Y:S01]  /*167b00*/  IMAD.X R15, R61, 0x1, R37, P1 ;  /* 0x000000013d0f7824 */ /* 0x002fe200008e0625 */
[--C-:B0-----:R-:W-:Y:S02]  /*167b10*/  PRMT R13, R11, 0x3340, R0.reuse ;  /* 0x000033400b0d7816 */ /* 0x101fe40000000000 */
[--C-:B------:R-:W-:Y:S02]  /*167b20*/  PRMT R11, R7, 0x3340, R0.reuse ;  /* 0x00003340070b7816 */ /* 0x100fe40000000000 */
[----:B------:R0:W-:Y:S04]  /*167b30*/  STL.64 [R1+0xdb8], R14 ;  /* 0x000db80e01007387 */ /* 0x0001e80000100a00 */
[----:B------:R-:W-:Y:S04]  /*167b40*/  STL [R1+0x358], R13 ;  /* 0x0003580d01007387 */ /* 0x000fe80000100800 */
[----:B------:R-:W4:Y:S04]  /*167b50*/  LDL.LU R28, [R1+0x7a0] ;  /* 0x0007a000011c7983 */ /* 0x000f280000300800 */
[----:B------:R2:W-:Y:S04]  /*167b60*/  STL [R1+0x354], R11 ;  /* 0x0003540b01007387 */ /* 0x0005e80000100800 */
[----:B------:R-:W4:Y:S04]  /*167b70*/  LDL.LU R23, [R1+0x1a8] ;  /* 0x0001a80001177983 */ /* 0x000f280000300800 */
[----:B------:R-:W4:Y:S01]  /*167b80*/  LDL.LU R25, [R1+0x484] ;  /* 0x0004840001197983 */ /* 0x000f220000300800 */
[----:B0-----:R-:W-:-:S02]  /*167b90*/  PRMT R14, R53, 0x3340, R0 ;  /* 0x00003340350e7816 */ /* 0x001fc40000000000 */
[----:B--2---:R-:W-:Y:S02]  /*167ba0*/  LOP3.LUT R11, R52, 0xffff, RZ, 0xc0, !PT ;  /* 0x0000ffff340b7812 */ /* 0x004fe400078ec0ff */
[----:B---3--:R-:W-:-:S04]  /*167bb0*/  LOP3.LUT R7, R31, 0xffff, RZ, 0xc0, !PT ;  /* 0x0000ffff1f077812 */ /* 0x008fc800078ec0ff */
        /* <DEDUP_REMOVED lines=10> */
[----:B------:R0:W-:Y:S04]  /*167c60*/  STL.64 [R1+0xda8], R14 ;  /* 0x000da80e01007387 */ /* 0x0001e80000100a00 */
[----:B------:R-:W-:Y:S04]  /*167c70*/  STL [R1+0x6a48], R52 ;  /* 0x006a483401007387 */ /* 0x000fe80000100800 */
[----:B------:R-:W2:Y:S01]  /*167c80*/  LDL.LU R31, [R1+0x5d4] ;  /* 0x0005d400011f7983 */ /* 0x000ea20000300800 */
[----:B----4-:R-:W-:-:S03]  /*167c90*/  LOP3.LUT R7, R21, 0xffff, RZ, 0xc0, !PT ;  /* 0x0000ffff15077812 */ /* 0x010fc600078ec0ff */
[----:B------:R-:W3:Y:S01]  /*167ca0*/  LDL.LU R21, [R1+0x2d8] ;  /* 0x0002d80001157983 */ /* 0x000ee20000300800 */
[----:B------:R-:W-:Y:S02]  /*167cb0*/  LOP3.LUT R11, R9, 0xffff, RZ, 0xc0, !PT ;  /* 0x0000ffff090b7812 */ /* 0x000fe400078ec0ff */
[----:B------:R-:W-:Y:S02]  /*167cc0*/  LOP3.LUT R9, R51, 0xffff, RZ, 0xc0, !PT ;  /* 0x0000ffff33097812 */ /* 0x000fe400078ec0ff */
[----:B0-----:R-:W-:Y:S02]  /*167cd0*/  PRMT R14, R11, 0x3340, R0 ;  /* 0x000033400b0e7816 */ /* 0x001fe40000000000 */
        /* <DEDUP_REMOVED lines=12> */
[----:B------:R-:W-:-:S02]  /*167da0*/  LOP3.LUT R7, R28, 0xffff, RZ, 0xc0, !PT ;  /* 0x0000ffff1c077812 */ /* 0x000fc400078ec0ff */
[----:B0-----:R-:W-:Y:S02]  /*167db0*/  LOP3.LUT R14, R23, 0xffff, RZ, 0xc0, !PT ;  /* 0x0000ffff170e7812 */ /* 0x001fe400078ec0ff */
[----:B-1----:R-:W-:Y:S02]  /*167dc0*/  LOP3.LUT R9, R25, 0xffff, RZ, 0xc0, !PT ;  /* 0x0000ffff19097812 */ /* 0x002fe400078ec0ff */
[----:B------:R-:W-:Y:S01]  /*167dd0*/  PRMT R61, R14, 0x3340, R0 ;  /* 0x000033400e3d7816 */ /* 0x000fe20000000000 */
[----:B------:R-:W4:Y:S01]  /*167de0*/  LDL.LU R25, [R1+0x5d8] ;  /* 0x0005d80001197983 */ /* 0x000f220000300800 */
[----:B------:R-:W-:-:S04]  /*167df0*/  PRMT R13, R7, 0x3340, R9 ;  /* 0x00003340070d7816 */ /* 0x000fc80000000009 */
[----:B------:R-:W-:Y:S02]  /*167e00*/  PRMT R13, R13, 0x5410, R61 ;  /* 0x000054100d0d7816 */ /* 0x000fe4000000003d */
[----:B------:R-:W-:Y:S02]  /*167e10*/  SHF.R.U32.HI R61, RZ, 0x8, R11 ;  /* 0x00000008ff3d7819 */ /* 0x000fe4000001160b */
[----:B------:R-:W-:Y:S02]  /*167e20*/  SHF.R.U32.HI R7, RZ, 0x8, R7 ;  /* 0x00000008ff077819 */ /* 0x000fe40000011607 */
[----:B------:R-:W-:Y:S02]  /*167e30*/  SHF.R.U32.HI R9, RZ, 0x8, R9 ;  /* 0x00000008ff097819 */ /* 0x000fe40000011609 */
[----:B------:R-:W-:Y:S02]  /*167e40*/  LOP3.LUT R61, R61, 0xffff, RZ, 0xc0, !PT ;  /* 0x0000ffff3d3d7812 */ /* 0x000fe400078ec0ff */
[----:B------:R-:W-:-:S02]  /*167e50*/  LOP3.LUT R7, R7, 0xffff, RZ, 0xc0, !PT ;  /* 0x0000ffff07077812 */ /* 0x000fc400078ec0ff */
[----:B------:R-:W-:Y:S02]  /*167e60*/  LOP3.LUT R9, R9, 0xffff, RZ, 0xc0, !PT ;  /* 0x0000ffff09097812 */ /* 0x000fe400078ec0ff */
[----:B------:R-:W-:Y:S01]  /*167e70*/  PRMT R11, R61, 0x3340, R0 ;  /* 0x000033403d0b7816 */ /* 0x000fe20000000000 */
[----:B------:R0:W-:Y:S01]  /*167e80*/  STL [R1+0x54a4], R13 ;  /* 0x0054a40d01007387 */ /* 0x0001e20000100800 */
[----:B------:R-:W-:-:S03]  /*167e90*/  PRMT R7, R7, 0x3340, R9 ;  /* 0x0000334007077816 */ /* 0x000fc60000000009 */
[----:B------:R3:W-:Y:S01]  /*167ea0*/  STL [R1+0x350], R11 ;  /* 0x0003500b01007387 */ /* 0x0007e20000100800 */
[----:B0-----:R-:W-:-:S03]  /*167eb0*/  LOP3.LUT R13, R54, 0xffff, RZ, 0xc0, !PT ;  /* 0x0000ffff360d7812 */ /* 0x001fc600078ec0ff */
[----:B------:R-:W4:Y:S04]  /*167ec0*/  LDL.LU R54, [R1+0x6de4] ;  /* 0x006de40001367983 */ /* 0x000f280000300800 */
[----:B------:R0:W-:Y:S01]  /*167ed0*/  STL [R1+0x22ec], R7 ;  /* 0x0022ec0701007387 */ /* 0x0001e20000100800 */
[----:B------:R-:W-:Y:S01]  /*167ee0*/  PRMT R61, R13, 0x3340, R0 ;  /* 0x000033400d3d7816 */ /* 0x000fe20000000000 */
[----:B------:R-:W-:Y:S01]  /*167ef0*/  VIADD R50, R50, UR6 ;  /* 0x0000000632327c36 */ /* 0x000fe20008000000 */
[----:B--2---:R-:W-:-:S04]  /*167f00*/  LOP3.LUT R9, R31, 0xffff, RZ, 0xc0, !PT ;  /* 0x0000ffff1f097812 */ /* 0x004fc800078ec0ff */
[----:B------:R-:W-:Y:S02]  /*167f10*/  IADD3 R30, P1, PT, R50, R34, RZ ;  /* 0x00000022321e7210 */ /* 0x000fe40007f3e0ff */
[----:B---3--:R-:W-:Y:S02]  /*167f20*/  LOP3.LUT R11, R21, 0xffff, RZ, 0xc0, !PT ;  /* 0x0000ffff150b7812 */ /* 0x008fe400078ec0ff */
[----:B------:R-:W-:Y:S02]  /*167f30*/  SHF.R.U32.HI R14, RZ, 0x8, R14 ;  /* 0x00000008ff0e7819 */ /* 0x000fe4000001160e */
[----:B------:R-:W-:Y:S02]  /*167f40*/  LOP3.LUT R55, R55, 0xffff, RZ, 0xc0, !PT ;  /* 0x0000ffff37377812 */ /* 0x000fe400078ec0ff */
[----:B------:R-:W-:Y:S02]  /*167f50*/  SHF.R.U32.HI R13, RZ, 0x8, R13 ;  /* 0x00000008ff0d7819 */ /* 0x000fe4000001160d */
[----:B0-----:R-:W-:Y:S01]  /*167f60*/  PRMT R7, R9, 0x3340, R11 ;  /* 0x0000334009077816 */ /* 0x001fe2000000000b */
[----:B------:R-:W0:Y:S03]  /*167f70*/  LDCU UR6, c[0x0][0x3b8] ;  /* 0x00007700ff0677ac */ /* 0x000e260008000800 */
[----:B------:R-:W-:-:S02]  /*167f80*/  PRMT R7, R7, 0x5410, R61 ;  /* 0x0000541007077816 */ /* 0x000fc4000000003d */
[----:B------:R-:W-:-:S05]  /*167f90*/  SHF.R.S32.HI R61, RZ, 0x1f, R50 ;  /* 0x0000001fff3d7819 */ /* 0x000fca0000011432 */
[----:B------:R-:W-:Y:S01]  /*167fa0*/  IMAD.X R31, R61, 0x1, R35, P1 ;  /* 0x000000013d1f7824 */ /* 0x000fe200008e0623 */
[----:B------:R1:W-:Y:S04]  /*167fb0*/  STL [R1+0x549c], R7 ;  /* 0x00549c0701007387 */ /* 0x0003e80000100800 */
[----:B-1----:R-:W2:Y:S04]  /*167fc0*/  LDL.LU R7, [R1+0x7f8] ;  /* 0x0007f80001077983 */ /* 0x002ea80000300800 */
[----:B------:R1:W-:Y:S04]  /*167fd0*/  STL.64 [R1+0xd98], R30 ;  /* 0x000d981e01007387 */ /* 0x0003e80000100a00 */
[----:B-1----:R-:W3:Y:S04]  /*167fe0*/  LDL.LU R31, [R1+0x1c4] ;  /* 0x0001c400011f7983 */ /* 0x002ee80000300800 */
[----:B------:R-:W2:Y:S01]  /*167ff0*/  LDL.LU R21, [R1+0x4a0] ;  /* 0x0004a00001157983 */ /* 0x000ea20000300800 */
[----:B------:R-:W-:-:S02]  /*168000*/  SHF.R.U32.HI R9, RZ, 0x8, R9 ;  /* 0x00000008ff097819 */ /* 0x000fc40000011609 */
[----:B------:R-:W-:Y:S02]  /*168010*/  SHF.R.U32.HI R11, RZ, 0x8, R11 ;  /* 0x00000008ff0b7819 */ /* 0x000fe4000001160b */
[----:B------:R-:W-:Y:S02]  /*168020*/  LOP3.LUT R14, R14, 0xffff, RZ, 0xc0, !PT ;  /* 0x0000ffff0e0e7812 */ /* 0x000fe400078ec0ff */
[----:B------:R-:W-:Y:S02]  /*168030*/  LOP3.LUT R9, R9, 0xffff, RZ, 0xc0, !PT ;  /* 0x0000ffff09097812 */ /* 0x000fe400078ec0ff */
[----:B------:R-:W-:Y:S02]  /*168040*/  LOP3.LUT R11, R11, 0xffff, RZ, 0xc0, !PT ;  /* 0x0000ffff0b0b7812 */ /* 0x000fe400078ec0ff */
[----:B------:R-:W-:Y:S02]  /*168050*/  PRMT R14, R14, 0x3340, R0 ;  /* 0x000033400e0e7816 */ /* 0x000fe40000000000 */
[----:B------:R-:W-:-:S03]  /*168060*/  PRMT R11, R9, 0x3340, R11 ;  /* 0x00003340090b7816 */ /* 0x000fc6000000000b */
[----:B------:R-:W-:Y:S04]  /*168070*/  STL [R1+0x34c], R14 ;  /* 0x00034c0e01007387 */ /* 0x000fe80000100800 */
[----:B------:R1:W-:Y:S04]  /*168080*/  STL [R1+0x708], R11 ;  /* 0x0007080b01007387 */ /* 0x0003e80000100800 */
[----:B------:R-:W2:Y:S01]  /*168090*/  LDL.LU R28, [R1+0x820] ;  /* 0x00082000011c7983 */ /* 0x000ea20000300800 */
[----:B----4-:R-:W-:-:S03]  /*1680a0*/  LOP3.LUT R9, R25, 0xffff, RZ, 0xc0, !PT ;  /* 0x0000ffff19097812 */ /* 0x010fc600078ec0ff */
[----:B------:R-:W4:Y:S04]  /*1680b0*/  LDL.LU R23, [R1+0x1c0] ;  /* 0x0001c00001177983 */ /* 0x000f280000300800 */
[----:B------:R-:W4:Y:S01]  /*1680c0*/  LDL.LU R25, [R1+0x48c] ;  /* 0x00048c0001197983 */ /* 0x000f220000300800 */
[----:B------:R-:W-:Y:S02]  /*1680d0*/  PRMT R15, R55, 0x3340, R0 ;  /* 0x00003340370f7816 */ /* 0x000fe40000000000 */
[----:B------:R-:W-:-:S04]  /*1680e0*/  LOP3.LUT R13, R13, 0xffff, RZ, 0xc0, !PT ;  /* 0x0000ffff0d0d7812 */ /* 0x000fc800078ec0ff */
[----:B------:R-:W-:Y:S02]  /*1680f0*/  PRMT R13, R13, 0x3340, R0 ;  /* 0x000033400d0d7816 */ /* 0x000fe40000000000 */
[----:B-1----:R-:W-:-:S04]  /*168100*/  LOP3.LUT R11, R54, 0xffff, RZ, 0xc0, !PT ;  /* 0x0000ffff360b7812 */ /* 0x002fc800078ec0ff */
        /* <DEDUP_REMOVED lines=10> */
[----:B------:R-:W-:Y:S04]  /*1681b0*/  STL.64 [R1+0xd90], R14 ;  /* 0x000d900e01007387 */ /* 0x000fe80000100a00 */
[----:B------:R-:W-:Y:S04]  /*1681c0*/  STL [R1+0x6a4c], R54 ;  /* 0x006a4c3601007387 */ /* 0x000fe80000100800 */
[----:B------:R3:W-:Y:S02]  /*1681d0*/  STL [R1+0x348], R13 ;  /* 0x0003480d01007387 */ /* 0x0007e40000100800 */
[----:B---3--:R-:W-:-:S02]  /*1681e0*/  LOP3.LUT R13, R31, 0xffff, RZ, 0xc0, !PT ;  /* 0x0000ffff1f0d7812 */ /* 0x008fc400078ec0ff */
[----:B--2---:R-:W-:Y:S01]  /*1681f0*/  LOP3.LUT R9, R21, 0xffff, RZ, 0xc0, !PT ;  /* 0x0000ffff15097812 */ /* 0x004fe200078ec0ff */
[----:B------:R-:W2:Y:S04]  /*168200*/  LDL.LU R31, [R1+0x5fc] ;  /* 0x0005fc00011f7983 */ /* 0x000ea80000300800 */
[----:B------:R-:W3:Y:S01]  /*168210*/  LDL.LU R21, [R1+0x2e8] ;  /* 0x0002e80001157983 */ /* 0x000ee20000300800 */
[----:B------:R-:W-:Y:S02]  /*168220*/  LOP3.LUT R7, R7, 0xffff, RZ, 0xc0, !PT ;  /* 0x0000ffff07077812 */ /* 0x000fe400078ec0ff */
[----:B------:R-:W-:Y:S02]  /*168230*/  PRMT R14, R13, 0x3340, R0 ;  /* 0x000033400d0e7816 */ /* 0x000fe40000000000 */
[----:B------:R-:W-:-:S02]  /*168240*/  PRMT R11, R7, 0x3340, R9 ;  /* 0x00003340070b7816 */ /* 0x000fc40000000009 */
[----:B------:R-:W-:Y:S02]  /*168250*/  SHF.R.U32.HI R7, RZ, 0x8, R7 ;  /* 0x00000008ff077819 */ /* 0x000fe40000011607 */
[----:B------:R-:W-:Y:S02]  /*168260*/  SHF.R.U32.HI R9, RZ, 0x8, R9 ;  /* 0x00000008ff097819 */ /* 0x000fe40000011609 */
[----:B------:R-:W-:Y:S02]  /*168270*/  PRMT R11, R11, 0x5410, R14 ;  /* 0x000054100b0b7816 */ /* 0x000fe4000000000e */
[----:B------:R-:W-:Y:S02]  /*168280*/  IADD3 R14, P1, PT, R50, R38, RZ ;  /* 0x00000026320e7210 */ /* 0x000fe40007f3e0ff */
[----:B------:R-:W-:Y:S02]  /*168290*/  LOP3.LUT R7, R7, 0xffff, RZ, 0xc0, !PT ;  /* 0x0000ffff07077812 */ /* 0x000fe400078ec0ff */
[----:B------:R-:W-:Y:S01]  /*1682a0*/  LOP3.LUT R9, R9, 0xffff, RZ, 0xc0, !PT ;  /* 0x0000ffff09097812 */ /* 0x000fe200078ec0ff */
[----:B------:R-:W-:-:S03]  /*1682b0*/  IMAD.X R15, R61, 0x1, R39, P1 ;  /* 0x000000013d0f7824 */ /* 0x000fc600008e0627 */
[----:B------:R-:W-:Y:S01]  /*1682c0*/  PRMT R7, R7, 0x3340, R9 ;  /* 0x0000334007077816 */ /* 0x000fe20000000009 */
[----:B------:R1:W-:Y:S04]  /*1682d0*/  STL [R1+0x5484], R11 ;  /* 0x0054840b01007387 */ /* 0x0003e80000100800 */
[----:B------:R-:W-:Y:S01]  /*1682e0*/  STL.64 [R1+0xd88], R14 ;  /* 0x000d880e01007387 */ /* 0x000fe20000100a00 */
[----:B----4-:R-:W-:-:S03]  /*1682f0*/  LOP3.LUT R9, R23, 0xffff, RZ, 0xc0, !PT ;  /* 0x0000ffff17097812 */ /* 0x010fc600078ec0ff */
[----:B------:R4:W-:Y:S01]  /*168300*/  STL [R1+0x22e8], R7 ;  /* 0x0022e80701007387 */ /* 0x0009e20000100800 */
[----:B-1----:R-:W-:Y:S02]  /*168310*/  LOP3.LUT R11, R28, 0xffff, RZ, 0xc0, !PT ;  /* 0x0000ffff1c0b7812 */ /* 0x002fe400078ec0ff */
[----:B----4-:R-:W-:Y:S02]  /*168320*/  LOP3.LUT R7, R25, 0xffff, RZ, 0xc0, !PT ;  /* 0x0000ffff19077812 */ /* 0x010fe400078ec0ff */
[----:B------:R-:W-:Y:S02]  /*168330*/  PRMT R15, R9, 0x3340, R0 ;  /* 0x00003340090f7816 */ /* 0x000fe40000000000 */
[----:B------:R-:W-:-:S04]  /*168340*/  PRMT R14, R11, 0x3340, R7 ;  /* 0x000033400b0e7816 */ /* 0x000fc80000000007 */
[----:B------:R-:W-:Y:S02]  /*168350*/  PRMT R17, R14, 0x5410, R15 ;  /* 0x000054100e117816 */ /* 0x000fe4000000000f */
[----:B------:R-:W-:Y:S02]  /*168360*/  IADD3 R14, P1, PT, R50, R40, RZ ;  /* 0x00000028320e7210 */ /* 0x000fe40007f3e0ff */
[----:B------:R-:W-:-:S03]  /*168370*/  SHF.R.U32.HI R7, RZ, 0x8, R7 ;  /* 0x00000008ff077819 */ /* 0x000fc60000011607 */
[----:B------:R-:W-:Y:S01]  /*168380*/  IMAD.X R15, R61, 0x1, R41, P1 ;  /* 0x000000013d0f7824 */ /* 0x000fe200008e0629 */
[----:B------:R-:W-:Y:S01]  /*168390*/  SHF.R.U32.HI R61, RZ, 0x8, R13 ;  /* 0x00000008ff3d7819 */ /* 0x000fe2000001160d */
[----:B------:R-:W-:Y:S01]  /*1683a0*/  STL [R1+0x5480], R17 ;  /* 0x0054801101007387 */ /* 0x000fe20000100800 */
[----:B------:R-:W-:-:S03]  /*1683b0*/  SHF.R.U32.HI R11, RZ, 0x8, R11 ;  /* 0x00000008ff0b7819 */ /* 0x000fc6000001160b */
[----:B------:R1:W-:Y:S01]  /*1683c0*/  STL.64 [R1+0xd80], R14 ;  /* 0x000d800e01007387 */ /* 0x0003e20000100a00 */
[----:B------:R-:W-:-:S03]  /*1683d0*/  LOP3.LUT R13, R7, 0xffff, RZ, 0xc0, !PT ;  /* 0x0000ffff070d7812 */ /* 0x000fc600078ec0ff */
[----:B------:R-:W4:Y:S01]  /*1683e0*/  LDL.LU R51, [R1+0x870] ;  /* 0x0008700001337983 */ /* 0x000f220000300800 */
[----:B------:R-:W-:-:S03]  /*1683f0*/  LOP3.LUT R61, R61, 0xffff, RZ, 0xc0, !PT ;  /* 0x0000ffff3d3d7812 */ /* 0x000fc600078ec0ff */
[----:B------:R-:W4:Y:S01]  /*168400*/  LDL.LU R7, [R1+0x1e4] ;  /* 0x0001e40001077983 */ /* 0x000f220000300800 */
[----:B------:R-:W-:-:S03]  /*168410*/  LOP3.LUT R11, R11, 0xffff, RZ, 0xc0, !PT ;  /* 0x0000ffff0b0b7812 */ /* 0x000fc600078ec0ff */
[----:B------:R-:W4:Y:S04]  /*168420*/  LDL.LU R28, [R1+0x4a8] ;  /* 0x0004a800011c7983 */ /* 0x000f280000300800 */
[----:B------:R-:W4:Y:S01]  /*168430*/  LDL.LU R25, [R1+0x618] ;  /* 0x0006180001197983 */ /* 0x000f220000300800 */
[----:B------:R-:W-:Y:S02]  /*168440*/  PRMT R11, R11, 0x3340, R13 ;  /* 0x000033400b0b7816 */ /* 0x000fe4000000000d */
[----:B-1----:R-:W-:-:S05]  /*168450*/  PRMT R14, R61, 0x3340, R0 ;  /* 0x000033403d0e7816 */ /* 0x002fca0000000000 */
[----:B------:R-:W-:Y:S04]  /*168460*/  STL [R1+0x344], R14 ;  /* 0x0003440e01007387 */ /* 0x000fe80000100800 */
[----:B------:R1:W-:Y:S02]  /*168470*/  STL [R1+0x6fc], R11 ;  /* 0x0006fc0b01007387 */ /* 0x0003e40000100800 */
[----:B-1----:R-:W-:Y:S02]  /*168480*/  LOP3.LUT R11, R56, 0xffff, RZ, 0xc0, !PT ;  /* 0x0000ffff380b7812 */ /* 0x002fe400078ec0ff */
[----:B------:R-:W4:Y:S02]  /*168490*/  LDL.LU R56, [R1+0x6de0] ;  /* 0x006de00001387983 */ /* 0x000f240000300800 */
[----:B------:R-:W-:-:S02]  /*1684a0*/  PRMT R61, R11, 0x3340, R0 ;  /* 0x000033400b3d7816 */ /* 0x000fc40000000000 */
[----:B--2---:R-:W-:Y:S02]  /*1684b0*/  LOP3.LUT R13, R31, 0xffff, RZ, 0xc0, !PT ;  /* 0x0000ffff1f0d7812 */ /* 0x004fe400078ec0ff */
[----:B---3--:R-:W-:-:S04]  /*1684c0*/  LOP3.LUT R14, R21, 0xffff, RZ, 0xc0, !PT ;  /* 0x0000ffff150e7812 */ /* 0x008fc800078ec0ff */
[--C-:B------:R-:W-:Y:S02]  /*1684d0*/  PRMT R15, R13, 0x3340, R14.reuse ;  /* 0x000033400d0f7816 */ /* 0x100fe4000000000e */
[----:B------:R-:W-:Y:S02]  /*1684e0*/  SHF.R.U32.HI R13, RZ, 0x8, R13 ;  /* 0x00000008ff0d7819 */ /* 0x000fe4000001160d */
[----:B------:R-:W-:Y:S02]  /*1684f0*/  PRMT R15, R15, 0x5410, R61 ;  /* 0x000054100f0f7816 */ /* 0x000fe4000000003d */
[----:B------:R-:W-:Y:S02]  /*168500*/  SHF.R.U32.HI R61, RZ, 0x8, R14 ;  /* 0x00000008ff3d7819 */ /* 0x000fe4000001160e */
[----:B------:R-:W-:Y:S02]  /*168510*/  LOP3.LUT R13, R13, 0xffff, RZ, 0xc0, !PT ;  /* 0x0000ffff0d0d7812 */ /* 0x000fe400078ec0ff */
[----:B------:R-:W-:-:S04]  /*168520*/  LOP3.LUT R61, R61, 0xffff, RZ, 0xc0, !PT ;  /* 0x0000ffff3d3d7812 */ /* 0x000fc800078ec0ff */
[----:B------:R-:W-:Y:S01]  /*168530*/  PRMT R13, R13, 0x3340, R61 ;  /* 0x000033400d0d7816 */ /* 0x000fe2000000003d */
[----:B------:R1:W-:Y:S04]  /*168540*/  STL [R1+0x547c], R15 ;  /* 0x00547c0f01007387 */ /* 0x0003e80000100800 */
[----:B------:R2:W-:Y:S04]  /*168550*/  STL [R1+0x6f8], R13 ;  /* 0x0006f80d01007387 */ /* 0x0005e80000100800 */
[----:B------:R-:W3:Y:S04]  /*168560*/  LDL.LU R23, [R1+0x878] ;  /* 0x0008780001177983 */ /* 0x000ee80000300800 */
[----:B------:R-:W3:Y:S04]  /*168570*/  LDL.LU R31, [R1+0x1dc] ;  /* 0x0001dc00011f7983 */ /* 0x000ee80000300800 */
[----:B------:R-:W3:Y:S01]  /*168580*/  LDL.LU R21, [R1+0x4a4] ;  /* 0x0004a40001157983 */ /* 0x000ee20000300800 */
[----:B0-----:R-:W-:Y:S01]  /*168590*/  VIADD R50, R50, UR6 ;  /* 0x0000000632327c36 */ /* 0x001fe20008000000 */
[----:B------:R-:W-:-:S02]  /*1685a0*/  SHF.R.U32.HI R11, RZ, 0x8, R11 ;  /* 0x00000008ff0b7819 */ /* 0x000fc4000001160b */
[----:B------:R-:W-:Y:S01]  /*1685b0*/  SHF.R.U32.HI R9, RZ, 0x8, R9 ;  /* 0x00000008ff097819 */ /* 0x000fe20000011609 */
[----:B------:R-:W0:Y:S01]  /*1685c0*/  LDCU UR6, c[0x0][0x3b8] ;  /* 0x00007700ff0677ac */ /* 0x000e220008000800 */
[----:B------:R-:W-:Y:S02]  /*1685d0*/  SHF.R.S32.HI R61, RZ, 0x1f, R50 ;  /* 0x0000001fff3d7819 */ /* 0x000fe40000011432 */
[----:B------:R-:W-:Y:S02]  /*1685e0*/  IADD3 R14, P1, PT, R50, R34, RZ ;  /* 0x00000022320e7210 */ /* 0x000fe40007f3e0ff */
[----:B------:R-:W-:Y:S02]  /*1685f0*/  LOP3.LUT R11, R11, 0xffff, RZ, 0xc0, !PT ;  /* 0x0000ffff0b0b7812 */ /* 0x000fe400078ec0ff */
[----:B------:R-:W-:Y:S01]  /*168600*/  LOP3.LUT R9, R9, 0xffff, RZ, 0xc0, !PT ;  /* 0x0000ffff09097812 */ /* 0x000fe200078ec0ff */
[----:B-1----:R-:W-:Y:S01]  /*168610*/  IMAD.X R15, R61, 0x1, R35, P1 ;  /* 0x000000013d0f7824 */ /* 0x002fe200008e0623 */
[----:B--2---:R-:W-:-:S02]  /*168620*/  PRMT R13, R11, 0x3340, R0 ;  /* 0x000033400b0d7816 */ /* 0x004fc40000000000 */
[----:B------:R-:W-:Y:S02]  /*168630*/  PRMT R11, R9, 0x3340, R0 ;  /* 0x00003340090b7816 */ /* 0x000fe40000000000 */
[----:B------:R-:W-:Y:S04]  /*168640*/  STL.64 [R1+0xd78], R14 ;  /* 0x000d780e01007387 */ /* 0x000fe80000100a00 */
[----:B------:R-:W-:Y:S04]  /*168650*/  STL [R1+0x340], R13 ;  /* 0x0003400d01007387 */ /* 0x000fe80000100800 */
[----:B------:R1:W-:Y:S01]  /*168660*/  STL [R1+0x33c], R11 ;  /* 0x00033c0b01007387 */ /* 0x0003e20000100800 */
[----:B----4-:R-:W-:-:S02]  /*168670*/  LOP3.LUT R9, R51, 0xffff, RZ, 0xc0, !PT ;  /* 0x0000ffff33097812 */ /* 0x010fc400078ec0ff */
[----:B------:R-:W-:Y:S02]  /*168680*/  LOP3.LUT R7, R7, 0xffff, RZ, 0xc0, !PT ;  /* 0x0000ffff07077812 */ /* 0x000fe400078ec0ff */
[----:B-1----:R-:W-:Y:S02]  /*168690*/  LOP3.LUT R11, R28, 0xffff, RZ, 0xc0, !PT ;  /* 0x0000ffff1c0b7812 */ /* 0x002fe400078ec0ff */
[----:B------:R-:W-:Y:S02]  /*1686a0*/  PRMT R14, R7, 0x3340, R0 ;  /* 0x00003340070e7816 */ /* 0x000fe40000000000 */
[----:B------:R-:W-:-:S04]  /*1686b0*/  PRMT R13, R9, 0x3340, R11 ;  /* 0x00003340090d7816 */ /* 0x000fc8000000000b */
[----:B------:R-:W-:Y:S02]  /*1686c0*/  PRMT R13, R13, 0x5410, R14 ;  /* 0x000054100d0d7816 */ /* 0x000fe4000000000e */
[----:B------:R-:W-:-:S03]  /*1686d0*/  LOP3.LUT R24, R25, 0xffff, RZ, 0xc0, !PT ;  /* 0x0000ffff19187812 */ /* 0x000fc600078ec0ff */
[----:B------:R1:W-:Y:S04]  /*1686e0*/  STL [R1+0x5478], R13 ;  /* 0x0054780d01007387 */ /* 0x0003e80000100800 */
[----:B------:R-:W2:Y:S01]  /*1686f0*/  LDL.LU R25, [R1+0x620] ;  /* 0x0006200001197983 */ /* 0x000ea20000300800 */
[----:B------:R-:W-:Y:S02]  /*168700*/  SHF.R.U32.HI R9, RZ, 0x8, R9 ;  /* 0x00000008ff097819 */ /* 0x000fe40000011609 */
[----:B------:R-:W-:Y:S01]  /*168710*/  SHF.R.U32.HI R11, RZ, 0x8, R11 ;  /* 0x00000008ff0b7819 */ /* 0x000fe2000001160b */
[----:B------:R-:W4:Y:S01]  /*168720*/  LDL.LU R28, [R1+0x310] ;  /* 0x00031000011c7983 */ /* 0x000f220000300800 */
[----:B------:R-:W-:Y:S02]  /*168730*/  LOP3.LUT R43, R56, 0xffff, RZ, 0xc0, !PT ;  /* 0x0000ffff382b7812 */ /* 0x000fe400078ec0ff */
[----:B-1----:R-:W-:-:S02]  /*168740*/  SHF.R.U32.HI R13, RZ, 0x8, R24 ;  /* 0x00000008ff0d7819 */ /* 0x002fc40000011618 */
[----:B------:R-:W-:Y:S02]  /*168750*/  SHF.R.U32.HI R14, RZ, 0x8, R43 ;  /* 0x00000008ff0e7819 */ /* 0x000fe4000001162b */
[----:B------:R-:W-:Y:S02]  /*168760*/  LOP3.LUT R13, R13, 0xffff, RZ, 0xc0, !PT ;  /* 0x0000ffff0d0d7812 */ /* 0x000fe400078ec0ff */
[----:B------:R-:W-:Y:S02]  /*168770*/  LOP3.LUT R9, R9, 0xffff, RZ, 0xc0, !PT ;  /* 0x0000ffff09097812 */ /* 0x000fe400078ec0ff */
[----:B------:R-:W-:Y:S02]  /*168780*/  LOP3.LUT R11, R11, 0xffff, RZ, 0xc0, !PT ;  /* 0x0000ffff0b0b7812 */ /* 0x000fe400078ec0ff */
[----:B------:R-:W-:-:S04]  /*168790*/  LOP3.LUT R14, R14, 0xffff, RZ, 0xc0, !PT ;  /* 0x0000ffff0e0e7812 */ /* 0x000fc800078ec0ff */
[----:B------:R-:W-:Y:S02]  /*1687a0*/  PRMT R56, R13, 0x3340, R14 ;  /* 0x000033400d387816 */ /* 0x000fe4000000000e */
[----:B------:R-:W-:Y:S01]  /*1687b0*/  PRMT R13, R9, 0x3340, R11 ;  /* 0x00003340090d7816 */ /* 0x000fe2000000000b */
[----:B------:R-:W-:Y:S04]  /*1687c0*/  STL.64 [R1+0x6cc0], R42 ;  /* 0x006cc02a01007387 */ /* 0x000fe80000100a00 */
[----:B------:R-:W-:Y:S04]  /*1687d0*/  STL [R1+0x6a50], R56 ;  /* 0x006a503801007387 */ /* 0x000fe80000100800 */
[----:B------:R1:W-:Y:S01]  /*1687e0*/  STL [R1+0x22e0], R13 ;  /* 0x0022e00d01007387 */ /* 0x0003e20000100800 */
[----:B---3--:R-:W-:-:S02]  /*1687f0*/  LOP3.LUT R11, R23, 0xffff, RZ, 0xc0, !PT ;  /* 0x0000ffff170b7812 */ /* 0x008fc400078ec0ff */
[----:B------:R-:W-:Y:S02]  /*168800*/  LOP3.LUT R9, R31, 0xffff, RZ, 0xc0, !PT ;  /* 0x0000ffff1f097812 */ /* 0x000fe400078ec0ff */
[----:B-1----:R-:W-:Y:S02]  /*168810*/  LOP3.LUT R13, R21, 0xffff, RZ, 0xc0, !PT ;  /* 0x0000ffff150d7812 */ /* 0x002fe400078ec0ff */
[----:B------:R-:W-:Y:S02]  /*168820*/  PRMT R15, R9, 0x3340, R0 ;  /* 0x00003340090f7816 */ /* 0x000fe40000000000 */
[----:B------:R-:W-:-:S04]  /*168830*/  PRMT R14, R11, 0x3340, R13 ;  /* 0x000033400b0e7816 */ /* 0x000fc8000000000d */
[----:B------:R-:W-:-:S05]  /*168840*/  PRMT R17, R14, 0x5410, R15 ;  /* 0x000054100e117816 */ /* 0x000fca000000000f */
[----:B------:R-:W-:Y:S04]  /*168850*/  STL [R1+0x5474], R17 ;  /* 0x0054741101007387 */ /* 0x000fe80000100800 */
[----:B------:R-:W3:Y:S04]  /*168860*/  LDL.LU R31, [R1+0x628] ;  /* 0x00062800011f7983 */ /* 0x000ee80000300800 */
[----:B------:R-:W3:Y:S01]  /*168870*/  LDL.LU R21, [R1+0x314] ;  /* 0x0003140001157983 */ /* 0x000ee20000300800 */
[----:B------:R-:W-:Y:S02]  /*168880*/  IADD3 R14, P1, PT, R50, R36, RZ ;  /* 0x00000024320e7210 */ /* 0x000fe40007f3e0ff */
[----:B------:R-:W-:-:S02]  /*168890*/  SHF.R.U32.HI R11, RZ, 0x8, R11 ;  /* 0x00000008ff0b7819 */ /* 0x000fc4000001160b */
[----:B------:R-:W-:Y:S02]  /*1688a0*/  SHF.R.U32.HI R13, RZ, 0x8, R13 ;  /* 0x00000008ff0d7819 */ /* 0x000fe4000001160d */
[----:B------:R-:W-:Y:S01]  /*1688b0*/  SHF.R.U32.HI R9, RZ, 0x8, R9 ;  /* 0x00000008ff097819 */ /* 0x000fe20000011609 */
[----:B------:R-:W-:Y:S01]  /*1688c0*/  IMAD.X R15, R61, 0x1, R37, P1 ;  /* 0x000000013d0f7824 */ /* 0x000fe200008e0625 */
[----:B------:R-:W-:Y:S02]  /*1688d0*/  LOP3.LUT R11, R11, 0xffff, RZ, 0xc0, !PT ;  /* 0x0000ffff0b0b7812 */ /* 0x000fe400078ec0ff */
[----:B------:R-:W-:Y:S02]  /*1688e0*/  LOP3.LUT R13, R13, 0xffff, RZ, 0xc0, !PT ;  /* 0x0000ffff0d0d7812 */ /* 0x000fe400078ec0ff */
[----:B------:R-:W-:Y:S02]  /*1688f0*/  LOP3.LUT R9, R9, 0xffff, RZ, 0xc0, !PT ;  /* 0x0000ffff09097812 */ /* 0x000fe400078ec0ff */
[----:B------:R-:W-:Y:S01]  /*168900*/  SHF.R.U32.HI R7, RZ, 0x8, R7 ;  /* 0x00000008ff077819 */ /* 0x000fe20000011607 */
[----:B------:R1:W-:Y:S01]  /*168910*/  STL.64 [R1+0xd70], R14 ;  /* 0x000d700e01007387 */ /* 0x0003e20000100a00 */
[----:B------:R-:W-:-:S02]  /*168920*/  PRMT R11, R11, 0x3340, R13 ;  /* 0x000033400b0b7816 */ /* 0x000fc4000000000d */
[----:B------:R-:W-:Y:S02]  /*168930*/  PRMT R9, R9, 0x3340, R0 ;  /* 0x0000334009097816 */ /* 0x000fe40000000000 */
[----:B------:R-:W-:Y:S01]  /*168940*/  LOP3.LUT R7, R7, 0xffff, RZ, 0xc0, !PT ;  /* 0x0000ffff07077812 */ /* 0x000fe200078ec0ff */
[----:B------:R-:W-:Y:S01]  /*168950*/  STL [R1+0x6f0], R11 ;  /* 0x0006f00b01007387 */ /* 0x000fe20000100800 */
[----:B-1----:R-:W-:-:S03]  /*168960*/  IADD3 R14, P1, PT, R50, R38, RZ ;  /* 0x00000026320e7210 */ /* 0x002fc60007f3e0ff */
[----:B------:R1:W-:Y:S02]  /*168970*/  STL [R1+0x338], R9 ;  /* 0x0003380901007387 */ /* 0x0003e40000100800 */
[----:B------:R-:W-:Y:S01]  /*168980*/  IMAD.X R15, R61, 0x1, R39, P1 ;  /* 0x000000013d0f7824 */ /* 0x000fe200008e0627 */
[----:B-1----:R-:W-:-:S04]  /*168990*/  PRMT R9, R7, 0x3340, R0 ;  /* 0x0000334007097816 */ /* 0x002fc80000000000 */
[----:B------:R-:W-:Y:S04]  /*1689a0*/  STL.64 [R1+0xd68], R14 ;  /* 0x000d680e01007387 */ /* 0x000fe80000100a00 */
[----:B------:R-:W3:Y:S01]  /*1689b0*/  LDL.LU R51, [R1+0x8cc] ;  /* 0x0008cc0001337983 */ /* 0x000ee20000300800 */
[----:B--2---:R-:W-:-:S03]  /*1689c0*/  LOP3.LUT R7, R25, 0xffff, RZ, 0xc0, !PT ;  /* 0x0000ffff19077812 */ /* 0x004fc600078ec0ff */
[----:B------:R4:W-:Y:S04]  /*1689d0*/  STL [R1+0x334], R9 ;  /* 0x0003340901007387 */ /* 0x0009e80000100800 */
[----:B------:R-:W2:Y:S04]  /*1689e0*/  LDL.LU R23, [R1+0x1fc] ;  /* 0x0001fc0001177983 */ /* 0x000ea80000300800 */
[----:B------:R-:W2:Y:S01]  /*1689f0*/  LDL.LU R25, [R1+0x4b0] ;  /* 0x0004b00001197983 */ /* 0x000ea20000300800 */
[----:B------:R-:W-:Y:S02]  /*168a00*/  IADD3 R42, P1, PT, R50, R40, RZ ;  /* 0x00000028322a7210 */ /* 0x000fe40007f3e0ff */
[----:B----4-:R-:W-:-:S02]  /*168a10*/  LOP3.LUT R9, R28, 0xffff, RZ, 0xc0, !PT ;  /* 0x0000ffff1c097812 */ /* 0x010fc400078ec0ff */
[----:B------:R-:W-:Y:S01]  /*168a20*/  LOP3.LUT R15, R5, 0xffff, RZ, 0xc0, !PT ;  /* 0x0000ffff050f7812 */ /* 0x000fe200078ec0ff */
[----:B------:R-:W-:Y:S01]  /*168a30*/  IMAD.X R43, R61, 0x1, R41, P1 ;  /* 0x000000013d2b7824 */ /* 0x000fe200008e0629 */
[----:B------:R-:W4:Y:S01]  /*168a40*/  LDL.LU R5, [R1+0x6ddc] ;  /* 0x006ddc0001057983 */ /* 0x000f220000300800 */
[----:B------:R-:W-:Y:S02]  /*168a50*/  PRMT R11, R7, 0x3340, R9 ;  /* 0x00003340070b7816 */ /* 0x000fe40000000009 */
[----:B------:R-:W-:Y:S02]  /*168a60*/  SHF.R.U32.HI R7, RZ, 0x8, R7 ;  /* 0x00000008ff077819 */ /* 0x000fe40000011607 */
[----:B------:R-:W-:Y:S02]  /*168a70*/  SHF.R.U32.HI R61, RZ, 0x8, R9 ;  /* 0x00000008ff3d7819 */ /* 0x000fe40000011609 */
[----:B------:R-:W-:Y:S02]  /*168a80*/  PRMT R13, R15, 0x3340, R0 ;  /* 0x000033400f0d7816 */ /* 0x000fe40000000000 */
[----:B------:R-:W-:-:S02]  /*168a90*/  LOP3.LUT R7, R7, 0xffff, RZ, 0xc0, !PT ;  /* 0x0000ffff07077812 */ /* 0x000fc400078ec0ff */
[----:B------:R-:W-:Y:S02]  /*168aa0*/  LOP3.LUT R61, R61, 0xffff, RZ, 0xc0, !PT ;  /* 0x0000ffff3d3d7812 */ /* 0x000fe400078ec0ff */
[----:B------:R-:W-:Y:S02]  /*168ab0*/  PRMT R11, R11, 0x5410, R13 ;  /* 0x000054100b0b7816 */ /* 0x000fe4000000000d */
[----:B------:R-:W-:-:S03]  /*168ac0*/  PRMT R7, R7, 0x3340, R61 ;  /* 0x0000334007077816 */ /* 0x000fc6000000003d */
[----:B------:R-:W-:Y:S04]  /*168ad0*/  STL [R1+0x546c], R11 ;  /* 0x00546c0b01007387 */ /* 0x000fe80000100800 */
[----:B------:R-:W-:Y:S04]  /*168ae0*/  STL.64 [R1+0xd60], R42 ;  /* 0x000d602a01007387 */ /* 0x000fe80000100a00 */
[----:B------:R1:W-:Y:S04]  /*168af0*/  STL [R1+0x1cdc], R7 ;  /* 0x001cdc0701007387 */ /* 0x0003e80000100800 */
[----:B-1----:R-:W4:Y:S04]  /*168b00*/  LDL.LU R7, [R1+0x1f8] ;  /* 0x0001f80001077983 */ /* 0x002f280000300800 */
[----:B------:R-:W4:Y:S01]  /*168b10*/  LDL.LU R28, [R1+0x8e8] ;  /* 0x0008e800011c7983 */ /* 0x000f220000300800 */
[----:B---3--:R-:W-:-:S03]  /*168b20*/  LOP3.LUT R11, R31, 0xffff, RZ, 0xc0, !PT ;  /* 0x0000ffff1f0b7812 */ /* 0x008fc600078ec0ff */
[----:B------:R-:W3:Y:S01]  /*168b30*/  LDL.LU R31, [R1+0x4ac] ;  /* 0x0004ac00011f7983 */ /* 0x000ee20000300800 */
[----:B------:R-:W-:Y:S02]  /*168b40*/  LOP3.LUT R61, R21, 0xffff, RZ, 0xc0, !PT ;  /* 0x0000ffff153d7812 */ /* 0x000fe400078ec0ff */
[----:B------:R-:W-:Y:S02]  /*168b50*/  SHF.R.U32.HI R9, RZ, 0x8, R11 ;  /* 0x00000008ff097819 */ /* 0x000fe4000001160b */
[--C-:B------:R-:W-:Y:S02]  /*168b60*/  PRMT R21, R11, 0x3340, R61.reuse ;  /* 0x000033400b157816 */ /* 0x100fe4000000003d */
[----:B------:R-:W-:Y:S02]  /*168b70*/  SHF.R.U32.HI R61, RZ, 0x8, R61 ;  /* 0x00000008ff3d7819 */ /* 0x000fe4000001163d */
[----:B------:R-:W-:Y:S02]  /*168b80*/  LOP3.LUT R9, R9, 0xffff, RZ, 0xc0, !PT ;  /* 0x0000ffff09097812 */ /* 0x000fe400078ec0ff */
[----:B------:R-:W-:-:S02]  /*168b90*/  LOP3.LUT R14, R3, 0xffff, RZ, 0xc0, !PT ;  /* 0x0000ffff030e7812 */ /* 0x000fc400078ec0ff */
[----:B------:R-:W-:-:S04]  /*168ba0*/  LOP3.LUT R61, R61, 0xffff, RZ, 0xc0, !PT ;  /* 0x0000ffff3d3d7812 */ /* 0x000fc800078ec0ff */
[----:B------:R-:W-:Y:S02]  /*168bb0*/  PRMT R9, R9, 0x3340, R61 ;  /* 0x0000334009097816 */ /* 0x000fe4000000003d */
[----:B------:R-:W-:-:S04]  /*168bc0*/  SHF.R.U32.HI R61, RZ, 0x8, R14 ;  /* 0x00000008ff3d7819 */ /* 0x000fc8000001160e */
[----:B------:R-:W-:Y:S01]  /*168bd0*/  LOP3.LUT R61, R61, 0xffff, RZ, 0xc0, !PT ;  /* 0x0000ffff3d3d7812 */ /* 0x000fe200078ec0ff */
[----:B------:R-:W-:Y:S04]  /*168be0*/  STL.64 [R1+0x6cd0], R20 ;  /* 0x006cd01401007387 */ /* 0x000fe80000100a00 */
[----:B------:R-:W3:Y:S01]  /*168bf0*/  LDL.LU R3, [R1+0x6dd8] ;  /* 0x006dd80001037983 */ /* 0x000ee20000300800 */
[----:B------:R-:W-:-:S03]  /*168c00*/  PRMT R11, R61, 0x3340, R0 ;  /* 0x000033403d0b7816 */ /* 0x000fc60000000000 */
[----:B------:R-:W-:Y:S04]  /*168c10*/  STL [R1+0x6f4], R9 ;  /* 0x0006f40901007387 */ /* 0x000fe80000100800 */
[----:B------:R1:W-:Y:S01]  /*168c20*/  STL [R1+0x330], R11 ;  /* 0x0003300b01007387 */ /* 0x0003e20000100800 */
[----:B--2---:R-:W-:Y:S02]  /*168c30*/  LOP3.LUT R13, R23, 0xffff, RZ, 0xc0, !PT ;  /* 0x0000ffff170d7812 */ /* 0x004fe400078ec0ff */
[----:B-1----:R-:W-:Y:S01]  /*168c40*/  LOP3.LUT R11, R25, 0xffff, RZ, 0xc0, !PT ;  /* 0x0000ffff190b7812 */ /* 0x002fe200078ec0ff */
[----:B------:R-:W2:Y:S04]  /*168c50*/  LDL.LU R23, [R1+0x6b4] ;  /* 0x0006b40001177983 */ /* 0x000ea80000300800 */
[----:B------:R-:W2:Y:S01]  /*168c60*/  LDL.LU R25, [R1+0x320] ;  /* 0x0003200001197983 */ /* 0x000ea20000300800 */
[----:B------:R-:W-:-:S02]  /*168c70*/  LOP3.LUT R9, R51, 0xffff, RZ, 0xc0, !PT ;  /* 0x0000ffff33097812 */ /* 0x000fc400078ec0ff */
[----:B------:R-:W-:Y:S02]  /*168c80*/  PRMT R61, R13, 0x3340, R0 ;  /* 0x000033400d3d7816 */ /* 0x000fe40000000000 */
[----:B------:R-:W-:Y:S02]  /*168c90*/  PRMT R17, R9, 0x3340, R11 ;  /* 0x0000334009117816 */ /* 0x000fe4000000000b */
        /* <DEDUP_REMOVED lines=10> */
[----:B------:R-:W-:Y:S04]  /*168d40*/  STL [R1+0x32c], R15 ;  /* 0x00032c0f01007387 */ /* 0x000fe80000100800 */
[----:B------:R3:W-:Y:S01]  /*168d50*/  STL [R1+0x6e4], R11 ;  /* 0x0006e40b01007387 */ /* 0x0007e20000100800 */
[----:B----4-:R-:W-:-:S02]  /*168d60*/  LOP3.LUT R9, R7, 0xffff, RZ, 0xc0, !PT ;  /* 0x0000ffff07097812 */ /* 0x010fc400078ec0ff */
[----:B------:R-:W-:Y:S02]  /*168d70*/  LOP3.LUT R7, R28, 0xffff, RZ, 0xc0, !PT ;  /* 0x0000ffff1c077812 */ /* 0x000fe400078ec0ff */
[----:B------:R-:W-:Y:S02]  /*168d80*/  PRMT R61, R9, 0x3340, R0 ;  /* 0x00003340093d7816 */ /* 0x000fe40000000000 */
[----:B---3--:R-:W-:-:S04]  /*168d90*/  LOP3.LUT R11, R31, 0xffff, RZ, 0xc0, !PT ;  /* 0x0000ffff1f0b7812 */ /* 0x008fc800078ec0ff */
[----:B------:R-:W-:-:S04]  /*168da0*/  PRMT R15, R7, 0x3340, R11 ;  /* 0x00003340070f7816 */ /* 0x000fc8000000000b */
[----:B------:R-:W-:-:S05]  /*168db0*/  PRMT R15, R15, 0x5410, R61 ;  /* 0x000054100f0f7816 */ /* 0x000fca000000003d */
[----:B------:R1:W-:Y:S04]  /*168dc0*/  STL [R1+0x5460], R15 ;  /* 0x0054600f01007387 */ /* 0x0003e80000100800 */
[----:B------:R-:W3:Y:S01]  /*168dd0*/  LDL.LU R31, [R1+0x6e8] ;  /* 0x0006e800011f7983 */ /* 0x000ee20000300800 */
[----:B0-----:R-:W-:Y:S01]  /*168de0*/  VIADD R50, R50, UR6 ;  /* 0x0000000632327c36 */ /* 0x001fe20008000000 */
[----:B------:R-:W-:Y:S02]  /*168df0*/  SHF.R.U32.HI R13, RZ, 0x8, R13 ;  /* 0x00000008ff0d7819 */ /* 0x000fe4000001160d */
[----:B------:R-:W-:Y:S02]  /*168e00*/  SHF.R.U32.HI R7, RZ, 0x8, R7 ;  /* 0x00000008ff077819 */ /* 0x000fe40000011607 */
[----:B------:R-:W-:-:S02]  /*168e10*/  SHF.R.U32.HI R11, RZ, 0x8, R11 ;  /* 0x00000008ff0b7819 */ /* 0x000fc4000001160b */
[----:B------:R-:W-:Y:S02]  /*168e20*/  SHF.R.U32.HI R9, RZ, 0x8, R9 ;  /* 0x00000008ff097819 */ /* 0x000fe40000011609 */
[----:B------:R-:W-:Y:S02]  /*168e30*/  SHF.R.S32.HI R61, RZ, 0x1f, R50 ;  /* 0x0000001fff3d7819 */ /* 0x000fe40000011432 */
[----:B------:R-:W-:Y:S02]  /*168e40*/  IADD3 R20, P1, PT, R50, R34, RZ ;  /* 0x0000002232147210 */ /* 0x000fe40007f3e0ff */
[----:B------:R-:W-:Y:S02]  /*168e50*/  LOP3.LUT R13, R13, 0xffff, RZ, 0xc0, !PT ;  /* 0x0000ffff0d0d7812 */ /* 0x000fe400078ec0ff */
[----:B------:R-:W-:Y:S02]  /*168e60*/  LOP3.LUT R7, R7, 0xffff, RZ, 0xc0, !PT ;  /* 0x0000ffff07077812 */ /* 0x000fe400078ec0ff */
[----:B------:R-:W-:-:S02]  /*168e70*/  LOP3.LUT R11, R11, 0xffff, RZ, 0xc0, !PT ;  /* 0x0000ffff0b0b7812 */ /* 0x000fc400078ec0ff */
[----:B------:R-:W-:Y:S01]  /*168e80*/  LOP3.LUT R57, R57, 0xffff, RZ, 0xc0, !PT ;  /* 0x0000ffff39397812 */ /* 0x000fe200078ec0ff */
[----:B------:R-:W-:Y:S01]  /*168e90*/  IMAD.X R21, R61, 0x1, R35, P1 ;  /* 0x000000013d157824 */ /* 0x000fe200008e0623 */
[----:B-1----:R-:W-:Y:S02]  /*168ea0*/  PRMT R15, R13, 0x3340, R0 ;  /* 0x000033400d0f7816 */ /* 0x002fe40000000000 */
[----:B------:R-:W-:Y:S01]  /*168eb0*/  PRMT R11, R7, 0x3340, R11 ;  /* 0x00003340070b7816 */ /* 0x000fe2000000000b */
[----:B------:R-:W0:Y:S01]  /*168ec0*/  LDCU UR6, c[0x0][0x3b8] ;  /* 0x00007700ff0677ac */ /* 0x000e220008000800 */
[----:B------:R-:W-:Y:S04]  /*168ed0*/  STL.64 [R1+0xd58], R20 ;  /* 0x000d581401007387 */ /* 0x000fe80000100a00 */
[----:B------:R-:W-:Y:S04]  /*168ee0*/  STL [R1+0x328], R15 ;  /* 0x0003280f01007387 */ /* 0x000fe80000100800 */
[----:B------:R1:W-:Y:S01]  /*168ef0*/  STL [R1+0x6e0], R11 ;  /* 0x0006e00b01007387 */ /* 0x0003e20000100800 */
[----:B------:R-:W-:-:S03]  /*168f00*/  LOP3.LUT R7, R49, 0xffff, RZ, 0xc0, !PT ;  /* 0x0000ffff31077812 */ /* 0x000fc600078ec0ff */
[----:B------:R-:W4:Y:S01]  /*168f10*/  LDL.LU R49, [R1+0x6dd4] ;  /* 0x006dd40001317983 */ /* 0x000f220000300800 */
[----:B--2---:R-:W-:Y:S02]  /*168f20*/  LOP3.LUT R13, R23, 0xffff, RZ, 0xc0, !PT ;  /* 0x0000ffff170d7812 */ /* 0x004fe400078ec0ff */
[----:B-1----:R-:W-:Y:S02]  /*168f30*/  LOP3.LUT R11, R25, 0xffff, RZ, 0xc0, !PT ;  /* 0x0000ffff190b7812 */ /* 0x002fe400078ec0ff */
[----:B------:R-:W-:Y:S02]  /*168f40*/  PRMT R17, R7, 0x3340, R0 ;  /* 0x0000334007117816 */ /* 0x000fe40000000000 */
[----:B------:R-:W-:Y:S02]  /*168f50*/  IADD3 R20, P1, PT, R50, R36, RZ ;  /* 0x0000002432147210 */ /* 0x000fe40007f3e0ff */
[----:B------:R-:W-:-:S03]  /*168f60*/  PRMT R15, R13, 0x3340, R11 ;  /* 0x000033400d0f7816 */ /* 0x000fc6000000000b */
[----:B------:R-:W-:Y:S01]  /*168f70*/  IMAD.X R21, R61, 0x1, R37, P1 ;  /* 0x000000013d157824 */ /* 0x000fe200008e0625 */
[----:B------:R-:W-:Y:S02]  /*168f80*/  PRMT R15, R15, 0x5410, R17 ;  /* 0x000054100f0f7816 */ /* 0x000fe40000000011 */
[----:B------:R-:W-:-:S03]  /*168f90*/  LOP3.LUT R17, R9, 0xffff, RZ, 0xc0, !PT ;  /* 0x0000ffff09117812 */ /* 0x000fc600078ec0ff */
[----:B------:R1:W-:Y:S04]  /*168fa0*/  STL [R1+0x545c], R15 ;  /* 0x00545c0f01007387 */ /* 0x0003e80000100800 */
[----:B------:R2:W-:Y:S04]  /*168fb0*/  STL.64 [R1+0xd50], R20 ;  /* 0x000d501401007387 */ /* 0x0005e80000100a00 */
[----:B------:R-:W4:Y:S01]  /*168fc0*/  LDL.LU R9, [R1+0x50b0] ;  /* 0x0050b00001097983 */ /* 0x000f220000300800 */
[----:B------:R-:W-:Y:S02]  /*168fd0*/  SHF.R.U32.HI R13, RZ, 0x8, R13 ;  /* 0x00000008ff0d7819 */ /* 0x000fe4000001160d */
[----:B------:R-:W-:-:S02]  /*168fe0*/  SHF.R.U32.HI R7, RZ, 0x8, R7 ;  /* 0x00000008ff077819 */ /* 0x000fc40000011607 */
[----:B-1----:R-:W-:Y:S02]  /*168ff0*/  SHF.R.U32.HI R15, RZ, 0x8, R11 ;  /* 0x00000008ff0f7819 */ /* 0x002fe4000001160b */
[----:B------:R-:W4:Y:S04]  /*169000*/  LDL.LU R11, [R1+0x214] ;  /* 0x00021400010b7983 */ /* 0x000f280000300800 */
[----:B------:R-:W4:Y:S01]  /*169010*/  LDL.LU R51, [R1+0x4b8] ;  /* 0x0004b80001337983 */ /* 0x000f220000300800 */
[----:B------:R-:W-:Y:S02]  /*169020*/  LOP3.LUT R13, R13, 0xffff, RZ, 0xc0, !PT ;  /* 0x0000ffff0d0d7812 */ /* 0x000fe400078ec0ff */
[----:B------:R-:W-:Y:S02]  /*169030*/  LOP3.LUT R15, R15, 0xffff, RZ, 0xc0, !PT ;  /* 0x0000ffff0f0f7812 */ /* 0x000fe400078ec0ff */
[----:B--2---:R-:W-:-:S02]  /*169040*/  IADD3 R20, P1, PT, R50, R38, RZ ;  /* 0x0000002632147210 */ /* 0x004fc40007f3e0ff */
[----:B------:R-:W-:Y:S02]  /*169050*/  LOP3.LUT R7, R7, 0xffff, RZ, 0xc0, !PT ;  /* 0x0000ffff07077812 */ /* 0x000fe400078ec0ff */
[--C-:B------:R-:W-:Y:S02]  /*169060*/  PRMT R17, R17, 0x3340, R0.reuse ;  /* 0x0000334011117816 */ /* 0x100fe40000000000 */
[----:B------:R-:W-:Y:S01]  /*169070*/  PRMT R13, R13, 0x3340, R15 ;  /* 0x000033400d0d7816 */ /* 0x000fe2000000000f */
[----:B------:R-:W-:Y:S01]  /*169080*/  IMAD.X R21, R61, 0x1, R39, P1 ;  /* 0x000000013d157824 */ /* 0x000fe200008e0627 */
[----:B------:R-:W-:Y:S01]  /*169090*/  PRMT R7, R7, 0x3340, R0 ;  /* 0x0000334007077816 */ /* 0x000fe20000000000 */
[----:B------:R-:W-:Y:S04]  /*1690a0*/  STL [R1+0x324], R17 ;  /* 0x0003241101007387 */ /* 0x000fe80000100800 */
[----:B------:R-:W-:Y:S04]  /*1690b0*/  STL [R1+0x6ac], R13 ;  /* 0x0006ac0d01007387 */ /* 0x000fe80000100800 */
[----:B------:R-:W-:Y:S04]  /*1690c0*/  STL.64 [R1+0xd48], R20 ;  /* 0x000d481401007387 */ /* 0x000fe80000100a00 */
[----:B------:R1:W-:Y:S04]  /*1690d0*/  STL [R1+0x320], R7 ;  /* 0x0003200701007387 */ /* 0x0003e80000100800 */
[----:B-1----:R-:W2:Y:S04]  /*1690e0*/  LDL.LU R7, [R1+0x50b4] ;  /* 0x0050b40001077983 */ /* 0x002ea80000300800 */
[----:B------:R-:W2:Y:S04]  /*1690f0*/  LDL.LU R28, [R1+0x210] ;  /* 0x00021000011c7983 */ /* 0x000ea80000300800 */
[----:B------:R-:W2:Y:S04]  /*169100*/  LDL.LU R23, [R1+0x4b4] ;  /* 0x0004b40001177983 */ /* 0x000ea80000300800 */
[----:B------:R-:W2:Y:S01]  /*169110*/  LDL.LU R25, [R1+0x738] ;  /* 0x0007380001197983 */ /* 0x000ea20000300800 */
[----:B---3--:R-:W-:-:S03]  /*169120*/  LOP3.LUT R13, R31, 0xffff, RZ, 0xc0, !PT ;  /* 0x0000ffff1f0d7812 */ /* 0x008fc600078ec0ff */
[----:B------:R-:W3:Y:S01]  /*169130*/  LDL.LU R31, [R1+0x3f8] ;  /* 0x0003f800011f7983 */ /* 0x000ee20000300800 */
[----:B------:R-:W-:-:S05]  /*169140*/  IADD3 R20, P1, PT, R50, R40, RZ ;  /* 0x0000002832147210 */ /* 0x000fca0007f3e0ff */
[----:B------:R-:W-:Y:S01]  /*169150*/  IMAD.X R21, R61, 0x1, R41, P1 ;  /* 0x000000013d157824 */ /* 0x000fe200008e0629 */
[----:B----4-:R-:W-:-:S04]  /*169160*/  LOP3.LUT R15, R49, 0xffff, RZ, 0xc0, !PT ;  /* 0x0000ffff310f7812 */ /* 0x010fc800078ec0ff */
[----:B------:R-:W-:Y:S02]  /*169170*/  PRMT R17, R13, 0x3340, R15 ;  /* 0x000033400d117816 */ /* 0x000fe4000000000f */
[----:B------:R-:W-:Y:S02]  /*169180*/  SHF.R.U32.HI R13, RZ, 0x8, R13 ;  /* 0x00000008ff0d7819 */ /* 0x000fe4000001160d */
[----:B------:R-:W-:Y:S02]  /*169190*/  SHF.R.U32.HI R61, RZ, 0x8, R15 ;  /* 0x00000008ff3d7819 */ /* 0x000fe4000001160f */
[----:B------:R-:W-:Y:S02]  /*1691a0*/  LOP3.LUT R13, R13, 0xffff, RZ, 0xc0, !PT ;  /* 0x0000ffff0d0d7812 */ /* 0x000fe400078ec0ff */
[----:B------:R-:W-:-:S04]  /*1691b0*/  LOP3.LUT R61, R61, 0xffff, RZ, 0xc0, !PT ;  /* 0x0000ffff3d3d7812 */ /* 0x000fc800078ec0ff */
[----:B------:R-:W-:Y:S02]  /*1691c0*/  PRMT R49, R13, 0x3340, R61 ;  /* 0x000033400d317816 */ /* 0x000fe4000000003d */
[----:B------:R-:W-:Y:S02]  /*1691d0*/  LOP3.LUT R9, R9, 0xffff, RZ, 0xc0, !PT ;  /* 0x0000ffff09097812 */ /* 0x000fe400078ec0ff */
[--C-:B------:R-:W-:Y:S02]  /*1691e0*/  PRMT R19, R57, 0x3340, R0.reuse ;  /* 0x0000334039137816 */ /* 0x100fe40000000000 */
[----:B------:R-:W-:Y:S02]  /*1691f0*/  LOP3.LUT R13, R11, 0xffff, RZ, 0xc0, !PT ;  /* 0x0000ffff0b0d7812 */ /* 0x000fe400078ec0ff */
[----:B------:R-:W-:Y:S02]  /*169200*/  LOP3.LUT R11, R51, 0xffff, RZ, 0xc0, !PT ;  /* 0x0000ffff330b7812 */ /* 0x000fe400078ec0ff */
[----:B------:R-:W-:-:S02]  /*169210*/  PRMT R61, R13, 0x3340, R0 ;  /* 0x000033400d3d7816 */ /* 0x000fc40000000000 */
[----:B------:R-:W-:Y:S02]  /*169220*/  PRMT R15, R9, 0x3340, R11 ;  /* 0x00003340090f7816 */ /* 0x000fe4000000000b */
[----:B------:R-:W-:Y:S02]  /*169230*/  SHF.R.U32.HI R9, RZ, 0x8, R9 ;  /* 0x00000008ff097819 */ /* 0x000fe40000011609 */
[----:B------:R-:W-:Y:S02]  /*169240*/  SHF.R.U32.HI R11, RZ, 0x8, R11 ;  /* 0x00000008ff0b7819 */ /* 0x000fe4000001160b */
[----:B------:R-:W-:Y:S02]  /*169250*/  PRMT R15, R15, 0x5410, R61 ;  /* 0x000054100f0f7816 */ /* 0x000fe4000000003d */
[----:B------:R-:W-:Y:S02]  /*169260*/  SHF.R.U32.HI R61, RZ, 0x8, R13 ;  /* 0x00000008ff3d7819 */ /* 0x000fe4000001160d */
[----:B------:R-:W-:-:S02]  /*169270*/  PRMT R17, R17, 0x5410, R19 ;  /* 0x0000541011117816 */ /* 0x000fc40000000013 */
[----:B------:R-:W-:Y:S02]  /*169280*/  LOP3.LUT R9, R9, 0xffff, RZ, 0xc0, !PT ;  /* 0x0000ffff09097812 */ /* 0x000fe400078ec0ff */
[----:B------:R-:W-:Y:S02]  /*169290*/  LOP3.LUT R11, R11, 0xffff, RZ, 0xc0, !PT ;  /* 0x0000ffff0b0b7812 */ /* 0x000fe400078ec0ff */
[----:B------:R-:W-:Y:S01]  /*1692a0*/  LOP3.LUT R61, R61, 0xffff, RZ, 0xc0, !PT ;  /* 0x0000ffff3d3d7812 */ /* 0x000fe200078ec0ff */
[----:B------:R1:W-:Y:S01]  /*1692b0*/  STL [R1+0x5458], R17 ;  /* 0x0054581101007387 */ /* 0x0003e20000100800 */
[----:B------:R-:W-:Y:S02]  /*1692c0*/  PRMT R11, R9, 0x3340, R11 ;  /* 0x00003340090b7816 */ /* 0x000fe4000000000b */
[----:B------:R-:W-:Y:S01]  /*1692d0*/  PRMT R9, R61, 0x3340, R0 ;  /* 0x000033403d097816 */ /* 0x000fe20000000000 */
[----:B------:R-:W-:Y:S04]  /*1692e0*/  STL.64 [R1+0xd40], R20 ;  /* 0x000d401401007387 */ /* 0x000fe80000100a00 */
[----:B------:R-:W-:Y:S04]  /*1692f0*/  STL [R1+0x6a54], R49 ;  /* 0x006a543101007387 */ /* 0x000fe80000100800 */
[----:B------:R4:W-:Y:S04]  /*169300*/  STL [R1+0x5448], R15 ;  /* 0x0054480f01007387 */ /* 0x0009e80000100800 */
[----:B------:R-:W-:Y:S01]  /*169310*/  STL [R1+0x6a0], R11 ;  /* 0x0006a00b01007387 */ /* 0x000fe20000100800 */
[----:B--2---:R-:W-:-:S02]  /*169320*/  LOP3.LUT R19, R7, 0xffff, RZ, 0xc0, !PT ;  /* 0x0000ffff07137812 */ /* 0x004fc400078ec0ff */
[----:B------:R-:W-:Y:S02]  /*169330*/  LOP3.LUT R7, R28, 0xffff, RZ, 0xc0, !PT ;  /* 0x0000ffff1c077812 */ /* 0x000fe400078ec0ff */
[----:B-1----:R-:W-:Y:S01]  /*169340*/  LOP3.LUT R17, R23, 0xffff, RZ, 0xc0, !PT ;  /* 0x0000ffff17117812 */ /* 0x002fe200078ec0ff */
[----:B------:R1:W-:Y:S01]  /*169350*/  STL [R1+0x31c], R9 ;  /* 0x00031c0901007387 */ /* 0x0003e20000100800 */
[----:B------:R-:W-:Y:S02]  /*169360*/  PRMT R61, R7, 0x3340, R0 ;  /* 0x00003340073d7816 */ /* 0x000fe40000000000 */
[----:B------:R-:W-:Y:S02]  /*169370*/  LOP3.LUT R13, R27, 0xffff, RZ, 0xc0, !PT ;  /* 0x0000ffff1b0d7812 */ /* 0x000fe400078ec0ff */
[----:B----4-:R-:W-:Y:S01]  /*169380*/  LOP3.LUT R15, R25, 0xffff, RZ, 0xc0, !PT ;  /* 0x0000ffff190f7812 */ /* 0x010fe200078ec0ff */
[----:B------:R-:W2:Y:S01]  /*169390*/  LDL.LU R27, [R1+0x6dd0] ;  /* 0x006dd000011b7983 */ /* 0x000ea20000300800 */
[----:B-1----:R-:W-:-:S04]  /*1693a0*/  PRMT R9, R19, 0x3340, R17 ;  /* 0x0000334013097816 */ /* 0x002fc80000000011 */
[----:B------:R-:W-:Y:S02]  /*1693b0*/  PRMT R9, R9, 0x5410, R61 ;  /* 0x0000541009097816 */ /* 0x000fe4000000003d */
[----:B------:R-:W-:-:S03]  /*1693c0*/  PRMT R61, R13, 0x3340, R0 ;  /* 0x000033400d3d7816 */ /* 0x000fc60000000000 */
[----:B------:R1:W-:Y:S01]  /*1693d0*/  STL [R1+0x5444], R9 ;  /* 0x0054440901007387 */ /* 0x0003e20000100800 */
[----:B0-----:R-:W-:Y:S01]  /*1693e0*/  VIADD R50, R50, UR6 ;  /* 0x0000000632327c36 */ /* 0x001fe20008000000 */
[----:B------:R-:W-:Y:S02]  /*1693f0*/  SHF.R.U32.HI R17, RZ, 0x8, R17 ;  /* 0x00000008ff117819 */ /* 0x000fe40000011611 */
[----:B------:R-:W-:Y:S02]  /*169400*/  SHF.R.U32.HI R19, RZ, 0x8, R19 ;  /* 0x00000008ff137819 */ /* 0x000fe40000011613 */
[----:B------:R-:W-:Y:S02]  /*169410*/  SHF.R.U32.HI R13, RZ, 0x8, R13 ;  /* 0x00000008ff0d7819 */ /* 0x000fe4000001160d */
[----:B------:R-:W-:Y:S02]  /*169420*/  SHF.R.U32.HI R7, RZ, 0x8, R7 ;  /* 0x00000008ff077819 */ /* 0x000fe40000011607 */
[----:B------:R-:W-:Y:S01]  /*169430*/  LOP3.LUT R48, R48, 0xffff, RZ, 0xc0, !PT ;  /* 0x0000ffff30307812 */ /* 0x000fe200078ec0ff */
[----:B-1----:R-:W4:Y:S04]  /*169440*/  LDL.LU R9, [R1+0x758] ;  /* 0x0007580001097983 */ /* 0x002f280000300800 */
[----:B------:R-:W2:Y:S01]  /*169450*/  LDL.LU R23, [R1+0x3fc] ;  /* 0x0003fc0001177983 */ /* 0x000ea20000300800 */
[----:B------:R-:W-:-:S02]  /*169460*/  LOP3.LUT R19, R19, 0xffff, RZ, 0xc0, !PT ;  /* 0x0000ffff13137812 */ /* 0x000fc400078ec0ff */
[----:B------:R-:W-:Y:S02]  /*169470*/  LOP3.LUT R13, R13, 0xffff, RZ, 0xc0, !PT ;  /* 0x0000ffff0d0d7812 */ /* 0x000fe400078ec0ff */
[----:B------:R-:W-:Y:S01]  /*169480*/  LOP3.LUT R7, R7, 0xffff, RZ, 0xc0, !PT ;  /* 0x0000ffff07077812 */ /* 0x000fe200078ec0ff */
[----:B------:R-:W0:Y:S01]  /*169490*/  LDCU UR6, c[0x0][0x3b8] ;  /* 0x00007700ff0677ac */ /* 0x000e220008000800 */
[----:B---3--:R-:W-:-:S04]  /*1694a0*/  LOP3.LUT R11, R31, 0xffff, RZ, 0xc0, !PT ;  /* 0x0000ffff1f0b7812 */ /* 0x008fc800078ec0ff */
[----:B------:R-:W-:-:S04]  /*1694b0*/  PRMT R20, R15, 0x3340, R11 ;  /* 0x000033400f147816 */ /* 0x000fc8000000000b */
[----:B------:R-:W-:Y:S02]  /*1694c0*/  PRMT R25, R20, 0x5410, R61 ;  /* 0x0000541014197816 */ /* 0x000fe4000000003d */
[----:B------:R-:W-:Y:S02]  /*1694d0*/  SHF.R.S32.HI R61, RZ, 0x1f, R50 ;  /* 0x0000001fff3d7819 */ /* 0x000fe40000011432 */
[----:B------:R-:W-:-:S05]  /*1694e0*/  IADD3 R20, P1, PT, R50, R34, RZ ;  /* 0x0000002232147210 */ /* 0x000fca0007f3e0ff */
[----:B------:R-:W-:Y:S01]  /*1694f0*/  IMAD.X R21, R61, 0x1, R35, P1 ;  /* 0x000000013d157824 */ /* 0x000fe200008e0623 */
[----:B------:R1:W-:Y:S04]  /*169500*/  STL [R1+0x5440], R25 ;  /* 0x0054401901007387 */ /* 0x0003e80000100800 */
[----:B------:R3:W-:Y:S04]  /*169510*/  STL.64 [R1+0xd30], R20 ;  /* 0x000d301401007387 */ /* 0x0007e80000100a00 */
[----:B-1----:R-:W2:Y:S01]  /*169520*/  LDL.LU R25, [R1+0x50b8] ;  /* 0x0050b80001197983 */ /* 0x002ea20000300800 */
[----:B------:R-:W-:-:S02]  /*169530*/  SHF.R.U32.HI R11, RZ, 0x8, R11 ;  /* 0x00000008ff0b7819 */ /* 0x000fc4000001160b */
[----:B------:R-:W-:Y:S02]  /*169540*/  SHF.R.U32.HI R15, RZ, 0x8, R15 ;  /* 0x00000008ff0f7819 */ /* 0x000fe4000001160f */
[----:B---3--:R-:W-:Y:S02]  /*169550*/  LOP3.LUT R20, R17, 0xffff, RZ, 0xc0, !PT ;  /* 0x0000ffff11147812 */ /* 0x008fe400078ec0ff */
[----:B------:R-:W-:Y:S02]  /*169560*/  LOP3.LUT R17, R11, 0xffff, RZ, 0xc0, !PT ;  /* 0x0000ffff0b117812 */ /* 0x000fe400078ec0ff */
[----:B------:R-:W3:Y:S04]  /*169570*/  LDL.LU R11, [R1+0x22c] ;  /* 0x00022c00010b7983 */ /* 0x000ee80000300800 */
[----:B------:R-:W3:Y:S01]  /*169580*/  LDL.LU R51, [R1+0x4d0] ;  /* 0x0004d00001337983 */ /* 0x000ee20000300800 */
[----:B------:R-:W-:-:S02]  /*169590*/  LOP3.LUT R15, R15, 0xffff, RZ, 0xc0, !PT ;  /* 0x0000ffff0f0f7812 */ /* 0x000fc400078ec0ff */
[----:B------:R-:W-:Y:S02]  /*1695a0*/  PRMT R19, R19, 0x3340, R20 ;  /* 0x0000334013137816 */ /* 0x000fe40000000014 */
[----:B------:R-:W-:Y:S02]  /*1695b0*/  IADD3 R20, P1, PT, R50, R36, RZ ;  /* 0x0000002432147210 */ /* 0x000fe40007f3e0ff */
[----:B------:R-:W-:Y:S01]  /*1695c0*/  PRMT R15, R15, 0x3340, R17 ;  /* 0x000033400f0f7816 */ /* 0x000fe20000000011 */
[----:B------:R-:W-:Y:S02]  /*1695d0*/  STL [R1+0x1bd8], R19 ;  /* 0x001bd81301007387 */ /* 0x000fe40000100800 */
[----:B------:R-:W-:Y:S02]  /*1695e0*/  IMAD.X R21, R61, 0x1, R37, P1 ;  /* 0x000000013d157824 */ /* 0x000fe400008e0625 */
[----:B------:R1:W-:Y:S04]  /*1695f0*/  STL [R1+0x69c], R15 ;  /* 0x00069c0f01007387 */ /* 0x0003e80000100800 */
[----:B------:R0:W-:Y:S01]  /*169600*/  STL.64 [R1+0xd38], R20 ;  /* 0x000d381401007387 */ /* 0x0001e20000100a00 */
[----:B-1----:R-:W-:-:S02]  /*169610*/  PRMT R15, R13, 0x3340, R0 ;  /* 0x000033400d0f7816 */ /* 0x002fc40000000000 */
[--C-:B------:R-:W-:Y:S02]  /*169620*/  PRMT R13, R7, 0x3340, R0.reuse ;  /* 0x00003340070d7816 */ /* 0x100fe40000000000 */
[----:B------:R-:W3:Y:S04]  /*169630*/  LDL.LU R7, [R1+0x50bc] ;  /* 0x0050bc0001077983 */ /* 0x000ee80000300800 */
[----:B------:R-:W-:Y:S04]  /*169640*/  STL [R1+0x318], R15 ;  /* 0x0003180f01007387 */ /* 0x000fe80000100800 */
[----:B------:R-:W3:Y:S04]  /*169650*/  LDL.LU R28, [R1+0x228] ;  /* 0x00022800011c7983 */ /* 0x000ee80000300800 */
[----:B------:R2:W-:Y:S04]  /*169660*/  STL [R1+0x314], R13 ;  /* 0x0003140d01007387 */ /* 0x0005e80000100800 */
[----:B------:R-:W3:Y:S01]  /*169670*/  LDL.LU R31, [R1+0x4bc] ;  /* 0x0004bc00011f7983 */ /* 0x000ee20000300800 */
[----:B------:R-:W-:-:S02]  /*169680*/  PRMT R17, R48, 0x3340, R0 ;  /* 0x0000334030117816 */ /* 0x000fc40000000000 */
[----:B0-----:R-:W-:-:S05]  /*169690*/  IADD3 R20, P1, PT, R50, R38, RZ ;  /* 0x0000002632147210 */ /* 0x001fca0007f3e0ff */
[----:B------:R-:W-:Y:S01]  /*1696a0*/  IMAD.X R21, R61, 0x1, R39, P1 ;  /* 0x000000013d157824 */ /* 0x000fe200008e0627 */
[----:B----4-:R-:W-:Y:S02]  /*1696b0*/  LOP3.LUT R9, R9, 0xffff, RZ, 0xc0, !PT ;  /* 0x0000ffff09097812 */ /* 0x010fe400078ec0ff */
[----:B--2---:R-:W-:-:S04]  /*1696c0*/  LOP3.LUT R13, R23, 0xffff, RZ, 0xc0, !PT ;  /* 0x0000ffff170d7812 */ /* 0x004fc800078ec0ff */
[----:B------:R-:W-:Y:S02]  /*1696d0*/  PRMT R15, R9, 0x3340, R13 ;  /* 0x00003340090f7816 */ /* 0x000fe4000000000d */
[----:B------:R-:W-:Y:S02]  /*1696e0*/  SHF.R.U32.HI R9, RZ, 0x8, R9 ;  /* 0x00000008ff097819 */ /* 0x000fe40000011609 */
[----:B------:R-:W-:Y:S02]  /*1696f0*/  SHF.R.U32.HI R13, RZ, 0x8, R13 ;  /* 0x00000008ff0d7819 */ /* 0x000fe4000001160d */
[----:B------:R-:W-:Y:S02]  /*169700*/  PRMT R15, R15, 0x5410, R17 ;  /* 0x000054100f0f7816 */ /* 0x000fe40000000011 */
[----:B------:R-:W-:Y:S02]  /*169710*/  LOP3.LUT R9, R9, 0xffff, RZ, 0xc0, !PT ;  /* 0x0000ffff09097812 */ /* 0x000fe400078ec0ff */
[----:B------:R-:W-:-:S04]  /*169720*/  LOP3.LUT R13, R13, 0xffff, RZ, 0xc0, !PT ;  /* 0x0000ffff0d0d7812 */ /* 0x000fc800078ec0ff */
[----:B------:R-:W-:Y:S01]  /*169730*/  PRMT R13, R9, 0x3340, R13 ;  /* 0x00003340090d7816 */ /* 0x000fe2000000000d */
[----:B------:R-:W-:Y:S04]  /*169740*/  STL [R1+0x5438], R15 ;  /* 0x0054380f01007387 */ /* 0x000fe80000100800 */
[----:B------:R0:W-:Y:S04]  /*169750*/  STL.64 [R1+0xd28], R20 ;  /* 0x000d281401007387 */ /* 0x0001e80000100a00 */
[----:B------:R-:W2:Y:S04]  /*169760*/  LDL.LU R23, [R1+0x7ac] ;  /* 0x0007ac0001177983 */ /* 0x000ea80000300800 */
[----:B------:R3:W-:Y:S01]  /*169770*/  STL [R1+0x256c], R13 ;  /* 0x00256c0d01007387 */ /* 0x0007e20000100800 */
[----:B0-----:R-:W-:-:S05]  /*169780*/  IADD3 R20, P1, PT, R50, R40, RZ ;  /* 0x0000002832147210 */ /* 0x001fca0007f3e0ff */
[----:B------:R-:W-:Y:S01]  /*169790*/  IMAD.X R21, R61, 0x1, R41, P1 ;  /* 0x000000013d157824 */ /* 0x000fe200008e0629 */
[----:B------:R-:W-:Y:S02]  /*1697a0*/  LOP3.LUT R9, R25, 0xffff, RZ, 0xc0, !PT ;  /* 0x0000ffff19097812 */ /* 0x000fe400078ec0ff */
[----:B------:R-:W4:Y:S01]  /*1697b0*/  LDL.LU R25, [R1+0x400] ;  /* 0x0004000001197983 */ /* 0x000f220000300800 */
[----:B---3--:R-:W-:Y:S02]  /*1697c0*/  LOP3.LUT R13, R51, 0xffff, RZ, 0xc0, !PT ;  /* 0x0000ffff330d7812 */ /* 0x008fe400078ec0ff */
[----:B------:R-:W-:Y:S02]  /*1697d0*/  LOP3.LUT R11, R11, 0xffff, RZ, 0xc0, !PT ;  /* 0x0000ffff0b0b7812 */ /* 0x000fe400078ec0ff */
[----:B------:R-:W-:Y:S02]  /*1697e0*/  PRMT R15, R9, 0x3340, R13 ;  /* 0x00003340090f7816 */ /* 0x000fe4000000000d */
[----:B------:R-:W-:-:S02]  /*1697f0*/  SHF.R.U32.HI R9, RZ, 0x8, R9 ;  /* 0x00000008ff097819 */ /* 0x000fc40000011609 */
[----:B------:R-:W-:Y:S02]  /*169800*/  SHF.R.U32.HI R61, RZ, 0x8, R13 ;  /* 0x00000008ff3d7819 */ /* 0x000fe4000001160d */
[----:B------:R-:W-:Y:S02]  /*169810*/  PRMT R17, R11, 0x3340, R0 ;  /* 0x000033400b117816 */ /* 0x000fe40000000000 */
[----:B------:R-:W-:Y:S02]  /*169820*/  LOP3.LUT R9, R9, 0xffff, RZ, 0xc0, !PT ;  /* 0x0000ffff09097812 */ /* 0x000fe400078ec0ff */
[----:B------:R-:W-:Y:S02]  /*169830*/  LOP3.LUT R61, R61, 0xffff, RZ, 0xc0, !PT ;  /* 0x0000ffff3d3d7812 */ /* 0x000fe400078ec0ff */
[----:B------:R-:W-:Y:S02]  /*169840*/  PRMT R15, R15, 0x5410, R17 ;  /* 0x000054100f0f7816 */ /* 0x000fe40000000011 */
[----:B------:R-:W-:-:S03]  /*169850*/  PRMT R9, R9, 0x3340, R61 ;  /* 0x0000334009097816 */ /* 0x000fc6000000003d */
[----:B------:R-:W-:Y:S04]  /*169860*/  STL [R1+0x542c], R15 ;  /* 0x00542c0f01007387 */ /* 0x000fe80000100800 */
[----:B------:R-:W-:Y:S04]  /*169870*/  STL.64 [R1+0xd20], R20 ;  /* 0x000d201401007387 */ /* 0x000fe80000100a00 */
[----:B------:R0:W-:Y:S02]  /*169880*/  STL [R1+0x1b98], R9 ;  /* 0x001b980901007387 */ /* 0x0001e40000100800 */
[----:B0-----:R-:W-:-:S02]  /*169890*/  LOP3.LUT R9, R31, 0xffff, RZ, 0xc0, !PT ;  /* 0x0000ffff1f097812 */ /* 0x001fc400078ec0ff */
[----:B------:R-:W3:Y:S01]  /*1698a0*/  LDL.LU R31, [R1+0x7d8] ;  /* 0x0007d800011f7983 */ /* 0x000ee20000300800 */
[----:B------:R-:W-:Y:S02]  /*1698b0*/  LOP3.LUT R7, R7, 0xffff, RZ, 0xc0, !PT ;  /* 0x0000ffff07077812 */ /* 0x000fe400078ec0ff */
[----:B------:R-:W-:Y:S02]  /*1698c0*/  LOP3.LUT R15, R28, 0xffff, RZ, 0xc0, !PT ;  /* 0x0000ffff1c0f7812 */ /* 0x000fe400078ec0ff */
[----:B------:R-:W-:Y:S02]  /*1698d0*/  PRMT R13, R7, 0x3340, R9 ;  /* 0x00003340070d7816 */ /* 0x000fe40000000009 */
        /* <DEDUP_REMOVED lines=13> */
[----:B------:R-:W3:Y:S04]  /*1699b0*/  LDL.LU R60, [R1+0x6dcc] ;  /* 0x006dcc00013c7983 */ /* 0x000ee80000300800 */
[----:B------:R2:W-:Y:S01]  /*1699c0*/  STL [R1+0x1b78], R9 ;  /* 0x001b780901007387 */ /* 0x0005e20000100800 */
[----:B------:R-:W-:-:S02]  /*1699d0*/  PRMT R61, R7, 0x3340, R0 ;  /* 0x00003340073d7816 */ /* 0x000fc40000000000 */
[----:B--2---:R-:W-:Y:S01]  /*1699e0*/  LOP3.LUT R9, R23, 0xffff, RZ, 0xc0, !PT ;  /* 0x0000ffff17097812 */ /* 0x004fe200078ec0ff */
[----:B------:R-:W-:Y:S01]  /*1699f0*/  VIADD R50, R50, UR6 ;  /* 0x0000000632327c36 */ /* 0x000fe20008000000 */
[----:B------:R-:W-:Y:S02]  /*169a00*/  SHF.R.U32.HI R7, RZ, 0x8, R7 ;  /* 0x00000008ff077819 */ /* 0x000fe40000011607 */
[----:B------:R-:W-:Y:S02]  /*169a10*/  LOP3.LUT R51, R46, 0xffff, RZ, 0xc0, !PT ;  /* 0x0000ffff2e337812 */ /* 0x000fe400078ec0ff */
[----:B------:R-:W-:Y:S01]  /*169a20*/  SHF.R.U32.HI R15, RZ, 0x8, R15 ;  /* 0x00000008ff0f7819 */ /* 0x000fe2000001160f */
[----:B------:R-:W0:Y:S01]  /*169a30*/  LDCU UR6, c[0x0][0x3b8] ;  /* 0x00007700ff0677ac */ /* 0x000e220008000800 */
[----:B------:R-:W-:Y:S02]  /*169a40*/  IADD3 R20, P1, PT, R50, R34, RZ ;  /* 0x0000002232147210 */ /* 0x000fe40007f3e0ff */
[----:B------:R-:W-:-:S02]  /*169a50*/  LOP3.LUT R7, R7, 0xffff, RZ, 0xc0, !PT ;  /* 0x0000ffff07077812 */ /* 0x000fc400078ec0ff */
[----:B----4-:R-:W-:-:S04]  /*169a60*/  LOP3.LUT R11, R25, 0xffff, RZ, 0xc0, !PT ;  /* 0x0000ffff190b7812 */ /* 0x010fc800078ec0ff */
[----:B------:R-:W-:-:S04]  /*169a70*/  PRMT R13, R9, 0x3340, R11 ;  /* 0x00003340090d7816 */ /* 0x000fc8000000000b */
[----:B------:R-:W-:-:S05]  /*169a80*/  PRMT R13, R13, 0x5410, R61 ;  /* 0x000054100d0d7816 */ /* 0x000fca000000003d */
[----:B------:R1:W-:Y:S04]  /*169a90*/  STL [R1+0x541c], R13 ;  /* 0x00541c0d01007387 */ /* 0x0003e80000100800 */
[----:B------:R-:W2:Y:S04]  /*169aa0*/  LDL.LU R28, [R1+0x50c0] ;  /* 0x0050c000011c7983 */ /* 0x000ea80000300800 */
[----:B------:R-:W4:Y:S01]  /*169ab0*/  LDL.LU R23, [R1+0x248] ;  /* 0x0002480001177983 */ /* 0x000f220000300800 */
[----:B------:R-:W-:Y:S02]  /*169ac0*/  SHF.R.U32.HI R9, RZ, 0x8, R9 ;  /* 0x00000008ff097819 */ /* 0x000fe40000011609 */
[----:B------:R-:W-:Y:S01]  /*169ad0*/  SHF.R.U32.HI R11, RZ, 0x8, R11 ;  /* 0x00000008ff0b7819 */ /* 0x000fe2000001160b */
[----:B------:R-:W4:Y:S01]  /*169ae0*/  LDL.LU R25, [R1+0x4dc] ;  /* 0x0004dc0001197983 */ /* 0x000f220000300800 */
[----:B------:R-:W-:-:S02]  /*169af0*/  SHF.R.S32.HI R61, RZ, 0x1f, R50 ;  /* 0x0000001fff3d7819 */ /* 0x000fc40000011432 */
[----:B------:R-:W-:Y:S02]  /*169b00*/  LOP3.LUT R9, R9, 0xffff, RZ, 0xc0, !PT ;  /* 0x0000ffff09097812 */ /* 0x000fe400078ec0ff */
[----:B------:R-:W-:Y:S01]  /*169b10*/  LOP3.LUT R11, R11, 0xffff, RZ, 0xc0, !PT ;  /* 0x0000ffff0b0b7812 */ /* 0x000fe200078ec0ff */
[----:B------:R-:W-:-:S03]  /*169b20*/  IMAD.X R21, R61, 0x1, R35, P1 ;  /* 0x000000013d157824 */ /* 0x000fc600008e0623 */
[----:B------:R-:W-:Y:S02]  /*169b30*/  PRMT R11, R9, 0x3340, R11 ;  /* 0x00003340090b7816 */ /* 0x000fe4000000000b */
[----:B------:R-:W-:Y:S01]  /*169b40*/  PRMT R9, R7, 0x3340, R0 ;  /* 0x0000334007097816 */ /* 0x000fe20000000000 */
[----:B------:R-:W-:Y:S04]  /*169b50*/  STL.64 [R1+0xd18], R20 ;  /* 0x000d181401007387 */ /* 0x000fe80000100a00 */
[----:B------:R0:W-:Y:S04]  /*169b60*/  STL [R1+0x1b58], R11 ;  /* 0x001b580b01007387 */ /* 0x0001e80000100800 */
[----:B------:R0:W-:Y:S04]  /*169b70*/  STL [R1+0x30c], R9 ;  /* 0x00030c0901007387 */ /* 0x0001e80000100800 */
[----:B------:R-:W4:Y:S01]  /*169b80*/  LDL.LU R46, [R1+0x6dc8] ;  /* 0x006dc800012e7983 */ /* 0x000f220000300800 */
[----:B---3--:R-:W-:-:S03]  /*169b90*/  LOP3.LUT R7, R31, 0xffff, RZ, 0xc0, !PT ;  /* 0x0000ffff1f077812 */ /* 0x008fc600078ec0ff */
[----:B------:R-:W3:Y:S01]  /*169ba0*/  LDL.LU R31, [R1+0x50c4] ;  /* 0x0050c400011f7983 */ /* 0x000ee20000300800 */
[----:B-1----:R-:W-:Y:S02]  /*169bb0*/  PRMT R13, R51, 0x3340, R0 ;  /* 0x00003340330d7816 */ /* 0x002fe40000000000 */
[----:B0-----:R-:W-:-:S04]  /*169bc0*/  LOP3.LUT R11, R60, 0xffff, RZ, 0xc0, !PT ;  /* 0x0000ffff3c0b7812 */ /* 0x001fc800078ec0ff */
[----:B------:R-:W-:-:S04]  /*169bd0*/  PRMT R9, R7, 0x3340, R11 ;  /* 0x0000334007097816 */ /* 0x000fc8000000000b */
[----:B------:R-:W-:Y:S02]  /*169be0*/  PRMT R17, R9, 0x5410, R13 ;  /* 0x0000541009117816 */ /* 0x000fe4000000000d */
[----:B------:R-:W3:Y:S04]  /*169bf0*/  LDL.LU R9, [R1+0x24c] ;  /* 0x00024c0001097983 */ /* 0x000ee80000300800 */
[----:B------:R-:W3:Y:S01]  /*169c00*/  LDL.LU R13, [R1+0x4e0] ;  /* 0x0004e000010d7983 */ /* 0x000ee20000300800 */
[----:B------:R-:W-:Y:S02]  /*169c10*/  SHF.R.U32.HI R7, RZ, 0x8, R7 ;  /* 0x00000008ff077819 */ /* 0x000fe40000011607 */
[----:B------:R-:W-:Y:S02]  /*169c20*/  SHF.R.U32.HI R11, RZ, 0x8, R11 ;  /* 0x00000008ff0b7819 */ /* 0x000fe4000001160b */
[----:B------:R-:W-:-:S02]  /*169c30*/  IADD3 R20, P1, PT, R50, R36, RZ ;  /* 0x0000002432147210 */ /* 0x000fc40007f3e0ff */
        /* <DEDUP_REMOVED lines=10> */
[----:B0-----:R-:W-:-:S05]  /*169ce0*/  IADD3 R20, P1, PT, R50, R38, RZ ;  /* 0x0000002632147210 */ /* 0x001fca0007f3e0ff */
[----:B------:R-:W-:Y:S01]  /*169cf0*/  IMAD.X R21, R61, 0x1, R39, P1 ;  /* 0x000000013d157824 */ /* 0x000fe200008e0627 */
[----:B--2---:R-:W-:Y:S02]  /*169d00*/  LOP3.LUT R11, R28, 0xffff, RZ, 0xc0, !PT ;  /* 0x0000ffff1c0b7812 */ /* 0x004fe400078ec0ff */
[----:B----4-:R-:W-:Y:S01]  /*169d10*/  LOP3.LUT R7, R23, 0xffff, RZ, 0xc0, !PT ;  /* 0x0000ffff17077812 */ /* 0x010fe200078ec0ff */
[----:B------:R-:W2:Y:S04]  /*169d20*/  LDL.LU R28, [R1+0x828] ;  /* 0x00082800011c7983 */ /* 0x000ea80000300800 */
[----:B------:R-:W4:Y:S01]  /*169d30*/  LDL.LU R23, [R1+0x40c] ;  /* 0x00040c0001177983 */ /* 0x000f220000300800 */
[----:B-1----:R-:W-:Y:S02]  /*169d40*/  LOP3.LUT R15, R25, 0xffff, RZ, 0xc0, !PT ;  /* 0x0000ffff190f7812 */ /* 0x002fe400078ec0ff */
[----:B------:R-:W-:-:S02]  /*169d50*/  PRMT R19, R7, 0x3340, R0 ;  /* 0x0000334007137816 */ /* 0x000fc40000000000 */
[----:B------:R-:W-:Y:S02]  /*169d60*/  PRMT R17, R11, 0x3340, R15 ;  /* 0x000033400b117816 */ /* 0x000fe4000000000f */
[----:B------:R-:W-:Y:S02]  /*169d70*/  SHF.R.U32.HI R11, RZ, 0x8, R11 ;  /* 0x00000008ff0b7819 */ /* 0x000fe4000001160b */
[----:B------:R-:W-:Y:S02]  /*169d80*/  SHF.R.U32.HI R15, RZ, 0x8, R15 ;  /* 0x00000008ff0f7819 */ /* 0x000fe4000001160f */
[----:B------:R-:W-:Y:S02]  /*169d90*/  PRMT R17, R17, 0x5410, R19 ;  /* 0x0000541011117816 */ /* 0x000fe40000000013 */
[----:B------:R-:W-:Y:S02]  /*169da0*/  LOP3.LUT R11, R11, 0xffff, RZ, 0xc0, !PT ;  /* 0x0000ffff0b0b7812 */ /* 0x000fe400078ec0ff */
[----:B------:R-:W-:Y:S01]  /*169db0*/  LOP3.LUT R15, R15, 0xffff, RZ, 0xc0, !PT ;  /* 0x0000ffff0f0f7812 */ /* 0x000fe200078ec0ff */
[----:B------:R-:W-:Y:S04]  /*169dc0*/  STL [R1+0x5404], R17 ;  /* 0x0054041101007387 */ /* 0x000fe80000100800 */
[----:B------:R0:W-:Y:S01]  /*169dd0*/  STL.64 [R1+0xd08], R20 ;  /* 0x000d081401007387 */ /* 0x0001e20000100a00 */
[----:B------:R-:W-:-:S03]  /*169de0*/  PRMT R15, R11, 0x3340, R15 ;  /* 0x000033400b0f7816 */ /* 0x000fc6000000000f */
[----:B------:R-:W4:Y:S01]  /*169df0*/  LDL.LU R25, [R1+0x840] ;  /* 0x0008400001197983 */ /* 0x000f220000300800 */
[----:B---3--:R-:W-:-:S03]  /*169e00*/  LOP3.LUT R11, R31, 0xffff, RZ, 0xc0, !PT ;  /* 0x0000ffff1f0b7812 */ /* 0x008fc600078ec0ff */
[----:B------:R-:W3:Y:S01]  /*169e10*/  LDL.LU R31, [R1+0x408] ;  /* 0x00040800011f7983 */ /* 0x000ee20000300800 */
[----:B0-----:R-:W-:-:S03]  /*169e20*/  IADD3 R20, P1, PT, R50, R40, RZ ;  /* 0x0000002832147210 */ /* 0x001fc60007f3e0ff */
[----:B------:R0:W-:Y:S02]  /*169e30*/  STL [R1+0x1b28], R15 ;  /* 0x001b280f01007387 */ /* 0x0001e40000100800 */
[----:B------:R-:W-:Y:S01]  /*169e40*/  IMAD.X R21, R61, 0x1, R41, P1 ;  /* 0x000000013d157824 */ /* 0x000fe200008e0629 */
[----:B------:R-:W-:Y:S02]  /*169e50*/  SHF.R.U32.HI R7, RZ, 0x8, R7 ;  /* 0x00000008ff077819 */ /* 0x000fe40000011607 */
[----:B------:R-:W-:-:S04]  /*169e60*/  LOP3.LUT R13, R13, 0xffff, RZ, 0xc0, !PT ;  /* 0x0000ffff0d0d7812 */ /* 0x000fc800078ec0ff */
[----:B0-----:R-:W-:Y:S02]  /*169e70*/  PRMT R15, R11, 0x3340, R13 ;  /* 0x000033400b0f7816 */ /* 0x001fe4000000000d */
[----:B------:R-:W-:Y:S02]  /*169e80*/  SHF.R.U32.HI R11, RZ, 0x8, R11 ;  /* 0x00000008ff0b7819 */ /* 0x000fe4000001160b */
[----:B------:R-:W-:Y:S02]  /*169e90*/  SHF.R.U32.HI R61, RZ, 0x8, R13 ;  /* 0x00000008ff3d7819 */ /* 0x000fe4000001160d */
[----:B------:R-:W-:Y:S02]  /*169ea0*/  LOP3.LUT R9, R9, 0xffff, RZ, 0xc0, !PT ;  /* 0x0000ffff09097812 */ /* 0x000fe400078ec0ff */
[----:B------:R-:W-:Y:S02]  /*169eb0*/  LOP3.LUT R11, R11, 0xffff, RZ, 0xc0, !PT ;  /* 0x0000ffff0b0b7812 */ /* 0x000fe400078ec0ff */
[----:B------:R-:W-:-:S02]  /*169ec0*/  LOP3.LUT R61, R61, 0xffff, RZ, 0xc0, !PT ;  /* 0x0000ffff3d3d7812 */ /* 0x000fc400078ec0ff */
[--C-:B------:R-:W-:Y:S02]  /*169ed0*/  PRMT R17, R9, 0x3340, R0.reuse ;  /* 0x0000334009117816 */ /* 0x100fe40000000000 */
[----:B------:R-:W-:Y:S02]  /*169ee0*/  PRMT R11, R11, 0x3340, R61 ;  /* 0x000033400b0b7816 */ /* 0x000fe4000000003d */
[----:B------:R-:W-:Y:S02]  /*169ef0*/  SHF.R.U32.HI R61, RZ, 0x8, R9 ;  /* 0x00000008ff3d7819 */ /* 0x000fe40000011609 */
[----:B------:R-:W-:Y:S02]  /*169f00*/  PRMT R15, R15, 0x5410, R17 ;  /* 0x000054100f0f7816 */ /* 0x000fe40000000011 */
[----:B------:R-:W-:Y:S02]  /*169f10*/  LOP3.LUT R61, R61, 0xffff, RZ, 0xc0, !PT ;  /* 0x0000ffff3d3d7812 */ /* 0x000fe400078ec0ff */
[----:B------:R-:W-:Y:S01]  /*169f20*/  LOP3.LUT R7, R7, 0xffff, RZ, 0xc0, !PT ;  /* 0x0000ffff07077812 */ /* 0x000fe200078ec0ff */
[----:B------:R-:W-:Y:S01]  /*169f30*/  STL [R1+0x5400], R15 ;  /* 0x0054000f01007387 */ /* 0x000fe20000100800 */
[----:B------:R-:W-:-:S03]  /*169f40*/  PRMT R9, R61, 0x3340, R0 ;  /* 0x000033403d097816 */ /* 0x000fc60000000000 */
[----:B------:R-:W-:Y:S04]  /*169f50*/  STL.64 [R1+0xd00], R20 ;  /* 0x000d001401007387 */ /* 0x000fe80000100a00 */
[----:B------:R-:W-:Y:S01]  /*169f60*/  STL [R1+0x1aec], R11 ;  /* 0x001aec0b01007387 */ /* 0x000fe20000100800 */
[----:B------:R-:W-:-:S03]  /*169f70*/  PRMT R7, R7, 0x3340, R0 ;  /* 0x0000334007077816 */ /* 0x000fc60000000000 */
[----:B------:R0:W-:Y:S04]  /*169f80*/  STL [R1+0x304], R9 ;  /* 0x0003040901007387 */ /* 0x0001e80000100800 */
[----:B------:R1:W-:Y:S01]  /*169f90*/  STL [R1+0x300], R7 ;  /* 0x0003000701007387 */ /* 0x0003e20000100800 */
[----:B0-----:R-:W-:Y:S02]  /*169fa0*/  LOP3.LUT R9, R2, 0xffff, RZ, 0xc0, !PT ;  /* 0x0000ffff02097812 */ /* 0x001fe400078ec0ff */
[----:B------:R-:W-:Y:S01]  /*169fb0*/  LOP3.LUT R11, R47, 0xffff, RZ, 0xc0, !PT ;  /* 0x0000ffff2f0b7812 */ /* 0x000fe200078ec0ff */
[----:B------:R-:W3:Y:S04]  /*169fc0*/  LDL.LU R2, [R1+0x6dc4] ;  /* 0x006dc40001027983 */ /* 0x000ee80000300800 */
[----:B------:R-:W3:Y:S01]  /*169fd0*/  LDL.LU R47, [R1+0x6dc0] ;  /* 0x006dc000012f7983 */ /* 0x000ee20000300800 */
[----:B------:R-:W-:Y:S01]  /*169fe0*/  PRMT R61, R9, 0x3340, R0 ;  /* 0x00003340093d7816 */ /* 0x000fe20000000000 */
[----:B------:R-:W-:Y:S01]  /*169ff0*/  VIADD R50, R50, UR6 ;  /* 0x0000000632327c36 */ /* 0x000fe20008000000 */
[----:B--2---:R-:W-:-:S02]  /*16a000*/  LOP3.LUT R17, R28, 0xffff, RZ, 0xc0, !PT ;  /* 0x0000ffff1c117812 */ /* 0x004fc400078ec0ff */
[----:B----4-:R-:W-:Y:S02]  /*16a010*/  LOP3.LUT R19, R23, 0xffff, RZ, 0xc0, !PT ;  /* 0x0000ffff17137812 */ /* 0x010fe400078ec0ff */
[----:B------:R-:W-:Y:S02]  /*16a020*/  LOP3.LUT R13, R25, 0xffff, RZ, 0xc0, !PT ;  /* 0x0000ffff190d7812 */ /* 0x000fe400078ec0ff */
[----:B-1----:R-:W-:Y:S02]  /*16a030*/  PRMT R7, R17, 0x3340, R19 ;  /* 0x0000334011077816 */ /* 0x002fe40000000013 */
[----:B---3--:R-:W-:Y:S02]  /*16a040*/  LOP3.LUT R15, R31, 0xffff, RZ, 0xc0, !PT ;  /* 0x0000ffff1f0f7812 */ /* 0x008fe400078ec0ff */
[----:B------:R-:W-:Y:S02]  /*16a050*/  PRMT R7, R7, 0x5410, R61 ;  /* 0x0000541007077816 */ /* 0x000fe4000000003d */
[----:B------:R-:W-:Y:S01]  /*16a060*/  SHF.R.U32.HI R9, RZ, 0x8, R9 ;  /* 0x00000008ff097819 */ /* 0x000fe20000011609 */
[----:B------:R-:W0:Y:S02]  /*16a070*/  LDCU UR6, c[0x0][0x3b8] ;  /* 0x00007700ff0677ac */ /* 0x000e240008000800 */
[----:B------:R1:W-:Y:S04]  /*16a080*/  STL [R1+0x53e4], R7 ;  /* 0x0053e40701007387 */ /* 0x0003e80000100800 */
[----:B-1----:R-:W2:Y:S04]  /*16a090*/  LDL.LU R7, [R1+0x50c8] ;  /* 0x0050c80001077983 */ /* 0x002ea80000300800 */
[----:B------:R-:W3:Y:S04]  /*16a0a0*/  LDL.LU R28, [R1+0x258] ;  /* 0x00025800011c7983 */ /* 0x000ee80000300800 */
[----:B------:R-:W4:Y:S01]  /*16a0b0*/  LDL.LU R23, [R1+0x4ec] ;  /* 0x0004ec0001177983 */ /* 0x000f220000300800 */
[----:B------:R-:W-:-:S02]  /*16a0c0*/  PRMT R61, R11, 0x3340, R0 ;  /* 0x000033400b3d7816 */ /* 0x000fc40000000000 */
[----:B------:R-:W-:-:S04]  /*16a0d0*/  PRMT R20, R13, 0x3340, R15 ;  /* 0x000033400d147816 */ /* 0x000fc8000000000f */
[----:B------:R-:W-:Y:S02]  /*16a0e0*/  PRMT R25, R20, 0x5410, R61 ;  /* 0x0000541014197816 */ /* 0x000fe4000000003d */
[----:B------:R-:W-:Y:S02]  /*16a0f0*/  SHF.R.S32.HI R61, RZ, 0x1f, R50 ;  /* 0x0000001fff3d7819 */ /* 0x000fe40000011432 */
[----:B------:R-:W-:-:S05]  /*16a100*/  IADD3 R20, P1, PT, R50, R34, RZ ;  /* 0x0000002232147210 */ /* 0x000fca0007f3e0ff */
[----:B------:R-:W-:Y:S01]  /*16a110*/  IMAD.X R21, R61, 0x1, R35, P1 ;  /* 0x000000013d157824 */ /* 0x000fe200008e0623 */
[----:B------:R1:W-:Y:S04]  /*16a120*/  STL [R1+0x53dc], R25 ;  /* 0x0053dc1901007387 */ /* 0x0003e80000100800 */
[----:B------:R0:W-:Y:S04]  /*16a130*/  STL.64 [R1+0xcd8], R20 ;  /* 0x000cd81401007387 */ /* 0x0001e80000100a00 */
[----:B-1----:R-:W4:Y:S04]  /*16a140*/  LDL.LU R25, [R1+0x50cc] ;  /* 0x0050cc0001197983 */ /* 0x002f280000300800 */
[----:B------:R-:W4:Y:S01]  /*16a150*/  LDL.LU R31, [R1+0x4f0] ;  /* 0x0004f000011f7983 */ /* 0x000f220000300800 */
[----:B------:R-:W-:-:S02]  /*16a160*/  SHF.R.U32.HI R17, RZ, 0x8, R17 ;  /* 0x00000008ff117819 */ /* 0x000fc40000011611 */
[----:B------:R-:W-:Y:S02]  /*16a170*/  SHF.R.U32.HI R19, RZ, 0x8, R19 ;  /* 0x00000008ff137819 */ /* 0x000fe40000011613 */
[----:B------:R-:W-:Y:S02]  /*16a180*/  SHF.R.U32.HI R13, RZ, 0x8, R13 ;  /* 0x00000008ff0d7819 */ /* 0x000fe4000001160d */
[----:B------:R-:W-:Y:S02]  /*16a190*/  SHF.R.U32.HI R15, RZ, 0x8, R15 ;  /* 0x00000008ff0f7819 */ /* 0x000fe4000001160f */
[----:B------:R-:W-:Y:S02]  /*16a1a0*/  SHF.R.U32.HI R11, RZ, 0x8, R11 ;  /* 0x00000008ff0b7819 */ /* 0x000fe4000001160b */
[----:B------:R-:W-:Y:S02]  /*16a1b0*/  LOP3.LUT R17, R17, 0xffff, RZ, 0xc0, !PT ;  /* 0x0000ffff11117812 */ /* 0x000fe400078ec0ff */
[----:B------:R-:W-:-:S02]  /*16a1c0*/  LOP3.LUT R19, R19, 0xffff, RZ, 0xc0, !PT ;  /* 0x0000ffff13137812 */ /* 0x000fc400078ec0ff */
[----:B------:R-:W-:Y:S02]  /*16a1d0*/  LOP3.LUT R13, R13, 0xffff, RZ, 0xc0, !PT ;  /* 0x0000ffff0d0d7812 */ /* 0x000fe400078ec0ff */
[----:B------:R-:W-:Y:S02]  /*16a1e0*/  LOP3.LUT R15, R15, 0xffff, RZ, 0xc0, !PT ;  /* 0x0000ffff0f0f7812 */ /* 0x000fe400078ec0ff */
[----:B0-----:R-:W-:Y:S02]  /*16a1f0*/  IADD3 R20, P1, PT, R50, R36, RZ ;  /* 0x0000002432147210 */ /* 0x001fe40007f3e0ff */
[----:B------:R-:W-:Y:S02]  /*16a200*/  LOP3.LUT R11, R11, 0xffff, RZ, 0xc0, !PT ;  /* 0x0000ffff0b0b7812 */ /* 0x000fe400078ec0ff */
[----:B------:R-:W-:Y:S02]  /*16a210*/  PRMT R17, R17, 0x3340, R19 ;  /* 0x0000334011117816 */ /* 0x000fe40000000013 */
[----:B------:R-:W-:Y:S01]  /*16a220*/  PRMT R13, R13, 0x3340, R15 ;  /* 0x000033400d0d7816 */ /* 0x000fe2000000000f */
[----:B------:R-:W-:Y:S01]  /*16a230*/  IMAD.X R21, R61, 0x1, R37, P1 ;  /* 0x000000013d157824 */ /* 0x000fe200008e0625 */
[----:B------:R-:W-:Y:S01]  /*16a240*/  PRMT R11, R11, 0x3340, R0 ;  /* 0x000033400b0b7816 */ /* 0x000fe20000000000 */
[----:B------:R-:W-:Y:S04]  /*16a250*/  STL [R1+0x1ac8], R17 ;  /* 0x001ac81101007387 */ /* 0x000fe80000100800 */
[----:B------:R-:W-:Y:S04]  /*16a260*/  STL [R1+0x1abc], R13 ;  /* 0x001abc0d01007387 */ /* 0x000fe80000100800 */
[----:B------:R0:W-:Y:S04]  /*16a270*/  STL.64 [R1+0xce8], R20 ;  /* 0x000ce81401007387 */ /* 0x0001e80000100a00 */
[----:B------:R-:W-:Y:S01]  /*16a280*/  STL [R1+0x2fc], R11 ;  /* 0x0002fc0b01007387 */ /* 0x000fe20000100800 */
[----:B------:R-:W-:-:S04]  /*16a290*/  LOP3.LUT R9, R9, 0xffff, RZ, 0xc0, !PT ;  /* 0x0000ffff09097812 */ /* 0x000fc800078ec0ff */
[----:B------:R-:W-:Y:S02]  /*16a2a0*/  PRMT R9, R9, 0x3340, R0 ;  /* 0x0000334009097816 */ /* 0x000fe40000000000 */
[----:B0-----:R-:W-:-:S03]  /*16a2b0*/  IADD3 R20, P1, PT, R50, R38, RZ ;  /* 0x0000002632147210 */ /* 0x001fc60007f3e0ff */
[----:B------:R0:W-:Y:S02]  /*16a2c0*/  STL [R1+0x2f8], R9 ;  /* 0x0002f80901007387 */ /* 0x0001e40000100800 */
[----:B------:R-:W-:Y:S02]  /*16a2d0*/  IMAD.X R21, R61, 0x1, R39, P1 ;  /* 0x000000013d157824 */ /* 0x000fe400008e0627 */
[----:B0-----:R-:W4:Y:S01]  /*16a2e0*/  LDL.LU R9, [R1+0x8c0] ;  /* 0x0008c00001097983 */ /* 0x001f220000300800 */
[----:B--2---:R-:W-:Y:S02]  /*16a2f0*/  LOP3.LUT R7, R7, 0xffff, RZ, 0xc0, !PT ;  /* 0x0000ffff07077812 */ /* 0x004fe400078ec0ff */
[----:B---3--:R-:W-:Y:S02]  /*16a300*/  LOP3.LUT R15, R28, 0xffff, RZ, 0xc0, !PT ;  /* 0x0000ffff1c0f7812 */ /* 0x008fe400078ec0ff */
[----:B----4-:R-:W-:Y:S02]  /*16a310*/  LOP3.LUT R11, R23, 0xffff, RZ, 0xc0, !PT ;  /* 0x0000ffff170b7812 */ /* 0x010fe400078ec0ff */
[----:B------:R-:W-:-:S02]  /*16a320*/  PRMT R17, R15, 0x3340, R0 ;  /* 0x000033400f117816 */ /* 0x000fc40000000000 */
[----:B------:R-:W-:Y:S02]  /*16a330*/  PRMT R13, R7, 0x3340, R11 ;  /* 0x00003340070d7816 */ /* 0x000fe4000000000b */
[----:B------:R-:W-:Y:S02]  /*16a340*/  SHF.R.U32.HI R7, RZ, 0x8, R7 ;  /* 0x00000008ff077819 */ /* 0x000fe40000011607 */
[----:B------:R-:W-:Y:S02]  /*16a350*/  SHF.R.U32.HI R11, RZ, 0x8, R11 ;  /* 0x00000008ff0b7819 */ /* 0x000fe4000001160b */
[----:B------:R-:W-:Y:S02]  /*16a360*/  PRMT R13, R13, 0x5410, R17 ;  /* 0x000054100d0d7816 */ /* 0x000fe40000000011 */
[----:B------:R-:W-:Y:S02]  /*16a370*/  LOP3.LUT R7, R7, 0xffff, RZ, 0xc0, !PT ;  /* 0x0000ffff07077812 */ /* 0x000fe400078ec0ff */
[----:B------:R-:W-:Y:S01]  /*16a380*/  LOP3.LUT R11, R11, 0xffff, RZ, 0xc0, !PT ;  /* 0x0000ffff0b0b7812 */ /* 0x000fe200078ec0ff */
[----:B------:R0:W-:Y:S04]  /*16a390*/  STL [R1+0x53c4], R13 ;  /* 0x0053c40d01007387 */ /* 0x0001e80000100800 */
[----:B------:R1:W-:Y:S01]  /*16a3a0*/  STL.64 [R1+0xce0], R20 ;  /* 0x000ce01401007387 */ /* 0x0003e20000100a00 */
[----:B0-----:R-:W-:-:S02]  /*16a3b0*/  PRMT R13, R7, 0x3340, R11 ;  /* 0x00003340070d7816 */ /* 0x001fc4000000000b */
[----:B------:R-:W-:-:S03]  /*16a3c0*/  LOP3.LUT R7, R47, 0xffff, RZ, 0xc0, !PT ;  /* 0x0000ffff2f077812 */ /* 0x000fc600078ec0ff */
[----:B------:R0:W-:Y:S04]  /*16a3d0*/  STL [R1+0x1a9c], R13 ;  /* 0x001a9c0d01007387 */ /* 0x0001e80000100800 */
[----:B------:R-:W2:Y:S01]  /*16a3e0*/  LDL.LU R47, [R1+0x6dbc] ;  /* 0x006dbc00012f7983 */ /* 0x000ea20000300800 */
[----:B------:R-:W-:Y:S02]  /*16a3f0*/  LOP3.LUT R11, R25, 0xffff, RZ, 0xc0, !PT ;  /* 0x0000ffff190b7812 */ /* 0x000fe400078ec0ff */
[----:B------:R-:W-:Y:S02]  /*16a400*/  PRMT R19, R7, 0x3340, R0 ;  /* 0x0000334007137816 */ /* 0x000fe40000000000 */
[----:B-1----:R-:W-:Y:S02]  /*16a410*/  IADD3 R20, P1, PT, R50, R40, RZ ;  /* 0x0000002832147210 */ /* 0x002fe40007f3e0ff */
[----:B0-----:R-:W-:-:S04]  /*16a420*/  LOP3.LUT R13, R31, 0xffff, RZ, 0xc0, !PT ;  /* 0x0000ffff1f0d7812 */ /* 0x001fc800078ec0ff */
[----:B------:R-:W-:Y:S01]  /*16a430*/  PRMT R17, R11, 0x3340, R13 ;  /* 0x000033400b117816 */ /* 0x000fe2000000000d */
[----:B------:R-:W-:-:S03]  /*16a440*/  IMAD.X R21, R61, 0x1, R41, P1 ;  /* 0x000000013d157824 */ /* 0x000fc600008e0629 */
[----:B------:R-:W-:-:S05]  /*16a450*/  PRMT R17, R17, 0x5410, R19 ;  /* 0x0000541011117816 */ /* 0x000fca0000000013 */
[----:B------:R-:W-:Y:S04]  /*16a460*/  STL [R1+0x53bc], R17 ;  /* 0x0053bc1101007387 */ /* 0x000fe80000100800 */
[----:B------:R0:W-:Y:S04]  /*16a470*/  STL.64 [R1+0xcf8], R20 ;  /* 0x000cf81401007387 */ /* 0x0001e80000100a00 */
[----:B------:R-:W3:Y:S04]  /*16a480*/  LDL.LU R23, [R1+0x8c8] ;  /* 0x0008c80001177983 */ /* 0x000ee80000300800 */
        /* <DEDUP_REMOVED lines=10> */
[----:B------:R-:W-:Y:S02]  /*16a530*/  PRMT R13, R11, 0x3340, R13 ;  /* 0x000033400b0d7816 */ /* 0x000fe4000000000d */
[----:B------:R-:W-:Y:S02]  /*16a540*/  LOP3.LUT R11, R9, 0xffff, RZ, 0xc0, !PT ;  /* 0x0000ffff090b7812 */ /* 0x000fe400078ec0ff */
[----:B------:R-:W-:Y:S01]  /*16a550*/  LOP3.LUT R9, R4, 0xffff, RZ, 0xc0, !PT ;  /* 0x0000ffff04097812 */ /* 0x000fe200078ec0ff */
[----:B------:R-:W-:Y:S04]  /*16a560*/  STL [R1+0x2f4], R15 ;  /* 0x0002f40f01007387 */ /* 0x000fe80000100800 */
[----:B------:R2:W-:Y:S04]  /*16a570*/  STL [R1+0x1a88], R13 ;  /* 0x001a880d01007387 */ /* 0x0005e80000100800 */
[----:B------:R-:W4:Y:S01]  /*16a580*/  LDL.LU R4, [R1+0x6db8] ;  /* 0x006db80001047983 */ /* 0x000f220000300800 */
[----:B------:R-:W-:Y:S01]  /*16a590*/  PRMT R61, R9, 0x3340, R0 ;  /* 0x00003340093d7816 */ /* 0x000fe20000000000 */
[----:B------:R-:W-:Y:S01]  /*16a5a0*/  VIADD R50, R50, UR6 ;  /* 0x0000000632327c36 */ /* 0x000fe20008000000 */
[----:B------:R-:W-:-:S02]  /*16a5b0*/  SHF.R.U32.HI R9, RZ, 0x8, R9 ;  /* 0x00000008ff097819 */ /* 0x000fc40000011609 */
[----:B------:R-:W-:Y:S01]  /*16a5c0*/  SHF.R.U32.HI R7, RZ, 0x8, R7 ;  /* 0x00000008ff077819 */ /* 0x000fe20000011607 */
[----:B------:R-:W1:Y:S01]  /*16a5d0*/  LDCU UR6, c[0x0][0x3b8] ;  /* 0x00007700ff0677ac */ /* 0x000e620008000800 */
[----:B0-----:R-:W-:Y:S02]  /*16a5e0*/  IADD3 R20, P1, PT, R50, R34, RZ ;  /* 0x0000002232147210 */ /* 0x001fe40007f3e0ff */
[----:B------:R-:W-:Y:S02]  /*16a5f0*/  LOP3.LUT R9, R9, 0xffff, RZ, 0xc0, !PT ;  /* 0x0000ffff09097812 */ /* 0x000fe400078ec0ff */
[----:B------:R-:W-:Y:S02]  /*16a600*/  LOP3.LUT R7, R7, 0xffff, RZ, 0xc0, !PT ;  /* 0x0000ffff07077812 */ /* 0x000fe400078ec0ff */
[--C-:B------:R-:W-:Y:S02]  /*16a610*/  PRMT R9, R9, 0x3340, R0.reuse ;  /* 0x0000334009097816 */ /* 0x100fe40000000000 */
[----:B------:R-:W-:-:S02]  /*16a620*/  PRMT R7, R7, 0x3340, R0 ;  /* 0x0000334007077816 */ /* 0x000fc40000000000 */
[----:B--2---:R-:W-:Y:S02]  /*16a630*/  LOP3.LUT R13, R47, 0xffff, RZ, 0xc0, !PT ;  /* 0x0000ffff2f0d7812 */ /* 0x004fe400078ec0ff */
[----:B------:R-:W2:Y:S02]  /*16a640*/  LDL.LU R47, [R1+0x6db4] ;  /* 0x006db400012f7983 */ /* 0x000ea40000300800 */
[----:B------:R-:W-:Y:S02]  /*16a650*/  PRMT R15, R11, 0x3340, R13 ;  /* 0x000033400b0f7816 */ /* 0x000fe4000000000d */
[----:B------:R-:W-:Y:S02]  /*16a660*/  SHF.R.U32.HI R11, RZ, 0x8, R11 ;  /* 0x00000008ff0b7819 */ /* 0x000fe4000001160b */
[----:B------:R-:W-:Y:S02]  /*16a670*/  PRMT R15, R15, 0x5410, R61 ;  /* 0x000054100f0f7816 */ /* 0x000fe4000000003d */
[----:B------:R-:W-:-:S02]  /*16a680*/  SHF.R.U32.HI R61, RZ, 0x8, R13 ;  /* 0x00000008ff3d7819 */ /* 0x000fc4000001160d */
[----:B------:R-:W-:Y:S02]  /*16a690*/  LOP3.LUT R11, R11, 0xffff, RZ, 0xc0, !PT ;  /* 0x0000ffff0b0b7812 */ /* 0x000fe400078ec0ff */
[----:B------:R-:W-:-:S04]  /*16a6a0*/  LOP3.LUT R61, R61, 0xffff, RZ, 0xc0, !PT ;  /* 0x0000ffff3d3d7812 */ /* 0x000fc800078ec0ff */
[----:B------:R-:W-:Y:S02]  /*16a6b0*/  PRMT R11, R11, 0x3340, R61 ;  /* 0x000033400b0b7816 */ /* 0x000fe4000000003d */
[----:B------:R-:W-:Y:S01]  /*16a6c0*/  SHF.R.S32.HI R61, RZ, 0x1f, R50 ;  /* 0x0000001fff3d7819 */ /* 0x000fe20000011432 */
[----:B------:R-:W-:Y:S04]  /*16a6d0*/  STL [R1+0x53ac], R15 ;  /* 0x0053ac0f01007387 */ /* 0x000fe80000100800 */
[----:B------:R-:W-:Y:S01]  /*16a6e0*/  IMAD.X R21, R61, 0x1, R35, P1 ;  /* 0x000000013d157824 */ /* 0x000fe200008e0623 */
[----:B------:R-:W-:Y:S01]  /*16a6f0*/  STL [R1+0x1a6c], R11 ;  /* 0x001a6c0b01007387 */ /* 0x000fe20000100800 */
[----:B---3--:R-:W-:Y:S02]  /*16a700*/  LOP3.LUT R17, R23, 0xffff, RZ, 0xc0, !PT ;  /* 0x0000ffff17117812 */ /* 0x008fe400078ec0ff */
[----:B------:R-:W-:Y:S01]  /*16a710*/  LOP3.LUT R23, R6, 0xffff, RZ, 0xc0, !PT ;  /* 0x0000ffff06177812 */ /* 0x000fe200078ec0ff */
[----:B------:R-:W-:Y:S04]  /*16a720*/  STL.64 [R1+0xcf0], R20 ;  /* 0x000cf01401007387 */ /* 0x000fe80000100a00 */
[----:B------:R0:W-:Y:S04]  /*16a730*/  STL [R1+0x2f0], R9 ;  /* 0x0002f00901007387 */ /* 0x0001e80000100800 */
[----:B------:R3:W-:Y:S04]  /*16a740*/  STL [R1+0x2ec], R7 ;  /* 0x0002ec0701007387 */ /* 0x0007e80000100800 */
[----:B------:R-:W2:Y:S01]  /*16a750*/  LDL.LU R6, [R1+0x6db0] ;  /* 0x006db00001067983 */ /* 0x000ea20000300800 */
[----:B----4-:R-:W-:-:S03]  /*16a760*/  LOP3.LUT R13, R25, 0xffff, RZ, 0xc0, !PT ;  /* 0x0000ffff190d7812 */ /* 0x010fc600078ec0ff */
[----:B0-----:R-:W4:Y:S01]  /*16a770*/  LDL.LU R9, [R1+0x50d4] ;  /* 0x0050d40001097983 */ /* 0x001f220000300800 */
[----:B---3--:R-:W-:-:S03]  /*16a780*/  LOP3.LUT R7, R28, 0xffff, RZ, 0xc0, !PT ;  /* 0x0000ffff1c077812 */ /* 0x008fc600078ec0ff */
[----:B------:R-:W3:Y:S04]  /*16a790*/  LDL.LU R28, [R1+0x27c] ;  /* 0x00027c00011c7983 */ /* 0x000ee80000300800 */
[----:B------:R-:W3:Y:S01]  /*16a7a0*/  LDL.LU R25, [R1+0x520] ;  /* 0x0005200001197983 */ /* 0x000ee20000300800 */
[----:B------:R-:W-:Y:S02]  /*16a7b0*/  PRMT R20, R23, 0x3340, R0 ;  /* 0x0000334017147816 */ /* 0x000fe40000000000 */
[----:B------:R-:W-:Y:S02]  /*16a7c0*/  PRMT R19, R17, 0x3340, R7 ;  /* 0x0000334011137816 */ /* 0x000fe40000000007 */
[----:B------:R-:W-:Y:S02]  /*16a7d0*/  LOP3.LUT R11, R31, 0xffff, RZ, 0xc0, !PT ;  /* 0x0000ffff1f0b7812 */ /* 0x000fe400078ec0ff */
[----:B------:R-:W-:-:S02]  /*16a7e0*/  PRMT R21, R19, 0x5410, R20 ;  /* 0x0000541013157816 */ /* 0x000fc40000000014 */
[----:B------:R-:W-:-:S03]  /*16a7f0*/  PRMT R20, R11, 0x3340, R0 ;  /* 0x000033400b147816 */ /* 0x000fc60000000000 */
[----:B------:R0:W-:Y:S01]  /*16a800*/  STL [R1+0x5390], R21 ;  /* 0x0053901501007387 */ /* 0x0001e20000100800 */
[----:B------:R-:W-:Y:S02]  /*16a810*/  SHF.R.U32.HI R17, RZ, 0x8, R17 ;  /* 0x00000008ff117819 */ /* 0x000fe40000011611 */
[----:B------:R-:W-:Y:S02]  /*16a820*/  SHF.R.U32.HI R11, RZ, 0x8, R11 ;  /* 0x00000008ff0b7819 */ /* 0x000fe4000001160b */
[----:B------:R-:W-:Y:S02]  /*16a830*/  LOP3.LUT R17, R17, 0xffff, RZ, 0xc0, !PT ;  /* 0x0000ffff11117812 */ /* 0x000fe400078ec0ff */
[----:B------:R-:W-:Y:S02]  /*16a840*/  LOP3.LUT R11, R11, 0xffff, RZ, 0xc0, !PT ;  /* 0x0000ffff0b0b7812 */ /* 0x000fe400078ec0ff */
[----:B--2---:R-:W-:-:S04]  /*16a850*/  LOP3.LUT R15, R47, 0xffff, RZ, 0xc0, !PT ;  /* 0x0000ffff2f0f7812 */ /* 0x004fc800078ec0ff */
[----:B------:R-:W-:-:S04]  /*16a860*/  PRMT R19, R13, 0x3340, R15 ;  /* 0x000033400d137816 */ /* 0x000fc8000000000f */
[----:B------:R-:W-:Y:S02]  /*16a870*/  PRMT R19, R19, 0x5410, R20 ;  /* 0x0000541013137816 */ /* 0x000fe40000000014 */
[----:B------:R-:W-:-:S05]  /*16a880*/  IADD3 R20, P1, PT, R50, R36, RZ ;  /* 0x0000002432147210 */ /* 0x000fca0007f3e0ff */
[----:B0-----:R-:W-:Y:S01]  /*16a890*/  IMAD.X R21, R61, 0x1, R37, P1 ;  /* 0x000000013d157824 */ /* 0x001fe200008e0625 */
[----:B------:R0:W-:Y:S02]  /*16a8a0*/  STL [R1+0x5378], R19 ;  /* 0x0053781301007387 */ /* 0x0001e40000100800 */
[----:B0-----:R-:W-:Y:S02]  /*16a8b0*/  SHF.R.U32.HI R19, RZ, 0x8, R7 ;  /* 0x00000008ff137819 */ /* 0x001fe40000011607 */
        /* <DEDUP_REMOVED lines=8> */
[----:B------:R-:W-:Y:S02]  /*16a940*/  PRMT R47, R17, 0x3340, R19 ;  /* 0x00003340112f7816 */ /* 0x000fe40000000013 */
[----:B------:R-:W-:-:S02]  /*16a950*/  PRMT R13, R13, 0x3340, R15 ;  /* 0x000033400d0d7816 */ /* 0x000fc4000000000f */
[----:B0-----:R-:W-:Y:S01]  /*16a960*/  IADD3 R20, P1, PT, R50, R38, RZ ;  /* 0x0000002632147210 */ /* 0x001fe20007f3e0ff */
[----:B------:R-:W-:Y:S04]  /*16a970*/  STL [R1+0x6a5c], R47 ;  /* 0x006a5c2f01007387 */ /* 0x000fe80000100800 */
[----:B------:R0:W-:Y:S01]  /*16a980*/  STL [R1+0x54c], R13 ;  /* 0x00054c0d01007387 */ /* 0x0001e20000100800 */
[----:B------:R-:W-:-:S05]  /*16a990*/  IMAD.X R21, R61, 0x1, R39, P1 ;  /* 0x000000013d157824 */ /* 0x000fca00008e0627 */
[----:B------:R-:W-:Y:S01]  /*16a9a0*/  STL.64 [R1+0xcd0], R20 ;  /* 0x000cd01401007387 */ /* 0x000fe20000100a00 */
[----:B0-----:R-:W-:Y:S02]  /*16a9b0*/  PRMT R13, R11, 0x3340, R0 ;  /* 0x000033400b0d7816 */ /* 0x001fe40000000000 */
[----:B---3--:R-:W-:-:S03]  /*16a9c0*/  LOP3.LUT R11, R28, 0xffff, RZ, 0xc0, !PT ;  /* 0x0000ffff1c0b7812 */ /* 0x008fc600078ec0ff */
[----:B------:R0:W-:Y:S04]  /*16a9d0*/  STL [R1+0x2e8], R13 ;  /* 0x0002e80d01007387 */ /* 0x0001e80000100800 */
[----:B------:R-:W3:Y:S01]  /*16a9e0*/  LDL.LU R28, [R1+0x2740] ;  /* 0x00274000011c7983 */ /* 0x000ee20000300800 */
[----:B0-----:R-:W-:-:S03]  /*16a9f0*/  LOP3.LUT R13, R25, 0xffff, RZ, 0xc0, !PT ;  /* 0x0000ffff190d7812 */ /* 0x001fc600078ec0ff */
[----:B------:R-:W3:Y:S01]  /*16aa00*/  LDL.LU R25, [R1+0x418] ;  /* 0x0004180001197983 */ /* 0x000ee20000300800 */
[----:B------:R-:W-:Y:S02]  /*16aa10*/  IADD3 R20, P1, PT, R50, R40, RZ ;  /* 0x0000002832147210 */ /* 0x000fe40007f3e0ff */
[----:B----4-:R-:W-:Y:S02]  /*16aa20*/  LOP3.LUT R9, R9, 0xffff, RZ, 0xc0, !PT ;  /* 0x0000ffff09097812 */ /* 0x010fe400078ec0ff */
[----:B------:R-:W-:Y:S02]  /*16aa30*/  PRMT R17, R11, 0x3340, R0 ;  /* 0x000033400b117816 */ /* 0x000fe40000000000 */
[----:B------:R-:W-:Y:S01]  /*16aa40*/  PRMT R15, R9, 0x3340, R13 ;  /* 0x00003340090f7816 */ /* 0x000fe2000000000d */
[----:B------:R-:W-:Y:S01]  /*16aa50*/  IMAD.X R21, R61, 0x1, R41, P1 ;  /* 0x000000013d157824 */ /* 0x000fe200008e0629 */
[----:B------:R-:W-:Y:S02]  /*16aa60*/  SHF.R.U32.HI R9, RZ, 0x8, R9 ;  /* 0x00000008ff097819 */ /* 0x000fe40000011609 */
[----:B------:R-:W-:-:S02]  /*16aa70*/  SHF.R.U32.HI R61, RZ, 0x8, R13 ;  /* 0x00000008ff3d7819 */ /* 0x000fc4000001160d */
[----:B------:R-:W-:Y:S02]  /*16aa80*/  PRMT R15, R15, 0x5410, R17 ;  /* 0x000054100f0f7816 */ /* 0x000fe40000000011 */
[----:B------:R-:W-:Y:S02]  /*16aa90*/  LOP3.LUT R9, R9, 0xffff, RZ, 0xc0, !PT ;  /* 0x0000ffff09097812 */ /* 0x000fe400078ec0ff */
[----:B------:R-:W-:-:S04]  /*16aaa0*/  LOP3.LUT R61, R61, 0xffff, RZ, 0xc0, !PT ;  /* 0x0000ffff3d3d7812 */ /* 0x000fc800078ec0ff */
[----:B------:R-:W-:Y:S01]  /*16aab0*/  PRMT R9, R9, 0x3340, R61 ;  /* 0x0000334009097816 */ /* 0x000fe2000000003d */
[----:B------:R-:W-:Y:S04]  /*16aac0*/  STL [R1+0x5368], R15 ;  /* 0x0053680f01007387 */ /* 0x000fe80000100800 */
[----:B------:R0:W-:Y:S04]  /*16aad0*/  STL.64 [R1+0xcc0], R20 ;  /* 0x000cc01401007387 */ /* 0x0001e80000100a00 */
[----:B------:R4:W-:Y:S01]  /*16aae0*/  STL [R1+0x548], R9 ;  /* 0x0005480901007387 */ /* 0x0009e20000100800 */
[----:B0-----:R-:W-:-:S03]  /*16aaf0*/  LOP3.LUT R20, R3, 0xffff, RZ, 0xc0, !PT ;  /* 0x0000ffff03147812 */ /* 0x001fc600078ec0ff */
[----:B------:R-:W3:Y:S01]  /*16ab00*/  LDL.LU R3, [R1+0x6dac] ;  /* 0x006dac0001037983 */ /* 0x000ee20000300800 */
[----:B------:R-:W-:Y:S02]  /*16ab10*/  PRMT R61, R20, 0x3340, R0 ;  /* 0x00003340143d7816 */ /* 0x000fe40000000000 */
[----:B--2---:R-:W-:Y:S02]  /*16ab20*/  LOP3.LUT R7, R7, 0xffff, RZ, 0xc0, !PT ;  /* 0x0000ffff07077812 */ /* 0x004fe400078ec0ff */
[----:B----4-:R-:W-:-:S04]  /*16ab30*/  LOP3.LUT R9, R31, 0xffff, RZ, 0xc0, !PT ;  /* 0x0000ffff1f097812 */ /* 0x010fc800078ec0ff */
[----:B------:R-:W-:-:S04]  /*16ab40*/  PRMT R13, R7, 0x3340, R9 ;  /* 0x00003340070d7816 */ /* 0x000fc80000000009 */
[----:B------:R-:W-:Y:S02]  /*16ab50*/  PRMT R13, R13, 0x5410, R61 ;  /* 0x000054100d0d7816 */ /* 0x000fe4000000003d */
[----:B------:R-:W-:-:S03]  /*16ab60*/  SHF.R.U32.HI R61, RZ, 0x8, R11 ;  /* 0x00000008ff3d7819 */ /* 0x000fc6000001160b */
[----:B------:R0:W-:Y:S04]  /*16ab70*/  STL [R1+0x50d4], R13 ;  /* 0x0050d40d01007387 */ /* 0x0001e80000100800 */
[----:B0-----:R-:W2:Y:S04]  /*16ab80*/  LDL.LU R13, [R1+0x50d8] ;  /* 0x0050d800010d7983 */ /* 0x001ea80000300800 */
[----:B------:R-:W4:Y:S04]  /*16ab90*/  LDL.LU R11, [R1+0x28c] ;  /* 0x00028c00010b7983 */ /* 0x000f280000300800 */
[----:B------:R-:W2:Y:S01]  /*16aba0*/  LDL.LU R15, [R1+0x704] ;  /* 0x00070400010f7983 */ /* 0x000ea20000300800 */
[----:B------:R-:W-:-:S02]  /*16abb0*/  SHF.R.U32.HI R7, RZ, 0x8, R7 ;  /* 0x00000008ff077819 */ /* 0x000fc40000011607 */
[----:B------:R-:W-:Y:S02]  /*16abc0*/  SHF.R.U32.HI R9, RZ, 0x8, R9 ;  /* 0x00000008ff097819 */ /* 0x000fe40000011609 */
[----:B------:R-:W-:Y:S02]  /*16abd0*/  LOP3.LUT R61, R61, 0xffff, RZ, 0xc0, !PT ;  /* 0x0000ffff3d3d7812 */ /* 0x000fe400078ec0ff */
[----:B------:R-:W-:Y:S02]  /*16abe0*/  LOP3.LUT R7, R7, 0xffff, RZ, 0xc0, !PT ;  /* 0x0000ffff07077812 */ /* 0x000fe400078ec0ff */
[----:B------:R-:W-:Y:S02]  /*16abf0*/  LOP3.LUT R9, R9, 0xffff, RZ, 0xc0, !PT ;  /* 0x0000ffff09097812 */ /* 0x000fe400078ec0ff */
[----:B------:R-:W-:Y:S02]  /*16ac00*/  PRMT R17, R61, 0x3340, R0 ;  /* 0x000033403d117816 */ /* 0x000fe40000000000 */
[----:B------:R-:W-:-:S02]  /*16ac10*/  LOP3.LUT R31, R5, 0xffff, RZ, 0xc0, !PT ;  /* 0x0000ffff051f7812 */ /* 0x000fc400078ec0ff */
[----:B------:R-:W-:Y:S01]  /*16ac20*/  PRMT R7, R7, 0x3340, R9 ;  /* 0x0000334007077816 */ /* 0x000fe20000000009 */
[----:B------:R0:W-:Y:S04]  /*16ac30*/  STL [R1+0x2e4], R17 ;  /* 0x0002e41101007387 */ /* 0x0001e80000100800 */
[----:B------:R-:W4:Y:S01]  /*16ac40*/  LDL.LU R5, [R1+0x6da8] ;  /* 0x006da80001057983 */ /* 0x000f220000300800 */
[----:B---3--:R-:W-:-:S03]  /*16ac50*/  LOP3.LUT R19, R25, 0xffff, RZ, 0xc0, !PT ;  /* 0x0000ffff19137812 */ /* 0x008fc600078ec0ff */
[----:B------:R3:W-:Y:S01]  /*16ac60*/  STL [R1+0x544], R7 ;  /* 0x0005440701007387 */ /* 0x0007e20000100800 */
[----:B------:R-:W-:Y:S02]  /*16ac70*/  PRMT R61, R31, 0x3340, R0 ;  /* 0x000033401f3d7816 */ /* 0x000fe40000000000 */
[----:B0-----:R-:W-:-:S04]  /*16ac80*/  LOP3.LUT R17, R28, 0xffff, RZ, 0xc0, !PT ;  /* 0x0000ffff1c117812 */ /* 0x001fc800078ec0ff */
[----:B---3--:R-:W-:-:S04]  /*16ac90*/  PRMT R7, R17, 0x3340, R19 ;  /* 0x0000334011077816 */ /* 0x008fc80000000013 */
[----:B------:R-:W-:Y:S02]  /*16aca0*/  PRMT R21, R7, 0x5410, R61 ;  /* 0x0000541007157816 */ /* 0x000fe4000000003d */
[----:B------:R-:W3:Y:S04]  /*16acb0*/  LDL.LU R7, [R1+0x50dc] ;  /* 0x0050dc0001077983 */ /* 0x000ee80000300800 */
[----:B------:R-:W3:Y:S04]  /*16acc0*/  LDL.LU R9, [R1+0x290] ;  /* 0x0002900001097983 */ /* 0x000ee80000300800 */
[----:B------:R-:W-:Y:S04]  /*16acd0*/  STL [R1+0x50d0], R21 ;  /* 0x0050d01501007387 */ /* 0x000fe80000100800 */
[----:B------:R-:W3:Y:S01]  /*16ace0*/  LDL.LU R28, [R1+0x730] ;  /* 0x00073000011c7983 */ /* 0x000ee20000300800 */
[----:B-1----:R-:W-:Y:S01]  /*16acf0*/  VIADD R50, R50, UR6 ;  /* 0x0000000632327c36 */ /* 0x002fe20008000000 */
[----:B------:R-:W-:-:S02]  /*16ad00*/  SHF.R.U32.HI R17, RZ, 0x8, R17 ;  /* 0x00000008ff117819 */ /* 0x000fc40000011611 */
[----:B------:R-:W-:Y:S02]  /*16ad10*/  SHF.R.U32.HI R19, RZ, 0x8, R19 ;  /* 0x00000008ff137819 */ /* 0x000fe40000011613 */
[----:B------:R-:W-:Y:S01]  /*16ad20*/  SHF.R.U32.HI R20, RZ, 0x8, R20 ;  /* 0x00000008ff147819 */ /* 0x000fe20000011614 */
[----:B------:R-:W0:Y:S01]  /*16ad30*/  LDCU UR6, c[0x0][0x3b8] ;  /* 0x00007700ff0677ac */ /* 0x000e220008000800 */
[----:B------:R-:W-:Y:S02]  /*16ad40*/  SHF.R.S32.HI R61, RZ, 0x1f, R50 ;  /* 0x0000001fff3d7819 */ /* 0x000fe40000011432 */
[----:B------:R-:W-:Y:S02]  /*16ad50*/  IADD3 R42, P1, PT, R50, R34, RZ ;  /* 0x00000022322a7210 */ /* 0x000fe40007f3e0ff */
[----:B------:R-:W-:Y:S02]  /*16ad60*/  LOP3.LUT R17, R17, 0xffff, RZ, 0xc0, !PT ;  /* 0x0000ffff11117812 */ /* 0x000fe400078ec0ff */
[----:B------:R-:W-:-:S02]  /*16ad70*/  LOP3.LUT R19, R19, 0xffff, RZ, 0xc0, !PT ;  /* 0x0000ffff13137812 */ /* 0x000fc400078ec0ff */
[----:B------:R-:W-:Y:S01]  /*16ad80*/  LOP3.LUT R20, R20, 0xffff, RZ, 0xc0, !PT ;  /* 0x0000ffff14147812 */ /* 0x000fe200078ec0ff */
[----:B------:R-:W-:Y:S01]  /*16ad90*/  IMAD.X R43, R61, 0x1, R35, P1 ;  /* 0x000000013d2b7824 */ /* 0x000fe200008e0623 */
[----:B------:R-:W-:Y:S02]  /*16ada0*/  PRMT R25, R17, 0x3340, R19 ;  /* 0x0000334011197816 */ /* 0x000fe40000000013 */
[----:B------:R-:W-:Y:S02]  /*16adb0*/  PRMT R20, R20, 0x3340, R0 ;  /* 0x0000334014147816 */ /* 0x000fe40000000000 */
[----:B------:R-:W-:Y:S04]  /*16adc0*/  STL.64 [R1+0xcb8], R42 ;  /* 0x000cb82a01007387 */ /* 0x000fe80000100a00 */
[----:B------:R-:W-:Y:S04]  /*16add0*/  STL [R1+0x6a60], R25 ;  /* 0x006a601901007387 */ /* 0x000fe80000100800 */
[----:B------:R1:W-:Y:S01]  /*16ade0*/  STL [R1+0x2e0], R20 ;  /* 0x0002e01401007387 */ /* 0x0003e20000100800 */
[----:B--2---:R-:W-:-:S03]  /*16adf0*/  LOP3.LUT R17, R15, 0xffff, RZ, 0xc0, !PT ;  /* 0x0000ffff0f117812 */ /* 0x004fc600078ec0ff */
[----:B------:R-:W2:Y:S04]  /*16ae00*/  LDL.LU R15, [R1+0x2750] ;  /* 0x00275000010f7983 */ /* 0x000ea80000300800 */
[----:B------:R-:W2:Y:S01]  /*16ae10*/  LDL.LU R19, [R1+0x430] ;  /* 0x0004300001137983 */ /* 0x000ea20000300800 */
[----:B------:R-:W-:Y:S02]  /*16ae20*/  LOP3.LUT R13, R13, 0xffff, RZ, 0xc0, !PT ;  /* 0x0000ffff0d0d7812 */ /* 0x000fe400078ec0ff */
[----:B----4-:R-:W-:Y:S02]  /*16ae30*/  LOP3.LUT R11, R11, 0xffff, RZ, 0xc0, !PT ;  /* 0x0000ffff0b0b7812 */ /* 0x010fe400078ec0ff */
[----:B-1----:R-:W-:Y:S02]  /*16ae40*/  PRMT R20, R13, 0x3340, R17 ;  /* 0x000033400d147816 */ /* 0x002fe40000000011 */
[----:B------:R-:W-:-:S02]  /*16ae50*/  PRMT R21, R11, 0x3340, R0 ;  /* 0x000033400b157816 */ /* 0x000fc40000000000 */
[----:B------:R-:W-:Y:S02]  /*16ae60*/  SHF.R.U32.HI R13, RZ, 0x8, R13 ;  /* 0x00000008ff0d7819 */ /* 0x000fe4000001160d */
[----:B------:R-:W-:Y:S02]  /*16ae70*/  SHF.R.U32.HI R17, RZ, 0x8, R17 ;  /* 0x00000008ff117819 */ /* 0x000fe40000011611 */
[----:B------:R-:W-:Y:S02]  /*16ae80*/  SHF.R.U32.HI R11, RZ, 0x8, R11 ;  /* 0x00000008ff0b7819 */ /* 0x000fe4000001160b */
[----:B------:R-:W-:Y:S02]  /*16ae90*/  PRMT R25, R20, 0x5410, R21 ;  /* 0x0000541014197816 */ /* 0x000fe40000000015 */
[----:B------:R-:W-:Y:S02]  /*16aea0*/  IADD3 R20, P1, PT, R50, R36, RZ ;  /* 0x0000002432147210 */ /* 0x000fe40007f3e0ff */
[----:B------:R-:W-:-:S02]  /*16aeb0*/  LOP3.LUT R13, R13, 0xffff, RZ, 0xc0, !PT ;  /* 0x0000ffff0d0d7812 */ /* 0x000fc400078ec0ff */
[----:B------:R-:W-:Y:S02]  /*16aec0*/  LOP3.LUT R17, R17, 0xffff, RZ, 0xc0, !PT ;  /* 0x0000ffff11117812 */ /* 0x000fe400078ec0ff */
[----:B------:R-:W-:Y:S01]  /*16aed0*/  LOP3.LUT R11, R11, 0xffff, RZ, 0xc0, !PT ;  /* 0x0000ffff0b0b7812 */ /* 0x000fe200078ec0ff */
[----:B------:R-:W-:Y:S01]  /*16aee0*/  IMAD.X R21, R61, 0x1, R37, P1 ;  /* 0x000000013d157824 */ /* 0x000fe200008e0625 */
[----:B------:R-:W-:Y:S02]  /*16aef0*/  PRMT R13, R13, 0x3340, R17 ;  /* 0x000033400d0d7816 */ /* 0x000fe40000000011 */
[----:B------:R-:W-:Y:S01]  /*16af00*/  PRMT R11, R11, 0x3340, R0 ;  /* 0x000033400b0b7816 */ /* 0x000fe20000000000 */
[----:B------:R-:W-:Y:S04]  /*16af10*/  STL [R1+0x50cc], R25 ;  /* 0x0050cc1901007387 */ /* 0x000fe80000100800 */
[----:B------:R-:W-:Y:S04]  /*16af20*/  STL.64 [R1+0xcb0], R20 ;  /* 0x000cb01401007387 */ /* 0x000fe80000100a00 */
[----:B------:R1:W-:Y:S04]  /*16af30*/  STL [R1+0x19f8], R13 ;  /* 0x0019f80d01007387 */ /* 0x0003e80000100800 */
[----:B------:R4:W-:Y:S01]  /*16af40*/  STL [R1+0x2dc], R11 ;  /* 0x0002dc0b01007387 */ /* 0x0009e20000100800 */
[----:B---3--:R-:W-:-:S03]  /*16af50*/  LOP3.LUT R17, R28, 0xffff, RZ, 0xc0, !PT ;  /* 0x0000ffff1c117812 */ /* 0x008fc600078ec0ff */
[----:B------:R-:W3:Y:S01]  /*16af60*/  LDL.LU R28, [R1+0x50e0] ;  /* 0x0050e000011c7983 */ /* 0x000ee20000300800 */
[----:B------:R-:W-:Y:S02]  /*16af70*/  LOP3.LUT R7, R7, 0xffff, RZ, 0xc0, !PT ;  /* 0x0000ffff07077812 */ /* 0x000fe400078ec0ff */
[----:B-1----:R-:W-:Y:S02]  /*16af80*/  LOP3.LUT R13, R9, 0xffff, RZ, 0xc0, !PT ;  /* 0x0000ffff090d7812 */ /* 0x002fe400078ec0ff */
[----:B------:R-:W-:Y:S02]  /*16af90*/  IADD3 R20, P1, PT, R50, R38, RZ ;  /* 0x0000002632147210 */ /* 0x000fe40007f3e0ff */
[----:B------:R-:W-:Y:S02]  /*16afa0*/  PRMT R9, R7, 0x3340, R17 ;  /* 0x0000334007097816 */ /* 0x000fe40000000011 */
[----:B----4-:R-:W-:Y:S02]  /*16afb0*/  PRMT R11, R13, 0x3340, R0 ;  /* 0x000033400d0b7816 */ /* 0x010fe40000000000 */
[----:B------:R-:W-:-:S02]  /*16afc0*/  SHF.R.U32.HI R7, RZ, 0x8, R7 ;  /* 0x00000008ff077819 */ /* 0x000fc40000011607 */
[----:B------:R-:W-:Y:S02]  /*16afd0*/  SHF.R.U32.HI R17, RZ, 0x8, R17 ;  /* 0x00000008ff117819 */ /* 0x000fe40000011611 */
[----:B------:R-:W-:Y:S01]  /*16afe0*/  PRMT R9, R9, 0x5410, R11 ;  /* 0x0000541009097816 */ /* 0x000fe2000000000b */
[----:B------:R-:W-:Y:S01]  /*16aff0*/  IMAD.X R21, R61, 0x1, R39, P1 ;  /* 0x000000013d157824 */ /* 0x000fe200008e0627 */
[----:B------:R-:W-:Y:S02]  /*16b000*/  LOP3.LUT R7, R7, 0xffff, RZ, 0xc0, !PT ;  /* 0x0000ffff07077812 */ /* 0x000fe400078ec0ff */
[----:B------:R-:W-:Y:S01]  /*16b010*/  LOP3.LUT R17, R17, 0xffff, RZ, 0xc0, !PT ;  /* 0x0000ffff11117812 */ /* 0x000fe200078ec0ff */
[----:B------:R1:W-:Y:S04]  /*16b020*/  STL [R1+0x50c8], R9 ;  /* 0x0050c80901007387 */ /* 0x0003e80000100800 */
[----:B------:R-:W4:Y:S04]  /*16b030*/  LDL.LU R11, [R1+0x298] ;  /* 0x00029800010b7983 */ /* 0x000f280000300800 */
[----:B-1----:R-:W4:Y:S04]  /*16b040*/  LDL.LU R9, [R1+0x780] ;  /* 0x0007800001097983 */ /* 0x002f280000300800 */
[----:B------:R1:W-:Y:S02]  /*16b050*/  STL.64 [R1+0xca8], R20 ;  /* 0x000ca81401007387 */ /* 0x0003e40000100a00 */
[----:B-1----:R-:W-:-:S02]  /*16b060*/  PRMT R20, R7, 0x3340, R17 ;  /* 0x0000334007147816 */ /* 0x002fc40000000011 */
[----:B------:R-:W4:Y:S04]  /*16b070*/  LDL.LU R7, [R1+0x2754] ;  /* 0x0027540001077983 */ /* 0x000f280000300800 */
[----:B------:R1:W-:Y:S01]  /*16b080*/  STL [R1+0x19dc], R20 ;  /* 0x0019dc1401007387 */ /* 0x0003e20000100800 */
[----:B------:R-:W-:-:S04]  /*16b090*/  SHF.R.U32.HI R13, RZ, 0x8, R13 ;  /* 0x00000008ff0d7819 */ /* 0x000fc8000001160d */
[----:B------:R-:W-:-:S04]  /*16b0a0*/  LOP3.LUT R13, R13, 0xffff, RZ, 0xc0, !PT ;  /* 0x0000ffff0d0d7812 */ /* 0x000fc800078ec0ff */
[--C-:B------:R-:W-:Y:S02]  /*16b0b0*/  PRMT R13, R13, 0x3340, R0.reuse ;  /* 0x000033400d0d7816 */ /* 0x100fe40000000000 */
[----:B--2---:R-:W-:Y:S02]  /*16b0c0*/  LOP3.LUT R17, R15, 0xffff, RZ, 0xc0, !PT ;  /* 0x0000ffff0f117812 */ /* 0x004fe400078ec0ff */
[----:B------:R-:W-:Y:S02]  /*16b0d0*/  LOP3.LUT R15, R46, 0xffff, RZ, 0xc0, !PT ;  /* 0x0000ffff2e0f7812 */ /* 0x000fe400078ec0ff */
[----:B------:R-:W-:Y:S01]  /*16b0e0*/  LOP3.LUT R19, R19, 0xffff, RZ, 0xc0, !PT ;  /* 0x0000ffff13137812 */ /* 0x000fe200078ec0ff */
[----:B------:R-:W2:Y:S01]  /*16b0f0*/  LDL.LU R46, [R1+0x6da4] ;  /* 0x006da400012e7983 */ /* 0x000ea20000300800 */
[----:B------:R-:W-:Y:S02]  /*16b100*/  PRMT R21, R15, 0x3340, R0 ;  /* 0x000033400f157816 */ /* 0x000fe40000000000 */
[----:B-1----:R-:W-:-:S04]  /*16b110*/  PRMT R20, R17, 0x3340, R19 ;  /* 0x0000334011147816 */ /* 0x002fc80000000013 */
[----:B------:R-:W-:Y:S02]  /*16b120*/  PRMT R25, R20, 0x5410, R21 ;  /* 0x0000541014197816 */ /* 0x000fe40000000015 */
[----:B------:R-:W-:Y:S02]  /*16b130*/  IADD3 R20, P1, PT, R50, R40, RZ ;  /* 0x0000002832147210 */ /* 0x000fe40007f3e0ff */
[----:B------:R-:W-:-:S03]  /*16b140*/  SHF.R.U32.HI R17, RZ, 0x8, R17 ;  /* 0x00000008ff117819 */ /* 0x000fc60000011611 */
[----:B------:R-:W-:Y:S01]  /*16b150*/  IMAD.X R21, R61, 0x1, R41, P1 ;  /* 0x000000013d157824 */ /* 0x000fe200008e0629 */
[----:B------:R-:W-:Y:S02]  /*16b160*/  SHF.R.U32.HI R61, RZ, 0x8, R19 ;  /* 0x00000008ff3d7819 */ /* 0x000fe40000011613 */
[----:B------:R-:W-:Y:S02]  /*16b170*/  LOP3.LUT R17, R17, 0xffff, RZ, 0xc0, !PT ;  /* 0x0000ffff11117812 */ /* 0x000fe400078ec0ff */
[----:B------:R-:W-:-:S04]  /*16b180*/  LOP3.LUT R61, R61, 0xffff, RZ, 0xc0, !PT ;  /* 0x0000ffff3d3d7812 */ /* 0x000fc800078ec0ff */
[----:B------:R-:W-:Y:S02]  /*16b190*/  PRMT R17, R17, 0x3340, R61 ;  /* 0x0000334011117816 */ /* 0x000fe4000000003d */
[----:B------:R-:W-:-:S04]  /*16b1a0*/  SHF.R.U32.HI R61, RZ, 0x8, R15 ;  /* 0x00000008ff3d7819 */ /* 0x000fc8000001160f */
[----:B------:R-:W-:Y:S01]  /*16b1b0*/  LOP3.LUT R61, R61, 0xffff, RZ, 0xc0, !PT ;  /* 0x0000ffff3d3d7812 */ /* 0x000fe200078ec0ff */
[----:B------:R-:W-:Y:S03]  /*16b1c0*/  STL [R1+0x50c4], R25 ;  /* 0x0050c41901007387 */ /* 0x000fe60000100800 */
[----:B------:R-:W-:Y:S01]  /*16b1d0*/  PRMT R15, R61, 0x3340, R0 ;  /* 0x000033403d0f7816 */ /* 0x000fe20000000000 */
[----:B------:R-:W-:Y:S04]  /*16b1e0*/  STL.64 [R1+0xca0], R20 ;  /* 0x000ca01401007387 */ /* 0x000fe80000100a00 */
[----:B------:R1:W-:Y:S04]  /*16b1f0*/  STL [R1+0x192c], R17 ;  /* 0x00192c1101007387 */ /* 0x0003e80000100800 */
[----:B------:R0:W-:Y:S04]  /*16b200*/  STL [R1+0x2d8], R15 ;  /* 0x0002d80f01007387 */ /* 0x0001e80000100800 */
[----:B------:R4:W-:Y:S01]  /*16b210*/  STL [R1+0x2d4], R13 ;  /* 0x0002d40d01007387 */ /* 0x0009e20000100800 */
[----:B---3--:R-:W-:-:S03]  /*16b220*/  LOP3.LUT R19, R28, 0xffff, RZ, 0xc0, !PT ;  /* 0x0000ffff1c137812 */ /* 0x008fc600078ec0ff */
[----:B-1----:R-:W3:Y:S04]  /*16b230*/  LDL.LU R17, [R1+0x50e4] ;  /* 0x0050e40001117983 */ /* 0x002ee80000300800 */
[----:B0-----:R-:W3:Y:S04]  /*16b240*/  LDL.LU R15, [R1+0x2a0] ;  /* 0x0002a000010f7983 */ /* 0x001ee80000300800 */
[----:B------:R-:W3:Y:S01]  /*16b250*/  LDL.LU R28, [R1+0x78c] ;  /* 0x00078c00011c7983 */ /* 0x000ee20000300800 */
[----:B----4-:R-:W-:-:S04]  /*16b260*/  LOP3.LUT R13, R11, 0xffff, RZ, 0xc0, !PT ;  /* 0x0000ffff0b0d7812 */ /* 0x010fc800078ec0ff */
[----:B------:R-:W-:Y:S02]  /*16b270*/  PRMT R61, R13, 0x3340, R0 ;  /* 0x000033400d3d7816 */ /* 0x000fe40000000000 */
[----:B------:R-:W-:-:S04]  /*16b280*/  LOP3.LUT R20, R9, 0xffff, RZ, 0xc0, !PT ;  /* 0x0000ffff09147812 */ /* 0x000fc800078ec0ff */
[----:B------:R-:W-:-:S04]  /*16b290*/  PRMT R9, R19, 0x3340, R20 ;  /* 0x0000334013097816 */ /* 0x000fc80000000014 */
[----:B------:R-:W-:Y:S02]  /*16b2a0*/  PRMT R11, R9, 0x5410, R61 ;  /* 0x00005410090b7816 */ /* 0x000fe4000000003d */
[----:B------:R-:W-:Y:S02]  /*16b2b0*/  LOP3.LUT R9, R27, 0xffff, RZ, 0xc0, !PT ;  /* 0x0000ffff1b097812 */ /* 0x000fe400078ec0ff */
[----:B------:R-:W4:Y:S04]  /*16b2c0*/  LDL.LU R27, [R1+0x6da0] ;  /* 0x006da000011b7983 */ /* 0x000f280000300800 */
[----:B------:R0:W-:Y:S01]  /*16b2d0*/  STL [R1+0x50bc], R11 ;  /* 0x0050bc0b01007387 */ /* 0x0001e20000100800 */
[----:B------:R-:W-:Y:S01]  /*16b2e0*/  PRMT R61, R9, 0x3340, R0 ;  /* 0x00003340093d7816 */ /* 0x000fe20000000000 */
[----:B------:R-:W-:Y:S01]  /*16b2f0*/  VIADD R50, R50, UR6 ;  /* 0x0000000632327c36 */ /* 0x000fe20008000000 */
[----:B------:R-:W-:-:S02]  /*16b300*/  SHF.R.U32.HI R19, RZ, 0x8, R19 ;  /* 0x00000008ff137819 */ /* 0x000fc40000011613 */
[----:B------:R-:W-:Y:S02]  /*16b310*/  SHF.R.U32.HI R20, RZ, 0x8, R20 ;  /* 0x00000008ff147819 */ /* 0x000fe40000011614 */
[----:B------:R-:W-:Y:S01]  /*16b320*/  SHF.R.U32.HI R13, RZ, 0x8, R13 ;  /* 0x00000008ff0d7819 */ /* 0x000fe2000001160d */
[----:B------:R-:W1:Y:S01]  /*16b330*/  LDCU UR6, c[0x0][0x3b8] ;  /* 0x00007700ff0677ac */ /* 0x000e620008000800 */
[----:B0-----:R-:W-:Y:S02]  /*16b340*/  LOP3.LUT R11, R7, 0xffff, RZ, 0xc0, !PT ;  /* 0x0000ffff070b7812 */ /* 0x001fe400078ec0ff */
[----:B------:R-:W-:Y:S02]  /*16b350*/  IADD3 R42, P1, PT, R50, R34, RZ ;  /* 0x00000022322a7210 */ /* 0x000fe40007f3e0ff */
[----:B------:R-:W-:Y:S02]  /*16b360*/  LOP3.LUT R19, R19, 0xffff, RZ, 0xc0, !PT ;  /* 0x0000ffff13137812 */ /* 0x000fe400078ec0ff */
[----:B------:R-:W-:-:S04]  /*16b370*/  LOP3.LUT R20, R20, 0xffff, RZ, 0xc0, !PT ;  /* 0x0000ffff14147812 */ /* 0x000fc800078ec0ff */
[----:B------:R-:W-:Y:S02]  /*16b380*/  PRMT R20, R19, 0x3340, R20 ;  /* 0x0000334013147816 */ /* 0x000fe40000000014 */
[----:B--2---:R-:W-:-:S04]  /*16b390*/  LOP3.LUT R7, R46, 0xffff, RZ, 0xc0, !PT ;  /* 0x0000ffff2e077812 */ /* 0x004fc800078ec0ff */
[----:B------:R-:W-:-:S04]  /*16b3a0*/  PRMT R21, R11, 0x3340, R7 ;  /* 0x000033400b157816 */ /* 0x000fc80000000007 */
[----:B------:R-:W-:Y:S02]  /*16b3b0*/  PRMT R21, R21, 0x5410, R61 ;  /* 0x0000541015157816 */ /* 0x000fe4000000003d */
[----:B------:R-:W-:Y:S02]  /*16b3c0*/  SHF.R.S32.HI R61, RZ, 0x1f, R50 ;  /* 0x0000001fff3d7819 */ /* 0x000fe40000011432 */
[----:B------:R-:W-:Y:S02]  /*16b3d0*/  SHF.R.U32.HI R11, RZ, 0x8, R11 ;  /* 0x00000008ff0b7819 */ /* 0x000fe4000001160b */
[----:B------:R-:W-:Y:S01]  /*16b3e0*/  SHF.R.U32.HI R7, RZ, 0x8, R7 ;  /* 0x00000008ff077819 */ /* 0x000fe20000011607 */
[----:B------:R-:W-:Y:S01]  /*16b3f0*/  IMAD.X R43, R61, 0x1, R35, P1 ;  /* 0x000000013d2b7824 */ /* 0x000fe200008e0623 */
[----:B------:R0:W-:Y:S02]  /*16b400*/  STL [R1+0x50c0], R21 ;  /* 0x0050c01501007387 */ /* 0x0001e40000100800 */
[----:B------:R-:W-:-:S02]  /*16b410*/  LOP3.LUT R25, R7, 0xffff, RZ, 0xc0, !PT ;  /* 0x0000ffff07197812 */ /* 0x000fc400078ec0ff */
[----:B------:R-:W-:Y:S01]  /*16b420*/  STL.64 [R1+0xc98], R42 ;  /* 0x000c982a01007387 */ /* 0x000fe20000100a00 */
[----:B0-----:R-:W-:-:S03]  /*16b430*/  LOP3.LUT R21, R11, 0xffff, RZ, 0xc0, !PT ;  /* 0x0000ffff0b157812 */ /* 0x001fc600078ec0ff */
[----:B------:R-:W2:Y:S04]  /*16b440*/  LDL.LU R11, [R1+0x2760] ;  /* 0x00276000010b7983 */ /* 0x000ea80000300800 */
[----:B------:R-:W4:Y:S01]  /*16b450*/  LDL.LU R7, [R1+0x438] ;  /* 0x0004380001077983 */ /* 0x000f220000300800 */
[----:B------:R-:W-:-:S05]  /*16b460*/  PRMT R46, R21, 0x3340, R25 ;  /* 0x00003340152e7816 */ /* 0x000fca0000000019 */
[----:B------:R-:W-:Y:S04]  /*16b470*/  STL [R1+0x6a64], R46 ;  /* 0x006a642e01007387 */ /* 0x000fe80000100800 */
[----:B------:R0:W-:Y:S01]  /*16b480*/  STL [R1+0x4fc], R20 ;  /* 0x0004fc1401007387 */ /* 0x0001e20000100800 */
[----:B---3--:R-:W-:Y:S02]  /*16b490*/  LOP3.LUT R19, R17, 0xffff, RZ, 0xc0, !PT ;  /* 0x0000ffff11137812 */ /* 0x008fe400078ec0ff */
[----:B------:R-:W-:Y:S02]  /*16b4a0*/  LOP3.LUT R17, R15, 0xffff, RZ, 0xc0, !PT ;  /* 0x0000ffff0f117812 */ /* 0x000fe400078ec0ff */
[----:B0-----:R-:W-:Y:S02]  /*16b4b0*/  LOP3.LUT R20, R28, 0xffff, RZ, 0xc0, !PT ;  /* 0x0000ffff1c147812 */ /* 0x001fe400078ec0ff */
[----:B------:R-:W-:-:S02]  /*16b4c0*/  PRMT R21, R17, 0x3340, R0 ;  /* 0x0000334011157816 */ /* 0x000fc40000000000 */
[----:B------:R-:W-:-:S04]  /*16b4d0*/  PRMT R15, R19, 0x3340, R20 ;  /* 0x00003340130f7816 */ /* 0x000fc80000000014 */
[----:B------:R-:W-:-:S05]  /*16b4e0*/  PRMT R15, R15, 0x5410, R21 ;  /* 0x000054100f0f7816 */ /* 0x000fca0000000015 */
[----:B------:R0:W-:Y:S04]  /*16b4f0*/  STL [R1+0x50b8], R15 ;  /* 0x0050b80f01007387 */ /* 0x0001e80000100800 */
[----:B0-----:R-:W3:Y:S04]  /*16b500*/  LDL.LU R15, [R1+0x2764] ;  /* 0x00276400010f7983 */ /* 0x001ee80000300800 */
[----:B------:R-:W3:Y:S01]  /*16b510*/  LDL.LU R28, [R1+0x43c] ;  /* 0x00043c00011c7983 */ /* 0x000ee20000300800 */
[----:B------:R-:W-:Y:S02]  /*16b520*/  SHF.R.U32.HI R19, RZ, 0x8, R19 ;  /* 0x00000008ff137819 */ /* 0x000fe40000011613 */
[----:B------:R-:W-:-:S02]  /*16b530*/  SHF.R.U32.HI R20, RZ, 0x8, R20 ;  /* 0x00000008ff147819 */ /* 0x000fc40000011614 */
[----:B------:R-:W-:Y:S02]  /*16b540*/  IADD3 R42, P1, PT, R50, R36, RZ ;  /* 0x00000024322a7210 */ /* 0x000fe40007f3e0ff */
[----:B------:R-:W-:Y:S02]  /*16b550*/  SHF.R.U32.HI R17, RZ, 0x8, R17 ;  /* 0x00000008ff117819 */ /* 0x000fe40000011611 */
[----:B------:R-:W-:Y:S02]  /*16b560*/  LOP3.LUT R19, R19, 0xffff, RZ, 0xc0, !PT ;  /* 0x0000ffff13137812 */ /* 0x000fe400078ec0ff */
[----:B------:R-:W-:Y:S01]  /*16b570*/  LOP3.LUT R20, R20, 0xffff, RZ, 0xc0, !PT ;  /* 0x0000ffff14147812 */ /* 0x000fe200078ec0ff */
[----:B------:R-:W-:Y:S01]  /*16b580*/  IMAD.X R43, R61, 0x1, R37, P1 ;  /* 0x000000013d2b7824 */ /* 0x000fe200008e0625 */
[----:B------:R-:W-:Y:S02]  /*16b590*/  LOP3.LUT R17, R17, 0xffff, RZ, 0xc0, !PT ;  /* 0x0000ffff11117812 */ /* 0x000fe400078ec0ff */
[----:B------:R-:W-:-:S02]  /*16b5a0*/  PRMT R19, R19, 0x3340, R20 ;  /* 0x0000334013137816 */ /* 0x000fc40000000014 */
[----:B------:R-:W-:Y:S02]  /*16b5b0*/  IADD3 R20, P1, PT, R50, R38, RZ ;  /* 0x0000002632147210 */ /* 0x000fe40007f3e0ff */
[----:B------:R-:W-:Y:S02]  /*16b5c0*/  LOP3.LUT R13, R13, 0xffff, RZ, 0xc0, !PT ;  /* 0x0000ffff0d0d7812 */ /* 0x000fe400078ec0ff */
[--C-:B------:R-:W-:Y:S01]  /*16b5d0*/  PRMT R17, R17, 0x3340, R0.reuse ;  /* 0x0000334011117816 */ /* 0x100fe20000000000 */
[----:B------:R-:W-:Y:S01]  /*16b5e0*/  STL.64 [R1+0xc90], R42 ;  /* 0x000c902a01007387 */ /* 0x000fe20000100a00 */
[----:B------:R-:W-:Y:S01]  /*16b5f0*/  IMAD.X R21, R61, 0x1, R39, P1 ;  /* 0x000000013d157824 */ /* 0x000fe200008e0627 */
[----:B------:R-:W-:Y:S02]  /*16b600*/  PRMT R13, R13, 0x3340, R0 ;  /* 0x000033400d0d7816 */ /* 0x000fe40000000000 */
[----:B------:R0:W-:Y:S04]  /*16b610*/  STL [R1+0x4f8], R19 ;  /* 0x0004f81301007387 */ /* 0x0001e80000100800 */
[----:B------:R2:W-:Y:S04]  /*16b620*/  STL [R1+0x2d0], R17 ;  /* 0x0002d01101007387 */ /* 0x0005e80000100800 */
[----:B------:R4:W-:Y:S04]  /*16b630*/  STL.64 [R1+0xc88], R20 ;  /* 0x000c881401007387 */ /* 0x0009e80000100a00 */
[----:B------:R1:W-:Y:S01]  /*16b640*/  STL [R1+0x2cc], R13 ;  /* 0x0002cc0d01007387 */ /* 0x0003e20000100800 */
[----:B0-----:R-:W-:-:S03]  /*16b650*/  LOP3.LUT R19, R4, 0xffff, RZ, 0xc0, !PT ;  /* 0x0000ffff04137812 */ /* 0x001fc600078ec0ff */
[----:B------:R-:W3:Y:S01]  /*16b660*/  LDL.LU R4, [R1+0x6d9c] ;  /* 0x006d9c0001047983 */ /* 0x000ee20000300800 */
[----:B------:R-:W-:Y:S02]  /*16b670*/  IADD3 R42, P1, PT, R50, R40, RZ ;  /* 0x00000028322a7210 */ /* 0x000fe40007f3e0ff */
[----:B------:R-:W-:-:S03]  /*16b680*/  PRMT R25, R19, 0x3340, R0 ;  /* 0x0000334013197816 */ /* 0x000fc60000000000 */
[----:B------:R-:W-:Y:S01]  /*16b690*/  IMAD.X R43, R61, 0x1, R41, P1 ;  /* 0x000000013d2b7824 */ /* 0x000fe200008e0629 */
[----:B--2---:R-:W-:Y:S02]  /*16b6a0*/  LOP3.LUT R17, R11, 0xffff, RZ, 0xc0, !PT ;  /* 0x0000ffff0b117812 */ /* 0x004fe400078ec0ff */
[----:B----4-:R-:W-:Y:S01]  /*16b6b0*/  LOP3.LUT R20, R7, 0xffff, RZ, 0xc0, !PT ;  /* 0x0000ffff07147812 */ /* 0x010fe200078ec0ff */
[----:B------:R-:W2:Y:S04]  /*16b6c0*/  LDL.LU R11, [R1+0x2a8] ;  /* 0x0002a800010b7983 */ /* 0x000ea80000300800 */
[----:B------:R-:W4:Y:S04]  /*16b6d0*/  LDL.LU R7, [R1+0x50e8] ;  /* 0x0050e80001077983 */ /* 0x000f280000300800 */
[----:B-1----:R-:W4:Y:S01]  /*16b6e0*/  LDL.LU R13, [R1+0x7f4] ;  /* 0x0007f400010d7983 */ /* 0x002f220000300800 */
[----:B------:R-:W-:-:S02]  /*16b6f0*/  PRMT R21, R17, 0x3340, R20 ;  /* 0x0000334011157816 */ /* 0x000fc40000000014 */
[----:B------:R-:W-:Y:S02]  /*16b700*/  SHF.R.U32.HI R17, RZ, 0x8, R17 ;  /* 0x00000008ff117819 */ /* 0x000fe40000011611 */
[----:B------:R-:W-:Y:S02]  /*16b710*/  SHF.R.U32.HI R61, RZ, 0x8, R20 ;  /* 0x00000008ff3d7819 */ /* 0x000fe40000011614 */
[----:B------:R-:W-:Y:S02]  /*16b720*/  PRMT R21, R21, 0x5410, R25 ;  /* 0x0000541015157816 */ /* 0x000fe40000000019 */
[----:B------:R-:W-:Y:S02]  /*16b730*/  LOP3.LUT R17, R17, 0xffff, RZ, 0xc0, !PT ;  /* 0x0000ffff11117812 */ /* 0x000fe400078ec0ff */
[----:B------:R-:W-:Y:S02]  /*16b740*/  LOP3.LUT R61, R61, 0xffff, RZ, 0xc0, !PT ;  /* 0x0000ffff3d3d7812 */ /* 0x000fe400078ec0ff */
[----:B------:R-:W-:Y:S01]  /*16b750*/  LOP3.LUT R25, R2, 0xffff, RZ, 0xc0, !PT ;  /* 0x0000ffff02197812 */ /* 0x000fe200078ec0ff */
[----:B------:R-:W-:Y:S01]  /*16b760*/  STL [R1+0x50b4], R21 ;  /* 0x0050b41501007387 */ /* 0x000fe20000100800 */
[----:B------:R-:W-:-:S02]  /*16b770*/  PRMT R17, R17, 0x3340, R61 ;  /* 0x0000334011117816 */ /* 0x000fc4000000003d */
[----:B------:R-:W-:Y:S01]  /*16b780*/  PRMT R61, R25, 0x3340, R0 ;  /* 0x00003340193d7816 */ /* 0x000fe20000000000 */
[----:B------:R-:W-:Y:S04]  /*16b790*/  STL.64 [R1+0xc80], R42 ;  /* 0x000c802a01007387 */ /* 0x000fe80000100a00 */
[----:B------:R0:W-:Y:S04]  /*16b7a0*/  STL [R1+0x8d0], R17 ;  /* 0x0008d01101007387 */ /* 0x0001e80000100800 */
[----:B------:R-:W4:Y:S04]  /*16b7b0*/  LDL.LU R2, [R1+0x6d98] ;  /* 0x006d980001027983 */ /* 0x000f280000300800 */
[----:B0-----:R-:W4:Y:S01]  /*16b7c0*/  LDL.LU R17, [R1+0x50ec] ;  /* 0x0050ec0001117983 */ /* 0x001f220000300800 */
[----:B---3--:R-:W-:-:S02]  /*16b7d0*/  LOP3.LUT R20, R15, 0xffff, RZ, 0xc0, !PT ;  /* 0x0000ffff0f147812 */ /* 0x008fc400078ec0ff */
[----:B------:R-:W-:-:S04]  /*16b7e0*/  LOP3.LUT R21, R28, 0xffff, RZ, 0xc0, !PT ;  /* 0x0000ffff1c157812 */ /* 0x000fc800078ec0ff */
[----:B------:R-:W-:-:S04]  /*16b7f0*/  PRMT R15, R20, 0x3340, R21 ;  /* 0x00003340140f7816 */ /* 0x000fc80000000015 */
[----:B------:R-:W-:Y:S02]  /*16b800*/  PRMT R26, R15, 0x5410, R61 ;  /* 0x000054100f1a7816 */ /* 0x000fe4000000003d */
[----:B------:R-:W3:Y:S04]  /*16b810*/  LDL.LU R15, [R1+0x2b0] ;  /* 0x0002b000010f7983 */ /* 0x000ee80000300800 */
[----:B------:R-:W-:Y:S04]  /*16b820*/  STL [R1+0x50b0], R26 ;  /* 0x0050b01a01007387 */ /* 0x000fe80000100800 */
[----:B------:R-:W3:Y:S01]  /*16b830*/  LDL.LU R28, [R1+0x824] ;  /* 0x00082400011c7983 */ /* 0x000ee20000300800 */
[----:B------:R-:W-:-:S02]  /*16b840*/  SHF.R.U32.HI R20, RZ, 0x8, R20 ;  /* 0x00000008ff147819 */ /* 0x000fc40000011614 */
[----:B------:R-:W-:Y:S02]  /*16b850*/  SHF.R.U32.HI R21, RZ, 0x8, R21 ;  /* 0x00000008ff157819 */ /* 0x000fe40000011615 */
[----:B------:R-:W-:Y:S02]  /*16b860*/  SHF.R.U32.HI R61, RZ, 0x8, R25 ;  /* 0x00000008ff3d7819 */ /* 0x000fe40000011619 */
[----:B------:R-:W-:Y:S02]  /*16b870*/  LOP3.LUT R20, R20, 0xffff, RZ, 0xc0, !PT ;  /* 0x0000ffff14147812 */ /* 0x000fe400078ec0ff */
[----:B------:R-:W-:Y:S02]  /*16b880*/  LOP3.LUT R21, R21, 0xffff, RZ, 0xc0, !PT ;  /* 0x0000ffff15157812 */ /* 0x000fe400078ec0ff */
[----:B------:R-:W-:Y:S02]  /*16b890*/  LOP3.LUT R61, R61, 0xffff, RZ, 0xc0, !PT ;  /* 0x0000ffff3d3d7812 */ /* 0x000fe400078ec0ff */
[----:B------:R-:W-:-:S02]  /*16b8a0*/  PRMT R21, R20, 0x3340, R21 ;  /* 0x0000334014157816 */ /* 0x000fc40000000015 */
[----:B------:R-:W-:Y:S01]  /*16b8b0*/  PRMT R20, R61, 0x3340, R0 ;  /* 0x000033403d147816 */ /* 0x000fe20000000000 */
[----:B------:R-:W-:Y:S01]  /*16b8c0*/  VIADD R50, R50, UR6 ;  /* 0x0000000632327c36 */ /* 0x000fe20008000000 */
[----:B------:R-:W-:Y:S01]  /*16b8d0*/  LOP3.LUT R3, R3, 0xffff, RZ, 0xc0, !PT ;  /* 0x0000ffff03037812 */ /* 0x000fe200078ec0ff */
[----:B------:R-:W0:Y:S01]  /*16b8e0*/  LDCU UR6, c[0x0][0x3b8] ;  /* 0x00007700ff0677ac */ /* 0x000e220008000800 */
[----:B------:R-:W-:Y:S04]  /*16b8f0*/  STL [R1+0x4f4], R21 ;  /* 0x0004f41501007387 */ /* 0x000fe80000100800 */
[----:B------:R1:W-:Y:S01]  /*16b900*/  STL [R1+0x2c8], R20 ;  /* 0x0002c81401007387 */ /* 0x0003e20000100800 */
[----:B--2---:R-:W-:Y:S02]  /*16b910*/  LOP3.LUT R11, R11, 0xffff, RZ, 0xc0, !PT ;  /* 0x0000ffff0b0b7812 */ /* 0x004fe400078ec0ff */
[----:B----4-:R-:W-:-:S02]  /*16b920*/  LOP3.LUT R7, R7, 0xffff, RZ, 0xc0, !PT ;  /* 0x0000ffff07077812 */ /* 0x010fc400078ec0ff */
[----:B------:R-:W-:Y:S02]  /*16b930*/  LOP3.LUT R13, R13, 0xffff, RZ, 0xc0, !PT ;  /* 0x0000ffff0d0d7812 */ /* 0x000fe400078ec0ff */
[----:B------:R-:W-:Y:S02]  /*16b940*/  PRMT R61, R11, 0x3340, R0 ;  /* 0x000033400b3d7816 */ /* 0x000fe40000000000 */
[----:B-1----:R-:W-:-:S04]  /*16b950*/  PRMT R20, R7, 0x3340, R13 ;  /* 0x0000334007147816 */ /* 0x002fc8000000000d */
[----:B------:R-:W-:Y:S02]  /*16b960*/  PRMT R25, R20, 0x5410, R61 ;  /* 0x0000541014197816 */ /* 0x000fe4000000003d */
[----:B------:R-:W-:Y:S02]  /*16b970*/  SHF.R.S32.HI R61, RZ, 0x1f, R50 ;  /* 0x0000001fff3d7819 */ /* 0x000fe40000011432 */
[----:B------:R-:W-:-:S05]  /*16b980*/  IADD3 R20, P1, PT, R50, R34, RZ ;  /* 0x0000002232147210 */ /* 0x000fca0007f3e0ff */
[----:B------:R-:W-:Y:S01]  /*16b990*/  IMAD.X R21, R61, 0x1, R35, P1 ;  /* 0x000000013d157824 */ /* 0x000fe200008e0623 */
[----:B------:R-:W-:Y:S04]  /*16b9a0*/  STL [R1+0x2764], R25 ;  /* 0x0027641901007387 */ /* 0x000fe80000100800 */
[----:B------:R1:W-:Y:S02]  /*16b9b0*/  STL.64 [R1+0xc78], R20 ;  /* 0x000c781401007387 */ /* 0x0003e40000100a00 */
[----:B-1----:R-:W-:Y:S02]  /*16b9c0*/  SHF.R.U32.HI R21, RZ, 0x8, R19 ;  /* 0x00000008ff157819 */ /* 0x002fe40000011613 */
[----:B------:R-:W-:Y:S02]  /*16b9d0*/  SHF.R.U32.HI R19, RZ, 0x8, R7 ;  /* 0x00000008ff137819 */ /* 0x000fe40000011607 */
[----:B------:R-:W-:Y:S01]  /*16b9e0*/  SHF.R.U32.HI R20, RZ, 0x8, R13 ;  /* 0x00000008ff147819 */ /* 0x000fe2000001160d */
[----:B------:R-:W2:Y:S01]  /*16b9f0*/  LDL.LU R7, [R1+0x2770] ;  /* 0x0027700001077983 */ /* 0x000ea20000300800 */
[----:B------:R-:W-:-:S02]  /*16ba00*/  LOP3.LUT R21, R21, 0xffff, RZ, 0xc0, !PT ;  /* 0x0000ffff15157812 */ /* 0x000fc400078ec0ff */
[----:B------:R-:W-:Y:S02]  /*16ba10*/  LOP3.LUT R19, R19, 0xffff, RZ, 0xc0, !PT ;  /* 0x0000ffff13137812 */ /* 0x000fe400078ec0ff */
[----:B------:R-:W-:Y:S01]  /*16ba20*/  LOP3.LUT R20, R20, 0xffff, RZ, 0xc0, !PT ;  /* 0x0000ffff14147812 */ /* 0x000fe200078ec0ff */
[----:B------:R-:W4:Y:S01]  /*16ba30*/  LDL.LU R13, [R1+0x440] ;  /* 0x00044000010d7983 */ /* 0x000f220000300800 */
[----:B------:R-:W-:Y:S02]  /*16ba40*/  PRMT R21, R21, 0x3340, R0 ;  /* 0x0000334015157816 */ /* 0x000fe40000000000 */
[----:B------:R-:W-:Y:S02]  /*16ba50*/  PRMT R19, R19, 0x3340, R20 ;  /* 0x0000334013137816 */ /* 0x000fe40000000014 */
[----:B------:R-:W-:Y:S01]  /*16ba60*/  LOP3.LUT R17, R17, 0xffff, RZ, 0xc0, !PT ;  /* 0x0000ffff11117812 */ /* 0x000fe200078ec0ff */
[----:B------:R-:W-:Y:S04]  /*16ba70*/  STL [R1+0x2c4], R21 ;  /* 0x0002c41501007387 */ /* 0x000fe80000100800 */
[----:B------:R1:W-:Y:S01]  /*16ba80*/  STL [R1+0x4f0], R19 ;  /* 0x0004f01301007387 */ /* 0x0003e20000100800 */
[----:B---3--:R-:W-:-:S02]  /*16ba90*/  LOP3.LUT R15, R15, 0xffff, RZ, 0xc0, !PT ;  /* 0x0000ffff0f0f7812 */ /* 0x008fc400078ec0ff */
[----:B-1----:R-:W-:Y:S02]  /*16baa0*/  LOP3.LUT R19, R28, 0xffff, RZ, 0xc0, !PT ;  /* 0x0000ffff1c137812 */ /* 0x002fe400078ec0ff */
[----:B------:R-:W-:Y:S02]  /*16bab0*/  PRMT R21, R15, 0x3340, R0 ;  /* 0x000033400f157816 */ /* 0x000fe40000000000 */
[----:B------:R-:W-:-:S04]  /*16bac0*/  PRMT R20, R17, 0x3340, R19 ;  /* 0x0000334011147816 */ /* 0x000fc80000000013 */
[----:B------:R-:W-:Y:S02]  /*16bad0*/  PRMT R25, R20, 0x5410, R21 ;  /* 0x0000541014197816 */ /* 0x000fe40000000015 */
[----:B------:R-:W-:-:S05]  /*16bae0*/  IADD3 R20, P1, PT, R50, R36, RZ ;  /* 0x0000002432147210 */ /* 0x000fca0007f3e0ff */
[----:B------:R-:W-:Y:S01]  /*16baf0*/  IMAD.X R21, R61, 0x1, R37, P1 ;  /* 0x000000013d157824 */ /* 0x000fe200008e0625 */
[----:B------:R-:W-:Y:S04]  /*16bb00*/  STL [R1+0x2760], R25 ;  /* 0x0027601901007387 */ /* 0x000fe80000100800 */
[----:B------:R-:W3:Y:S04]  /*16bb10*/  LDL.LU R28, [R1+0x2774] ;  /* 0x00277400011c7983 */ /* 0x000ee80000300800 */
[----:B------:R1:W-:Y:S02]  /*16bb20*/  STL.64 [R1+0xc70], R20 ;  /* 0x000c701401007387 */ /* 0x0003e40000100a00 */
[----:B-1----:R-:W-:-:S02]  /*16bb30*/  SHF.R.U32.HI R20, RZ, 0x8, R11 ;  /* 0x00000008ff147819 */ /* 0x002fc4000001160b */
[----:B------:R-:W3:Y:S01]  /*16bb40*/  LDL.LU R11, [R1+0x444] ;  /* 0x00044400010b7983 */ /* 0x000ee20000300800 */
[----:B------:R-:W-:Y:S02]  /*16bb50*/  SHF.R.U32.HI R17, RZ, 0x8, R17 ;  /* 0x00000008ff117819 */ /* 0x000fe40000011611 */
[----:B------:R-:W-:Y:S02]  /*16bb60*/  LOP3.LUT R20, R20, 0xffff, RZ, 0xc0, !PT ;  /* 0x0000ffff14147812 */ /* 0x000fe400078ec0ff */
[----:B------:R-:W-:Y:S02]  /*16bb70*/  SHF.R.U32.HI R19, RZ, 0x8, R19 ;  /* 0x00000008ff137819 */ /* 0x000fe40000011613 */
[----:B------:R-:W-:Y:S02]  /*16bb80*/  SHF.R.U32.HI R15, RZ, 0x8, R15 ;  /* 0x00000008ff0f7819 */ /* 0x000fe4000001160f */
[----:B------:R-:W-:Y:S02]  /*16bb90*/  LOP3.LUT R17, R17, 0xffff, RZ, 0xc0, !PT ;  /* 0x0000ffff11117812 */ /* 0x000fe400078ec0ff */
[----:B------:R-:W-:-:S02]  /*16bba0*/  PRMT R25, R20, 0x3340, R0 ;  /* 0x0000334014197816 */ /* 0x000fc40000000000 */
[----:B------:R-:W-:Y:S02]  /*16bbb0*/  LOP3.LUT R19, R19, 0xffff, RZ, 0xc0, !PT ;  /* 0x0000ffff13137812 */ /* 0x000fe400078ec0ff */
[----:B------:R-:W-:Y:S02]  /*16bbc0*/  IADD3 R20, P1, PT, R50, R38, RZ ;  /* 0x0000002632147210 */ /* 0x000fe40007f3e0ff */
[----:B------:R-:W-:Y:S02]  /*16bbd0*/  LOP3.LUT R15, R15, 0xffff, RZ, 0xc0, !PT ;  /* 0x0000ffff0f0f7812 */ /* 0x000fe400078ec0ff */
[----:B------:R-:W-:Y:S01]  /*16bbe0*/  PRMT R17, R17, 0x3340, R19 ;  /* 0x0000334011117816 */ /* 0x000fe20000000013 */
[----:B------:R-:W-:Y:S01]  /*16bbf0*/  IMAD.X R21, R61, 0x1, R39, P1 ;  /* 0x000000013d157824 */ /* 0x000fe200008e0627 */
[--C-:B------:R-:W-:Y:S01]  /*16bc00*/  PRMT R15, R15, 0x3340, R0.reuse ;  /* 0x000033400f0f7816 */ /* 0x100fe20000000000 */
[----:B------:R-:W-:Y:S04]  /*16bc10*/  STL [R1+0x2c0], R25 ;  /* 0x0002c01901007387 */ /* 0x000fe80000100800 */
[----:B------:R1:W-:Y:S04]  /*16bc20*/  STL [R1+0x8c0], R17 ;  /* 0x0008c01101007387 */ /* 0x0003e80000100800 */
[----:B------:R0:W-:Y:S04]  /*16bc30*/  STL.64 [R1+0xc68], R20 ;  /* 0x000c681401007387 */ /* 0x0001e80000100a00 */
[----:B------:R0:W-:Y:S04]  /*16bc40*/  STL [R1+0x2bc], R15 ;  /* 0x0002bc0f01007387 */ /* 0x0001e80000100800 */
[----:B------:R-:W3:Y:S04]  /*16bc50*/  LDL.LU R30, [R1+0x3bc] ;  /* 0x0003bc00011e7983 */ /* 0x000ee80000300800 */
[----:B------:R-:W3:Y:S01]  /*16bc60*/  LDL.LU R19, [R1+0x50f0] ;  /* 0x0050f00001137983 */ /* 0x000ee20000300800 */
[----:B-1----:R-:W-:-:S02]  /*16bc70*/  PRMT R17, R3, 0x3340, R0 ;  /* 0x0000334003117816 */ /* 0x002fc40000000000 */
[----:B0-----:R-:W-:-:S05]  /*16bc80*/  IADD3 R20, P1, PT, R50, R40, RZ ;  /* 0x0000002832147210 */ /* 0x001fca0007f3e0ff */
[----:B------:R-:W-:Y:S01]  /*16bc90*/  IMAD.X R21, R61, 0x1, R41, P1 ;  /* 0x000000013d157824 */ /* 0x000fe200008e0629 */
[----:B--2---:R-:W-:Y:S02]  /*16bca0*/  LOP3.LUT R7, R7, 0xffff, RZ, 0xc0, !PT ;  /* 0x0000ffff07077812 */ /* 0x004fe400078ec0ff */
[----:B----4-:R-:W-:-:S04]  /*16bcb0*/  LOP3.LUT R13, R13, 0xffff, RZ, 0xc0, !PT ;  /* 0x0000ffff0d0d7812 */ /* 0x010fc800078ec0ff */
[----:B------:R-:W-:Y:S02]  /*16bcc0*/  PRMT R15, R7, 0x3340, R13 ;  /* 0x00003340070f7816 */ /* 0x000fe4000000000d */
[----:B------:R-:W-:Y:S02]  /*16bcd0*/  SHF.R.U32.HI R7, RZ, 0x8, R7 ;  /* 0x00000008ff077819 */ /* 0x000fe40000011607 */
[----:B------:R-:W-:Y:S02]  /*16bce0*/  PRMT R15, R15, 0x5410, R17 ;  /* 0x000054100f0f7816 */ /* 0x000fe40000000011 */
[----:B------:R-:W-:Y:S02]  /*16bcf0*/  SHF.R.U32.HI R61, RZ, 0x8, R13 ;  /* 0x00000008ff3d7819 */ /* 0x000fe4000001160d */
[----:B------:R-:W-:Y:S01]  /*16bd00*/  LOP3.LUT R7, R7, 0xffff, RZ, 0xc0, !PT ;  /* 0x0000ffff07077812 */ /* 0x000fe200078ec0ff */
[----:B------:R0:W-:Y:S04]  /*16bd10*/  STL [R1+0x2754], R15 ;  /* 0x0027540f01007387 */ /* 0x0001e80000100800 */
[----:B------:R-:W2:Y:S01]  /*16bd20*/  LDL.LU R26, [R1+0x874] ;  /* 0x00087400011a7983 */ /* 0x000ea20000300800 */
[----:B------:R-:W-:-:S04]  /*16bd30*/  LOP3.LUT R61, R61, 0xffff, RZ, 0xc0, !PT ;  /* 0x0000ffff3d3d7812 */ /* 0x000fc800078ec0ff */
[----:B------:R-:W-:Y:S01]  /*16bd40*/  PRMT R13, R7, 0x3340, R61 ;  /* 0x00003340070d7816 */ /* 0x000fe2000000003d */
[----:B------:R-:W-:Y:S01]  /*16bd50*/  STL.64 [R1+0xc50], R20 ;  /* 0x000c501401007387 */ /* 0x000fe20000100a00 */
[----:B---3--:R-:W-:Y:S02]  /*16bd60*/  LOP3.LUT R7, R28, 0xffff, RZ, 0xc0, !PT ;  /* 0x0000ffff1c077812 */ /* 0x008fe400078ec0ff */
[----:B------:R-:W-:-:S04]  /*16bd70*/  LOP3.LUT R28, R6, 0xffff, RZ, 0xc0, !PT ;  /* 0x0000ffff061c7812 */ /* 0x000fc800078ec0ff */
[----:B------:R-:W-:Y:S01]  /*16bd80*/  PRMT R61, R28, 0x3340, R0 ;  /* 0x000033401c3d7816 */ /* 0x000fe20000000000 */
[----:B------:R1:W-:Y:S04]  /*16bd90*/  STL [R1+0x8b8], R13 ;  /* 0x0008b80d01007387 */ /* 0x0003e80000100800 */
[----:B------:R-:W3:Y:S01]  /*16bda0*/  LDL.LU R6, [R1+0x6d94] ;  /* 0x006d940001067983 */ /* 0x000ee20000300800 */
[----:B------:R-:W-:-:S04]  /*16bdb0*/  LOP3.LUT R17, R11, 0xffff, RZ, 0xc0, !PT ;  /* 0x0000ffff0b117812 */ /* 0x000fc800078ec0ff */
[----:B------:R-:W-:-:S04]  /*16bdc0*/  PRMT R11, R7, 0x3340, R17 ;  /* 0x00003340070b7816 */ /* 0x000fc80000000011 */
[----:B------:R-:W-:Y:S02]  /*16bdd0*/  PRMT R11, R11, 0x5410, R61 ;  /* 0x000054100b0b7816 */ /* 0x000fe4000000003d */
[----:B------:R-:W-:-:S03]  /*16bde0*/  SHF.R.U32.HI R61, RZ, 0x8, R3 ;  /* 0x00000008ff3d7819 */ /* 0x000fc60000011603 */
[----:B------:R4:W-:Y:S04]  /*16bdf0*/  STL [R1+0x2750], R11 ;  /* 0x0027500b01007387 */ /* 0x0009e80000100800 */
[----:B0-----:R-:W3:Y:S04]  /*16be00*/  LDL.LU R15, [R1+0x50f4] ;  /* 0x0050f400010f7983 */ /* 0x001ee80000300800 */
[----:B------:R-:W3:Y:S04]  /*16be10*/  LDL.LU R3, [R1+0x3c0] ;  /* 0x0003c00001037983 */ /* 0x000ee80000300800 */
[----:B-1----:R-:W3:Y:S01]  /*16be20*/  LDL.LU R13, [R1+0x890] ;  /* 0x00089000010d7983 */ /* 0x002ee20000300800 */
[----:B------:R-:W-:-:S03]  /*16be30*/  SHF.R.U32.HI R20, RZ, 0x8, R17 ;  /* 0x00000008ff147819 */ /* 0x000fc60000011611 */
[----:B----4-:R-:W4:Y:S04]  /*16be40*/  LDL.LU R11, [R1+0x2780] ;  /* 0x00278000010b7983 */ /* 0x010f280000300800 */
[----:B------:R-:W4:Y:S01]  /*16be50*/  LDL.LU R17, [R1+0x460] ;  /* 0x0004600001117983 */ /* 0x000f220000300800 */
[----:B------:R-:W-:Y:S02]  /*16be60*/  SHF.R.U32.HI R7, RZ, 0x8, R7 ;  /* 0x00000008ff077819 */ /* 0x000fe40000011607 */
[----:B------:R-:W-:Y:S02]  /*16be70*/  LOP3.LUT R20, R20, 0xffff, RZ, 0xc0, !PT ;  /* 0x0000ffff14147812 */ /* 0x000fe400078ec0ff */
[----:B------:R-:W-:Y:S02]  /*16be80*/  LOP3.LUT R61, R61, 0xffff, RZ, 0xc0, !PT ;  /* 0x0000ffff3d3d7812 */ /* 0x000fe400078ec0ff */
[----:B------:R-:W-:-:S02]  /*16be90*/  LOP3.LUT R7, R7, 0xffff, RZ, 0xc0, !PT ;  /* 0x0000ffff07077812 */ /* 0x000fc400078ec0ff */
[----:B------:R-:W-:Y:S02]  /*16bea0*/  PRMT R21, R61, 0x3340, R0 ;  /* 0x000033403d157816 */ /* 0x000fe40000000000 */
[----:B------:R-:W-:Y:S02]  /*16beb0*/  PRMT R7, R7, 0x3340, R20 ;  /* 0x0000334007077816 */ /* 0x000fe40000000014 */
[----:B------:R-:W-:-:S03]  /*16bec0*/  LOP3.LUT R19, R19, 0xffff, RZ, 0xc0, !PT ;  /* 0x0000ffff13137812 */ /* 0x000fc600078ec0ff */
[----:B------:R-:W-:Y:S04]  /*16bed0*/  STL [R1+0x6a68], R7 ;  /* 0x006a680701007387 */ /* 0x000fe80000100800 */
[----:B------:R0:W-:Y:S02]  /*16bee0*/  STL [R1+0x2b8], R21 ;  /* 0x0002b81501007387 */ /* 0x0001e40000100800 */
[----:B0-----:R-:W-:-:S04]  /*16bef0*/  LOP3.LUT R21, R30, 0xffff, RZ, 0xc0, !PT ;  /* 0x0000ffff1e157812 */ /* 0x001fc800078ec0ff */
[----:B------:R-:W-:Y:S01]  /*16bf00*/  PRMT R61, R21, 0x3340, R0 ;  /* 0x00003340153d7816 */ /* 0x000fe20000000000 */
[----:B------:R-:W-:Y:S01]  /*16bf10*/  VIADD R50, R50, UR6 ;  /* 0x0000000632327c36 */ /* 0x000fe20008000000 */
[----:B------:R-:W0:Y:S04]  /*16bf20*/  LDCU UR6, c[0x0][0x3b8] ;  /* 0x00007700ff0677ac */ /* 0x000e280008000800 */
[----:B------:R-:W-:Y:S02]  /*16bf30*/  IADD3 R42, P1, PT, R50, R34, RZ ;  /* 0x00000022322a7210 */ /* 0x000fe40007f3e0ff */
[----:B--2---:R-:W-:-:S04]  /*16bf40*/  LOP3.LUT R7, R26, 0xffff, RZ, 0xc0, !PT ;  /* 0x0000ffff1a077812 */ /* 0x004fc800078ec0ff */
[----:B------:R-:W-:-:S04]  /*16bf50*/  PRMT R20, R19, 0x3340, R7 ;  /* 0x0000334013147816 */ /* 0x000fc80000000007 */
[----:B------:R-:W-:Y:S02]  /*16bf60*/  PRMT R20, R20, 0x5410, R61 ;  /* 0x0000541014147816 */ /* 0x000fe4000000003d */
[----:B------:R-:W-:-:S03]  /*16bf70*/  SHF.R.U32.HI R19, RZ, 0x8, R19 ;  /* 0x00000008ff137819 */ /* 0x000fc60000011613 */
[----:B------:R1:W-:Y:S01]  /*16bf80*/  STL [R1+0x2740], R20 ;  /* 0x0027401401007387 */ /* 0x0003e20000100800 */
[----:B------:R-:W-:Y:S02]  /*16bf90*/  LOP3.LUT R19, R19, 0xffff, RZ, 0xc0, !PT ;  /* 0x0000ffff13137812 */ /* 0x000fe400078ec0ff */
[----:B------:R-:W-:Y:S02]  /*16bfa0*/  SHF.R.S32.HI R61, RZ, 0x1f, R50 ;  /* 0x0000001fff3d7819 */ /* 0x000fe40000011432 */
[----:B-1----:R-:W-:Y:S02]  /*16bfb0*/  SHF.R.U32.HI R20, RZ, 0x8, R7 ;  /* 0x00000008ff147819 */ /* 0x002fe40000011607 */
[----:B------:R-:W-:Y:S02]  /*16bfc0*/  SHF.R.U32.HI R7, RZ, 0x8, R21 ;  /* 0x00000008ff077819 */ /* 0x000fe40000011615 */
[----:B------:R-:W-:Y:S02]  /*16bfd0*/  LOP3.LUT R20, R20, 0xffff, RZ, 0xc0, !PT ;  /* 0x0000ffff14147812 */ /* 0x000fe400078ec0ff */
[----:B------:R-:W-:-:S02]  /*16bfe0*/  LOP3.LUT R7, R7, 0xffff, RZ, 0xc0, !PT ;  /* 0x0000ffff07077812 */ /* 0x000fc400078ec0ff */
[----:B------:R-:W-:Y:S01]  /*16bff0*/  PRMT R19, R19, 0x3340, R20 ;  /* 0x0000334013137816 */ /* 0x000fe20000000014 */
[----:B------:R-:W-:Y:S01]  /*16c000*/  IMAD.X R43, R61, 0x1, R35, P1 ;  /* 0x000000013d2b7824 */ /* 0x000fe200008e0623 */
[----:B------:R-:W-:-:S04]  /*16c010*/  PRMT R7, R7, 0x3340, R0 ;  /* 0x0000334007077816 */ /* 0x000fc80000000000 */
[----:B------:R-:W-:Y:S04]  /*16c020*/  STL.64 [R1+0xc48], R42 ;  /* 0x000c482a01007387 */ /* 0x000fe80000100a00 */
[----:B------:R-:W-:Y:S04]  /*16c030*/  STL [R1+0x8a4], R19 ;  /* 0x0008a41301007387 */ /* 0x000fe80000100800 */
[----:B------:R1:W-:Y:S01]  /*16c040*/  STL [R1+0x2b4], R7 ;  /* 0x0002b40701007387 */ /* 0x0003e20000100800 */
[----:B---3--:R-:W-:Y:S02]  /*16c050*/  LOP3.LUT R20, R15, 0xffff, RZ, 0xc0, !PT ;  /* 0x0000ffff0f147812 */ /* 0x008fe400078ec0ff */
[----:B------:R-:W-:-:S02]  /*16c060*/  LOP3.LUT R3, R3, 0xffff, RZ, 0xc0, !PT ;  /* 0x0000ffff03037812 */ /* 0x000fc400078ec0ff */
[----:B------:R-:W-:Y:S02]  /*16c070*/  LOP3.LUT R21, R13, 0xffff, RZ, 0xc0, !PT ;  /* 0x0000ffff0d157812 */ /* 0x000fe400078ec0ff */
[----:B------:R-:W-:Y:S02]  /*16c080*/  PRMT R15, R3, 0x3340, R0 ;  /* 0x00003340030f7816 */ /* 0x000fe40000000000 */
[----:B----4-:R-:W-:Y:S02]  /*16c090*/  LOP3.LUT R13, R11, 0xffff, RZ, 0xc0, !PT ;  /* 0x0000ffff0b0d7812 */ /* 0x010fe400078ec0ff */
[----:B------:R-:W-:Y:S02]  /*16c0a0*/  PRMT R11, R20, 0x3340, R21 ;  /* 0x00003340140b7816 */ /* 0x000fe40000000015 */
[----:B-1----:R-:W-:Y:S02]  /*16c0b0*/  LOP3.LUT R7, R27, 0xffff, RZ, 0xc0, !PT ;  /* 0x0000ffff1b077812 */ /* 0x002fe400078ec0ff */
[----:B------:R-:W-:Y:S01]  /*16c0c0*/  LOP3.LUT R17, R17, 0xffff, RZ, 0xc0, !PT ;  /* 0x0000ffff11117812 */ /* 0x000fe200078ec0ff */
[----:B------:R-:W2:Y:S01]  /*16c0d0*/  LDL.LU R27, [R1+0x6d90] ;  /* 0x006d9000011b7983 */ /* 0x000ea20000300800 */
[----:B------:R-:W-:-:S03]  /*16c0e0*/  PRMT R15, R11, 0x5410, R15 ;  /* 0x000054100b0f7816 */ /* 0x000fc6000000000f */
[----:B------:R-:W3:Y:S01]  /*16c0f0*/  LDL.LU R11, [R1+0x2784] ;  /* 0x00278400010b7983 */ /* 0x000ee20000300800 */
[----:B------:R-:W-:-:S03]  /*16c100*/  PRMT R19, R7, 0x3340, R0 ;  /* 0x0000334007137816 */ /* 0x000fc60000000000 */
[----:B------:R1:W-:Y:S04]  /*16c110*/  STL [R1+0x2734], R15 ;  /* 0x0027340f01007387 */ /* 0x0003e80000100800 */
[----:B------:R-:W4:Y:S04]  /*16c120*/  LDL.LU R59, [R1+0x464] ;  /* 0x00046400013b7983 */ /* 0x000f280000300800 */
[----:B------:R-:W2:Y:S01]  /*16c130*/  LDL.LU R30, [R1+0x50f8] ;  /* 0x0050f800011e7983 */ /* 0x000ea20000300800 */
[----:B-1----:R-:W-:-:S04]  /*16c140*/  PRMT R15, R13, 0x3340, R17 ;  /* 0x000033400d0f7816 */ /* 0x002fc80000000011 */
[----:B------:R-:W-:-:S05]  /*16c150*/  PRMT R15, R15, 0x5410, R19 ;  /* 0x000054100f0f7816 */ /* 0x000fca0000000013 */
[----:B------:R1:W-:Y:S04]  /*16c160*/  STL [R1+0x2730], R15 ;  /* 0x0027300f01007387 */ /* 0x0003e80000100800 */
[----:B-1----:R-:W2:Y:S04]  /*16c170*/  LDL.LU R15, [R1+0x3c8] ;  /* 0x0003c800010f7983 */ /* 0x002ea80000300800 */
[----:B------:R-:W2:Y:S01]  /*16c180*/  LDL.LU R19, [R1+0x8e4] ;  /* 0x0008e40001137983 */ /* 0x000ea20000300800 */
[----:B------:R-:W-:Y:S02]  /*16c190*/  SHF.R.U32.HI R20, RZ, 0x8, R20 ;  /* 0x00000008ff147819 */ /* 0x000fe40000011614 */
[----:B------:R-:W-:-:S02]  /*16c1a0*/  SHF.R.U32.HI R21, RZ, 0x8, R21 ;  /* 0x00000008ff157819 */ /* 0x000fc40000011615 */
[----:B------:R-:W-:Y:S02]  /*16c1b0*/  IADD3 R42, P1, PT, R50, R36, RZ ;  /* 0x00000024322a7210 */ /* 0x000fe40007f3e0ff */
[----:B------:R-:W-:Y:S02]  /*16c1c0*/  SHF.R.U32.HI R13, RZ, 0x8, R13 ;  /* 0x00000008ff0d7819 */ /* 0x000fe4000001160d */
[----:B------:R-:W-:Y:S02]  /*16c1d0*/  LOP3.LUT R20, R20, 0xffff, RZ, 0xc0, !PT ;  /* 0x0000ffff14147812 */ /* 0x000fe400078ec0ff */
[----:B------:R-:W-:Y:S02]  /*16c1e0*/  LOP3.LUT R21, R21, 0xffff, RZ, 0xc0, !PT ;  /* 0x0000ffff15157812 */ /* 0x000fe400078ec0ff */
[----:B------:R-:W-:Y:S01]  /*16c1f0*/  SHF.R.U32.HI R17, RZ, 0x8, R17 ;  /* 0x00000008ff117819 */ /* 0x000fe20000011611 */
[----:B------:R-:W-:Y:S01]  /*16c200*/  IMAD.X R43, R61, 0x1, R37, P1 ;  /* 0x000000013d2b7824 */ /* 0x000fe200008e0625 */
[----:B------:R-:W-:-:S02]  /*16c210*/  LOP3.LUT R13, R13, 0xffff, RZ, 0xc0, !PT ;  /* 0x0000ffff0d0d7812 */ /* 0x000fc400078ec0ff */
[----:B------:R-:W-:Y:S02]  /*16c220*/  PRMT R25, R20, 0x3340, R21 ;  /* 0x0000334014197816 */ /* 0x000fe40000000015 */
[----:B------:R-:W-:Y:S02]  /*16c230*/  LOP3.LUT R17, R17, 0xffff, RZ, 0xc0, !PT ;  /* 0x0000ffff11117812 */ /* 0x000fe400078ec0ff */
[----:B------:R-:W-:Y:S02]  /*16c240*/  IADD3 R20, P1, PT, R50, R38, RZ ;  /* 0x0000002632147210 */ /* 0x000fe40007f3e0ff */
[----:B------:R-:W-:Y:S02]  /*16c250*/  SHF.R.U32.HI R7, RZ, 0x8, R7 ;  /* 0x00000008ff077819 */ /* 0x000fe40000011607 */
[----:B------:R-:W-:Y:S01]  /*16c260*/  PRMT R13, R13, 0x3340, R17 ;  /* 0x000033400d0d7816 */ /* 0x000fe20000000011 */
[----:B------:R-:W-:Y:S01]  /*16c270*/  IMAD.X R21, R61, 0x1, R39, P1 ;  /* 0x000000013d157824 */ /* 0x000fe200008e0627 */
[----:B------:R-:W-:Y:S04]  /*16c280*/  STL.64 [R1+0xc40], R42 ;  /* 0x000c402a01007387 */ /* 0x000fe80000100a00 */
[----:B------:R-:W-:Y:S04]  /*16c290*/  STL [R1+0x4bc], R25 ;  /* 0x0004bc1901007387 */ /* 0x000fe80000100800 */
[----:B------:R-:W-:Y:S01]  /*16c2a0*/  STL [R1+0x4b8], R13 ;  /* 0x0004b80d01007387 */ /* 0x000fe20000100800 */
[----:B------:R-:W-:-:S03]  /*16c2b0*/  LOP3.LUT R7, R7, 0xffff, RZ, 0xc0, !PT ;  /* 0x0000ffff07077812 */ /* 0x000fc600078ec0ff */
[----:B------:R1:W-:Y:S01]  /*16c2c0*/  STL.64 [R1+0xc60], R20 ;  /* 0x000c601401007387 */ /* 0x0003e20000100a00 */
[----:B------:R-:W-:Y:S02]  /*16c2d0*/  PRMT R7, R7, 0x3340, R0 ;  /* 0x0000334007077816 */ /* 0x000fe40000000000 */
[----:B-1----:R-:W-:-:S03]  /*16c2e0*/  IADD3 R20, P1, PT, R50, R40, RZ ;  /* 0x0000002832147210 */ /* 0x002fc60007f3e0ff */
[----:B------:R1:W-:Y:S04]  /*16c2f0*/  STL [R1+0x2b0], R7 ;  /* 0x0002b00701007387 */ /* 0x0003e80000100800 */
[----:B------:R-:W2:Y:S01]  /*16c300*/  LDL.LU R26, [R1+0x3c4] ;  /* 0x0003c400011a7983 */ /* 0x000ea20000300800 */
[----:B------:R-:W-:-:S03]  /*16c310*/  IMAD.X R21, R61, 0x1, R41, P1 ;  /* 0x000000013d157824 */ /* 0x000fc600008e0629 */
[----:B------:R-:W2:Y:S01]  /*16c320*/  LDL.LU R17, [R1+0x50fc] ;  /* 0x0050fc0001117983 */ /* 0x000ea20000300800 */
[----:B------:R-:W-:-:S03]  /*16c330*/  SHF.R.U32.HI R61, RZ, 0x8, R3 ;  /* 0x00000008ff3d7819 */ /* 0x000fc60000011603 */
[----:B------:R4:W-:Y:S04]  /*16c340*/  STL.64 [R1+0xc58], R20 ;  /* 0x000c581401007387 */ /* 0x0009e80000100a00 */
[----:B------:R-:W2:Y:S01]  /*16c350*/  LDL.LU R3, [R1+0x8ec] ;  /* 0x0008ec0001037983 */ /* 0x000ea20000300800 */
[----:B------:R-:W-:Y:S02]  /*16c360*/  LOP3.LUT R61, R61, 0xffff, RZ, 0xc0, !PT ;  /* 0x0000ffff3d3d7812 */ /* 0x000fe400078ec0ff */
[----:B------:R-:W-:Y:S02]  /*16c370*/  LOP3.LUT R13, R5, 0xffff, RZ, 0xc0, !PT ;  /* 0x0000ffff050d7812 */ /* 0x000fe400078ec0ff */
[--C-:B-1----:R-:W-:Y:S02]  /*16c380*/  PRMT R7, R61, 0x3340, R0.reuse ;  /* 0x000033403d077816 */ /* 0x102fe40000000000 */
[----:B------:R-:W-:-:S03]  /*16c390*/  PRMT R61, R13, 0x3340, R0 ;  /* 0x000033400d3d7816 */ /* 0x000fc60000000000 */
[----:B------:R2:W-:Y:S04]  /*16c3a0*/  STL [R1+0x2ac], R7 ;  /* 0x0002ac0701007387 */ /* 0x0005e80000100800 */
[----:B------:R-:W2:Y:S01]  /*16c3b0*/  LDL.LU R5, [R1+0x6d8c] ;  /* 0x006d8c0001057983 */ /* 0x000ea20000300800 */
[----:B---3--:R-:W-:Y:S02]  /*16c3c0*/  LOP3.LUT R11, R11, 0xffff, RZ, 0xc0, !PT ;  /* 0x0000ffff0b0b7812 */ /* 0x008fe400078ec0ff */
[----:B----4-:R-:W-:Y:S02]  /*16c3d0*/  LOP3.LUT R20, R59, 0xffff, RZ, 0xc0, !PT ;  /* 0x0000ffff3b147812 */ /* 0x010fe400078ec0ff */
[----:B--2---:R-:W-:Y:S02]  /*16c3e0*/  LOP3.LUT R7, R30, 0xffff, RZ, 0xc0, !PT ;  /* 0x0000ffff1e077812 */ /* 0x004fe400078ec0ff */
[----:B------:R-:W-:-:S04]  /*16c3f0*/  PRMT R21, R11, 0x3340, R20 ;  /* 0x000033400b157816 */ /* 0x000fc80000000014 */
[----:B------:R-:W-:-:S05]  /*16c400*/  PRMT R25, R21, 0x5410, R61 ;  /* 0x0000541015197816 */ /* 0x000fca000000003d */
[----:B------:R-:W-:Y:S01]  /*16c410*/  STL [R1+0x26e8], R25 ;  /* 0x0026e81901007387 */ /* 0x000fe20000100800 */
[----:B------:R-:W-:Y:S02]  /*16c420*/  LOP3.LUT R15, R15, 0xffff, RZ, 0xc0, !PT ;  /* 0x0000ffff0f0f7812 */ /* 0x000fe400078ec0ff */
[----:B------:R-:W-:Y:S02]  /*16c430*/  LOP3.LUT R19, R19, 0xffff, RZ, 0xc0, !PT ;  /* 0x0000ffff13137812 */ /* 0x000fe400078ec0ff */
[----:B------:R-:W-:Y:S02]  /*16c440*/  PRMT R61, R15, 0x3340, R0 ;  /* 0x000033400f3d7816 */ /* 0x000fe40000000000 */
[----:B------:R-:W-:-:S04]  /*16c450*/  PRMT R21, R7, 0x3340, R19 ;  /* 0x0000334007157816 */ /* 0x000fc80000000013 */
[----:B------:R-:W-:-:S05]  /*16c460*/  PRMT R21, R21, 0x5410, R61 ;  /* 0x0000541015157816 */ /* 0x000fca000000003d */
[----:B------:R1:W-:Y:S02]  /*16c470*/  STL [R1+0x26ac], R21 ;  /* 0x0026ac1501007387 */ /* 0x0003e40000100800 */
[----:B-1----:R-:W-:Y:S02]  /*16c480*/  SHF.R.U32.HI R21, RZ, 0x8, R19 ;  /* 0x00000008ff157819 */ /* 0x002fe40000011613 */
[----:B------:R-:W2:Y:S01]  /*16c490*/  LDL.LU R19, [R1+0x2790] ;  /* 0x0027900001137983 */ /* 0x000ea20000300800 */
[----:B------:R-:W-:Y:S02]  /*16c4a0*/  SHF.R.U32.HI R11, RZ, 0x8, R11 ;  /* 0x00000008ff0b7819 */ /* 0x000fe4000001160b */
[----:B------:R-:W-:Y:S01]  /*16c4b0*/  SHF.R.U32.HI R61, RZ, 0x8, R20 ;  /* 0x00000008ff3d7819 */ /* 0x000fe20000011614 */
[----:B------:R-:W3:Y:S01]  /*16c4c0*/  LDL.LU R30, [R1+0x480] ;  /* 0x00048000011e7983 */ /* 0x000ee20000300800 */
[----:B------:R-:W-:Y:S02]  /*16c4d0*/  SHF.R.U32.HI R7, RZ, 0x8, R7 ;  /* 0x00000008ff077819 */ /* 0x000fe40000011607 */
[----:B------:R-:W-:-:S02]  /*16c4e0*/  LOP3.LUT R11, R11, 0xffff, RZ, 0xc0, !PT ;  /* 0x0000ffff0b0b7812 */ /* 0x000fc400078ec0ff */
[----:B------:R-:W-:Y:S02]  /*16c4f0*/  LOP3.LUT R20, R61, 0xffff, RZ, 0xc0, !PT ;  /* 0x0000ffff3d147812 */ /* 0x000fe400078ec0ff */
[----:B------:R-:W-:Y:S02]  /*16c500*/  LOP3.LUT R61, R21, 0xffff, RZ, 0xc0, !PT ;  /* 0x0000ffff153d7812 */ /* 0x000fe400078ec0ff */
[----:B------:R-:W-:Y:S02]  /*16c510*/  LOP3.LUT R7, R7, 0xffff, RZ, 0xc0, !PT ;  /* 0x0000ffff07077812 */ /* 0x000fe400078ec0ff */
[----:B------:R-:W-:Y:S02]  /*16c520*/  PRMT R11, R11, 0x3340, R20 ;  /* 0x000033400b0b7816 */ /* 0x000fe40000000014 */
[----:B------:R-:W-:Y:S02]  /*16c530*/  PRMT R20, R7, 0x3340, R61 ;  /* 0x0000334007147816 */ /* 0x000fe4000000003d */
[----:B------:R-:W-:Y:S01]  /*16c540*/  LOP3.LUT R7, R26, 0xffff, RZ, 0xc0, !PT ;  /* 0x0000ffff1a077812 */ /* 0x000fe200078ec0ff */
[----:B------:R1:W-:Y:S01]  /*16c550*/  STL [R1+0x6a6c], R11 ;  /* 0x006a6c0b01007387 */ /* 0x0003e20000100800 */
[----:B------:R-:W-:-:S02]  /*16c560*/  LOP3.LUT R3, R3, 0xffff, RZ, 0xc0, !PT ;  /* 0x0000ffff03037812 */ /* 0x000fc400078ec0ff */
[----:B------:R-:W-:Y:S01]  /*16c570*/  PRMT R61, R7, 0x3340, R0 ;  /* 0x00003340073d7816 */ /* 0x000fe20000000000 */
[----:B0-----:R-:W-:Y:S01]  /*16c580*/  VIADD R50, R50, UR6 ;  /* 0x0000000632327c36 */ /* 0x001fe20008000000 */
[----:B-1----:R-:W-:Y:S01]  /*16c590*/  LOP3.LUT R11, R17, 0xffff, RZ, 0xc0, !PT ;  /* 0x0000ffff110b7812 */ /* 0x002fe200078ec0ff */
[----:B------:R0:W-:Y:S01]  /*16c5a0*/  STL [R1+0x4b4], R20 ;  /* 0x0004b41401007387 */ /* 0x0001e20000100800 */
[----:B------:R-:W-:Y:S02]  /*16c5b0*/  SHF.R.U32.HI R15, RZ, 0x8, R15 ;  /* 0x00000008ff0f7819 */ /* 0x000fe4000001160f */
[----:B------:R-:W-:Y:S02]  /*16c5c0*/  SHF.R.U32.HI R7, RZ, 0x8, R7 ;  /* 0x00000008ff077819 */ /* 0x000fe40000011607 */
[----:B------:R-:W-:Y:S01]  /*16c5d0*/  PRMT R17, R11, 0x3340, R3 ;  /* 0x000033400b117816 */ /* 0x000fe20000000003 */
[----:B------:R-:W1:Y:S03]  /*16c5e0*/  LDCU UR6, c[0x0][0x3b8] ;  /* 0x00007700ff0677ac */ /* 0x000e660008000800 */
[----:B------:R-:W-:-:S02]  /*16c5f0*/  PRMT R17, R17, 0x5410, R61 ;  /* 0x0000541011117816 */ /* 0x000fc4000000003d */
[----:B------:R-:W-:Y:S02]  /*16c600*/  SHF.R.S32.HI R61, RZ, 0x1f, R50 ;  /* 0x0000001fff3d7819 */ /* 0x000fe40000011432 */
[----:B0-----:R-:W-:-:S05]  /*16c610*/  IADD3 R20, P1, PT, R50, R34, RZ ;  /* 0x0000002232147210 */ /* 0x001fca0007f3e0ff */
[----:B------:R-:W-:Y:S01]  /*16c620*/  IMAD.X R21, R61, 0x1, R35, P1 ;  /* 0x000000013d157824 */ /* 0x000fe200008e0623 */
[----:B------:R0:W-:Y:S01]  /*16c630*/  STL [R1+0x2684], R17 ;  /* 0x0026841101007387 */ /* 0x0001e20000100800 */
[----:B------:R-:W-:Y:S02]  /*16c640*/  SHF.R.U32.HI R11, RZ, 0x8, R11 ;  /* 0x00000008ff0b7819 */ /* 0x000fe4000001160b */
[----:B------:R-:W-:Y:S01]  /*16c650*/  SHF.R.U32.HI R3, RZ, 0x8, R3 ;  /* 0x00000008ff037819 */ /* 0x000fe20000011603 */
[----:B------:R4:W-:Y:S04]  /*16c660*/  STL.64 [R1+0xc38], R20 ;  /* 0x000c381401007387 */ /* 0x0009e80000100a00 */
[----:B------:R-:W3:Y:S01]  /*16c670*/  LDL.LU R26, [R1+0x5100] ;  /* 0x00510000011a7983 */ /* 0x000ee20000300800 */
[----:B------:R-:W-:-:S03]  /*16c680*/  LOP3.LUT R11, R11, 0xffff, RZ, 0xc0, !PT ;  /* 0x0000ffff0b0b7812 */ /* 0x000fc600078ec0ff */
[----:B0-----:R-:W3:Y:S01]  /*16c690*/  LDL.LU R17, [R1+0x3cc] ;  /* 0x0003cc0001117983 */ /* 0x001ee20000300800 */
[----:B----4-:R-:W-:Y:S02]  /*16c6a0*/  LOP3.LUT R21, R15, 0xffff, RZ, 0xc0, !PT ;  /* 0x0000ffff0f157812 */ /* 0x010fe400078ec0ff */
[----:B------:R-:W-:Y:S01]  /*16c6b0*/  LOP3.LUT R20, R3, 0xffff, RZ, 0xc0, !PT ;  /* 0x0000ffff03147812 */ /* 0x000fe200078ec0ff */
[----:B------:R-:W4:Y:S04]  /*16c6c0*/  LDL.LU R15, [R1+0x1ce8] ;  /* 0x001ce800010f7983 */ /* 0x000f280000300800 */
[----:B------:R-:W4:Y:S01]  /*16c6d0*/  LDL.LU R3, [R1+0x2794] ;  /* 0x0027940001037983 */ /* 0x000f220000300800 */
[----:B------:R-:W-:Y:S02]  /*16c6e0*/  PRMT R21, R21, 0x3340, R0 ;  /* 0x0000334015157816 */ /* 0x000fe40000000000 */
[----:B------:R-:W-:-:S03]  /*16c6f0*/  PRMT R11, R11, 0x3340, R20 ;  /* 0x000033400b0b7816 */ /* 0x000fc60000000014 */
[----:B------:R3:W-:Y:S01]  /*16c700*/  STL [R1+0x2a8], R21 ;  /* 0x0002a81501007387 */ /* 0x0007e20000100800 */
[----:B--2---:R-:W-:-:S03]  /*16c710*/  LOP3.LUT R20, R19, 0xffff, RZ, 0xc0, !PT ;  /* 0x0000ffff13147812 */ /* 0x004fc600078ec0ff */
[----:B------:R-:W2:Y:S04]  /*16c720*/  LDL.LU R19, [R1+0x700] ;  /* 0x0007000001137983 */ /* 0x000ea80000300800 */
[----:B------:R0:W-:Y:S01]  /*16c730*/  STL [R1+0x884], R11 ;  /* 0x0008840b01007387 */ /* 0x0001e20000100800 */
[----:B---3--:R-:W-:-:S04]  /*16c740*/  LOP3.LUT R21, R30, 0xffff, RZ, 0xc0, !PT ;  /* 0x0000ffff1e157812 */ /* 0x008fc800078ec0ff */
[--C-:B------:R-:W-:Y:S02]  /*16c750*/  PRMT R25, R20, 0x3340, R21.reuse ;  /* 0x0000334014197816 */ /* 0x100fe40000000015 */
[----:B0-----:R-:W-:Y:S02]  /*16c760*/  LOP3.LUT R11, R2, 0xffff, RZ, 0xc0, !PT ;  /* 0x0000ffff020b7812 */ /* 0x001fe400078ec0ff */
[----:B------:R-:W-:Y:S02]  /*16c770*/  SHF.R.U32.HI R20, RZ, 0x8, R20 ;  /* 0x00000008ff147819 */ /* 0x000fe40000011614 */
[----:B------:R-:W-:Y:S02]  /*16c780*/  SHF.R.U32.HI R21, RZ, 0x8, R21 ;  /* 0x00000008ff157819 */ /* 0x000fe40000011615 */
[----:B------:R-:W-:Y:S02]  /*16c790*/  IADD3 R42, P1, PT, R50, R36, RZ ;  /* 0x00000024322a7210 */ /* 0x000fe40007f3e0ff */
[----:B------:R-:W-:-:S02]  /*16c7a0*/  PRMT R30, R11, 0x3340, R0 ;  /* 0x000033400b1e7816 */ /* 0x000fc40000000000 */
[----:B------:R-:W-:Y:S02]  /*16c7b0*/  LOP3.LUT R20, R20, 0xffff, RZ, 0xc0, !PT ;  /* 0x0000ffff14147812 */ /* 0x000fe400078ec0ff */
[----:B------:R-:W-:Y:S01]  /*16c7c0*/  LOP3.LUT R21, R21, 0xffff, RZ, 0xc0, !PT ;  /* 0x0000ffff15157812 */ /* 0x000fe200078ec0ff */
[----:B------:R-:W3:Y:S01]  /*16c7d0*/  LDL.LU R2, [R1+0x6d88] ;  /* 0x006d880001027983 */ /* 0x000ee20000300800 */
[----:B------:R-:W-:Y:S02]  /*16c7e0*/  PRMT R25, R25, 0x5410, R30 ;  /* 0x0000541019197816 */ /* 0x000fe4000000001e */
[----:B------:R-:W-:Y:S01]  /*16c7f0*/  SHF.R.U32.HI R11, RZ, 0x8, R11 ;  /* 0x00000008ff0b7819 */ /* 0x000fe2000001160b */
[----:B------:R-:W-:Y:S02]  /*16c800*/  IMAD.X R43, R61, 0x1, R37, P1 ;  /* 0x000000013d2b7824 */ /* 0x000fe400008e0625 */
[----:B------:R0:W-:Y:S01]  /*16c810*/  STL [R1+0x2664], R25 ;  /* 0x0026641901007387 */ /* 0x0001e20000100800 */
[----:B------:R-:W-:-:S03]  /*16c820*/  LOP3.LUT R11, R11, 0xffff, RZ, 0xc0, !PT ;  /* 0x0000ffff0b0b7812 */ /* 0x000fc600078ec0ff */
[----:B------:R-:W-:Y:S01]  /*16c830*/  STL.64 [R1+0xc30], R42 ;  /* 0x000c302a01007387 */ /* 0x000fe20000100a00 */
[----:B------:R-:W-:Y:S02]  /*16c840*/  PRMT R11, R11, 0x3340, R0 ;  /* 0x000033400b0b7816 */ /* 0x000fe40000000000 */
[----:B0-----:R-:W-:Y:S02]  /*16c850*/  PRMT R25, R20, 0x3340, R21 ;  /* 0x0000334014197816 */ /* 0x001fe40000000015 */
[----:B------:R-:W-:Y:S02]  /*16c860*/  IADD3 R20, P1, PT, R50, R38, RZ ;  /* 0x0000002632147210 */ /* 0x000fe40007f3e0ff */
[----:B------:R-:W-:-:S03]  /*16c870*/  LOP3.LUT R7, R7, 0xffff, RZ, 0xc0, !PT ;  /* 0x0000ffff07077812 */ /* 0x000fc600078ec0ff */
[----:B------:R-:W-:Y:S01]  /*16c880*/  IMAD.X R21, R61, 0x1, R39, P1 ;  /* 0x000000013d157824 */ /* 0x000fe200008e0627 */
[----:B------:R-:W-:Y:S04]  /*16c890*/  STL [R1+0x4b0], R25 ;  /* 0x0004b01901007387 */ /* 0x000fe80000100800 */
[----:B------:R-:W-:Y:S04]  /*16c8a0*/  STL [R1+0x2a4], R11 ;  /* 0x0002a40b01007387 */ /* 0x000fe80000100800 */
[----:B------:R0:W-:Y:S02]  /*16c8b0*/  STL.64 [R1+0xc28], R20 ;  /* 0x000c281401007387 */ /* 0x0001e40000100a00 */
[----:B0-----:R-:W-:-:S02]  /*16c8c0*/  PRMT R20, R7, 0x3340, R0 ;  /* 0x0000334007147816 */ /* 0x001fc40000000000 */
[----:B------:R-:W-:Y:S02]  /*16c8d0*/  LOP3.LUT R11, R26, 0xffff, RZ, 0xc0, !PT ;  /* 0x0000ffff1a0b7812 */ /* 0x000fe400078ec0ff */
[----:B------:R-:W-:Y:S01]  /*16c8e0*/  LOP3.LUT R7, R17, 0xffff, RZ, 0xc0, !PT ;  /* 0x0000ffff11077812 */ /* 0x000fe200078ec0ff */
[----:B------:R0:W-:Y:S04]  /*16c8f0*/  STL [R1+0x2a0], R20 ;  /* 0x0002a01401007387 */ /* 0x0001e80000100800 */
[----:B------:R-:W3:Y:S04]  /*16c900*/  LDL.LU R33, [R1+0x5104] ;  /* 0x0051040001217983 */ /* 0x000ee80000300800 */
[----:B------:R-:W3:Y:S04]  /*16c910*/  LDL.LU R58, [R1+0x3d0] ;  /* 0x0003d000013a7983 */ /* 0x000ee80000300800 */
[----:B------:R-:W3:Y:S01]  /*16c920*/  LDL.LU R59, [R1+0x1cd8] ;  /* 0x001cd800013b7983 */ /* 0x000ee20000300800 */
[----:B----4-:R-:W-:-:S02]  /*16c930*/  LOP3.LUT R15, R15, 0xffff, RZ, 0xc0, !PT ;  /* 0x0000ffff0f0f7812 */ /* 0x010fc400078ec0ff */
[----:B------:R-:W-:Y:S02]  /*16c940*/  PRMT R21, R7, 0x3340, R0 ;  /* 0x0000334007157816 */ /* 0x000fe40000000000 */
[----:B------:R-:W-:Y:S02]  /*16c950*/  LOP3.LUT R3, R3, 0xffff, RZ, 0xc0, !PT ;  /* 0x0000ffff03037812 */ /* 0x000fe400078ec0ff */
[----:B------:R-:W-:Y:S02]  /*16c960*/  LOP3.LUT R17, R4, 0xffff, RZ, 0xc0, !PT ;  /* 0x0000ffff04117812 */ /* 0x000fe400078ec0ff */
[----:B------:R-:W4:Y:S01]  /*16c970*/  LDL.LU R4, [R1+0x6d84] ;  /* 0x006d840001047983 */ /* 0x000f220000300800 */
[----:B0-----:R-:W-:-:S04]  /*16c980*/  PRMT R20, R11, 0x3340, R15 ;  /* 0x000033400b147816 */ /* 0x001fc8000000000f */
[----:B------:R-:W-:Y:S02]  /*16c990*/  PRMT R25, R20, 0x5410, R21 ;  /* 0x0000541014197816 */ /* 0x000fe40000000015 */
[----:B------:R-:W-:-:S03]  /*16c9a0*/  PRMT R21, R17, 0x3340, R0 ;  /* 0x0000334011157816 */ /* 0x000fc60000000000 */
[----:B------:R0:W-:Y:S01]  /*16c9b0*/  STL [R1+0x2604], R25 ;  /* 0x0026041901007387 */ /* 0x0001e20000100800 */
[----:B--2---:R-:W-:-:S04]  /*16c9c0*/  LOP3.LUT R19, R19, 0xffff, RZ, 0xc0, !PT ;  /* 0x0000ffff13137812 */ /* 0x004fc800078ec0ff */
[----:B------:R-:W-:-:S04]  /*16c9d0*/  PRMT R20, R3, 0x3340, R19 ;  /* 0x0000334003147816 */ /* 0x000fc80000000013 */
[----:B0-----:R-:W-:Y:S02]  /*16c9e0*/  PRMT R25, R20, 0x5410, R21 ;  /* 0x0000541014197816 */ /* 0x001fe40000000015 */
[----:B------:R-:W-:Y:S02]  /*16c9f0*/  IADD3 R20, P1, PT, R50, R40, RZ ;  /* 0x0000002832147210 */ /* 0x000fe40007f3e0ff */
[----:B------:R-:W-:-:S03]  /*16ca00*/  SHF.R.U32.HI R3, RZ, 0x8, R3 ;  /* 0x00000008ff037819 */ /* 0x000fc60000011603 */
[----:B------:R-:W-:Y:S01]  /*16ca10*/  IMAD.X R21, R61, 0x1, R41, P1 ;  /* 0x000000013d157824 */ /* 0x000fe200008e0629 */
[----:B------:R-:W-:Y:S04]  /*16ca20*/  STL [R1+0x2630], R25 ;  /* 0x0026301901007387 */ /* 0x000fe80000100800 */
[----:B------:R0:W-:Y:S02]  /*16ca30*/  STL.64 [R1+0xc20], R20 ;  /* 0x000c201401007387 */ /* 0x0001e40000100a00 */
[----:B0-----:R-:W-:Y:S02]  /*16ca40*/  SHF.R.U32.HI R20, RZ, 0x8, R15 ;  /* 0x00000008ff147819 */ /* 0x001fe4000001160f */
[----:B------:R-:W-:Y:S02]  /*16ca50*/  LOP3.LUT R15, R3, 0xffff, RZ, 0xc0, !PT ;  /* 0x0000ffff030f7812 */ /* 0x000fe400078ec0ff */
[----:B------:R-:W2:Y:S04]  /*16ca60*/  LDL.LU R3, [R1+0x27a0] ;  /* 0x0027a00001037983 */ /* 0x000ea80000300800 */
[----:B------:R-:W4:Y:S01]  /*16ca70*/  LDL.LU R30, [R1+0x754] ;  /* 0x00075400011e7983 */ /* 0x000f220000300800 */
[----:B------:R-:W-:-:S03]  /*16ca80*/  SHF.R.U32.HI R61, RZ, 0x8, R19 ;  /* 0x00000008ff3d7819 */ /* 0x000fc60000011613 */
[----:B------:R-:W4:Y:S01]  /*16ca90*/  LDL.LU R26, [R1+0x27a4] ;  /* 0x0027a400011a7983 */ /* 0x000f220000300800 */
[----:B------:R-:W-:-:S04]  /*16caa0*/  LOP3.LUT R19, R61, 0xffff, RZ, 0xc0, !PT ;  /* 0x0000ffff3d137812 */ /* 0x000fc800078ec0ff */
[----:B------:R-:W-:Y:S02]  /*16cab0*/  PRMT R15, R15, 0x3340, R19 ;  /* 0x000033400f0f7816 */ /* 0x000fe40000000013 */
[----:B------:R-:W4:Y:S01]  /*16cac0*/  LDL.LU R19, [R1+0x75c] ;  /* 0x00075c0001137983 */ /* 0x000f220000300800 */
[----:B------:R-:W-:Y:S02]  /*16cad0*/  SHF.R.U32.HI R11, RZ, 0x8, R11 ;  /* 0x00000008ff0b7819 */ /* 0x000fe4000001160b */
[----:B------:R-:W-:Y:S02]  /*16cae0*/  LOP3.LUT R61, R20, 0xffff, RZ, 0xc0, !PT ;  /* 0x0000ffff143d7812 */ /* 0x000fe400078ec0ff */
[----:B------:R-:W-:-:S04]  /*16caf0*/  LOP3.LUT R11, R11, 0xffff, RZ, 0xc0, !PT ;  /* 0x0000ffff0b0b7812 */ /* 0x000fc800078ec0ff */
[----:B------:R-:W-:Y:S01]  /*16cb00*/  PRMT R11, R11, 0x3340, R61 ;  /* 0x000033400b0b7816 */ /* 0x000fe2000000003d */
[----:B------:R0:W-:Y:S04]  /*16cb10*/  STL [R1+0x6a70], R15 ;  /* 0x006a700f01007387 */ /* 0x0001e80000100800 */
[----:B------:R0:W-:Y:S01]  /*16cb20*/  STL [R1+0x86c], R11 ;  /* 0x00086c0b01007387 */ /* 0x0001e20000100800 */
[----:B---3--:R-:W-:Y:S02]  /*16cb30*/  LOP3.LUT R20, R59, 0xffff, RZ, 0xc0, !PT ;  /* 0x0000ffff3b147812 */ /* 0x008fe400078ec0ff */
[----:B0-----:R-:W-:Y:S02]  /*16cb40*/  LOP3.LUT R15, R33, 0xffff, RZ, 0xc0, !PT ;  /* 0x0000ffff210f7812 */ /* 0x001fe400078ec0ff */
[----:B------:R-:W-:-:S02]  /*16cb50*/  LOP3.LUT R11, R58, 0xffff, RZ, 0xc0, !PT ;  /* 0x0000ffff3a0b7812 */ /* 0x000fc400078ec0ff */
[----:B------:R-:W-:Y:S02]  /*16cb60*/  PRMT R21, R15, 0x3340, R20 ;  /* 0x000033400f157816 */ /* 0x000fe40000000014 */
[----:B------:R-:W-:Y:S02]  /*16cb70*/  PRMT R61, R11, 0x3340, R0 ;  /* 0x000033400b3d7816 */ /* 0x000fe40000000000 */
[----:B------:R-:W-:Y:S02]  /*16cb80*/  SHF.R.U32.HI R15, RZ, 0x8, R15 ;  /* 0x00000008ff0f7819 */ /* 0x000fe4000001160f */
[----:B------:R-:W-:Y:S02]  /*16cb90*/  PRMT R21, R21, 0x5410, R61 ;  /* 0x0000541015157816 */ /* 0x000fe4000000003d */
[----:B------:R-:W-:Y:S02]  /*16cba0*/  SHF.R.U32.HI R61, RZ, 0x8, R20 ;  /* 0x00000008ff3d7819 */ /* 0x000fe40000011614 */
[----:B------:R-:W-:Y:S01]  /*16cbb0*/  LOP3.LUT R15, R15, 0xffff, RZ, 0xc0, !PT ;  /* 0x0000ffff0f0f7812 */ /* 0x000fe200078ec0ff */
[----:B-1----:R-:W-:Y:S01]  /*16cbc0*/  VIADD R50, R50, UR6 ;  /* 0x0000000632327c36 */ /* 0x002fe20008000000 */
[----:B------:R-:W-:-:S02]  /*16cbd0*/  SHF.R.U32.HI R11, RZ, 0x8, R11 ;  /* 0x00000008ff0b7819 */ /* 0x000fc4000001160b */
[----:B------:R-:W-:Y:S02]  /*16cbe0*/  LOP3.LUT R61, R61, 0xffff, RZ, 0xc0, !PT ;  /* 0x0000ffff3d3d7812 */ /* 0x000fe400078ec0ff */
[----:B------:R-:W-:Y:S01]  /*16cbf0*/  SHF.R.U32.HI R7, RZ, 0x8, R7 ;  /* 0x00000008ff077819 */ /* 0x000fe20000011607 */
[----:B------:R0:W-:Y:S01]  /*16cc00*/  STL [R1+0x25d8], R21 ;  /* 0x0025d81501007387 */ /* 0x0001e20000100800 */
[----:B------:R-:W-:Y:S02]  /*16cc10*/  IADD3 R20, P1, PT, R50, R34, RZ ;  /* 0x0000002232147210 */ /* 0x000fe40007f3e0ff */
[----:B------:R-:W-:Y:S02]  /*16cc20*/  PRMT R15, R15, 0x3340, R61 ;  /* 0x000033400f0f7816 */ /* 0x000fe4000000003d */
[----:B------:R-:W-:Y:S02]  /*16cc30*/  SHF.R.S32.HI R61, RZ, 0x1f, R50 ;  /* 0x0000001fff3d7819 */ /* 0x000fe40000011432 */
[----:B------:R-:W-:-:S02]  /*16cc40*/  LOP3.LUT R11, R11, 0xffff, RZ, 0xc0, !PT ;  /* 0x0000ffff0b0b7812 */ /* 0x000fc400078ec0ff */
[----:B------:R-:W-:Y:S01]  /*16cc50*/  LOP3.LUT R7, R7, 0xffff, RZ, 0xc0, !PT ;  /* 0x0000ffff07077812 */ /* 0x000fe200078ec0ff */
[----:B------:R-:W1:Y:S01]  /*16cc60*/  LDCU UR6, c[0x0][0x3b8] ;  /* 0x00007700ff0677ac */ /* 0x000e620008000800 */
[----:B------:R3:W-:Y:S01]  /*16cc70*/  STL [R1+0x868], R15 ;  /* 0x0008680f01007387 */ /* 0x0007e20000100800 */
[----:B0-----:R-:W-:-:S05]  /*16cc80*/  IMAD.X R21, R61, 0x1, R35, P1 ;  /* 0x000000013d157824 */ /* 0x001fca00008e0623 */
[----:B------:R-:W-:Y:S01]  /*16cc90*/  STL.64 [R1+0xc18], R20 ;  /* 0x000c181401007387 */ /* 0x000fe20000100a00 */
[--C-:B---3--:R-:W-:Y:S02]  /*16cca0*/  PRMT R15, R11, 0x3340, R0.reuse ;  /* 0x000033400b0f7816 */ /* 0x108fe40000000000 */
[----:B------:R-:W-:Y:S02]  /*16ccb0*/  PRMT R11, R7, 0x3340, R0 ;  /* 0x00003340070b7816 */ /* 0x000fe40000000000 */
[----:B------:R-:W-:-:S04]  /*16ccc0*/  LOP3.LUT R7, R27, 0xffff, RZ, 0xc0, !PT ;  /* 0x0000ffff1b077812 */ /* 0x000fc800078ec0ff */
[----:B------:R-:W-:Y:S01]  /*16ccd0*/  PRMT R25, R7, 0x3340, R0 ;  /* 0x0000334007197816 */ /* 0x000fe20000000000 */
[----:B------:R-:W-:Y:S04]  /*16cce0*/  STL [R1+0x29c], R15 ;  /* 0x00029c0f01007387 */ /* 0x000fe80000100800 */
[----:B------:R0:W-:Y:S04]  /*16ccf0*/  STL [R1+0x298], R11 ;  /* 0x0002980b01007387 */ /* 0x0001e80000100800 */
[----:B------:R-:W3:Y:S01]  /*16cd00*/  LDL.LU R27, [R1+0x6d80] ;  /* 0x006d8000011b7983 */ /* 0x000ee20000300800 */
[----:B0-----:R-:W-:-:S03]  /*16cd10*/  LOP3.LUT R11, R6, 0xffff, RZ, 0xc0, !PT ;  /* 0x0000ffff060b7812 */ /* 0x001fc600078ec0ff */
[----:B------:R-:W3:Y:S04]  /*16cd20*/  LDL.LU R6, [R1+0x6d7c] ;  /* 0x006d7c0001067983 */ /* 0x000ee80000300800 */
[----:B------:R-:W3:Y:S04]  /*16cd30*/  LDL.LU R45, [R1+0x5108] ;  /* 0x00510800012d7983 */ /* 0x000ee80000300800 */
[----:B------:R-:W3:Y:S01]  /*16cd40*/  LDL.LU R33, [R1+0x3d8] ;  /* 0x0003d80001217983 */ /* 0x000ee20000300800 */
[----:B------:R-:W-:-:S05]  /*16cd50*/  IADD3 R42, P1, PT, R50, R36, RZ ;  /* 0x00000024322a7210 */ /* 0x000fca0007f3e0ff */
[----:B------:R-:W-:Y:S01]  /*16cd60*/  IMAD.X R43, R61, 0x1, R37, P1 ;  /* 0x000000013d2b7824 */ /* 0x000fe200008e0625 */
[----:B--2---:R-:W-:Y:S02]  /*16cd70*/  LOP3.LUT R3, R3, 0xffff, RZ, 0xc0, !PT ;  /* 0x0000ffff03037812 */ /* 0x004fe400078ec0ff */
[----:B----4-:R-:W-:-:S04]  /*16cd80*/  LOP3.LUT R20, R30, 0xffff, RZ, 0xc0, !PT ;  /* 0x0000ffff1e147812 */ /* 0x010fc800078ec0ff */
[----:B------:R-:W-:-:S04]  /*16cd90*/  PRMT R21, R3, 0x3340, R20 ;  /* 0x0000334003157816 */ /* 0x000fc80000000014 */
[----:B------:R-:W-:-:S05]  /*16cda0*/  PRMT R21, R21, 0x5410, R25 ;  /* 0x0000541015157816 */ /* 0x000fca0000000019 */
[----:B------:R0:W-:Y:S04]  /*16cdb0*/  STL [R1+0x25b0], R21 ;  /* 0x0025b01501007387 */ /* 0x0001e80000100800 */
[----:B------:R-:W2:Y:S01]  /*16cdc0*/  LDL.LU R58, [R1+0x1cf8] ;  /* 0x001cf800013a7983 */ /* 0x000ea20000300800 */
[----:B------:R-:W-:Y:S02]  /*16cdd0*/  LOP3.LUT R15, R26, 0xffff, RZ, 0xc0, !PT ;  /* 0x0000ffff1a0f7812 */ /* 0x000fe400078ec0ff */
[----:B------:R-:W-:Y:S02]  /*16cde0*/  LOP3.LUT R19, R19, 0xffff, RZ, 0xc0, !PT ;  /* 0x0000ffff13137812 */ /* 0x000fe400078ec0ff */
[----:B------:R-:W-:Y:S02]  /*16cdf0*/  PRMT R25, R11, 0x3340, R0 ;  /* 0x000033400b197816 */ /* 0x000fe40000000000 */
[----:B------:R-:W-:-:S02]  /*16ce00*/  SHF.R.U32.HI R3, RZ, 0x8, R3 ;  /* 0x00000008ff037819 */ /* 0x000fc40000011603 */
[----:B------:R-:W-:Y:S02]  /*16ce10*/  SHF.R.U32.HI R20, RZ, 0x8, R20 ;  /* 0x00000008ff147819 */ /* 0x000fe40000011614 */
[----:B0-----:R-:W-:Y:S02]  /*16ce20*/  PRMT R21, R15, 0x3340, R19 ;  /* 0x000033400f157816 */ /* 0x001fe40000000013 */
[----:B------:R-:W-:Y:S02]  /*16ce30*/  LOP3.LUT R3, R3, 0xffff, RZ, 0xc0, !PT ;  /* 0x0000ffff03037812 */ /* 0x000fe400078ec0ff */
[----:B------:R-:W-:Y:S02]  /*16ce40*/  LOP3.LUT R20, R20, 0xffff, RZ, 0xc0, !PT ;  /* 0x0000ffff14147812 */ /* 0x000fe400078ec0ff */
[----:B------:R-:W-:Y:S02]  /*16ce50*/  PRMT R21, R21, 0x5410, R25 ;  /* 0x0000541015157816 */ /* 0x000fe40000000019 */
[----:B------:R-:W-:-:S03]  /*16ce60*/  PRMT R3, R3, 0x3340, R20 ;  /* 0x0000334003037816 */ /* 0x000fc60000000014 */
[----:B------:R-:W-:Y:S04]  /*16ce70*/  STL [R1+0x25a4], R21 ;  /* 0x0025a41501007387 */ /* 0x000fe80000100800 */
[----:B------:R-:W-:Y:S04]  /*16ce80*/  STL.64 [R1+0xc00], R42 ;  /* 0x000c002a01007387 */ /* 0x000fe80000100a00 */
[----:B------:R-:W4:Y:S04]  /*16ce90*/  LDL.LU R59, [R1+0x510c] ;  /* 0x00510c00013b7983 */ /* 0x000f280000300800 */
[----:B------:R-:W4:Y:S01]  /*16cea0*/  LDL.LU R30, [R1+0x3d4] ;  /* 0x0003d400011e7983 */ /* 0x000f220000300800 */
[----:B------:R-:W-:-:S02]  /*16ceb0*/  SHF.R.U32.HI R15, RZ, 0x8, R15 ;  /* 0x00000008ff0f7819 */ /* 0x000fc4000001160f */
[----:B------:R-:W-:Y:S01]  /*16cec0*/  SHF.R.U32.HI R19, RZ, 0x8, R19 ;  /* 0x00000008ff137819 */ /* 0x000fe20000011613 */
[----:B------:R0:W-:Y:S01]  /*16ced0*/  STL [R1+0x85c], R3 ;  /* 0x00085c0301007387 */ /* 0x0001e20000100800 */
[----:B------:R-:W-:Y:S02]  /*16cee0*/  IADD3 R20, P1, PT, R50, R38, RZ ;  /* 0x0000002632147210 */ /* 0x000fe40007f3e0ff */
[----:B------:R-:W-:Y:S02]  /*16cef0*/  LOP3.LUT R15, R15, 0xffff, RZ, 0xc0, !PT ;  /* 0x0000ffff0f0f7812 */ /* 0x000fe400078ec0ff */
[----:B------:R-:W-:Y:S01]  /*16cf00*/  LOP3.LUT R19, R19, 0xffff, RZ, 0xc0, !PT ;  /* 0x0000ffff13137812 */ /* 0x000fe200078ec0ff */
[----:B0-----:R-:W4:Y:S03]  /*16cf10*/  LDL.LU R3, [R1+0x1cec] ;  /* 0x001cec0001037983 */ /* 0x001f260000300800 */
[----:B------:R-:W-:Y:S01]  /*16cf20*/  PRMT R15, R15, 0x3340, R19 ;  /* 0x000033400f0f7816 */ /* 0x000fe20000000013 */
[----:B------:R-:W-:-:S04]  /*16cf30*/  IMAD.X R21, R61, 0x1, R39, P1 ;  /* 0x000000013d157824 */ /* 0x000fc800008e0627 */
[----:B------:R-:W-:Y:S04]  /*16cf40*/  STL [R1+0x44c], R15 ;  /* 0x00044c0f01007387 */ /* 0x000fe80000100800 */
[----:B------:R-:W4:Y:S04]  /*16cf50*/  LDL.LU R26, [R1+0x27b0] ;  /* 0x0027b000011a7983 */ /* 0x000f280000300800 */
[----:B------:R0:W-:Y:S04]  /*16cf60*/  STL.64 [R1+0xc10], R20 ;  /* 0x000c101401007387 */ /* 0x0001e80000100a00 */
[----:B------:R-:W4:Y:S01]  /*16cf70*/  LDL.LU R19, [R1+0x7d4] ;  /* 0x0007d40001137983 */ /* 0x000f220000300800 */
[----:B------:R-:W-:-:S04]  /*16cf80*/  SHF.R.U32.HI R11, RZ, 0x8, R11 ;  /* 0x00000008ff0b7819 */ /* 0x000fc8000001160b */
[----:B------:R-:W-:Y:S02]  /*16cf90*/  LOP3.LUT R11, R11, 0xffff, RZ, 0xc0, !PT ;  /* 0x0000ffff0b0b7812 */ /* 0x000fe400078ec0ff */
[----:B0-----:R-:W-:Y:S02]  /*16cfa0*/  IADD3 R20, P1, PT, R50, R40, RZ ;  /* 0x0000002832147210 */ /* 0x001fe40007f3e0ff */
[----:B------:R-:W-:-:S03]  /*16cfb0*/  PRMT R11, R11, 0x3340, R0 ;  /* 0x000033400b0b7816 */ /* 0x000fc60000000000 */
[----:B------:R-:W-:Y:S01]  /*16cfc0*/  IMAD.X R21, R61, 0x1, R41, P1 ;  /* 0x000000013d157824 */ /* 0x000fe200008e0629 */
[----:B------:R-:W-:Y:S01]  /*16cfd0*/  SHF.R.U32.HI R61, RZ, 0x8, R7 ;  /* 0x00000008ff3d7819 */ /* 0x000fe20000011607 */
[----:B------:R0:W-:Y:S03]  /*16cfe0*/  STL [R1+0x294], R11 ;  /* 0x0002940b01007387 */ /* 0x0001e60000100800 */
[----:B------:R-:W-:Y:S01]  /*16cff0*/  LOP3.LUT R61, R61, 0xffff, RZ, 0xc0, !PT ;  /* 0x0000ffff3d3d7812 */ /* 0x000fe200078ec0ff */
[----:B------:R-:W-:Y:S03]  /*16d000*/  STL.64 [R1+0xc08], R20 ;  /* 0x000c081401007387 */ /* 0x000fe60000100a00 */
[----:B0-----:R-:W-:Y:S02]  /*16d010*/  PRMT R11, R61, 0x3340, R0 ;  /* 0x000033403d0b7816 */ /* 0x001fe40000000000 */
[----:B---3--:R-:W-:-:S02]  /*16d020*/  LOP3.LUT R7, R45, 0xffff, RZ, 0xc0, !PT ;  /* 0x0000ffff2d077812 */ /* 0x008fc400078ec0ff */
[----:B------:R-:W-:Y:S01]  /*16d030*/  LOP3.LUT R15, R33, 0xffff, RZ, 0xc0, !PT ;  /* 0x0000ffff210f7812 */ /* 0x000fe200078ec0ff */
[----:B------:R2:W-:Y:S03]  /*16d040*/  STL [R1+0x290], R11 ;  /* 0x0002900b01007387 */ /* 0x0005e60000100800 */
[----:B------:R-:W-:Y:S01]  /*16d050*/  PRMT R61, R15, 0x3340, R0 ;  /* 0x000033400f3d7816 */ /* 0x000fe20000000000 */
[----:B-1----:R-:W-:Y:S01]  /*16d060*/  VIADD R50, R50, UR6 ;  /* 0x0000000632327c36 */ /* 0x002fe20008000000 */
[----:B------:R-:W0:Y:S04]  /*16d070*/  LDCU UR6, c[0x0][0x3b8] ;  /* 0x00007700ff0677ac */ /* 0x000e280008000800 */
[----:B------:R-:W-:-:S02]  /*16d080*/  IADD3 R42, P1, PT, R50, R34, RZ ;  /* 0x00000022322a7210 */ /* 0x000fc40007f3e0ff */
[----:B--2---:R-:W-:-:S04]  /*16d090*/  LOP3.LUT R11, R58, 0xffff, RZ, 0xc0, !PT ;  /* 0x0000ffff3a0b7812 */ /* 0x004fc800078ec0ff */
[----:B------:R-:W-:Y:S02]  /*16d0a0*/  PRMT R20, R7, 0x3340, R11 ;  /* 0x0000334007147816 */ /* 0x000fe4000000000b */
[----:B------:R-:W-:Y:S02]  /*16d0b0*/  SHF.R.U32.HI R7, RZ, 0x8, R7 ;  /* 0x00000008ff077819 */ /* 0x000fe40000011607 */
[----:B------:R-:W-:Y:S02]  /*16d0c0*/  SHF.R.U32.HI R11, RZ, 0x8, R11 ;  /* 0x00000008ff0b7819 */ /* 0x000fe4000001160b */
[----:B------:R-:W-:Y:S02]  /*16d0d0*/  PRMT R20, R20, 0x5410, R61 ;  /* 0x0000541014147816 */ /* 0x000fe4000000003d */
[----:B------:R-:W-:Y:S02]  /*16d0e0*/  SHF.R.U32.HI R61, RZ, 0x8, R15 ;  /* 0x00000008ff3d7819 */ /* 0x000fe4000001160f */
[----:B------:R-:W-:-:S02]  /*16d0f0*/  LOP3.LUT R7, R7, 0xffff, RZ, 0xc0, !PT ;  /* 0x0000ffff07077812 */ /* 0x000fc400078ec0ff */
[----:B------:R-:W-:Y:S02]  /*16d100*/  LOP3.LUT R11, R11, 0xffff, RZ, 0xc0, !PT ;  /* 0x0000ffff0b0b7812 */ /* 0x000fe400078ec0ff */
[----:B------:R-:W-:Y:S02]  /*16d110*/  LOP3.LUT R61, R61, 0xffff, RZ, 0xc0, !PT ;  /* 0x0000ffff3d3d7812 */ /* 0x000fe400078ec0ff */
[----:B------:R-:W-:Y:S02]  /*16d120*/  PRMT R11, R7, 0x3340, R11 ;  /* 0x00003340070b7816 */ /* 0x000fe4000000000b */
[----:B------:R-:W-:Y:S01]  /*16d130*/  PRMT R7, R61, 0x3340, R0 ;  /* 0x000033403d077816 */ /* 0x000fe20000000000 */
[----:B------:R-:W-:Y:S04]  /*16d140*/  STL [R1+0x2534], R20 ;  /* 0x0025341401007387 */ /* 0x000fe80000100800 */
[----:B------:R-:W-:Y:S01]  /*16d150*/  STL [R1+0x448], R11 ;  /* 0x0004480b01007387 */ /* 0x000fe20000100800 */
[----:B----4-:R-:W-:-:S03]  /*16d160*/  LOP3.LUT R21, R59, 0xffff, RZ, 0xc0, !PT ;  /* 0x0000ffff3b157812 */ /* 0x010fc600078ec0ff */
[----:B------:R1:W-:Y:S02]  /*16d170*/  STL [R1+0x28c], R7 ;  /* 0x00028c0701007387 */ /* 0x0003e40000100800 */
[----:B-1----:R-:W-:Y:S02]  /*16d180*/  LOP3.LUT R7, R30, 0xffff, RZ, 0xc0, !PT ;  /* 0x0000ffff1e077812 */ /* 0x002fe400078ec0ff */
[----:B------:R-:W-:Y:S02]  /*16d190*/  LOP3.LUT R3, R3, 0xffff, RZ, 0xc0, !PT ;  /* 0x0000ffff03037812 */ /* 0x000fe400078ec0ff */
[----:B------:R-:W-:Y:S02]  /*16d1a0*/  PRMT R61, R7, 0x3340, R0 ;  /* 0x00003340073d7816 */ /* 0x000fe40000000000 */
[----:B------:R-:W-:-:S04]  /*16d1b0*/  PRMT R11, R21, 0x3340, R3 ;  /* 0x00003340150b7816 */ /* 0x000fc80000000003 */
[----:B------:R-:W-:Y:S02]  /*16d1c0*/  PRMT R15, R11, 0x5410, R61 ;  /* 0x000054100b0f7816 */ /* 0x000fe4000000003d */
[----:B------:R-:W-:Y:S02]  /*16d1d0*/  LOP3.LUT R11, R2, 0xffff, RZ, 0xc0, !PT ;  /* 0x0000ffff020b7812 */ /* 0x000fe400078ec0ff */
[----:B------:R-:W2:Y:S04]  /*16d1e0*/  LDL.LU R2, [R1+0x6d78] ;  /* 0x006d780001027983 */ /* 0x000ea80000300800 */
[----:B------:R1:W-:Y:S01]  /*16d1f0*/  STL [R1+0x2508], R15 ;  /* 0x0025080f01007387 */ /* 0x0003e20000100800 */
[----:B------:R-:W-:Y:S02]  /*16d200*/  LOP3.LUT R20, R19, 0xffff, RZ, 0xc0, !PT ;  /* 0x0000ffff13147812 */ /* 0x000fe400078ec0ff */
[----:B------:R-:W-:-:S02]  /*16d210*/  PRMT R61, R11, 0x3340, R0 ;  /* 0x000033400b3d7816 */ /* 0x000fc40000000000 */
[----:B-1----:R-:W-:Y:S02]  /*16d220*/  LOP3.LUT R15, R26, 0xffff, RZ, 0xc0, !PT ;  /* 0x0000ffff1a0f7812 */ /* 0x002fe400078ec0ff */
[----:B------:R-:W3:Y:S04]  /*16d230*/  LDL.LU R26, [R1+0x27b4] ;  /* 0x0027b400011a7983 */ /* 0x000ee80000300800 */
[----:B------:R-:W4:Y:S01]  /*16d240*/  LDL.LU R19, [R1+0x7dc] ;  /* 0x0007dc0001137983 */ /* 0x000f220000300800 */
[----:B------:R-:W-:-:S04]  /*16d250*/  PRMT R25, R15, 0x3340, R20 ;  /* 0x000033400f197816 */ /* 0x000fc80000000014 */
[----:B------:R-:W-:Y:S02]  /*16d260*/  PRMT R25, R25, 0x5410, R61 ;  /* 0x0000541019197816 */ /* 0x000fe4000000003d */
[----:B------:R-:W-:-:S05]  /*16d270*/  SHF.R.S32.HI R61, RZ, 0x1f, R50 ;  /* 0x0000001fff3d7819 */ /* 0x000fca0000011432 */
[----:B------:R-:W-:Y:S01]  /*16d280*/  IMAD.X R43, R61, 0x1, R35, P1 ;  /* 0x000000013d2b7824 */ /* 0x000fe200008e0623 */
[----:B------:R1:W-:Y:S04]  /*16d290*/  STL [R1+0x24ec], R25 ;  /* 0x0024ec1901007387 */ /* 0x0003e80000100800 */
[----:B------:R-:W-:Y:S04]  /*16d2a0*/  STL.64 [R1+0xbf0], R42 ;  /* 0x000bf02a01007387 */ /* 0x000fe80000100a00 */
[----:B------:R-:W2:Y:S01]  /*16d2b0*/  LDL.LU R59, [R1+0x5110] ;  /* 0x00511000013b7983 */ /* 0x000ea20000300800 */
[----:B------:R-:W-:-:S02]  /*16d2c0*/  SHF.R.U32.HI R3, RZ, 0x8, R3 ;  /* 0x00000008ff037819 */ /* 0x000fc40000011603 */
[----:B------:R-:W-:Y:S02]  /*16d2d0*/  SHF.R.U32.HI R15, RZ, 0x8, R15 ;  /* 0x00000008ff0f7819 */ /* 0x000fe4000001160f */
[----:B------:R-:W-:Y:S02]  /*16d2e0*/  SHF.R.U32.HI R21, RZ, 0x8, R21 ;  /* 0x00000008ff157819 */ /* 0x000fe40000011615 */
[----:B------:R-:W-:Y:S02]  /*16d2f0*/  SHF.R.U32.HI R20, RZ, 0x8, R20 ;  /* 0x00000008ff147819 */ /* 0x000fe40000011614 */
[----:B-1----:R-:W-:Y:S02]  /*16d300*/  LOP3.LUT R25, R3, 0xffff, RZ, 0xc0, !PT ;  /* 0x0000ffff03197812 */ /* 0x002fe400078ec0ff */
[----:B------:R-:W-:Y:S02]  /*16d310*/  LOP3.LUT R15, R15, 0xffff, RZ, 0xc0, !PT ;  /* 0x0000ffff0f0f7812 */ /* 0x000fe400078ec0ff */
[----:B------:R-:W-:Y:S01]  /*16d320*/  LOP3.LUT R21, R21, 0xffff, RZ, 0xc0, !PT ;  /* 0x0000ffff15157812 */ /* 0x000fe200078ec0ff */
[----:B------:R-:W2:Y:S01]  /*16d330*/  LDL.LU R3, [R1+0x3e0] ;  /* 0x0003e00001037983 */ /* 0x000ea20000300800 */
[----:B------:R-:W-:-:S03]  /*16d340*/  LOP3.LUT R20, R20, 0xffff, RZ, 0xc0, !PT ;  /* 0x0000ffff14147812 */ /* 0x000fc600078ec0ff */
[----:B------:R-:W2:Y:S01]  /*16d350*/  LDL.LU R44, [R1+0x1d08] ;  /* 0x001d0800012c7983 */ /* 0x000ea20000300800 */
[----:B------:R-:W-:Y:S02]  /*16d360*/  SHF.R.U32.HI R11, RZ, 0x8, R11 ;  /* 0x00000008ff0b7819 */ /* 0x000fe4000001160b */
[----:B------:R-:W-:Y:S02]  /*16d370*/  PRMT R21, R21, 0x3340, R25 ;  /* 0x0000334015157816 */ /* 0x000fe40000000019 */
[----:B------:R-:W-:Y:S02]  /*16d380*/  PRMT R15, R15, 0x3340, R20 ;  /* 0x000033400f0f7816 */ /* 0x000fe40000000014 */
[----:B------:R-:W-:Y:S02]  /*16d390*/  IADD3 R20, P1, PT, R50, R36, RZ ;  /* 0x0000002432147210 */ /* 0x000fe40007f3e0ff */
[----:B------:R-:W-:Y:S02]  /*16d3a0*/  SHF.R.U32.HI R7, RZ, 0x8, R7 ;  /* 0x00000008ff077819 */ /* 0x000fe40000011607 */
[----:B------:R-:W-:Y:S01]  /*16d3b0*/  LOP3.LUT R11, R11, 0xffff, RZ, 0xc0, !PT ;  /* 0x0000ffff0b0b7812 */ /* 0x000fe200078ec0ff */
[----:B------:R1:W-:Y:S04]  /*16d3c0*/  STL [R1+0x444], R21 ;  /* 0x0004441501007387 */ /* 0x0003e80000100800 */
[----:B------:R0:W-:Y:S01]  /*16d3d0*/  STL [R1+0x41c], R15 ;  /* 0x00041c0f01007387 */ /* 0x0001e20000100800 */
[----:B------:R-:W-:Y:S01]  /*16d3e0*/  LOP3.LUT R7, R7, 0xffff, RZ, 0xc0, !PT ;  /* 0x0000ffff07077812 */ /* 0x000fe200078ec0ff */
[----:B-1----:R-:W-:Y:S01]  /*16d3f0*/  IMAD.X R21, R61, 0x1, R37, P1 ;  /* 0x000000013d157824 */ /* 0x002fe200008e0625 */
[----:B0-----:R-:W-:-:S02]  /*16d400*/  PRMT R15, R11, 0x3340, R0 ;  /* 0x000033400b0f7816 */ /* 0x001fc40000000000 */
[----:B------:R-:W-:Y:S02]  /*16d410*/  PRMT R11, R7, 0x3340, R0 ;  /* 0x00003340070b7816 */ /* 0x000fe40000000000 */
[----:B------:R0:W-:Y:S04]  /*16d420*/  STL.64 [R1+0xbf8], R20 ;  /* 0x000bf81401007387 */ /* 0x0001e80000100a00 */
[----:B------:R-:W-:Y:S04]  /*16d430*/  STL [R1+0x288], R15 ;  /* 0x0002880f01007387 */ /* 0x000fe80000100800 */
[----:B------:R-:W2:Y:S04]  /*16d440*/  LDL.LU R45, [R1+0x5114] ;  /* 0x00511400012d7983 */ /* 0x000ea80000300800 */
[----:B------:R4:W-:Y:S04]  /*16d450*/  STL [R1+0x284], R11 ;  /* 0x0002840b01007387 */ /* 0x0009e80000100800 */
[----:B------:R-:W2:Y:S04]  /*16d460*/  LDL.LU R33, [R1+0x3dc] ;  /* 0x0003dc0001217983 */ /* 0x000ea80000300800 */
[----:B------:R-:W2:Y:S01]  /*16d470*/  LDL.LU R30, [R1+0x1cfc] ;  /* 0x001cfc00011e7983 */ /* 0x000ea20000300800 */
[----:B0-----:R-:W-:-:S05]  /*16d480*/  IADD3 R20, P1, PT, R50, R38, RZ ;  /* 0x0000002632147210 */ /* 0x001fca0007f3e0ff */
[----:B------:R-:W-:Y:S01]  /*16d490*/  IMAD.X R21, R61, 0x1, R39, P1 ;  /* 0x000000013d157824 */ /* 0x000fe200008e0627 */
[----:B---3--:R-:W-:Y:S02]  /*16d4a0*/  LOP3.LUT R7, R26, 0xffff, RZ, 0xc0, !PT ;  /* 0x0000ffff1a077812 */ /* 0x008fe400078ec0ff */
[----:B----4-:R-:W-:Y:S02]  /*16d4b0*/  LOP3.LUT R11, R19, 0xffff, RZ, 0xc0, !PT ;  /* 0x0000ffff130b7812 */ /* 0x010fe400078ec0ff */
[----:B------:R-:W-:Y:S02]  /*16d4c0*/  LOP3.LUT R26, R5, 0xffff, RZ, 0xc0, !PT ;  /* 0x0000ffff051a7812 */ /* 0x000fe400078ec0ff */
[----:B------:R-:W3:Y:S01]  /*16d4d0*/  LDL.LU R5, [R1+0x6d74] ;  /* 0x006d740001057983 */ /* 0x000ee20000300800 */
        /* <DEDUP_REMOVED lines=9> */
[----:B------:R0:W-:Y:S04]  /*16d570*/  STL.64 [R1+0xbe8], R20 ;  /* 0x000be81401007387 */ /* 0x0001e80000100a00 */
[----:B------:R1:W-:Y:S01]  /*16d580*/  STL [R1+0x6a74], R19 ;  /* 0x006a741301007387 */ /* 0x0003e20000100800 */
[----:B--2---:R-:W-:-:S03]  /*16d590*/  LOP3.LUT R7, R59, 0xffff, RZ, 0xc0, !PT ;  /* 0x0000ffff3b077812 */ /* 0x004fc600078ec0ff */
[----:B------:R-:W2:Y:S04]  /*16d5a0*/  LDL.LU R58, [R1+0x27c0] ;  /* 0x0027c000013a7983 */ /* 0x000ea80000300800 */
[----:B------:R-:W4:Y:S01]  /*16d5b0*/  LDL.LU R59, [R1+0x848] ;  /* 0x00084800013b7983 */ /* 0x000f220000300800 */
[----:B------:R-:W-:Y:S02]  /*16d5c0*/  LOP3.LUT R11, R44, 0xffff, RZ, 0xc0, !PT ;  /* 0x0000ffff2c0b7812 */ /* 0x000fe400078ec0ff */
[----:B0-----:R-:W-:Y:S02]  /*16d5d0*/  IADD3 R20, P1, PT, R50, R40, RZ ;  /* 0x0000002832147210 */ /* 0x001fe40007f3e0ff */
[----:B------:R-:W-:Y:S02]  /*16d5e0*/  LOP3.LUT R3, R3, 0xffff, RZ, 0xc0, !PT ;  /* 0x0000ffff03037812 */ /* 0x000fe400078ec0ff */
[----:B------:R-:W-:-:S02]  /*16d5f0*/  PRMT R15, R7, 0x3340, R11 ;  /* 0x00003340070f7816 */ /* 0x000fc4000000000b */
[----:B------:R-:W-:Y:S01]  /*16d600*/  SHF.R.U32.HI R7, RZ, 0x8, R7 ;  /* 0x00000008ff077819 */ /* 0x000fe20000011607 */
[----:B------:R-:W-:Y:S01]  /*16d610*/  IMAD.X R21, R61, 0x1, R41, P1 ;  /* 0x000000013d157824 */ /* 0x000fe200008e0629 */
[----:B------:R-:W-:Y:S02]  /*16d620*/  SHF.R.U32.HI R61, RZ, 0x8, R11 ;  /* 0x00000008ff3d7819 */ /* 0x000fe4000001160b */
[----:B-1----:R-:W-:Y:S02]  /*16d630*/  PRMT R19, R3, 0x3340, R0 ;  /* 0x0000334003137816 */ /* 0x002fe40000000000 */
[----:B------:R-:W-:Y:S02]  /*16d640*/  LOP3.LUT R7, R7, 0xffff, RZ, 0xc0, !PT ;  /* 0x0000ffff07077812 */ /* 0x000fe400078ec0ff */
[----:B------:R-:W-:Y:S02]  /*16d650*/  LOP3.LUT R61, R61, 0xffff, RZ, 0xc0, !PT ;  /* 0x0000ffff3d3d7812 */ /* 0x000fe400078ec0ff */
[----:B------:R-:W-:-:S02]  /*16d660*/  PRMT R15, R15, 0x5410, R19 ;  /* 0x000054100f0f7816 */ /* 0x000fc40000000013 */
[----:B------:R-:W-:-:S03]  /*16d670*/  PRMT R11, R7, 0x3340, R61 ;  /* 0x00003340070b7816 */ /* 0x000fc6000000003d */
[----:B------:R-:W-:Y:S04]  /*16d680*/  STL [R1+0x1d08], R15 ;  /* 0x001d080f01007387 */ /* 0x000fe80000100800 */
[----:B------:R-:W-:Y:S04]  /*16d690*/  STL.64 [R1+0xbe0], R20 ;  /* 0x000be01401007387 */ /* 0x000fe80000100a00 */
[----:B------:R0:W-:Y:S01]  /*16d6a0*/  STL [R1+0x418], R11 ;  /* 0x0004180b01007387 */ /* 0x0001e20000100800 */
[----:B------:R-:W-:Y:S02]  /*16d6b0*/  LOP3.LUT R7, R45, 0xffff, RZ, 0xc0, !PT ;  /* 0x0000ffff2d077812 */ /* 0x000fe400078ec0ff */
[----:B------:R-:W-:-:S02]  /*16d6c0*/  LOP3.LUT R19, R33, 0xffff, RZ, 0xc0, !PT ;  /* 0x0000ffff21137812 */ /* 0x000fc400078ec0ff */
[----:B0-----:R-:W-:Y:S02]  /*16d6d0*/  LOP3.LUT R11, R30, 0xffff, RZ, 0xc0, !PT ;  /* 0x0000ffff1e0b7812 */ /* 0x001fe400078ec0ff */
[----:B------:R-:W-:Y:S01]  /*16d6e0*/  PRMT R61, R19, 0x3340, R0 ;  /* 0x00003340133d7816 */ /* 0x000fe20000000000 */
[----:B------:R-:W3:Y:S01]  /*16d6f0*/  LDL.LU R30, [R1+0x27c4] ;  /* 0x0027c400011e7983 */ /* 0x000ee20000300800 */
[----:B------:R-:W-:-:S04]  /*16d700*/  PRMT R15, R7, 0x3340, R11 ;  /* 0x00003340070f7816 */ /* 0x000fc8000000000b */
[----:B------:R-:W-:Y:S02]  /*16d710*/  PRMT R15, R15, 0x5410, R61 ;  /* 0x000054100f0f7816 */ /* 0x000fe4000000003d */
[----:B------:R-:W-:-:S03]  /*16d720*/  SHF.R.U32.HI R61, RZ, 0x8, R3 ;  /* 0x00000008ff3d7819 */ /* 0x000fc60000011603 */
[----:B------:R0:W-:Y:S04]  /*16d730*/  STL [R1+0x1cfc], R15 ;  /* 0x001cfc0f01007387 */ /* 0x0001e80000100800 */
[----:B------:R-:W3:Y:S01]  /*16d740*/  LDL.LU R3, [R1+0x84c] ;  /* 0x00084c0001037983 */ /* 0x000ee20000300800 */
[----:B------:R-:W-:Y:S02]  /*16d750*/  SHF.R.U32.HI R7, RZ, 0x8, R7 ;  /* 0x00000008ff077819 */ /* 0x000fe40000011607 */
[----:B------:R-:W-:Y:S02]  /*16d760*/  SHF.R.U32.HI R11, RZ, 0x8, R11 ;  /* 0x00000008ff0b7819 */ /* 0x000fe4000001160b */
[----:B------:R-:W-:Y:S02]  /*16d770*/  LOP3.LUT R61, R61, 0xffff, RZ, 0xc0, !PT ;  /* 0x0000ffff3d3d7812 */ /* 0x000fe400078ec0ff */
[----:B------:R-:W-:-:S02]  /*16d780*/  LOP3.LUT R7, R7, 0xffff, RZ, 0xc0, !PT ;  /* 0x0000ffff07077812 */ /* 0x000fc400078ec0ff */
[----:B------:R-:W-:Y:S02]  /*16d790*/  LOP3.LUT R11, R11, 0xffff, RZ, 0xc0, !PT ;  /* 0x0000ffff0b0b7812 */ /* 0x000fe400078ec0ff */
[--C-:B------:R-:W-:Y:S02]  /*16d7a0*/  PRMT R20, R61, 0x3340, R0.reuse ;  /* 0x000033403d147816 */ /* 0x100fe40000000000 */
[----:B------:R-:W-:Y:S02]  /*16d7b0*/  PRMT R7, R7, 0x3340, R11 ;  /* 0x0000334007077816 */ /* 0x000fe4000000000b */
[----:B0-----:R-:W-:Y:S01]  /*16d7c0*/  LOP3.LUT R15, R27, 0xffff, RZ, 0xc0, !PT ;  /* 0x0000ffff1b0f7812 */ /* 0x001fe200078ec0ff */
[----:B------:R-:W-:Y:S04]  /*16d7d0*/  STL [R1+0x280], R20 ;  /* 0x0002801401007387 */ /* 0x000fe80000100800 */
[----:B------:R-:W3:Y:S04]  /*16d7e0*/  LDL.LU R27, [R1+0x6d70] ;  /* 0x006d7000011b7983 */ /* 0x000ee80000300800 */
[----:B------:R2:W-:Y:S01]  /*16d7f0*/  STL [R1+0x414], R7 ;  /* 0x0004140701007387 */ /* 0x0005e20000100800 */
[----:B------:R-:W-:-:S02]  /*16d800*/  PRMT R61, R15, 0x3340, R0 ;  /* 0x000033400f3d7816 */ /* 0x000fc40000000000 */
[----:B--2---:R-:W-:Y:S02]  /*16d810*/  LOP3.LUT R7, R58, 0xffff, RZ, 0xc0, !PT ;  /* 0x0000ffff3a077812 */ /* 0x004fe400078ec0ff */
[----:B----4-:R-:W-:-:S04]  /*16d820*/  LOP3.LUT R11, R59, 0xffff, RZ, 0xc0, !PT ;  /* 0x0000ffff3b0b7812 */ /* 0x010fc800078ec0ff */
[----:B------:R-:W-:-:S04]  /*16d830*/  PRMT R20, R7, 0x3340, R11 ;  /* 0x0000334007147816 */ /* 0x000fc8000000000b */
[----:B------:R-:W-:-:S05]  /*16d840*/  PRMT R25, R20, 0x5410, R61 ;  /* 0x0000541014197816 */ /* 0x000fca000000003d */
[----:B------:R-:W-:Y:S04]  /*16d850*/  STL [R1+0x1cf8], R25 ;  /* 0x001cf81901007387 */ /* 0x000fe80000100800 */
[----:B------:R-:W2:Y:S04]  /*16d860*/  LDL.LU R52, [R1+0x5118] ;  /* 0x0051180001347983 */ /* 0x000ea80000300800 */
[----:B------:R-:W4:Y:S04]  /*16d870*/  LDL.LU R58, [R1+0x3e8] ;  /* 0x0003e800013a7983 */ /* 0x000f280000300800 */
[----:B------:R-:W2:Y:S01]  /*16d880*/  LDL.LU R59, [R1+0x1d18] ;  /* 0x001d1800013b7983 */ /* 0x000ea20000300800 */
[----:B------:R-:W-:Y:S01]  /*16d890*/  VIADD R50, R50, UR6 ;  /* 0x0000000632327c36 */ /* 0x000fe20008000000 */
[----:B------:R-:W-:-:S02]  /*16d8a0*/  SHF.R.U32.HI R19, RZ, 0x8, R19 ;  /* 0x00000008ff137819 */ /* 0x000fc40000011613 */
[----:B------:R-:W-:Y:S02]  /*16d8b0*/  SHF.R.U32.HI R7, RZ, 0x8, R7 ;  /* 0x00000008ff077819 */ /* 0x000fe40000011607 */
[----:B------:R-:W-:Y:S02]  /*16d8c0*/  SHF.R.U32.HI R11, RZ, 0x8, R11 ;  /* 0x00000008ff0b7819 */ /* 0x000fe4000001160b */
[----:B------:R-:W-:Y:S02]  /*16d8d0*/  LOP3.LUT R33, R4, 0xffff, RZ, 0xc0, !PT ;  /* 0x0000ffff04217812 */ /* 0x000fe400078ec0ff */
[----:B------:R-:W-:Y:S02]  /*16d8e0*/  SHF.R.S32.HI R61, RZ, 0x1f, R50 ;  /* 0x0000001fff3d7819 */ /* 0x000fe40000011432 */
[----:B------:R-:W-:Y:S02]  /*16d8f0*/  IADD3 R20, P1, PT, R50, R34, RZ ;  /* 0x0000002232147210 */ /* 0x000fe40007f3e0ff */
[----:B------:R-:W-:-:S02]  /*16d900*/  LOP3.LUT R19, R19, 0xffff, RZ, 0xc0, !PT ;  /* 0x0000ffff13137812 */ /* 0x000fc400078ec0ff */
[----:B------:R-:W-:Y:S02]  /*16d910*/  LOP3.LUT R7, R7, 0xffff, RZ, 0xc0, !PT ;  /* 0x0000ffff07077812 */ /* 0x000fe400078ec0ff */
[----:B------:R-:W-:Y:S02]  /*16d920*/  LOP3.LUT R11, R11, 0xffff, RZ, 0xc0, !PT ;  /* 0x0000ffff0b0b7812 */ /* 0x000fe400078ec0ff */
[----:B------:R-:W-:Y:S01]  /*16d930*/  SHF.R.U32.HI R15, RZ, 0x8, R15 ;  /* 0x00000008ff0f7819 */ /* 0x000fe2000001160f */
[----:B------:R-:W-:Y:S01]  /*16d940*/  IMAD.X R21, R61, 0x1, R35, P1 ;  /* 0x000000013d157824 */ /* 0x000fe200008e0623 */
[----:B------:R-:W-:Y:S02]  /*16d950*/  PRMT R19, R19, 0x3340, R0 ;  /* 0x0000334013137816 */ /* 0x000fe40000000000 */
[----:B------:R-:W-:Y:S01]  /*16d960*/  PRMT R11, R7, 0x3340, R11 ;  /* 0x00003340070b7816 */ /* 0x000fe2000000000b */
[----:B------:R-:W0:Y:S01]  /*16d970*/  LDCU UR6, c[0x0][0x3b8] ;  /* 0x00007700ff0677ac */ /* 0x000e220008000800 */
[----:B------:R-:W-:Y:S04]  /*16d980*/  STL.64 [R1+0xbd8], R20 ;  /* 0x000bd81401007387 */ /* 0x000fe80000100a00 */
[----:B------:R-:W-:Y:S04]  /*16d990*/  STL [R1+0x27c], R19 ;  /* 0x00027c1301007387 */ /* 0x000fe80000100800 */
[----:B------:R3:W-:Y:S04]  /*16d9a0*/  STL [R1+0x410], R11 ;  /* 0x0004100b01007387 */ /* 0x0007e80000100800 */
[----:B------:R-:W4:Y:S04]  /*16d9b0*/  LDL.LU R4, [R1+0x6d6c] ;  /* 0x006d6c0001047983 */ /* 0x000f280000300800 */
[----:B------:R-:W4:Y:S04]  /*16d9c0*/  LDL.LU R44, [R1+0x511c] ;  /* 0x00511c00012c7983 */ /* 0x000f280000300800 */
[----:B------:R-:W4:Y:S01]  /*16d9d0*/  LDL.LU R45, [R1+0x3e4] ;  /* 0x0003e400012d7983 */ /* 0x000f220000300800 */
[----:B---3--:R-:W-:-:S03]  /*16d9e0*/  LOP3.LUT R11, R3, 0xffff, RZ, 0xc0, !PT ;  /* 0x0000ffff030b7812 */ /* 0x008fc600078ec0ff */
[----:B------:R-:W3:Y:S01]  /*16d9f0*/  LDL.LU R3, [R1+0x1d0c] ;  /* 0x001d0c0001037983 */ /* 0x000ee20000300800 */
[----:B------:R-:W-:Y:S02]  /*16da00*/  LOP3.LUT R7, R30, 0xffff, RZ, 0xc0, !PT ;  /* 0x0000ffff1e077812 */ /* 0x000fe400078ec0ff */
[----:B------:R-:W-:Y:S02]  /*16da10*/  PRMT R20, R33, 0x3340, R0 ;  /* 0x0000334021147816 */ /* 0x000fe40000000000 */
[----:B------:R-:W-:Y:S02]  /*16da20*/  PRMT R19, R7, 0x3340, R11 ;  /* 0x0000334007137816 */ /* 0x000fe4000000000b */
[----:B------:R-:W-:Y:S02]  /*16da30*/  SHF.R.U32.HI R7, RZ, 0x8, R7 ;  /* 0x00000008ff077819 */ /* 0x000fe40000011607 */
[----:B------:R-:W-:Y:S02]  /*16da40*/  SHF.R.U32.HI R11, RZ, 0x8, R11 ;  /* 0x00000008ff0b7819 */ /* 0x000fe4000001160b */
[----:B------:R-:W-:-:S02]  /*16da50*/  PRMT R19, R19, 0x5410, R20 ;  /* 0x0000541013137816 */ /* 0x000fc40000000014 */
[----:B------:R-:W-:Y:S02]  /*16da60*/  IADD3 R20, P1, PT, R50, R36, RZ ;  /* 0x0000002432147210 */ /* 0x000fe40007f3e0ff */
[----:B------:R-:W-:Y:S02]  /*16da70*/  LOP3.LUT R7, R7, 0xffff, RZ, 0xc0, !PT ;  /* 0x0000ffff07077812 */ /* 0x000fe400078ec0ff */
[----:B------:R-:W-:Y:S02]  /*16da80*/  LOP3.LUT R11, R11, 0xffff, RZ, 0xc0, !PT ;  /* 0x0000ffff0b0b7812 */ /* 0x000fe400078ec0ff */
[----:B------:R-:W-:Y:S01]  /*16da90*/  LOP3.LUT R15, R15, 0xffff, RZ, 0xc0, !PT ;  /* 0x0000ffff0f0f7812 */ /* 0x000fe200078ec0ff */
[----:B------:R-:W-:Y:S01]  /*16daa0*/  IMAD.X R21, R61, 0x1, R37, P1 ;  /* 0x000000013d157824 */ /* 0x000fe200008e0625 */
[----:B------:R-:W-:Y:S02]  /*16dab0*/  PRMT R30, R7, 0x3340, R11 ;  /* 0x00003340071e7816 */ /* 0x000fe4000000000b */
[----:B------:R-:W-:Y:S01]  /*16dac0*/  PRMT R15, R15, 0x3340, R0 ;  /* 0x000033400f0f7816 */ /* 0x000fe20000000000 */
[----:B------:R-:W-:Y:S04]  /*16dad0*/  STL [R1+0x1cec], R19 ;  /* 0x001cec1301007387 */ /* 0x000fe80000100800 */
[----:B------:R-:W-:Y:S04]  /*16dae0*/  STL.64 [R1+0xbc8], R20 ;  /* 0x000bc81401007387 */ /* 0x000fe80000100a00 */
[----:B------:R-:W-:Y:S04]  /*16daf0*/  STL [R1+0x6a78], R30 ;  /* 0x006a781e01007387 */ /* 0x000fe80000100800 */
[----:B------:R4:W-:Y:S01]  /*16db00*/  STL [R1+0x278], R15 ;  /* 0x0002780f01007387 */ /* 0x0009e20000100800 */
[----:B--2---:R-:W-:-:S03]  /*16db10*/  LOP3.LUT R11, R59, 0xffff, RZ, 0xc0, !PT ;  /* 0x0000ffff3b0b7812 */ /* 0x004fc600078ec0ff */
[----:B------:R-:W2:Y:S01]  /*16db20*/  LDL.LU R59, [R1+0x27d0] ;  /* 0x0027d000013b7983 */ /* 0x000ea20000300800 */
[----:B----4-:R-:W-:Y:S02]  /*16db30*/  LOP3.LUT R15, R58, 0xffff, RZ, 0xc0, !PT ;  /* 0x0000ffff3a0f7812 */ /* 0x010fe400078ec0ff */
[----:B------:R-:W-:Y:S01]  /*16db40*/  LOP3.LUT R7, R52, 0xffff, RZ, 0xc0, !PT ;  /* 0x0000ffff34077812 */ /* 0x000fe200078ec0ff */
[----:B------:R-:W4:Y:S01]  /*16db50*/  LDL.LU R58, [R1+0x8c4] ;  /* 0x0008c400013a7983 */ /* 0x000f220000300800 */
[----:B------:R-:W-:Y:S02]  /*16db60*/  PRMT R20, R15, 0x3340, R0 ;  /* 0x000033400f147816 */ /* 0x000fe40000000000 */
[----:B------:R-:W-:Y:S02]  /*16db70*/  PRMT R19, R7, 0x3340, R11 ;  /* 0x0000334007137816 */ /* 0x000fe4000000000b */
[----:B------:R-:W-:Y:S02]  /*16db80*/  SHF.R.U32.HI R7, RZ, 0x8, R7 ;  /* 0x00000008ff077819 */ /* 0x000fe40000011607 */
[----:B------:R-:W-:-:S02]  /*16db90*/  SHF.R.U32.HI R11, RZ, 0x8, R11 ;  /* 0x00000008ff0b7819 */ /* 0x000fc4000001160b */
[----:B------:R-:W-:Y:S02]  /*16dba0*/  PRMT R19, R19, 0x5410, R20 ;  /* 0x0000541013137816 */ /* 0x000fe40000000014 */
[----:B------:R-:W-:Y:S02]  /*16dbb0*/  IADD3 R20, P1, PT, R50, R38, RZ ;  /* 0x0000002632147210 */ /* 0x000fe40007f3e0ff */
[----:B------:R-:W-:Y:S02]  /*16dbc0*/  LOP3.LUT R7, R7, 0xffff, RZ, 0xc0, !PT ;  /* 0x0000ffff07077812 */ /* 0x000fe400078ec0ff */
[----:B------:R-:W-:Y:S01]  /*16dbd0*/  LOP3.LUT R11, R11, 0xffff, RZ, 0xc0, !PT ;  /* 0x0000ffff0b0b7812 */ /* 0x000fe200078ec0ff */
[----:B------:R1:W-:Y:S01]  /*16dbe0*/  STL [R1+0x1ce8], R19 ;  /* 0x001ce81301007387 */ /* 0x0003e20000100800 */
[----:B------:R-:W-:-:S05]  /*16dbf0*/  IMAD.X R21, R61, 0x1, R39, P1 ;  /* 0x000000013d157824 */ /* 0x000fca00008e0627 */
[----:B------:R0:W-:Y:S01]  /*16dc00*/  STL.64 [R1+0xbb0], R20 ;  /* 0x000bb01401007387 */ /* 0x0001e20000100a00 */
[----:B-1----:R-:W-:Y:S02]  /*16dc10*/  PRMT R19, R7, 0x3340, R11 ;  /* 0x0000334007137816 */ /* 0x002fe4000000000b */
[----:B------:R-:W-:Y:S02]  /*16dc20*/  LOP3.LUT R11, R44, 0xffff, RZ, 0xc0, !PT ;  /* 0x0000ffff2c0b7812 */ /* 0x000fe400078ec0ff */
[----:B------:R-:W-:Y:S01]  /*16dc30*/  LOP3.LUT R7, R45, 0xffff, RZ, 0xc0, !PT ;  /* 0x0000ffff2d077812 */ /* 0x000fe200078ec0ff */
[----:B------:R1:W-:Y:S01]  /*16dc40*/  STL [R1+0x40c], R19 ;  /* 0x00040c1301007387 */ /* 0x0003e20000100800 */
[----:B---3--:R-:W-:Y:S02]  /*16dc50*/  LOP3.LUT R3, R3, 0xffff, RZ, 0xc0, !PT ;  /* 0x0000ffff03037812 */ /* 0x008fe400078ec0ff */
[----:B0-----:R-:W-:Y:S02]  /*16dc60*/  PRMT R20, R7, 0x3340, R0 ;  /* 0x0000334007147816 */ /* 0x001fe40000000000 */
[----:B-1----:R-:W-:-:S04]  /*16dc70*/  PRMT R19, R11, 0x3340, R3 ;  /* 0x000033400b137816 */ /* 0x002fc80000000003 */
[----:B------:R-:W-:Y:S02]  /*16dc80*/  PRMT R19, R19, 0x5410, R20 ;  /* 0x0000541013137816 */ /* 0x000fe40000000014 */
[----:B------:R-:W-:-:S05]  /*16dc90*/  IADD3 R20, P1, PT, R50, R40, RZ ;  /* 0x0000002832147210 */ /* 0x000fca0007f3e0ff */
[----:B------:R-:W-:Y:S01]  /*16dca0*/  IMAD.X R21, R61, 0x1, R41, P1 ;  /* 0x000000013d157824 */ /* 0x000fe200008e0629 */
[----:B------:R-:W-:Y:S02]  /*16dcb0*/  SHF.R.U32.HI R61, RZ, 0x8, R15 ;  /* 0x00000008ff3d7819 */ /* 0x000fe4000001160f */
[----:B------:R-:W-:Y:S02]  /*16dcc0*/  SHF.R.U32.HI R11, RZ, 0x8, R11 ;  /* 0x00000008ff0b7819 */ /* 0x000fe4000001160b */
[----:B------:R-:W-:Y:S02]  /*16dcd0*/  SHF.R.U32.HI R3, RZ, 0x8, R3 ;  /* 0x00000008ff037819 */ /* 0x000fe40000011603 */
[----:B------:R-:W-:Y:S01]  /*16dce0*/  LOP3.LUT R61, R61, 0xffff, RZ, 0xc0, !PT ;  /* 0x0000ffff3d3d7812 */ /* 0x000fe200078ec0ff */
[----:B------:R0:W-:Y:S04]  /*16dcf0*/  STL [R1+0x1cd8], R19 ;  /* 0x001cd81301007387 */ /* 0x0001e80000100800 */
[----:B------:R-:W-:Y:S01]  /*16dd00*/  STL.64 [R1+0xba8], R20 ;  /* 0x000ba81401007387 */ /* 0x000fe20000100a00 */
[----:B------:R-:W-:-:S02]  /*16dd10*/  LOP3.LUT R11, R11, 0xffff, RZ, 0xc0, !PT ;  /* 0x0000ffff0b0b7812 */ /* 0x000fc400078ec0ff */
[----:B------:R-:W-:Y:S01]  /*16dd20*/  LOP3.LUT R15, R3, 0xffff, RZ, 0xc0, !PT ;  /* 0x0000ffff030f7812 */ /* 0x000fe200078ec0ff */
[----:B------:R-:W3:Y:S04]  /*16dd30*/  LDL.LU R43, [R1+0x5120] ;  /* 0x00512000012b7983 */ /* 0x000ee80000300800 */
[----:B------:R-:W3:Y:S01]  /*16dd40*/  LDL.LU R3, [R1+0x3f0] ;  /* 0x0003f00001037983 */ /* 0x000ee20000300800 */
[----:B0-----:R-:W-:Y:S02]  /*16dd50*/  PRMT R19, R61, 0x3340, R0 ;  /* 0x000033403d137816 */ /* 0x001fe40000000000 */
[----:B------:R-:W-:-:S03]  /*16dd60*/  PRMT R11, R11, 0x3340, R15 ;  /* 0x000033400b0b7816 */ /* 0x000fc6000000000f */
[----:B------:R-:W-:Y:S04]  /*16dd70*/  STL [R1+0x274], R19 ;  /* 0x0002741301007387 */ /* 0x000fe80000100800 */
[----:B------:R-:W3:Y:S04]  /*16dd80*/  LDL.LU R52, [R1+0x2400] ;  /* 0x0024000001347983 */ /* 0x000ee80000300800 */
[----:B------:R-:W3:Y:S04]  /*16dd90*/  LDL.LU R44, [R1+0x27d4] ;  /* 0x0027d400012c7983 */ /* 0x000ee80000300800 */
[----:B------:R0:W-:Y:S01]  /*16dda0*/  STL [R1+0x408], R11 ;  /* 0x0004080b01007387 */ /* 0x0001e20000100800 */
[----:B--2---:R-:W-:-:S03]  /*16ddb0*/  LOP3.LUT R15, R59, 0xffff, RZ, 0xc0, !PT ;  /* 0x0000ffff3b0f7812 */ /* 0x004fc600078ec0ff */
[----:B------:R-:W2:Y:S01]  /*16ddc0*/  LDL.LU R59, [R1+0x8e0] ;  /* 0x0008e000013b7983 */ /* 0x000ea20000300800 */
[----:B0-----:R-:W-:Y:S02]  /*16ddd0*/  LOP3.LUT R11, R2, 0xffff, RZ, 0xc0, !PT ;  /* 0x0000ffff020b7812 */ /* 0x001fe400078ec0ff */
[----:B----4-:R-:W-:Y:S01]  /*16dde0*/  LOP3.LUT R19, R58, 0xffff, RZ, 0xc0, !PT ;  /* 0x0000ffff3a137812 */ /* 0x010fe200078ec0ff */
[----:B------:R-:W-:Y:S01]  /*16ddf0*/  VIADD R50, R50, UR6 ;  /* 0x0000000632327c36 */ /* 0x000fe20008000000 */
[----:B------:R-:W4:Y:S01]  /*16de00*/  LDL.LU R2, [R1+0x6d68] ;  /* 0x006d680001027983 */ /* 0x000f220000300800 */
[----:B------:R-:W-:Y:S02]  /*16de10*/  PRMT R61, R11, 0x3340, R0 ;  /* 0x000033400b3d7816 */ /* 0x000fe40000000000 */
[----:B------:R-:W-:Y:S02]  /*16de20*/  PRMT R20, R15, 0x3340, R19 ;  /* 0x000033400f147816 */ /* 0x000fe40000000013 */
[----:B------:R-:W-:-:S02]  /*16de30*/  SHF.R.U32.HI R15, RZ, 0x8, R15 ;  /* 0x00000008ff0f7819 */ /* 0x000fc4000001160f */
[----:B------:R-:W-:Y:S02]  /*16de40*/  SHF.R.U32.HI R7, RZ, 0x8, R7 ;  /* 0x00000008ff077819 */ /* 0x000fe40000011607 */
[----:B------:R-:W-:Y:S02]  /*16de50*/  LOP3.LUT R49, R6, 0xffff, RZ, 0xc0, !PT ;  /* 0x0000ffff06317812 */ /* 0x000fe400078ec0ff */
[----:B------:R-:W-:Y:S02]  /*16de60*/  PRMT R20, R20, 0x5410, R61 ;  /* 0x0000541014147816 */ /* 0x000fe4000000003d */
[----:B------:R-:W-:Y:S02]  /*16de70*/  SHF.R.U32.HI R61, RZ, 0x8, R19 ;  /* 0x00000008ff3d7819 */ /* 0x000fe40000011613 */
[----:B------:R-:W-:Y:S01]  /*16de80*/  LOP3.LUT R15, R15, 0xffff, RZ, 0xc0, !PT ;  /* 0x0000ffff0f0f7812 */ /* 0x000fe200078ec0ff */
[----:B------:R-:W0:Y:S01]  /*16de90*/  LDCU UR6, c[0x0][0x3b8] ;  /* 0x00007700ff0677ac */ /* 0x000e220008000800 */
[----:B------:R-:W-:Y:S01]  /*16dea0*/  LOP3.LUT R61, R61, 0xffff, RZ, 0xc0, !PT ;  /* 0x0000ffff3d3d7812 */ /* 0x000fe200078ec0ff */
[----:B------:R1:W-:Y:S01]  /*16deb0*/  STL [R1+0x1cac], R20 ;  /* 0x001cac1401007387 */ /* 0x0003e20000100800 */
[----:B------:R-:W-:-:S02]  /*16dec0*/  SHF.R.U32.HI R11, RZ, 0x8, R11 ;  /* 0x00000008ff0b7819 */ /* 0x000fc4000001160b */
[----:B------:R-:W-:Y:S02]  /*16ded0*/  PRMT R15, R15, 0x3340, R61 ;  /* 0x000033400f0f7816 */ /* 0x000fe4000000003d */
[----:B------:R-:W-:Y:S02]  /*16dee0*/  SHF.R.S32.HI R61, RZ, 0x1f, R50 ;  /* 0x0000001fff3d7819 */ /* 0x000fe40000011432 */
[----:B------:R-:W-:Y:S02]  /*16def0*/  LOP3.LUT R11, R11, 0xffff, RZ, 0xc0, !PT ;  /* 0x0000ffff0b0b7812 */ /* 0x000fe400078ec0ff */
[----:B-1----:R-:W-:Y:S02]  /*16df00*/  IADD3 R20, P1, PT, R50, R34, RZ ;  /* 0x0000002232147210 */ /* 0x002fe40007f3e0ff */
[----:B------:R-:W-:-:S03]  /*16df10*/  PRMT R11, R11, 0x3340, R0 ;  /* 0x000033400b0b7816 */ /* 0x000fc60000000000 */
[----:B------:R-:W-:Y:S01]  /*16df20*/  IMAD.X R21, R61, 0x1, R35, P1 ;  /* 0x000000013d157824 */ /* 0x000fe200008e0623 */
[----:B------:R-:W-:Y:S04]  /*16df30*/  STL [R1+0x404], R15 ;  /* 0x0004040f01007387 */ /* 0x000fe80000100800 */
[----:B------:R-:W-:Y:S04]  /*16df40*/  STL.64 [R1+0xba0], R20 ;  /* 0x000ba01401007387 */ /* 0x000fe80000100a00 */
[----:B------:R-:W4:Y:S04]  /*16df50*/  LDL.LU R54, [R1+0x5124] ;  /* 0x0051240001367983 */ /* 0x000f280000300800 */
[----:B------:R-:W4:Y:S04]  /*16df60*/  LDL.LU R45, [R1+0x3f4] ;  /* 0x0003f400012d7983 */ /* 0x000f280000300800 */
[----:B------:R1:W-:Y:S04]  /*16df70*/  STL [R1+0x270], R11 ;  /* 0x0002700b01007387 */ /* 0x0003e80000100800 */
[----:B------:R-:W4:Y:S01]  /*16df80*/  LDL.LU R58, [R1+0x1d1c] ;  /* 0x001d1c00013a7983 */ /* 0x000f220000300800 */
[----:B------:R-:W-:-:S04]  /*16df90*/  LOP3.LUT R7, R7, 0xffff, RZ, 0xc0, !PT ;  /* 0x0000ffff07077812 */ /* 0x000fc800078ec0ff */
[----:B-1----:R-:W-:-:S05]  /*16dfa0*/  PRMT R11, R7, 0x3340, R0 ;  /* 0x00003340070b7816 */ /* 0x002fca0000000000 */
[----:B------:R1:W-:Y:S04]  /*16dfb0*/  STL [R1+0x25c], R11 ;  /* 0x00025c0b01007387 */ /* 0x0003e80000100800 */
[----:B------:R-:W4:Y:S01]  /*16dfc0*/  LDL.LU R6, [R1+0x6d64] ;  /* 0x006d640001067983 */ /* 0x000f220000300800 */
[----:B---3--:R-:W-:Y:S02]  /*16dfd0*/  LOP3.LUT R7, R43, 0xffff, RZ, 0xc0, !PT ;  /* 0x0000ffff2b077812 */ /* 0x008fe400078ec0ff */
[----:B------:R-:W-:-:S04]  /*16dfe0*/  LOP3.LUT R3, R3, 0xffff, RZ, 0xc0, !PT ;  /* 0x0000ffff03037812 */ /* 0x000fc800078ec0ff */
[----:B------:R-:W-:Y:S02]  /*16dff0*/  PRMT R21, R3, 0x3340, R0 ;  /* 0x0000334003157816 */ /* 0x000fe40000000000 */
[----:B-1----:R-:W-:Y:S02]  /*16e000*/  LOP3.LUT R11, R52, 0xffff, RZ, 0xc0, !PT ;  /* 0x0000ffff340b7812 */ /* 0x002fe400078ec0ff */
[----:B------:R-:W-:Y:S02]  /*16e010*/  LOP3.LUT R15, R44, 0xffff, RZ, 0xc0, !PT ;  /* 0x0000ffff2c0f7812 */ /* 0x000fe400078ec0ff */
[----:B------:R-:W-:-:S04]  /*16e020*/  PRMT R20, R7, 0x3340, R11 ;  /* 0x0000334007147816 */ /* 0x000fc8000000000b */
[----:B------:R-:W-:Y:S02]  /*16e030*/  PRMT R25, R20, 0x5410, R21 ;  /* 0x0000541014197816 */ /* 0x000fe40000000015 */
[----:B------:R-:W-:-:S03]  /*16e040*/  PRMT R21, R49, 0x3340, R0 ;  /* 0x0000334031157816 */ /* 0x000fc60000000000 */
[----:B------:R1:W-:Y:S01]  /*16e050*/  STL [R1+0x1c2c], R25 ;  /* 0x001c2c1901007387 */ /* 0x0003e20000100800 */
        /* <DEDUP_REMOVED lines=8> */
[----:B------:R-:W3:Y:S01]  /*16e0e0*/  LDL.LU R59, [R1+0x1940] ;  /* 0x00194000013b7983 */ /* 0x000ee20000300800 */
[----:B------:R-:W-:-:S02]  /*16e0f0*/  SHF.R.U32.HI R15, RZ, 0x8, R15 ;  /* 0x00000008ff0f7819 */ /* 0x000fc4000001160f */
[----:B------:R-:W-:Y:S02]  /*16e100*/  SHF.R.U32.HI R19, RZ, 0x8, R19 ;  /* 0x00000008ff137819 */ /* 0x000fe40000011613 */
[----:B------:R-:W-:Y:S02]  /*16e110*/  SHF.R.U32.HI R7, RZ, 0x8, R7 ;  /* 0x00000008ff077819 */ /* 0x000fe40000011607 */
[----:B------:R-:W-:Y:S02]  /*16e120*/  SHF.R.U32.HI R11, RZ, 0x8, R11 ;  /* 0x00000008ff0b7819 */ /* 0x000fe4000001160b */
[----:B------:R-:W-:Y:S02]  /*16e130*/  LOP3.LUT R15, R15, 0xffff, RZ, 0xc0, !PT ;  /* 0x0000ffff0f0f7812 */ /* 0x000fe400078ec0ff */
[----:B------:R-:W-:Y:S02]  /*16e140*/  LOP3.LUT R19, R19, 0xffff, RZ, 0xc0, !PT ;  /* 0x0000ffff13137812 */ /* 0x000fe400078ec0ff */
[----:B------:R-:W-:-:S02]  /*16e150*/  LOP3.LUT R7, R7, 0xffff, RZ, 0xc0, !PT ;  /* 0x0000ffff07077812 */ /* 0x000fc400078ec0ff */
[----:B------:R-:W-:Y:S02]  /*16e160*/  LOP3.LUT R11, R11, 0xffff, RZ, 0xc0, !PT ;  /* 0x0000ffff0b0b7812 */ /* 0x000fe400078ec0ff */
[----:B------:R-:W-:Y:S02]  /*16e170*/  PRMT R52, R15, 0x3340, R19 ;  /* 0x000033400f347816 */ /* 0x000fe40000000013 */
[----:B------:R-:W-:-:S03]  /*16e180*/  PRMT R15, R7, 0x3340, R11 ;  /* 0x00003340070f7816 */ /* 0x000fc6000000000b */
[----:B------:R-:W-:Y:S04]  /*16e190*/  STL [R1+0x6a7c], R52 ;  /* 0x006a7c3401007387 */ /* 0x000fe80000100800 */
[----:B------:R0:W-:Y:S01]  /*16e1a0*/  STL [R1+0x400], R15 ;  /* 0x0004000f01007387 */ /* 0x0001e20000100800 */
[----:B----4-:R-:W-:Y:S02]  /*16e1b0*/  LOP3.LUT R11, R54, 0xffff, RZ, 0xc0, !PT ;  /* 0x0000ffff360b7812 */ /* 0x010fe400078ec0ff */
[----:B------:R-:W-:-:S04]  /*16e1c0*/  LOP3.LUT R7, R45, 0xffff, RZ, 0xc0, !PT ;  /* 0x0000ffff2d077812 */ /* 0x000fc800078ec0ff */
[----:B-1----:R-:W-:Y:S02]  /*16e1d0*/  PRMT R20, R7, 0x3340, R0 ;  /* 0x0000334007147816 */ /* 0x002fe40000000000 */
[----:B0-----:R-:W-:-:S04]  /*16e1e0*/  LOP3.LUT R15, R58, 0xffff, RZ, 0xc0, !PT ;  /* 0x0000ffff3a0f7812 */ /* 0x001fc800078ec0ff */
[----:B------:R-:W-:-:S04]  /*16e1f0*/  PRMT R19, R11, 0x3340, R15 ;  /* 0x000033400b137816 */ /* 0x000fc8000000000f */
[----:B------:R-:W-:Y:S02]  /*16e200*/  PRMT R19, R19, 0x5410, R20 ;  /* 0x0000541013137816 */ /* 0x000fe40000000014 */
[----:B------:R-:W-:-:S05]  /*16e210*/  IADD3 R20, P1, PT, R50, R38, RZ ;  /* 0x0000002632147210 */ /* 0x000fca0007f3e0ff */
[----:B------:R-:W-:Y:S01]  /*16e220*/  IMAD.X R21, R61, 0x1, R39, P1 ;  /* 0x000000013d157824 */ /* 0x000fe200008e0627 */
[----:B------:R-:W-:Y:S04]  /*16e230*/  STL [R1+0x1c08], R19 ;  /* 0x001c081301007387 */ /* 0x000fe80000100800 */
[----:B------:R-:W4:Y:S04]  /*16e240*/  LDL.LU R45, [R1+0x27e4] ;  /* 0x0027e400012d7983 */ /* 0x000f280000300800 */
[----:B------:R-:W4:Y:S01]  /*16e250*/  LDL.LU R58, [R1+0x1928] ;  /* 0x00192800013a7983 */ /* 0x000f220000300800 */
[----:B------:R-:W-:-:S03]  /*16e260*/  SHF.R.U32.HI R11, RZ, 0x8, R11 ;  /* 0x00000008ff0b7819 */ /* 0x000fc6000001160b */
[----:B------:R0:W-:Y:S01]  /*16e270*/  STL.64 [R1+0xbb8], R20 ;  /* 0x000bb81401007387 */ /* 0x0001e20000100a00 */
[----:B------:R-:W-:Y:S02]  /*16e280*/  SHF.R.U32.HI R15, RZ, 0x8, R15 ;  /* 0x00000008ff0f7819 */ /* 0x000fe4000001160f */
[----:B------:R-:W-:Y:S02]  /*16e290*/  LOP3.LUT R11, R11, 0xffff, RZ, 0xc0, !PT ;  /* 0x0000ffff0b0b7812 */ /* 0x000fe400078ec0ff */
        /* <DEDUP_REMOVED lines=9> */
[----:B------:R-:W-:-:S03]  /*16e330*/  LOP3.LUT R19, R27, 0xffff, RZ, 0xc0, !PT ;  /* 0x0000ffff1b137812 */ /* 0x000fc600078ec0ff */
[----:B------:R3:W-:Y:S01]  /*16e340*/  STL [R1+0x258], R11 ;  /* 0x0002580b01007387 */ /* 0x0007e20000100800 */
[----:B------:R-:W-:-:S03]  /*16e350*/  PRMT R61, R19, 0x3340, R0 ;  /* 0x00003340133d7816 */ /* 0x000fc60000000000 */
[----:B------:R-:W4:Y:S01]  /*16e360*/  LDL.LU R27, [R1+0x6d60] ;  /* 0x006d6000011b7983 */ /* 0x000f220000300800 */
[----:B--2---:R-:W-:Y:S02]  /*16e370*/  LOP3.LUT R7, R44, 0xffff, RZ, 0xc0, !PT ;  /* 0x0000ffff2c077812 */ /* 0x004fe400078ec0ff */
[----:B---3--:R-:W-:-:S04]  /*16e380*/  LOP3.LUT R11, R59, 0xffff, RZ, 0xc0, !PT ;  /* 0x0000ffff3b0b7812 */ /* 0x008fc800078ec0ff */
[----:B------:R-:W-:-:S04]  /*16e390*/  PRMT R15, R7, 0x3340, R11 ;  /* 0x00003340070f7816 */ /* 0x000fc8000000000b */
[----:B------:R-:W-:Y:S02]  /*16e3a0*/  PRMT R15, R15, 0x5410, R61 ;  /* 0x000054100f0f7816 */ /* 0x000fe4000000003d */
[----:B------:R-:W-:-:S03]  /*16e3b0*/  SHF.R.U32.HI R61, RZ, 0x8, R3 ;  /* 0x00000008ff3d7819 */ /* 0x000fc60000011603 */
[----:B------:R0:W-:Y:S04]  /*16e3c0*/  STL [R1+0x1bec], R15 ;  /* 0x001bec0f01007387 */ /* 0x0001e80000100800 */
[----:B------:R-:W2:Y:S04]  /*16e3d0*/  LDL.LU R44, [R1+0x5128] ;  /* 0x00512800012c7983 */ /* 0x000ea80000300800 */
[----:B------:R-:W3:Y:S04]  /*16e3e0*/  LDL.LU R59, [R1+0x70c] ;  /* 0x00070c00013b7983 */ /* 0x000ee80000300800 */
[----:B------:R-:W3:Y:S01]  /*16e3f0*/  LDL.LU R3, [R1+0x2404] ;  /* 0x0024040001037983 */ /* 0x000ee20000300800 */
[----:B------:R-:W-:-:S02]  /*16e400*/  SHF.R.U32.HI R7, RZ, 0x8, R7 ;  /* 0x00000008ff077819 */ /* 0x000fc40000011607 */
[----:B------:R-:W-:Y:S02]  /*16e410*/  SHF.R.U32.HI R11, RZ, 0x8, R11 ;  /* 0x00000008ff0b7819 */ /* 0x000fe4000001160b */
[----:B------:R-:W-:Y:S02]  /*16e420*/  LOP3.LUT R61, R61, 0xffff, RZ, 0xc0, !PT ;  /* 0x0000ffff3d3d7812 */ /* 0x000fe400078ec0ff */
[----:B------:R-:W-:Y:S02]  /*16e430*/  LOP3.LUT R7, R7, 0xffff, RZ, 0xc0, !PT ;  /* 0x0000ffff07077812 */ /* 0x000fe400078ec0ff */
[----:B------:R-:W-:Y:S02]  /*16e440*/  LOP3.LUT R11, R11, 0xffff, RZ, 0xc0, !PT ;  /* 0x0000ffff0b0b7812 */ /* 0x000fe400078ec0ff */
[----:B0-----:R-:W-:Y:S02]  /*16e450*/  PRMT R15, R61, 0x3340, R0 ;  /* 0x000033403d0f7816 */ /* 0x001fe40000000000 */
[----:B------:R-:W-:-:S03]  /*16e460*/  PRMT R7, R7, 0x3340, R11 ;  /* 0x0000334007077816 */ /* 0x000fc6000000000b */
[----:B------:R-:W-:Y:S04]  /*16e470*/  STL [R1+0x254], R15 ;  /* 0x0002540f01007387 */ /* 0x000fe80000100800 */
[----:B------:R0:W-:Y:S01]  /*16e480*/  STL [R1+0x3d8], R7 ;  /* 0x0003d80701007387 */ /* 0x0001e20000100800 */
[----:B------:R-:W-:Y:S01]  /*16e490*/  LOP3.LUT R5, R5, 0xffff, RZ, 0xc0, !PT ;  /* 0x0000ffff05057812 */ /* 0x000fe200078ec0ff */
[----:B------:R-:W-:Y:S01]  /*16e4a0*/  VIADD R50, R50, UR6 ;  /* 0x0000000632327c36 */ /* 0x000fe20008000000 */
[----:B------:R-:W-:Y:S02]  /*16e4b0*/  SHF.R.U32.HI R19, RZ, 0x8, R19 ;  /* 0x00000008ff137819 */ /* 0x000fe40000011613 */
[----:B------:R-:W-:Y:S02]  /*16e4c0*/  LOP3.LUT R54, R4, 0xffff, RZ, 0xc0, !PT ;  /* 0x0000ffff04367812 */ /* 0x000fe400078ec0ff */
[----:B------:R-:W-:Y:S01]  /*16e4d0*/  PRMT R61, R5, 0x3340, R0 ;  /* 0x00003340053d7816 */ /* 0x000fe20000000000 */
[----:B------:R-:W1:Y:S01]  /*16e4e0*/  LDCU UR6, c[0x0][0x3b8] ;  /* 0x00007700ff0677ac */ /* 0x000e620008000800 */
[----:B----4-:R-:W-:-:S02]  /*16e4f0*/  LOP3.LUT R11, R45, 0xffff, RZ, 0xc0, !PT ;  /* 0x0000ffff2d0b7812 */ /* 0x010fc400078ec0ff */
[----:B0-----:R-:W-:-:S04]  /*16e500*/  LOP3.LUT R7, R58, 0xffff, RZ, 0xc0, !PT ;  /* 0x0000ffff3a077812 */ /* 0x001fc800078ec0ff */
[----:B------:R-:W-:Y:S02]  /*16e510*/  PRMT R15, R11, 0x3340, R7 ;  /* 0x000033400b0f7816 */ /* 0x000fe40000000007 */
[----:B------:R-:W-:Y:S02]  /*16e520*/  IADD3 R20, P1, PT, R50, R34, RZ ;  /* 0x0000002232147210 */ /* 0x000fe40007f3e0ff */
[----:B------:R-:W-:Y:S02]  /*16e530*/  PRMT R15, R15, 0x5410, R61 ;  /* 0x000054100f0f7816 */ /* 0x000fe4000000003d */
[----:B------:R-:W-:-:S05]  /*16e540*/  SHF.R.S32.HI R61, RZ, 0x1f, R50 ;  /* 0x0000001fff3d7819 */ /* 0x000fca0000011432 */
[----:B------:R-:W-:Y:S01]  /*16e550*/  IMAD.X R21, R61, 0x1, R35, P1 ;  /* 0x000000013d157824 */ /* 0x000fe200008e0623 */
[----:B------:R0:W-:Y:S01]  /*16e560*/  STL [R1+0x1bcc], R15 ;  /* 0x001bcc0f01007387 */ /* 0x0001e20000100800 */
[----:B------:R-:W-:-:S03]  /*16e570*/  SHF.R.U32.HI R11, RZ, 0x8, R11 ;  /* 0x00000008ff0b7819 */ /* 0x000fc6000001160b */
[----:B------:R4:W-:Y:S04]  /*16e580*/  STL.64 [R1+0xb98], R20 ;  /* 0x000b981401007387 */ /* 0x0009e80000100a00 */
[----:B------:R-:W3:Y:S04]  /*16e590*/  LDL.LU R45, [R1+0x5130] ;  /* 0x00513000012d7983 */ /* 0x000ee80000300800 */
[----:B------:R-:W3:Y:S01]  /*16e5a0*/  LDL.LU R58, [R1+0x750] ;  /* 0x00075000013a7983 */ /* 0x000ee20000300800 */
[----:B0-----:R-:W-:Y:S02]  /*16e5b0*/  SHF.R.U32.HI R15, RZ, 0x8, R7 ;  /* 0x00000008ff0f7819 */ /* 0x001fe40000011607 */
[----:B------:R-:W-:-:S02]  /*16e5c0*/  SHF.R.U32.HI R7, RZ, 0x8, R5 ;  /* 0x00000008ff077819 */ /* 0x000fc40000011605 */
[----:B------:R-:W3:Y:S01]  /*16e5d0*/  LDL.LU R5, [R1+0x2408] ;  /* 0x0024080001057983 */ /* 0x000ee20000300800 */
[----:B------:R-:W-:Y:S02]  /*16e5e0*/  LOP3.LUT R11, R11, 0xffff, RZ, 0xc0, !PT ;  /* 0x0000ffff0b0b7812 */ /* 0x000fe400078ec0ff */
[----:B------:R-:W-:Y:S02]  /*16e5f0*/  LOP3.LUT R15, R15, 0xffff, RZ, 0xc0, !PT ;  /* 0x0000ffff0f0f7812 */ /* 0x000fe400078ec0ff */
[----:B------:R-:W-:Y:S02]  /*16e600*/  LOP3.LUT R7, R7, 0xffff, RZ, 0xc0, !PT ;  /* 0x0000ffff07077812 */ /* 0x000fe400078ec0ff */
[----:B----4-:R-:W-:Y:S02]  /*16e610*/  PRMT R20, R11, 0x3340, R15 ;  /* 0x000033400b147816 */ /* 0x010fe4000000000f */
[----:B------:R-:W-:-:S03]  /*16e620*/  PRMT R15, R7, 0x3340, R0 ;  /* 0x00003340070f7816 */ /* 0x000fc60000000000 */
[----:B------:R-:W-:Y:S04]  /*16e630*/  STL [R1+0x3d4], R20 ;  /* 0x0003d41401007387 */ /* 0x000fe80000100800 */
[----:B------:R0:W-:Y:S01]  /*16e640*/  STL [R1+0x250], R15 ;  /* 0x0002500f01007387 */ /* 0x0001e20000100800 */
[----:B--2---:R-:W-:Y:S02]  /*16e650*/  LOP3.LUT R11, R44, 0xffff, RZ, 0xc0, !PT ;  /* 0x0000ffff2c0b7812 */ /* 0x004fe400078ec0ff */
[----:B---3--:R-:W-:Y:S02]  /*16e660*/  LOP3.LUT R7, R59, 0xffff, RZ, 0xc0, !PT ;  /* 0x0000ffff3b077812 */ /* 0x008fe400078ec0ff */
[----:B0-----:R-:W-:Y:S02]  /*16e670*/  LOP3.LUT R15, R3, 0xffff, RZ, 0xc0, !PT ;  /* 0x0000ffff030f7812 */ /* 0x001fe400078ec0ff */
[----:B------:R-:W-:-:S02]  /*16e680*/  PRMT R20, R7, 0x3340, R0 ;  /* 0x0000334007147816 */ /* 0x000fc40000000000 */
[----:B------:R-:W-:-:S04]  /*16e690*/  PRMT R3, R11, 0x3340, R15 ;  /* 0x000033400b037816 */ /* 0x000fc8000000000f */
[----:B------:R-:W-:Y:S02]  /*16e6a0*/  PRMT R25, R3, 0x5410, R20 ;  /* 0x0000541003197816 */ /* 0x000fe40000000014 */
[----:B------:R-:W2:Y:S04]  /*16e6b0*/  LDL.LU R3, [R1+0x2808] ;  /* 0x0028080001037983 */ /* 0x000ea80000300800 */
[----:B------:R-:W-:Y:S04]  /*16e6c0*/  STL [R1+0x1b88], R25 ;  /* 0x001b881901007387 */ /* 0x000fe80000100800 */
[----:B------:R-:W3:Y:S01]  /*16e6d0*/  LDL.LU R59, [R1+0x1944] ;  /* 0x00194400013b7983 */ /* 0x000ee20000300800 */
[----:B------:R-:W-:-:S02]  /*16e6e0*/  IADD3 R20, P1, PT, R50, R36, RZ ;  /* 0x0000002432147210 */ /* 0x000fc40007f3e0ff */
[----:B------:R-:W-:Y:S02]  /*16e6f0*/  SHF.R.U32.HI R11, RZ, 0x8, R11 ;  /* 0x00000008ff0b7819 */ /* 0x000fe4000001160b */
[----:B------:R-:W-:Y:S01]  /*16e700*/  SHF.R.U32.HI R15, RZ, 0x8, R15 ;  /* 0x00000008ff0f7819 */ /* 0x000fe2000001160f */
[----:B------:R-:W-:Y:S01]  /*16e710*/  IMAD.X R21, R61, 0x1, R37, P1 ;  /* 0x000000013d157824 */ /* 0x000fe200008e0625 */
[----:B------:R-:W-:Y:S02]  /*16e720*/  SHF.R.U32.HI R7, RZ, 0x8, R7 ;  /* 0x00000008ff077819 */ /* 0x000fe40000011607 */
[----:B------:R-:W-:Y:S02]  /*16e730*/  LOP3.LUT R19, R19, 0xffff, RZ, 0xc0, !PT ;  /* 0x0000ffff13137812 */ /* 0x000fe400078ec0ff */
[----:B------:R-:W-:Y:S02]  /*16e740*/  LOP3.LUT R11, R11, 0xffff, RZ, 0xc0, !PT ;  /* 0x0000ffff0b0b7812 */ /* 0x000fe400078ec0ff */
[----:B------:R-:W-:Y:S01]  /*16e750*/  LOP3.LUT R15, R15, 0xffff, RZ, 0xc0, !PT ;  /* 0x0000ffff0f0f7812 */ /* 0x000fe200078ec0ff */
[----:B------:R0:W-:Y:S01]  /*16e760*/  STL.64 [R1+0xb90], R20 ;  /* 0x000b901401007387 */ /* 0x0001e20000100a00 */
[----:B------:R-:W-:-:S02]  /*16e770*/  LOP3.LUT R7, R7, 0xffff, RZ, 0xc0, !PT ;  /* 0x0000ffff07077812 */ /* 0x000fc400078ec0ff */
[--C-:B------:R-:W-:Y:S02]  /*16e780*/  PRMT R19, R19, 0x3340, R0.reuse ;  /* 0x0000334013137816 */ /* 0x100fe40000000000 */
[----:B------:R-:W-:Y:S02]  /*16e790*/  PRMT R11, R11, 0x3340, R15 ;  /* 0x000033400b0b7816 */ /* 0x000fe4000000000f */
[----:B------:R-:W-:Y:S02]  /*16e7a0*/  PRMT R15, R7, 0x3340, R0 ;  /* 0x00003340070f7816 */ /* 0x000fe40000000000 */
[----:B0-----:R-:W-:Y:S01]  /*16e7b0*/  IADD3 R20, P1, PT, R50, R38, RZ ;  /* 0x0000002632147210 */ /* 0x001fe20007f3e0ff */
[----:B------:R-:W-:Y:S04]  /*16e7c0*/  STL [R1+0x24c], R19 ;  /* 0x00024c1301007387 */ /* 0x000fe80000100800 */
[----:B------:R-:W-:Y:S01]  /*16e7d0*/  IMAD.X R21, R61, 0x1, R39, P1 ;  /* 0x000000013d157824 */ /* 0x000fe200008e0627 */
[----:B------:R0:W-:Y:S04]  /*16e7e0*/  STL [R1+0x3d0], R11 ;  /* 0x0003d00b01007387 */ /* 0x0001e80000100800 */
[----:B------:R-:W-:Y:S04]  /*16e7f0*/  STL.64 [R1+0xb88], R20 ;  /* 0x000b881401007387 */ /* 0x000fe80000100a00 */
[----:B------:R4:W-:Y:S01]  /*16e800*/  STL [R1+0x248], R15 ;  /* 0x0002480f01007387 */ /* 0x0009e20000100800 */
[----:B------:R-:W-:-:S03]  /*16e810*/  LOP3.LUT R7, R58, 0xffff, RZ, 0xc0, !PT ;  /* 0x0000ffff3a077812 */ /* 0x000fc600078ec0ff */
[----:B------:R-:W3:Y:S01]  /*16e820*/  LDL.LU R58, [R1+0x27f8] ;  /* 0x0027f800013a7983 */ /* 0x000ee20000300800 */
[----:B0-----:R-:W-:Y:S02]  /*16e830*/  LOP3.LUT R11, R45, 0xffff, RZ, 0xc0, !PT ;  /* 0x0000ffff2d0b7812 */ /* 0x001fe400078ec0ff */
[----:B----4-:R-:W-:Y:S02]  /*16e840*/  LOP3.LUT R15, R5, 0xffff, RZ, 0xc0, !PT ;  /* 0x0000ffff050f7812 */ /* 0x010fe400078ec0ff */
[----:B------:R-:W-:Y:S01]  /*16e850*/  PRMT R20, R7, 0x3340, R0 ;  /* 0x0000334007147816 */ /* 0x000fe20000000000 */
[----:B------:R-:W4:Y:S01]  /*16e860*/  LDL.LU R5, [R1+0x1948] ;  /* 0x0019480001057983 */ /* 0x000f220000300800 */
        /* <DEDUP_REMOVED lines=10> */
[----:B------:R-:W-:Y:S01]  /*16e910*/  STL.64 [R1+0xb80], R20 ;  /* 0x000b801401007387 */ /* 0x000fe20000100a00 */
        /* <DEDUP_REMOVED lines=8> */
[----:B------:R-:W-:Y:S02]  /*16e9a0*/  SHF.R.U32.HI R61, RZ, 0x8, R7 ;  /* 0x00000008ff3d7819 */ /* 0x000fe40000011607 */
[----:B------:R-:W-:Y:S01]  /*16e9b0*/  SHF.R.U32.HI R7, RZ, 0x8, R3 ;  /* 0x00000008ff077819 */ /* 0x000fe20000011603 */
[----:B------:R0:W-:Y:S04]  /*16e9c0*/  STL [R1+0x1b4c], R19 ;  /* 0x001b4c1301007387 */ /* 0x0001e80000100800 */
[----:B------:R-:W2:Y:S04]  /*16e9d0*/  LDL.LU R44, [R1+0x5134] ;  /* 0x00513400012c7983 */ /* 0x000ea80000300800 */
[----:B------:R-:W3:Y:S01]  /*16e9e0*/  LDL.LU R3, [R1+0x7a4] ;  /* 0x0007a40001037983 */ /* 0x000ee20000300800 */
[----:B------:R-:W-:-:S02]  /*16e9f0*/  SHF.R.U32.HI R11, RZ, 0x8, R11 ;  /* 0x00000008ff0b7819 */ /* 0x000fc4000001160b */
[----:B------:R-:W-:Y:S02]  /*16ea00*/  LOP3.LUT R61, R61, 0xffff, RZ, 0xc0, !PT ;  /* 0x0000ffff3d3d7812 */ /* 0x000fe400078ec0ff */
[----:B------:R-:W-:Y:S01]  /*16ea10*/  LOP3.LUT R7, R7, 0xffff, RZ, 0xc0, !PT ;  /* 0x0000ffff07077812 */ /* 0x000fe200078ec0ff */
[----:B------:R-:W2:Y:S01]  /*16ea20*/  LDL.LU R59, [R1+0x2410] ;  /* 0x00241000013b7983 */ /* 0x000ea20000300800 */
[----:B------:R-:W-:Y:S02]  /*16ea30*/  LOP3.LUT R11, R11, 0xffff, RZ, 0xc0, !PT ;  /* 0x0000ffff0b0b7812 */ /* 0x000fe400078ec0ff */
[----:B0-----:R-:W-:Y:S02]  /*16ea40*/  PRMT R19, R61, 0x3340, R0 ;  /* 0x000033403d137816 */ /* 0x001fe40000000000 */
[----:B------:R-:W-:-:S03]  /*16ea50*/  PRMT R7, R7, 0x3340, R11 ;  /* 0x0000334007077816 */ /* 0x000fc6000000000b */
[----:B------:R-:W-:Y:S04]  /*16ea60*/  STL [R1+0x244], R19 ;  /* 0x0002441301007387 */ /* 0x000fe80000100800 */
[----:B------:R-:W2:Y:S04]  /*16ea70*/  LDL.LU R4, [R1+0x6d58] ;  /* 0x006d580001047983 */ /* 0x000ea80000300800 */
[----:B------:R0:W-:Y:S01]  /*16ea80*/  STL [R1+0x3c8], R7 ;  /* 0x0003c80701007387 */ /* 0x0001e20000100800 */
[----:B------:R-:W-:-:S03]  /*16ea90*/  PRMT R61, R54, 0x3340, R0 ;  /* 0x00003340363d7816 */ /* 0x000fc60000000000 */
[----:B------:R-:W2:Y:S01]  /*16eaa0*/  LDL.LU R45, [R1+0x5138] ;  /* 0x00513800012d7983 */ /* 0x000ea20000300800 */
[----:B0-----:R-:W-:-:S03]  /*16eab0*/  LOP3.LUT R7, R58, 0xffff, RZ, 0xc0, !PT ;  /* 0x0000ffff3a077812 */ /* 0x001fc600078ec0ff */
[----:B------:R-:W2:Y:S01]  /*16eac0*/  LDL.LU R58, [R1+0x7d0] ;  /* 0x0007d000013a7983 */ /* 0x000ea20000300800 */
[----:B----4-:R-:W-:-:S04]  /*16ead0*/  LOP3.LUT R11, R5, 0xffff, RZ, 0xc0, !PT ;  /* 0x0000ffff050b7812 */ /* 0x010fc800078ec0ff */
[----:B------:R-:W-:-:S04]  /*16eae0*/  PRMT R5, R7, 0x3340, R11 ;  /* 0x0000334007057816 */ /* 0x000fc8000000000b */
[----:B------:R-:W-:-:S05]  /*16eaf0*/  PRMT R5, R5, 0x5410, R61 ;  /* 0x0000541005057816 */ /* 0x000fca000000003d */
[----:B------:R0:W-:Y:S04]  /*16eb00*/  STL [R1+0x1b2c], R5 ;  /* 0x001b2c0501007387 */ /* 0x0001e80000100800 */
[----:B0-----:R-:W4:Y:S01]  /*16eb10*/  LDL.LU R5, [R1+0x2414] ;  /* 0x0024140001057983 */ /* 0x001f220000300800 */
[----:B-1----:R-:W-:Y:S01]  /*16eb20*/  VIADD R50, R50, UR6 ;  /* 0x0000000632327c36 */ /* 0x002fe20008000000 */
[----:B------:R-:W-:Y:S02]  /*16eb30*/  SHF.R.U32.HI R7, RZ, 0x8, R7 ;  /* 0x00000008ff077819 */ /* 0x000fe40000011607 */
[----:B------:R-:W-:Y:S02]  /*16eb40*/  SHF.R.U32.HI R11, RZ, 0x8, R11 ;  /* 0x00000008ff0b7819 */ /* 0x000fe4000001160b */
[----:B------:R-:W-:-:S02]  /*16eb50*/  SHF.R.U32.HI R15, RZ, 0x8, R15 ;  /* 0x00000008ff0f7819 */ /* 0x000fc4000001160f */
[----:B------:R-:W-:Y:S02]  /*16eb60*/  LOP3.LUT R46, R6, 0xffff, RZ, 0xc0, !PT ;  /* 0x0000ffff062e7812 */ /* 0x000fe400078ec0ff */
[----:B------:R-:W-:Y:S02]  /*16eb70*/  SHF.R.S32.HI R61, RZ, 0x1f, R50 ;  /* 0x0000001fff3d7819 */ /* 0x000fe40000011432 */
[----:B------:R-:W-:Y:S02]  /*16eb80*/  IADD3 R20, P1, PT, R50, R34, RZ ;  /* 0x0000002232147210 */ /* 0x000fe40007f3e0ff */
[----:B------:R-:W-:Y:S02]  /*16eb90*/  LOP3.LUT R7, R7, 0xffff, RZ, 0xc0, !PT ;  /* 0x0000ffff07077812 */ /* 0x000fe400078ec0ff */
[----:B------:R-:W-:Y:S02]  /*16eba0*/  LOP3.LUT R11, R11, 0xffff, RZ, 0xc0, !PT ;  /* 0x0000ffff0b0b7812 */ /* 0x000fe400078ec0ff */
[----:B------:R-:W-:Y:S01]  /*16ebb0*/  LOP3.LUT R15, R15, 0xffff, RZ, 0xc0, !PT ;  /* 0x0000ffff0f0f7812 */ /* 0x000fe200078ec0ff */
[----:B------:R-:W0:Y:S01]  /*16ebc0*/  LDCU UR6, c[0x0][0x3b8] ;  /* 0x00007700ff0677ac */ /* 0x000e220008000800 */
[----:B------:R-:W-:Y:S01]  /*16ebd0*/  IMAD.X R21, R61, 0x1, R35, P1 ;  /* 0x000000013d157824 */ /* 0x000fe200008e0623 */
[----:B------:R-:W-:-:S02]  /*16ebe0*/  PRMT R56, R7, 0x3340, R11 ;  /* 0x0000334007387816 */ /* 0x000fc4000000000b */
[----:B------:R-:W-:Y:S02]  /*16ebf0*/  PRMT R15, R15, 0x3340, R0 ;  /* 0x000033400f0f7816 */ /* 0x000fe40000000000 */
[----:B------:R-:W-:Y:S04]  /*16ec00*/  STL.64 [R1+0xb78], R20 ;  /* 0x000b781401007387 */ /* 0x000fe80000100a00 */
[----:B------:R-:W-:Y:S04]  /*16ec10*/  STL [R1+0x6a80], R56 ;  /* 0x006a803801007387 */ /* 0x000fe80000100800 */
[----:B------:R1:W-:Y:S01]  /*16ec20*/  STL [R1+0x240], R15 ;  /* 0x0002400f01007387 */ /* 0x0003e20000100800 */
[----:B---3--:R-:W-:-:S03]  /*16ec30*/  LOP3.LUT R7, R3, 0xffff, RZ, 0xc0, !PT ;  /* 0x0000ffff03077812 */ /* 0x008fc600078ec0ff */
[----:B------:R-:W3:Y:S01]  /*16ec40*/  LDL.LU R3, [R1+0x2818] ;  /* 0x0028180001037983 */ /* 0x000ee20000300800 */
[----:B--2---:R-:W-:Y:S02]  /*16ec50*/  LOP3.LUT R11, R44, 0xffff, RZ, 0xc0, !PT ;  /* 0x0000ffff2c0b7812 */ /* 0x004fe400078ec0ff */
[----:B-1----:R-:W-:Y:S02]  /*16ec60*/  LOP3.LUT R15, R59, 0xffff, RZ, 0xc0, !PT ;  /* 0x0000ffff3b0f7812 */ /* 0x002fe400078ec0ff */
[----:B------:R-:W2:Y:S01]  /*16ec70*/  LDL.LU R59, [R1+0x1958] ;  /* 0x00195800013b7983 */ /* 0x000ea20000300800 */
[----:B------:R-:W-:Y:S02]  /*16ec80*/  PRMT R20, R7, 0x3340, R0 ;  /* 0x0000334007147816 */ /* 0x000fe40000000000 */
[----:B------:R-:W-:Y:S02]  /*16ec90*/  PRMT R19, R11, 0x3340, R15 ;  /* 0x000033400b137816 */ /* 0x000fe4000000000f */
        /* <DEDUP_REMOVED lines=10> */
[----:B------:R0:W-:Y:S01]  /*16ed40*/  STL.64 [R1+0xb70], R20 ;  /* 0x000b701401007387 */ /* 0x0001e20000100a00 */
[----:B-1----:R-:W-:Y:S02]  /*16ed50*/  PRMT R19, R11, 0x3340, R15 ;  /* 0x000033400b137816 */ /* 0x002fe4000000000f */
[----:B------:R-:W-:Y:S02]  /*16ed60*/  PRMT R15, R7, 0x3340, R0 ;  /* 0x00003340070f7816 */ /* 0x000fe40000000000 */
[----:B------:R-:W-:Y:S02]  /*16ed70*/  LOP3.LUT R11, R45, 0xffff, RZ, 0xc0, !PT ;  /* 0x0000ffff2d0b7812 */ /* 0x000fe400078ec0ff */
[----:B------:R-:W-:Y:S01]  /*16ed80*/  LOP3.LUT R7, R58, 0xffff, RZ, 0xc0, !PT ;  /* 0x0000ffff3a077812 */ /* 0x000fe200078ec0ff */
[----:B------:R1:W-:Y:S04]  /*16ed90*/  STL [R1+0x3c4], R19 ;  /* 0x0003c41301007387 */ /* 0x0003e80000100800 */
[----:B------:R4:W-:Y:S01]  /*16eda0*/  STL [R1+0x230], R15 ;  /* 0x0002300f01007387 */ /* 0x0009e20000100800 */
[----:B0-----:R-:W-:-:S02]  /*16edb0*/  IADD3 R20, P1, PT, R50, R38, RZ ;  /* 0x0000002632147210 */ /* 0x001fc40007f3e0ff */
[----:B-1----:R-:W-:-:S03]  /*16edc0*/  PRMT R19, R7, 0x3340, R0 ;  /* 0x0000334007137816 */ /* 0x002fc60000000000 */
[----:B------:R-:W-:Y:S01]  /*16edd0*/  IMAD.X R21, R61, 0x1, R39, P1 ;  /* 0x000000013d157824 */ /* 0x000fe200008e0627 */
[----:B----4-:R-:W-:-:S04]  /*16ede0*/  LOP3.LUT R15, R5, 0xffff, RZ, 0xc0, !PT ;  /* 0x0000ffff050f7812 */ /* 0x010fc800078ec0ff */
[----:B------:R-:W-:-:S04]  /*16edf0*/  PRMT R5, R11, 0x3340, R15 ;  /* 0x000033400b057816 */ /* 0x000fc8000000000f */
[----:B------:R-:W-:Y:S02]  /*16ee00*/  PRMT R19, R5, 0x5410, R19 ;  /* 0x0000541005137816 */ /* 0x000fe40000000013 */
[----:B------:R-:W4:Y:S04]  /*16ee10*/  LDL.LU R5, [R1+0x280c] ;  /* 0x00280c0001057983 */ /* 0x000f280000300800 */
[----:B------:R-:W-:Y:S01]  /*16ee20*/  STL [R1+0x1aac], R19 ;  /* 0x001aac1301007387 */ /* 0x000fe20000100800 */
[----:B------:R-:W-:Y:S02]  /*16ee30*/  SHF.R.U32.HI R11, RZ, 0x8, R11 ;  /* 0x00000008ff0b7819 */ /* 0x000fe4000001160b */
[----:B------:R-:W-:Y:S01]  /*16ee40*/  SHF.R.U32.HI R15, RZ, 0x8, R15 ;  /* 0x00000008ff0f7819 */ /* 0x000fe2000001160f */
[----:B------:R-:W-:Y:S04]  /*16ee50*/  STL.64 [R1+0xb68], R20 ;  /* 0x000b681401007387 */ /* 0x000fe80000100a00 */
[----:B------:R-:W4:Y:S01]  /*16ee60*/  LDL.LU R42, [R1+0x194c] ;  /* 0x00194c00012a7983 */ /* 0x000f220000300800 */
[----:B------:R-:W-:-:S02]  /*16ee70*/  LOP3.LUT R11, R11, 0xffff, RZ, 0xc0, !PT ;  /* 0x0000ffff0b0b7812 */ /* 0x000fc400078ec0ff */
[----:B------:R-:W-:Y:S01]  /*16ee80*/  LOP3.LUT R15, R15, 0xffff, RZ, 0xc0, !PT ;  /* 0x0000ffff0f0f7812 */ /* 0x000fe200078ec0ff */
[----:B------:R-:W4:Y:S03]  /*16ee90*/  LDL.LU R43, [R1+0x7fc] ;  /* 0x0007fc00012b7983 */ /* 0x000f260000300800 */
[----:B------:R-:W-:-:S05]  /*16eea0*/  PRMT R11, R11, 0x3340, R15 ;  /* 0x000033400b0b7816 */ /* 0x000fca000000000f */
[----:B------:R0:W-:Y:S04]  /*16eeb0*/  STL [R1+0x660], R11 ;  /* 0x0006600b01007387 */ /* 0x0001e80000100800 */
[----:B------:R-:W4:Y:S01]  /*16eec0*/  LDL.LU R44, [R1+0x512c] ;  /* 0x00512c00012c7983 */ /* 0x000f220000300800 */
[----:B---3--:R-:W-:-:S03]  /*16eed0*/  LOP3.LUT R15, R3, 0xffff, RZ, 0xc0, !PT ;  /* 0x0000ffff030f7812 */ /* 0x008fc600078ec0ff */
[----:B------:R-:W3:Y:S01]  /*16eee0*/  LDL.LU R3, [R1+0x2420] ;  /* 0x0024200001037983 */ /* 0x000ee20000300800 */
[----:B0-----:R-:W-:Y:S02]  /*16eef0*/  LOP3.LUT R11, R27, 0xffff, RZ, 0xc0, !PT ;  /* 0x0000ffff1b0b7812 */ /* 0x001fe400078ec0ff */
[----:B--2---:R-:W-:Y:S02]  /*16ef00*/  LOP3.LUT R19, R59, 0xffff, RZ, 0xc0, !PT ;  /* 0x0000ffff3b137812 */ /* 0x004fe400078ec0ff */
[----:B------:R-:W-:Y:S01]  /*16ef10*/  SHF.R.U32.HI R7, RZ, 0x8, R7 ;  /* 0x00000008ff077819 */ /* 0x000fe20000011607 */
[----:B------:R-:W2:Y:S01]  /*16ef20*/  LDL.LU R27, [R1+0x6d54] ;  /* 0x006d5400011b7983 */ /* 0x000ea20000300800 */
        /* <DEDUP_REMOVED lines=10> */
[----:B------:R-:W-:Y:S02]  /*16efd0*/  SHF.R.U32.HI R61, RZ, 0x8, R11 ;  /* 0x00000008ff3d7819 */ /* 0x000fe4000001160b */
[----:B------:R-:W-:Y:S02]  /*16efe0*/  LOP3.LUT R7, R7, 0xffff, RZ, 0xc0, !PT ;  /* 0x0000ffff07077812 */ /* 0x000fe400078ec0ff */
[----:B------:R-:W-:Y:S01]  /*16eff0*/  LOP3.LUT R61, R61, 0xffff, RZ, 0xc0, !PT ;  /* 0x0000ffff3d3d7812 */ /* 0x000fe200078ec0ff */
[----:B------:R-:W-:Y:S01]  /*16f000*/  STL [R1+0x1958], R25 ;  /* 0x0019581901007387 */ /* 0x000fe20000100800 */
[--C-:B------:R-:W-:Y:S02]  /*16f010*/  PRMT R7, R7, 0x3340, R0.reuse ;  /* 0x0000334007077816 */ /* 0x100fe40000000000 */
[--C-:B------:R-:W-:Y:S01]  /*16f020*/  PRMT R11, R61, 0x3340, R0.reuse ;  /* 0x000033403d0b7816 */ /* 0x100fe20000000000 */
[----:B------:R0:W-:Y:S04]  /*16f030*/  STL.64 [R1+0xb60], R20 ;  /* 0x000b601401007387 */ /* 0x0001e80000100a00 */
[----:B------:R-:W-:Y:S01]  /*16f040*/  STL [R1+0x3c0], R15 ;  /* 0x0003c00f01007387 */ /* 0x000fe20000100800 */
[----:B------:R-:W-:-:S03]  /*16f050*/  PRMT R61, R46, 0x3340, R0 ;  /* 0x000033402e3d7816 */ /* 0x000fc60000000000 */
[----:B------:R-:W-:Y:S04]  /*16f060*/  STL [R1+0x22c], R11 ;  /* 0x00022c0b01007387 */ /* 0x000fe80000100800 */
[----:B------:R1:W-:Y:S04]  /*16f070*/  STL [R1+0x228], R7 ;  /* 0x0002280701007387 */ /* 0x0003e80000100800 */
[----:B------:R-:W2:Y:S04]  /*16f080*/  LDL.LU R45, [R1+0x5144] ;  /* 0x00514400012d7983 */ /* 0x000ea80000300800 */
[----:B------:R-:W2:Y:S04]  /*16f090*/  LDL.LU R58, [R1+0x844] ;  /* 0x00084400013a7983 */ /* 0x000ea80000300800 */
[----:B------:R-:W2:Y:S04]  /*16f0a0*/  LDL.LU R59, [R1+0x2424] ;  /* 0x00242400013b7983 */ /* 0x000ea80000300800 */
[----:B------:R-:W2:Y:S01]  /*16f0b0*/  LDL.LU R6, [R1+0x6d50] ;  /* 0x006d500001067983 */ /* 0x000ea20000300800 */
[----:B----4-:R-:W-:-:S02]  /*16f0c0*/  LOP3.LUT R5, R5, 0xffff, RZ, 0xc0, !PT ;  /* 0x0000ffff05057812 */ /* 0x010fc400078ec0ff */
[----:B0-----:R-:W-:-:S04]  /*16f0d0*/  LOP3.LUT R20, R42, 0xffff, RZ, 0xc0, !PT ;  /* 0x0000ffff2a147812 */ /* 0x001fc800078ec0ff */
[----:B-1----:R-:W-:-:S04]  /*16f0e0*/  PRMT R7, R5, 0x3340, R20 ;  /* 0x0000334005077816 */ /* 0x002fc80000000014 */
[----:B------:R-:W-:Y:S02]  /*16f0f0*/  PRMT R11, R7, 0x5410, R61 ;  /* 0x00005410070b7816 */ /* 0x000fe4000000003d */
[----:B------:R-:W-:Y:S02]  /*16f100*/  LOP3.LUT R19, R43, 0xffff, RZ, 0xc0, !PT ;  /* 0x0000ffff2b137812 */ /* 0x000fe400078ec0ff */
[----:B------:R-:W-:Y:S01]  /*16f110*/  LOP3.LUT R7, R44, 0xffff, RZ, 0xc0, !PT ;  /* 0x0000ffff2c077812 */ /* 0x000fe200078ec0ff */
[----:B------:R3:W-:Y:S01]  /*16f120*/  STL [R1+0x194c], R11 ;  /* 0x00194c0b01007387 */ /* 0x0007e20000100800 */
[----:B------:R-:W-:Y:S02]  /*16f130*/  PRMT R61, R19, 0x3340, R0 ;  /* 0x00003340133d7816 */ /* 0x000fe40000000000 */
[----:B------:R-:W-:Y:S02]  /*16f140*/  SHF.R.U32.HI R15, RZ, 0x8, R5 ;  /* 0x00000008ff0f7819 */ /* 0x000fe40000011605 */
[----:B---3--:R-:W-:-:S04]  /*16f150*/  LOP3.LUT R11, R3, 0xffff, RZ, 0xc0, !PT ;  /* 0x0000ffff030b7812 */ /* 0x008fc800078ec0ff */
[----:B------:R-:W-:-:S04]  /*16f160*/  PRMT R3, R7, 0x3340, R11 ;  /* 0x0000334007037816 */ /* 0x000fc8000000000b */
[----:B------:R-:W-:-:S05]  /*16f170*/  PRMT R3, R3, 0x5410, R61 ;  /* 0x0000541003037816 */ /* 0x000fca000000003d */
[----:B------:R0:W-:Y:S04]  /*16f180*/  STL [R1+0x1948], R3 ;  /* 0x0019480301007387 */ /* 0x0001e80000100800 */
[----:B0-----:R-:W3:Y:S04]  /*16f190*/  LDL.LU R3, [R1+0x2828] ;  /* 0x0028280001037983 */ /* 0x001ee80000300800 */
[----:B------:R-:W4:Y:S01]  /*16f1a0*/  LDL.LU R5, [R1+0x1968] ;  /* 0x0019680001057983 */ /* 0x000f220000300800 */
        /* <DEDUP_REMOVED lines=13> */
[----:B------:R-:W-:Y:S02]  /*16f280*/  PRMT R11, R7, 0x3340, R11 ;  /* 0x00003340070b7816 */ /* 0x000fe4000000000b */
[----:B------:R-:W-:Y:S01]  /*16f290*/  LOP3.LUT R47, R2, 0xffff, RZ, 0xc0, !PT ;  /* 0x0000ffff022f7812 */ /* 0x000fe200078ec0ff */
[----:B------:R-:W0:Y:S01]  /*16f2a0*/  LDCU UR6, c[0x0][0x3b8] ;  /* 0x00007700ff0677ac */ /* 0x000e220008000800 */
[----:B------:R-:W-:Y:S04]  /*16f2b0*/  STL.64 [R1+0xb58], R42 ;  /* 0x000b582a01007387 */ /* 0x000fe80000100a00 */
[----:B------:R-:W-:Y:S04]  /*16f2c0*/  STL [R1+0x6a84], R60 ;  /* 0x006a843c01007387 */ /* 0x000fe80000100800 */
[----:B------:R1:W-:Y:S01]  /*16f2d0*/  STL [R1+0x618], R11 ;  /* 0x0006180b01007387 */ /* 0x0003e20000100800 */
[----:B--2---:R-:W-:-:S02]  /*16f2e0*/  LOP3.LUT R7, R45, 0xffff, RZ, 0xc0, !PT ;  /* 0x0000ffff2d077812 */ /* 0x004fc400078ec0ff */
        /* <DEDUP_REMOVED lines=12> */
[----:B------:R-:W-:Y:S01]  /*16f3b0*/  PRMT R19, R19, 0x3340, R0 ;  /* 0x0000334013137816 */ /* 0x000fe20000000000 */
[----:B------:R-:W-:Y:S01]  /*16f3c0*/  STL [R1+0x1944], R25 ;  /* 0x0019441901007387 */ /* 0x000fe20000100800 */
[----:B------:R-:W-:-:S03]  /*16f3d0*/  PRMT R11, R7, 0x3340, R11 ;  /* 0x00003340070b7816 */ /* 0x000fc6000000000b */
[----:B------:R1:W-:Y:S01]  /*16f3e0*/  STL.64 [R1+0xb50], R20 ;  /* 0x000b501401007387 */ /* 0x0003e20000100a00 */
[----:B------:R-:W-:Y:S02]  /*16f3f0*/  LOP3.LUT R7, R4, 0xffff, RZ, 0xc0, !PT ;  /* 0x0000ffff04077812 */ /* 0x000fe400078ec0ff */
[----:B------:R-:W-:Y:S01]  /*16f400*/  IADD3 R44, P1, PT, R50, R38, RZ ;  /* 0x00000026322c7210 */ /* 0x000fe20007f3e0ff */
[----:B-1----:R-:W2:Y:S04]  /*16f410*/  LDL.LU R21, [R1+0x281c] ;  /* 0x00281c0001157983 */ /* 0x002ea80000300800 */
[----:B------:R-:W2:Y:S04]  /*16f420*/  LDL.LU R42, [R1+0x195c] ;  /* 0x00195c00012a7983 */ /* 0x000ea80000300800 */
[----:B------:R-:W-:Y:S04]  /*16f430*/  STL [R1+0x224], R19 ;  /* 0x0002241301007387 */ /* 0x000fe80000100800 */
[----:B------:R1:W-:Y:S01]  /*16f440*/  STL [R1+0x614], R11 ;  /* 0x0006140b01007387 */ /* 0x0003e20000100800 */
[----:B------:R-:W-:Y:S01]  /*16f450*/  IMAD.X R45, R61, 0x1, R39, P1 ;  /* 0x000000013d2d7824 */ /* 0x000fe200008e0627 */
[----:B-1----:R-:W-:-:S02]  /*16f460*/  PRMT R11, R7, 0x3340, R0 ;  /* 0x00003340070b7816 */ /* 0x002fc40000000000 */
[----:B---3--:R-:W-:Y:S02]  /*16f470*/  LOP3.LUT R3, R3, 0xffff, RZ, 0xc0, !PT ;  /* 0x0000ffff03037812 */ /* 0x008fe400078ec0ff */
[----:B----4-:R-:W-:-:S04]  /*16f480*/  LOP3.LUT R4, R5, 0xffff, RZ, 0xc0, !PT ;  /* 0x0000ffff05047812 */ /* 0x010fc800078ec0ff */
[----:B------:R-:W-:-:S04]  /*16f490*/  PRMT R5, R3, 0x3340, R4 ;  /* 0x0000334003057816 */ /* 0x000fc80000000004 */
[----:B------:R-:W-:-:S05]  /*16f4a0*/  PRMT R5, R5, 0x5410, R11 ;  /* 0x0000541005057816 */ /* 0x000fca000000000b */
[----:B------:R-:W-:Y:S04]  /*16f4b0*/  STL [R1+0x1940], R5 ;  /* 0x0019400501007387 */ /* 0x000fe80000100800 */
[----:B------:R-:W3:Y:S04]  /*16f4c0*/  LDL.LU R43, [R1+0x513c] ;  /* 0x00513c00012b7983 */ /* 0x000ee80000300800 */
[----:B------:R1:W-:Y:S01]  /*16f4d0*/  STL.64 [R1+0xb40], R44 ;  /* 0x000b402c01007387 */ /* 0x0003e20000100a00 */
[----:B------:R-:W-:Y:S02]  /*16f4e0*/  SHF.R.U32.HI R3, RZ, 0x8, R3 ;  /* 0x00000008ff037819 */ /* 0x000fe40000011603 */
[----:B------:R-:W-:Y:S01]  /*16f4f0*/  SHF.R.U32.HI R4, RZ, 0x8, R4 ;  /* 0x00000008ff047819 */ /* 0x000fe20000011604 */
[----:B-1----:R-:W4:Y:S04]  /*16f500*/  LDL.LU R44, [R1+0x894] ;  /* 0x00089400012c7983 */ /* 0x002f280000300800 */
[----:B------:R-:W4:Y:S01]  /*16f510*/  LDL.LU R45, [R1+0x2430] ;  /* 0x00243000012d7983 */ /* 0x000f220000300800 */
[----:B------:R-:W-:-:S02]  /*16f520*/  LOP3.LUT R3, R3, 0xffff, RZ, 0xc0, !PT ;  /* 0x0000ffff03037812 */ /* 0x000fc400078ec0ff */
[----:B------:R-:W-:Y:S01]  /*16f530*/  LOP3.LUT R4, R4, 0xffff, RZ, 0xc0, !PT ;  /* 0x0000ffff04047812 */ /* 0x000fe200078ec0ff */
[----:B------:R-:W4:Y:S03]  /*16f540*/  LDL.LU R58, [R1+0x898] ;  /* 0x00089800013a7983 */ /* 0x000f260000300800 */
[----:B------:R-:W-:Y:S02]  /*16f550*/  PRMT R4, R3, 0x3340, R4 ;  /* 0x0000334003047816 */ /* 0x000fe40000000004 */
[----:B------:R-:W4:Y:S04]  /*16f560*/  LDL.LU R3, [R1+0x5140] ;  /* 0x0051400001037983 */ /* 0x000f280000300800 */
[----:B------:R-:W4:Y:S04]  /*16f570*/  LDL.LU R59, [R1+0x2434] ;  /* 0x00243400013b7983 */ /* 0x000f280000300800 */
[----:B------:R1:W-:Y:S02]  /*16f580*/  STL [R1+0x57c], R4 ;  /* 0x00057c0401007387 */ /* 0x0003e40000100800 */
[----:B-1----:R-:W-:-:S05]  /*16f590*/  IADD3 R4, P1, PT, R50, R40, RZ ;  /* 0x0000002832047210 */ /* 0x002fca0007f3e0ff */
[----:B------:R-:W-:Y:S01]  /*16f5a0*/  IMAD.X R5, R61, 0x1, R41, P1 ;  /* 0x000000013d057824 */ /* 0x000fe200008e0629 */
[----:B------:R-:W-:-:S04]  /*16f5b0*/  SHF.R.U32.HI R61, RZ, 0x8, R7 ;  /* 0x00000008ff3d7819 */ /* 0x000fc80000011607 */
[----:B------:R-:W-:Y:S01]  /*16f5c0*/  LOP3.LUT R61, R61, 0xffff, RZ, 0xc0, !PT ;  /* 0x0000ffff3d3d7812 */ /* 0x000fe200078ec0ff */
[----:B------:R1:W-:Y:S03]  /*16f5d0*/  STL.64 [R1+0xb48], R4 ;  /* 0x000b480401007387 */ /* 0x0003e60000100a00 */
[--C-:B------:R-:W-:Y:S02]  /*16f5e0*/  PRMT R11, R61, 0x3340, R0.reuse ;  /* 0x000033403d0b7816 */ /* 0x100fe40000000000 */
[----:B--2---:R-:W-:Y:S02]  /*16f5f0*/  LOP3.LUT R7, R21, 0xffff, RZ, 0xc0, !PT ;  /* 0x0000ffff15077812 */ /* 0x004fe400078ec0ff */
[----:B------:R-:W-:Y:S01]  /*16f600*/  PRMT R61, R47, 0x3340, R0 ;  /* 0x000033402f3d7816 */ /* 0x000fe20000000000 */
[----:B-1----:R-:W2:Y:S04]  /*16f610*/  LDL.LU.64 R4, [R1+0x6d48] ;  /* 0x006d480001047983 */ /* 0x002ea80000300a00 */
[----:B------:R1:W-:Y:S04]  /*16f620*/  STL [R1+0x220], R11 ;  /* 0x0002200b01007387 */ /* 0x0003e80000100800 */
[----:B------:R-:W2:Y:S01]  /*16f630*/  LDL.LU R2, [R1+0x6d40] ;  /* 0x006d400001027983 */ /* 0x000ea20000300800 */
        /* <DEDUP_REMOVED lines=9> */
[----:B------:R1:W-:Y:S01]  /*16f6d0*/  STL [R1+0x1928], R19 ;  /* 0x0019281301007387 */ /* 0x0003e20000100800 */
[----:B------:R-:W-:Y:S02]  /*16f6e0*/  PRMT R25, R7, 0x3340, R11 ;  /* 0x0000334007197816 */ /* 0x000fe4000000000b */
[----:B------:R-:W-:-:S03]  /*16f6f0*/  PRMT R15, R61, 0x3340, R0 ;  /* 0x000033403d0f7816 */ /* 0x000fc60000000000 */
[----:B------:R-:W-:Y:S04]  /*16f700*/  STL [R1+0x6a88], R25 ;  /* 0x006a881901007387 */ /* 0x000fe80000100800 */
[----:B------:R1:W-:Y:S01]  /*16f710*/  STL [R1+0x21c], R15 ;  /* 0x00021c0f01007387 */ /* 0x0003e20000100800 */
[----:B0-----:R-:W-:Y:S01]  /*16f720*/  VIADD R50, R50, UR6 ;  /* 0x0000000632327c36 */ /* 0x001fe20008000000 */
[----:B------:R-:W0:Y:S04]  /*16f730*/  LDCU UR6, c[0x0][0x3b8] ;  /* 0x00007700ff0677ac */ /* 0x000e280008000800 */
[----:B------:R-:W-:-:S02]  /*16f740*/  IADD3 R42, P1, PT, R50, R34, RZ ;  /* 0x00000022322a7210 */ /* 0x000fc40007f3e0ff */
[----:B---3--:R-:W-:Y:S02]  /*16f750*/  LOP3.LUT R20, R43, 0xffff, RZ, 0xc0, !PT ;  /* 0x0000ffff2b147812 */ /* 0x008fe400078ec0ff */
[----:B----4-:R-:W-:Y:S02]  /*16f760*/  LOP3.LUT R7, R44, 0xffff, RZ, 0xc0, !PT ;  /* 0x0000ffff2c077812 */ /* 0x010fe400078ec0ff */
[----:B-1----:R-:W-:Y:S02]  /*16f770*/  LOP3.LUT R19, R45, 0xffff, RZ, 0xc0, !PT ;  /* 0x0000ffff2d137812 */ /* 0x002fe400078ec0ff */
[----:B------:R-:W3:Y:S01]  /*16f780*/  LDL.LU R45, [R1+0x2838] ;  /* 0x00283800012d7983 */ /* 0x000ee20000300800 */
[----:B------:R-:W-:Y:S02]  /*16f790*/  PRMT R61, R7, 0x3340, R0 ;  /* 0x00003340073d7816 */ /* 0x000fe40000000000 */
[----:B------:R-:W-:-:S04]  /*16f7a0*/  PRMT R11, R20, 0x3340, R19 ;  /* 0x00003340140b7816 */ /* 0x000fc80000000013 */
[----:B------:R-:W-:Y:S02]  /*16f7b0*/  PRMT R15, R11, 0x5410, R61 ;  /* 0x000054100b0f7816 */ /* 0x000fe4000000003d */
[----:B------:R-:W-:-:S03]  /*16f7c0*/  LOP3.LUT R11, R58, 0xffff, RZ, 0xc0, !PT ;  /* 0x0000ffff3a0b7812 */ /* 0x000fc600078ec0ff */
[----:B------:R1:W-:Y:S04]  /*16f7d0*/  STL [R1+0x8ec], R15 ;  /* 0x0008ec0f01007387 */ /* 0x0003e80000100800 */
[----:B------:R-:W4:Y:S01]  /*16f7e0*/  LDL.LU R58, [R1+0x1978] ;  /* 0x00197800013a7983 */ /* 0x000f220000300800 */
[----:B------:R-:W-:Y:S02]  /*16f7f0*/  LOP3.LUT R3, R3, 0xffff, RZ, 0xc0, !PT ;  /* 0x0000ffff03037812 */ /* 0x000fe400078ec0ff */
[----:B------:R-:W-:Y:S02]  /*16f800*/  PRMT R61, R11, 0x3340, R0 ;  /* 0x000033400b3d7816 */ /* 0x000fe40000000000 */
[----:B-1----:R-:W-:-:S04]  /*16f810*/  LOP3.LUT R15, R59, 0xffff, RZ, 0xc0, !PT ;  /* 0x0000ffff3b0f7812 */ /* 0x002fc800078ec0ff */
[----:B------:R-:W-:-:S04]  /*16f820*/  PRMT R21, R3, 0x3340, R15 ;  /* 0x0000334003157816 */ /* 0x000fc8000000000f */
[----:B------:R-:W-:Y:S02]  /*16f830*/  PRMT R21, R21, 0x5410, R61 ;  /* 0x0000541015157816 */ /* 0x000fe4000000003d */
[----:B------:R-:W-:Y:S02]  /*16f840*/  SHF.R.S32.HI R61, RZ, 0x1f, R50 ;  /* 0x0000001fff3d7819 */ /* 0x000fe40000011432 */
[----:B------:R-:W-:-:S03]  /*16f850*/  SHF.R.U32.HI R3, RZ, 0x8, R3 ;  /* 0x00000008ff037819 */ /* 0x000fc60000011603 */
[----:B------:R-:W-:Y:S01]  /*16f860*/  IMAD.X R43, R61, 0x1, R35, P1 ;  /* 0x000000013d2b7824 */ /* 0x000fe200008e0623 */
[----:B------:R1:W-:Y:S04]  /*16f870*/  STL [R1+0x8e4], R21 ;  /* 0x0008e41501007387 */ /* 0x0003e80000100800 */
[----:B------:R-:W-:Y:S01]  /*16f880*/  STL.64 [R1+0xb30], R42 ;  /* 0x000b302a01007387 */ /* 0x000fe20000100a00 */
[----:B-1----:R-:W-:Y:S02]  /*16f890*/  SHF.R.U32.HI R21, RZ, 0x8, R19 ;  /* 0x00000008ff157819 */ /* 0x002fe40000011613 */
[----:B------:R-:W-:Y:S02]  /*16f8a0*/  SHF.R.U32.HI R19, RZ, 0x8, R15 ;  /* 0x00000008ff137819 */ /* 0x000fe4000001160f */
[----:B------:R-:W-:-:S02]  /*16f8b0*/  LOP3.LUT R15, R3, 0xffff, RZ, 0xc0, !PT ;  /* 0x0000ffff030f7812 */ /* 0x000fc400078ec0ff */
[----:B------:R-:W2:Y:S04]  /*16f8c0*/  LDL.LU R3, [R1+0x282c] ;  /* 0x00282c0001037983 */ /* 0x000ea80000300800 */
[----:B------:R-:W2:Y:S01]  /*16f8d0*/  LDL.LU R59, [R1+0x196c] ;  /* 0x00196c00013b7983 */ /* 0x000ea20000300800 */
[----:B------:R-:W-:Y:S02]  /*16f8e0*/  SHF.R.U32.HI R20, RZ, 0x8, R20 ;  /* 0x00000008ff147819 */ /* 0x000fe40000011614 */
[----:B------:R-:W-:Y:S02]  /*16f8f0*/  LOP3.LUT R21, R21, 0xffff, RZ, 0xc0, !PT ;  /* 0x0000ffff15157812 */ /* 0x000fe400078ec0ff */
[----:B------:R-:W-:Y:S02]  /*16f900*/  LOP3.LUT R19, R19, 0xffff, RZ, 0xc0, !PT ;  /* 0x0000ffff13137812 */ /* 0x000fe400078ec0ff */
[----:B------:R-:W-:-:S02]  /*16f910*/  LOP3.LUT R20, R20, 0xffff, RZ, 0xc0, !PT ;  /* 0x0000ffff14147812 */ /* 0x000fc400078ec0ff */
[----:B------:R-:W-:Y:S02]  /*16f920*/  SHF.R.U32.HI R11, RZ, 0x8, R11 ;  /* 0x00000008ff0b7819 */ /* 0x000fe4000001160b */
[----:B------:R-:W-:Y:S02]  /*16f930*/  SHF.R.U32.HI R7, RZ, 0x8, R7 ;  /* 0x00000008ff077819 */ /* 0x000fe40000011607 */
[----:B------:R-:W-:Y:S02]  /*16f940*/  PRMT R25, R20, 0x3340, R21 ;  /* 0x0000334014197816 */ /* 0x000fe40000000015 */
[----:B------:R-:W-:Y:S02]  /*16f950*/  IADD3 R20, P1, PT, R50, R36, RZ ;  /* 0x0000002432147210 */ /* 0x000fe40007f3e0ff */
[----:B------:R-:W-:Y:S02]  /*16f960*/  PRMT R15, R15, 0x3340, R19 ;  /* 0x000033400f0f7816 */ /* 0x000fe40000000013 */
[----:B------:R-:W-:-:S02]  /*16f970*/  LOP3.LUT R11, R11, 0xffff, RZ, 0xc0, !PT ;  /* 0x0000ffff0b0b7812 */ /* 0x000fc400078ec0ff */
[----:B------:R-:W-:Y:S01]  /*16f980*/  LOP3.LUT R7, R7, 0xffff, RZ, 0xc0, !PT ;  /* 0x0000ffff07077812 */ /* 0x000fe200078ec0ff */
[----:B------:R-:W-:Y:S01]  /*16f990*/  STL [R1+0x4a8], R25 ;  /* 0x0004a81901007387 */ /* 0x000fe20000100800 */
[----:B------:R-:W-:-:S03]  /*16f9a0*/  IMAD.X R21, R61, 0x1, R37, P1 ;  /* 0x000000013d157824 */ /* 0x000fc600008e0625 */
[----:B------:R1:W-:Y:S01]  /*16f9b0*/  STL [R1+0x4a0], R15 ;  /* 0x0004a00f01007387 */ /* 0x0003e20000100800 */
[----:B------:R-:W-:-:S03]  /*16f9c0*/  PRMT R19, R11, 0x3340, R0 ;  /* 0x000033400b137816 */ /* 0x000fc60000000000 */
[----:B------:R0:W-:Y:S04]  /*16f9d0*/  STL.64 [R1+0xb38], R20 ;  /* 0x000b381401007387 */ /* 0x0001e80000100a00 */
[----:B------:R-:W-:Y:S01]  /*16f9e0*/  STL [R1+0x218], R19 ;  /* 0x0002181301007387 */ /* 0x000fe20000100800 */
[----:B-1----:R-:W-:Y:S02]  /*16f9f0*/  PRMT R15, R7, 0x3340, R0 ;  /* 0x00003340070f7816 */ /* 0x002fe40000000000 */
[----:B------:R-:W-:-:S03]  /*16fa00*/  LOP3.LUT R7, R6, 0xffff, RZ, 0xc0, !PT ;  /* 0x0000ffff06077812 */ /* 0x000fc600078ec0ff */
[----:B------:R4:W-:Y:S01]  /*16fa10*/  STL [R1+0x214], R15 ;  /* 0x0002140f01007387 */ /* 0x0009e20000100800 */
[----:B0-----:R-:W-:-:S03]  /*16fa20*/  PRMT R20, R7, 0x3340, R0 ;  /* 0x0000334007147816 */ /* 0x001fc60000000000 */
[----:B------:R-:W2:Y:S01]  /*16fa30*/  LDL.LU R6, [R1+0x6d3c] ;  /* 0x006d3c0001067983 */ /* 0x000ea20000300800 */
[----:B---3--:R-:W-:Y:S02]  /*16fa40*/  LOP3.LUT R11, R45, 0xffff, RZ, 0xc0, !PT ;  /* 0x0000ffff2d0b7812 */ /* 0x008fe400078ec0ff */
        /* <DEDUP_REMOVED lines=11> */
[----:B------:R-:W-:-:S02]  /*16fb00*/  PRMT R15, R11, 0x3340, R15 ;  /* 0x000033400b0f7816 */ /* 0x000fc4000000000f */
[----:B------:R-:W-:Y:S01]  /*16fb10*/  LOP3.LUT R11, R27, 0xffff, RZ, 0xc0, !PT ;  /* 0x0000ffff1b0b7812 */ /* 0x000fe200078ec0ff */
[----:B0-----:R-:W3:Y:S04]  /*16fb20*/  LDL.LU R21, [R1+0x918] ;  /* 0x0009180001157983 */ /* 0x001ee80000300800 */
[----:B------:R-:W4:Y:S04]  /*16fb30*/  LDL.LU R42, [R1+0x5148] ;  /* 0x00514800012a7983 */ /* 0x000f280000300800 */
[----:B------:R-:W4:Y:S04]  /*16fb40*/  LDL.LU R43, [R1+0x2440] ;  /* 0x00244000012b7983 */ /* 0x000f280000300800 */
[----:B------:R0:W-:Y:S01]  /*16fb50*/  STL [R1+0x494], R15 ;  /* 0x0004940f01007387 */ /* 0x0001e20000100800 */
[----:B------:R-:W-:-:S02]  /*16fb60*/  PRMT R20, R11, 0x3340, R0 ;  /* 0x000033400b147816 */ /* 0x000fc40000000000 */
[----:B------:R-:W-:Y:S01]  /*16fb70*/  IADD3 R44, P1, PT, R50, R40, RZ ;  /* 0x00000028322c7210 */ /* 0x000fe20007f3e0ff */
[----:B------:R-:W4:Y:S01]  /*16fb80*/  LDL.LU R27, [R1+0x6d38] ;  /* 0x006d3800011b7983 */ /* 0x000f220000300800 */
[----:B--2---:R-:W-:Y:S02]  /*16fb90*/  LOP3.LUT R3, R3, 0xffff, RZ, 0xc0, !PT ;  /* 0x0000ffff03037812 */ /* 0x004fe400078ec0ff */
[----:B0-----:R-:W-:-:S04]  /*16fba0*/  LOP3.LUT R15, R59, 0xffff, RZ, 0xc0, !PT ;  /* 0x0000ffff3b0f7812 */ /* 0x001fc800078ec0ff */
[----:B------:R-:W-:Y:S01]  /*16fbb0*/  PRMT R19, R3, 0x3340, R15 ;  /* 0x0000334003137816 */ /* 0x000fe2000000000f */
[----:B------:R-:W-:Y:S01]  /*16fbc0*/  IMAD.X R45, R61, 0x1, R41, P1 ;  /* 0x000000013d2d7824 */ /* 0x000fe200008e0629 */
[----:B------:R-:W-:Y:S02]  /*16fbd0*/  SHF.R.U32.HI R3, RZ, 0x8, R3 ;  /* 0x00000008ff037819 */ /* 0x000fe40000011603 */
[----:B------:R-:W-:Y:S02]  /*16fbe0*/  PRMT R19, R19, 0x5410, R20 ;  /* 0x0000541013137816 */ /* 0x000fe40000000014 */
[----:B------:R-:W-:Y:S02]  /*16fbf0*/  SHF.R.U32.HI R61, RZ, 0x8, R15 ;  /* 0x00000008ff3d7819 */ /* 0x000fe4000001160f */
[----:B------:R-:W-:Y:S01]  /*16fc00*/  LOP3.LUT R15, R3, 0xffff, RZ, 0xc0, !PT ;  /* 0x0000ffff030f7812 */ /* 0x000fe200078ec0ff */
[----:B------:R-:W-:Y:S04]  /*16fc10*/  STL [R1+0x8dc], R19 ;  /* 0x0008dc1301007387 */ /* 0x000fe80000100800 */
[----:B------:R0:W-:Y:S01]  /*16fc20*/  STL.64 [R1+0xab0], R44 ;  /* 0x000ab02c01007387 */ /* 0x0001e20000100a00 */
[----:B------:R-:W-:-:S04]  /*16fc30*/  LOP3.LUT R61, R61, 0xffff, RZ, 0xc0, !PT ;  /* 0x0000ffff3d3d7812 */ /* 0x000fc800078ec0ff */
[----:B------:R-:W-:Y:S01]  /*16fc40*/  PRMT R15, R15, 0x3340, R61 ;  /* 0x000033400f0f7816 */ /* 0x000fe2000000003d */
[----:B0-----:R-:W2:Y:S04]  /*16fc50*/  LDL.LU R44, [R1+0x514c] ;  /* 0x00514c00012c7983 */ /* 0x001ea80000300800 */
[----:B------:R-:W2:Y:S04]  /*16fc60*/  LDL.LU R3, [R1+0x17b8] ;  /* 0x0017b80001037983 */ /* 0x000ea80000300800 */
[----:B------:R-:W2:Y:S04]  /*16fc70*/  LDL.LU R45, [R1+0x2444] ;  /* 0x00244400012d7983 */ /* 0x000ea80000300800 */
[----:B------:R-:W2:Y:S04]  /*16fc80*/  LDL.LU R58, [R1+0x2848] ;  /* 0x00284800013a7983 */ /* 0x000ea80000300800 */
[----:B------:R0:W-:Y:S04]  /*16fc90*/  STL [R1+0x490], R15 ;  /* 0x0004900f01007387 */ /* 0x0001e80000100800 */
[----:B------:R-:W2:Y:S01]  /*16fca0*/  LDL.LU R59, [R1+0x1988] ;  /* 0x00198800013b7983 */ /* 0x000ea20000300800 */
[----:B------:R-:W-:-:S02]  /*16fcb0*/  SHF.R.U32.HI R61, RZ, 0x8, R11 ;  /* 0x00000008ff3d7819 */ /* 0x000fc4000001160b */
[----:B------:R-:W-:Y:S02]  /*16fcc0*/  SHF.R.U32.HI R7, RZ, 0x8, R7 ;  /* 0x00000008ff077819 */ /* 0x000fe40000011607 */
[----:B------:R-:W-:Y:S02]  /*16fcd0*/  LOP3.LUT R61, R61, 0xffff, RZ, 0xc0, !PT ;  /* 0x0000ffff3d3d7812 */ /* 0x000fe400078ec0ff */
[----:B------:R-:W-:Y:S02]  /*16fce0*/  LOP3.LUT R7, R7, 0xffff, RZ, 0xc0, !PT ;  /* 0x0000ffff07077812 */ /* 0x000fe400078ec0ff */
[--C-:B------:R-:W-:Y:S02]  /*16fcf0*/  PRMT R11, R61, 0x3340, R0.reuse ;  /* 0x000033403d0b7816 */ /* 0x100fe40000000000 */
[----:B0-----:R-:W-:-:S03]  /*16fd00*/  PRMT R15, R7, 0x3340, R0 ;  /* 0x00003340070f7816 */ /* 0x001fc60000000000 */
[----:B------:R4:W-:Y:S04]  /*16fd10*/  STL [R1+0x210], R11 ;  /* 0x0002100b01007387 */ /* 0x0009e80000100800 */
[----:B------:R0:W-:Y:S01]  /*16fd20*/  STL [R1+0x20c], R15 ;  /* 0x00020c0f01007387 */ /* 0x0001e20000100800 */
[----:B------:R-:W-:Y:S01]  /*16fd30*/  VIADD R50, R50, UR6 ;  /* 0x0000000632327c36 */ /* 0x000fe20008000000 */
[----:B------:R-:W1:Y:S04]  /*16fd40*/  LDCU UR6, c[0x0][0x3b8] ;  /* 0x00007700ff0677ac */ /* 0x000e680008000800 */
[----:B------:R-:W-:-:S02]  /*16fd50*/  IADD3 R20, P1, PT, R50, R34, RZ ;  /* 0x0000002232147210 */ /* 0x000fc40007f3e0ff */
[----:B---3--:R-:W-:Y:S02]  /*16fd60*/  LOP3.LUT R7, R21, 0xffff, RZ, 0xc0, !PT ;  /* 0x0000ffff15077812 */ /* 0x008fe400078ec0ff */
[----:B----4-:R-:W-:Y:S02]  /*16fd70*/  LOP3.LUT R11, R42, 0xffff, RZ, 0xc0, !PT ;  /* 0x0000ffff2a0b7812 */ /* 0x010fe400078ec0ff */
[----:B0-----:R-:W-:Y:S02]  /*16fd80*/  LOP3.LUT R15, R43, 0xffff, RZ, 0xc0, !PT ;  /* 0x0000ffff2b0f7812 */ /* 0x001fe400078ec0ff */
[----:B------:R-:W-:Y:S02]  /*16fd90*/  PRMT R61, R7, 0x3340, R0 ;  /* 0x00003340073d7816 */ /* 0x000fe40000000000 */
[----:B------:R-:W-:Y:S02]  /*16fda0*/  PRMT R19, R11, 0x3340, R15 ;  /* 0x000033400b137816 */ /* 0x000fe4000000000f */
[----:B------:R-:W-:-:S02]  /*16fdb0*/  SHF.R.U32.HI R11, RZ, 0x8, R11 ;  /* 0x00000008ff0b7819 */ /* 0x000fc4000001160b */
[----:B------:R-:W-:Y:S02]  /*16fdc0*/  SHF.R.U32.HI R15, RZ, 0x8, R15 ;  /* 0x00000008ff0f7819 */ /* 0x000fe4000001160f */
[----:B------:R-:W-:Y:S02]  /*16fdd0*/  SHF.R.U32.HI R7, RZ, 0x8, R7 ;  /* 0x00000008ff077819 */ /* 0x000fe40000011607 */
[----:B------:R-:W-:Y:S02]  /*16fde0*/  PRMT R19, R19, 0x5410, R61 ;  /* 0x0000541013137816 */ /* 0x000fe4000000003d */
[----:B------:R-:W-:Y:S02]  /*16fdf0*/  SHF.R.S32.HI R61, RZ, 0x1f, R50 ;  /* 0x0000001fff3d7819 */ /* 0x000fe40000011432 */
[----:B------:R-:W-:Y:S02]  /*16fe00*/  LOP3.LUT R11, R11, 0xffff, RZ, 0xc0, !PT ;  /* 0x0000ffff0b0b7812 */ /* 0x000fe400078ec0ff */
[----:B------:R-:W-:-:S02]  /*16fe10*/  LOP3.LUT R15, R15, 0xffff, RZ, 0xc0, !PT ;  /* 0x0000ffff0f0f7812 */ /* 0x000fc400078ec0ff */
[----:B------:R-:W-:Y:S01]  /*16fe20*/  LOP3.LUT R7, R7, 0xffff, RZ, 0xc0, !PT ;  /* 0x0000ffff07077812 */ /* 0x000fe200078ec0ff */
[----:B------:R-:W-:Y:S01]  /*16fe30*/  IMAD.X R21, R61, 0x1, R35, P1 ;  /* 0x000000013d157824 */ /* 0x000fe200008e0623 */
[----:B------:R-:W-:Y:S02]  /*16fe40*/  PRMT R11, R11, 0x3340, R15 ;  /* 0x000033400b0b7816 */ /* 0x000fe4000000000f */
[----:B------:R-:W-:Y:S01]  /*16fe50*/  PRMT R7, R7, 0x3340, R0 ;  /* 0x0000334007077816 */ /* 0x000fe20000000000 */
[----:B------:R-:W-:Y:S04]  /*16fe60*/  STL [R1+0x8d4], R19 ;  /* 0x0008d41301007387 */ /* 0x000fe80000100800 */
[----:B------:R-:W-:Y:S04]  /*16fe70*/  STL.64 [R1+0xa90], R20 ;  /* 0x000a901401007387 */ /* 0x000fe80000100a00 */
[----:B------:R-:W-:Y:S04]  /*16fe80*/  STL [R1+0x48c], R11 ;  /* 0x00048c0b01007387 */ /* 0x000fe80000100800 */
[----:B------:R0:W-:Y:S04]  /*16fe90*/  STL [R1+0x208], R7 ;  /* 0x0002080701007387 */ /* 0x0001e80000100800 */
[----:B------:R-:W3:Y:S01]  /*16fea0*/  LDL.LU R42, [R1+0x283c] ;  /* 0x00283c00012a7983 */ /* 0x000ee20000300800 */
[----:B0-----:R-:W-:-:S02]  /*16feb0*/  LOP3.LUT R7, R5, 0xffff, RZ, 0xc0, !PT ;  /* 0x0000ffff05077812 */ /* 0x001fc400078ec0ff */
[----:B--2---:R-:W-:Y:S02]  /*16fec0*/  LOP3.LUT R19, R44, 0xffff, RZ, 0xc0, !PT ;  /* 0x0000ffff2c137812 */ /* 0x004fe400078ec0ff */
[----:B------:R-:W-:Y:S02]  /*16fed0*/  LOP3.LUT R3, R3, 0xffff, RZ, 0xc0, !PT ;  /* 0x0000ffff03037812 */ /* 0x000fe400078ec0ff */
[----:B------:R-:W-:Y:S02]  /*16fee0*/  LOP3.LUT R20, R45, 0xffff, RZ, 0xc0, !PT ;  /* 0x0000ffff2d147812 */ /* 0x000fe400078ec0ff */
[----:B------:R-:W-:Y:S02]  /*16fef0*/  PRMT R21, R3, 0x3340, R0 ;  /* 0x0000334003157816 */ /* 0x000fe40000000000 */
[----:B------:R-:W-:Y:S02]  /*16ff00*/  PRMT R5, R19, 0x3340, R20 ;  /* 0x0000334013057816 */ /* 0x000fe40000000014 */
[----:B------:R-:W-:-:S02]  /*16ff10*/  LOP3.LUT R11, R58, 0xffff, RZ, 0xc0, !PT ;  /* 0x0000ffff3a0b7812 */ /* 0x000fc400078ec0ff */
[----:B------:R-:W-:Y:S02]  /*16ff20*/  LOP3.LUT R15, R59, 0xffff, RZ, 0xc0, !PT ;  /* 0x0000ffff3b0f7812 */ /* 0x000fe400078ec0ff */
[----:B------:R-:W-:Y:S02]  /*16ff30*/  PRMT R5, R5, 0x5410, R21 ;  /* 0x0000541005057816 */ /* 0x000fe40000000015 */
[----:B------:R-:W-:-:S03]  /*16ff40*/  PRMT R21, R7, 0x3340, R0 ;  /* 0x0000334007157816 */ /* 0x000fc60000000000 */
[----:B------:R0:W-:Y:S04]  /*16ff50*/  STL [R1+0x8cc], R5 ;  /* 0x0008cc0501007387 */ /* 0x0001e80000100800 */
[----:B------:R-:W2:Y:S01]  /*16ff60*/  LDL.LU R43, [R1+0x197c] ;  /* 0x00197c00012b7983 */ /* 0x000ea20000300800 */
[----:B------:R-:W-:Y:S02]  /*16ff70*/  SHF.R.U32.HI R19, RZ, 0x8, R19 ;  /* 0x00000008ff137819 */ /* 0x000fe40000011613 */
[----:B------:R-:W-:Y:S01]  /*16ff80*/  SHF.R.U32.HI R20, RZ, 0x8, R20 ;  /* 0x00000008ff147819 */ /* 0x000fe20000011614 */
[----:B------:R-:W4:Y:S01]  /*16ff90*/  LDL.LU R58, [R1+0x5150] ;  /* 0x00515000013a7983 */ /* 0x000f220000300800 */
[----:B0-----:R-:W-:-:S04]  /*16ffa0*/  PRMT R5, R11, 0x3340, R15 ;  /* 0x000033400b057816 */ /* 0x001fc8000000000f */
[----:B------:R-:W-:Y:S02]  /*16ffb0*/  PRMT R5, R5, 0x5410, R21 ;  /* 0x0000541005057816 */ /* 0x000fe40000000015 */
[----:B------:R-:W-:Y:S02]  /*16ffc0*/  IADD3 R44, P1, PT, R50, R36, RZ ;  /* 0x00000024322c7210 */ /* 0x000fe40007f3e0ff */
[----:B------:R-:W-:Y:S02]  /*16ffd0*/  LOP3.LUT R19, R19, 0xffff, RZ, 0xc0, !PT ;  /* 0x0000ffff13137812 */ /* 0x000fe400078ec0ff */
[----:B------:R-:W-:Y:S01]  /*16ffe0*/  LOP3.LUT R20, R20, 0xffff, RZ, 0xc0, !PT ;  /* 0x0000ffff14147812 */ /* 0x000fe200078ec0ff */
[----:B------:R0:W-:Y:S01]  /*16fff0*/  STL [R1+0x8c8], R5 ;  /* 0x0008c80501007387 */ /* 0x0001e20000100800 */
[----:B------:R-:W-:Y:S02]  /*170000*/  SHF.R.U32.HI R11, RZ, 0x8, R11 ;  /* 0x00000008ff0b7819 */ /* 0x000fe4000001160b */
[----:B------:R-:W-:Y:S01]  /*170010*/  SHF.R.U32.HI R15, RZ, 0x8, R15 ;  /* 0x00000008ff0f7819 */ /* 0x000fe2000001160f */
[----:B------:R-:W-:Y:S01]  /*170020*/  IMAD.X R45, R61, 0x1, R37, P1 ;  /* 0x000000013d2d7824 */ /* 0x000fe200008e0625 */
[----:B------:R-:W-:-:S02]  /*170030*/  PRMT R19, R19, 0x3340, R20 ;  /* 0x0000334013137816 */ /* 0x000fc40000000014 */
[----:B------:R-:W-:Y:S01]  /*170040*/  LOP3.LUT R11, R11, 0xffff, RZ, 0xc0, !PT ;  /* 0x0000ffff0b0b7812 */ /* 0x000fe200078ec0ff */
[----:B0-----:R-:W4:Y:S04]  /*170050*/  LDL.LU R5, [R1+0x17c8] ;  /* 0x0017c80001057983 */ /* 0x001f280000300800 */
[----:B------:R-:W4:Y:S01]  /*170060*/  LDL.LU R59, [R1+0x2450] ;  /* 0x00245000013b7983 */ /* 0x000f220000300800 */
[----:B------:R-:W-:Y:S02]  /*170070*/  LOP3.LUT R15, R15, 0xffff, RZ, 0xc0, !PT ;  /* 0x0000ffff0f0f7812 */ /* 0x000fe400078ec0ff */
[----:B------:R-:W-:Y:S02]  /*170080*/  IADD3 R20, P1, PT, R50, R38, RZ ;  /* 0x0000002632147210 */ /* 0x000fe40007f3e0ff */
[----:B------:R-:W-:-:S02]  /*170090*/  SHF.R.U32.HI R7, RZ, 0x8, R7 ;  /* 0x00000008ff077819 */ /* 0x000fc40000011607 */
        /* <DEDUP_REMOVED lines=8> */
[----:B0-----:R-:W-:-:S03]  /*170120*/  IADD3 R20, P1, PT, R50, R40, RZ ;  /* 0x0000002832147210 */ /* 0x001fc60007f3e0ff */
[----:B------:R3:W-:Y:S04]  /*170130*/  STL [R1+0x200], R7 ;  /* 0x0002000701007387 */ /* 0x0007e80000100800 */
[----:B------:R-:W4:Y:S01]  /*170140*/  LDL.LU R44, [R1+0x17d8] ;  /* 0x0017d800012c7983 */ /* 0x000f220000300800 */
[----:B------:R-:W-:-:S03]  /*170150*/  IMAD.X R21, R61, 0x1, R41, P1 ;  /* 0x000000013d157824 */ /* 0x000fc600008e0629 */
[----:B------:R-:W4:Y:S01]  /*170160*/  LDL.LU R45, [R1+0x5154] ;  /* 0x00515400012d7983 */ /* 0x000f220000300800 */
[----:B------:R-:W-:-:S03]  /*170170*/  SHF.R.U32.HI R61, RZ, 0x8, R3 ;  /* 0x00000008ff3d7819 */ /* 0x000fc60000011603 */
[----:B------:R2:W-:Y:S04]  /*170180*/  STL.64 [R1+0xa60], R20 ;  /* 0x000a601401007387 */ /* 0x0005e80000100a00 */
[----:B------:R-:W4:Y:S01]  /*170190*/  LDL.LU R3, [R1+0x2454] ;  /* 0x0024540001037983 */ /* 0x000f220000300800 */
[----:B------:R-:W-:Y:S02]  /*1701a0*/  LOP3.LUT R61, R61, 0xffff, RZ, 0xc0, !PT ;  /* 0x0000ffff3d3d7812 */ /* 0x000fe400078ec0ff */
[----:B------:R-:W-:Y:S02]  /*1701b0*/  LOP3.LUT R11, R4, 0xffff, RZ, 0xc0, !PT ;  /* 0x0000ffff040b7812 */ /* 0x000fe400078ec0ff */
[--C-:B------:R-:W-:Y:S02]  /*1701c0*/  PRMT R15, R61, 0x3340, R0.reuse ;  /* 0x000033403d0f7816 */ /* 0x100fe40000000000 */
[----:B------:R-:W-:-:S03]  /*1701d0*/  PRMT R61, R11, 0x3340, R0 ;  /* 0x000033400b3d7816 */ /* 0x000fc60000000000 */
[----:B------:R4:W-:Y:S04]  /*1701e0*/  STL [R1+0x1f4], R15 ;  /* 0x0001f40f01007387 */ /* 0x0009e80000100800 */
[----:B------:R-:W4:Y:S01]  /*1701f0*/  LDL.LU R4, [R1+0x6d34] ;  /* 0x006d340001047983 */ /* 0x000f220000300800 */
[----:B-1----:R-:W-:Y:S01]  /*170200*/  VIADD R50, R50, UR6 ;  /* 0x0000000632327c36 */ /* 0x002fe20008000000 */
[----:B------:R-:W0:Y:S01]  /*170210*/  LDCU UR6, c[0x0][0x3b8] ;  /* 0x00007700ff0677ac */ /* 0x000e220008000800 */
[----:B---3--:R-:W-:Y:S02]  /*170220*/  LOP3.LUT R7, R42, 0xffff, RZ, 0xc0, !PT ;  /* 0x0000ffff2a077812 */ /* 0x008fe400078ec0ff */
[----:B--2---:R-:W-:Y:S02]  /*170230*/  LOP3.LUT R20, R43, 0xffff, RZ, 0xc0, !PT ;  /* 0x0000ffff2b147812 */ /* 0x004fe400078ec0ff */
[----:B----4-:R-:W-:-:S02]  /*170240*/  LOP3.LUT R15, R58, 0xffff, RZ, 0xc0, !PT ;  /* 0x0000ffff3a0f7812 */ /* 0x010fc400078ec0ff */
[----:B------:R-:W-:-:S04]  /*170250*/  PRMT R21, R7, 0x3340, R20 ;  /* 0x0000334007157816 */ /* 0x000fc80000000014 */
[----:B------:R-:W-:Y:S02]  /*170260*/  PRMT R25, R21, 0x5410, R61 ;  /* 0x0000541015197816 */ /* 0x000fe4000000003d */
[----:B------:R-:W-:-:S03]  /*170270*/  SHF.R.U32.HI R7, RZ, 0x8, R7 ;  /* 0x00000008ff077819 */ /* 0x000fc60000011607 */
[----:B------:R-:W-:Y:S01]  /*170280*/  STL [R1+0x8c4], R25 ;  /* 0x0008c41901007387 */ /* 0x000fe20000100800 */
[----:B------:R-:W-:Y:S02]  /*170290*/  LOP3.LUT R5, R5, 0xffff, RZ, 0xc0, !PT ;  /* 0x0000ffff05057812 */ /* 0x000fe400078ec0ff */
[----:B------:R-:W-:Y:S02]  /*1702a0*/  LOP3.LUT R19, R59, 0xffff, RZ, 0xc0, !PT ;  /* 0x0000ffff3b137812 */ /* 0x000fe400078ec0ff */
[----:B------:R-:W-:Y:S02]  /*1702b0*/  PRMT R61, R5, 0x3340, R0 ;  /* 0x00003340053d7816 */ /* 0x000fe40000000000 */
[----:B------:R-:W-:-:S04]  /*1702c0*/  PRMT R21, R15, 0x3340, R19 ;  /* 0x000033400f157816 */ /* 0x000fc80000000013 */
[----:B------:R-:W-:Y:S02]  /*1702d0*/  PRMT R21, R21, 0x5410, R61 ;  /* 0x0000541015157816 */ /* 0x000fe4000000003d */
[----:B------:R-:W-:Y:S02]  /*1702e0*/  SHF.R.U32.HI R61, RZ, 0x8, R20 ;  /* 0x00000008ff3d7819 */ /* 0x000fe40000011614 */
[----:B------:R-:W-:Y:S01]  /*1702f0*/  SHF.R.U32.HI R15, RZ, 0x8, R15 ;  /* 0x00000008ff0f7819 */ /* 0x000fe2000001160f */
[----:B------:R-:W-:Y:S04]  /*170300*/  STL [R1+0x8bc], R21 ;  /* 0x0008bc1501007387 */ /* 0x000fe80000100800 */
[----:B------:R-:W2:Y:S04]  /*170310*/  LDL.LU R58, [R1+0x2858] ;  /* 0x00285800013a7983 */ /* 0x000ea80000300800 */
[----:B------:R-:W3:Y:S01]  /*170320*/  LDL.LU R59, [R1+0x1998] ;  /* 0x00199800013b7983 */ /* 0x000ee20000300800 */
[----:B------:R-:W-:-:S02]  /*170330*/  SHF.R.U32.HI R19, RZ, 0x8, R19 ;  /* 0x00000008ff137819 */ /* 0x000fc40000011613 */
[----:B------:R-:W-:Y:S02]  /*170340*/  LOP3.LUT R7, R7, 0xffff, RZ, 0xc0, !PT ;  /* 0x0000ffff07077812 */ /* 0x000fe400078ec0ff */
[----:B------:R-:W-:Y:S02]  /*170350*/  LOP3.LUT R61, R61, 0xffff, RZ, 0xc0, !PT ;  /* 0x0000ffff3d3d7812 */ /* 0x000fe400078ec0ff */
[----:B------:R-:W-:Y:S02]  /*170360*/  LOP3.LUT R15, R15, 0xffff, RZ, 0xc0, !PT ;  /* 0x0000ffff0f0f7812 */ /* 0x000fe400078ec0ff */
[----:B------:R-:W-:Y:S02]  /*170370*/  LOP3.LUT R19, R19, 0xffff, RZ, 0xc0, !PT ;  /* 0x0000ffff13137812 */ /* 0x000fe400078ec0ff */
[----:B------:R-:W-:Y:S02]  /*170380*/  PRMT R7, R7, 0x3340, R61 ;  /* 0x0000334007077816 */ /* 0x000fe4000000003d */
[----:B------:R-:W-:-:S02]  /*170390*/  PRMT R15, R15, 0x3340, R19 ;  /* 0x000033400f0f7816 */ /* 0x000fc40000000013 */
[----:B------:R-:W-:Y:S01]  /*1703a0*/  LOP3.LUT R20, R44, 0xffff, RZ, 0xc0, !PT ;  /* 0x0000ffff2c147812 */ /* 0x000fe200078ec0ff */
[----:B------:R1:W-:Y:S04]  /*1703b0*/  STL [R1+0x6a8c], R7 ;  /* 0x006a8c0701007387 */ /* 0x0003e80000100800 */
[----:B------:R4:W-:Y:S01]  /*1703c0*/  STL [R1+0x480], R15 ;  /* 0x0004800f01007387 */ /* 0x0009e20000100800 */
[----:B------:R-:W-:Y:S02]  /*1703d0*/  LOP3.LUT R3, R3, 0xffff, RZ, 0xc0, !PT ;  /* 0x0000ffff03037812 */ /* 0x000fe400078ec0ff */
[----:B-1----:R-:W-:Y:S02]  /*1703e0*/  LOP3.LUT R7, R45, 0xffff, RZ, 0xc0, !PT ;  /* 0x0000ffff2d077812 */ /* 0x002fe400078ec0ff */
[----:B------:R-:W-:-:S02]  /*1703f0*/  PRMT R61, R20, 0x3340, R0 ;  /* 0x00003340143d7816 */ /* 0x000fc40000000000 */
[----:B----4-:R-:W-:Y:S02]  /*170400*/  PRMT R15, R7, 0x3340, R3 ;  /* 0x00003340070f7816 */ /* 0x010fe40000000003 */
[----:B------:R-:W-:Y:S02]  /*170410*/  IADD3 R42, P1, PT, R50, R34, RZ ;  /* 0x00000022322a7210 */ /* 0x000fe40007f3e0ff */
[----:B------:R-:W-:Y:S02]  /*170420*/  PRMT R15, R15, 0x5410, R61 ;  /* 0x000054100f0f7816 */ /* 0x000fe4000000003d */
[----:B------:R-:W-:Y:S02]  /*170430*/  SHF.R.S32.HI R61, RZ, 0x1f, R50 ;  /* 0x0000001fff3d7819 */ /* 0x000fe40000011432 */
[----:B------:R-:W-:-:S03]  /*170440*/  SHF.R.U32.HI R5, RZ, 0x8, R5 ;  /* 0x00000008ff057819 */ /* 0x000fc60000011605 */
[----:B------:R-:W-:Y:S01]  /*170450*/  IMAD.X R43, R61, 0x1, R35, P1 ;  /* 0x000000013d2b7824 */ /* 0x000fe200008e0623 */
[----:B------:R1:W-:Y:S01]  /*170460*/  STL [R1+0x8b4], R15 ;  /* 0x0008b40f01007387 */ /* 0x0003e20000100800 */
[----:B------:R-:W-:-:S03]  /*170470*/  LOP3.LUT R19, R5, 0xffff, RZ, 0xc0, !PT ;  /* 0x0000ffff05137812 */ /* 0x000fc600078ec0ff */
[----:B------:R4:W-:Y:S01]  /*170480*/  STL.64 [R1+0x9f0], R42 ;  /* 0x0009f02a01007387 */ /* 0x0009e20000100a00 */
[----:B-1----:R-:W-:-:S03]  /*170490*/  SHF.R.U32.HI R15, RZ, 0x8, R3 ;  /* 0x00000008ff0f7819 */ /* 0x002fc60000011603 */
[----:B------:R-:W3:Y:S04]  /*1704a0*/  LDL.LU R3, [R1+0x284c] ;  /* 0x00284c0001037983 */ /* 0x000ee80000300800 */
[----:B------:R-:W3:Y:S01]  /*1704b0*/  LDL.LU R5, [R1+0x198c] ;  /* 0x00198c0001057983 */ /* 0x000ee20000300800 */
[----:B------:R-:W-:Y:S02]  /*1704c0*/  SHF.R.U32.HI R7, RZ, 0x8, R7 ;  /* 0x00000008ff077819 */ /* 0x000fe40000011607 */
[----:B------:R-:W-:Y:S02]  /*1704d0*/  LOP3.LUT R15, R15, 0xffff, RZ, 0xc0, !PT ;  /* 0x0000ffff0f0f7812 */ /* 0x000fe400078ec0ff */
[----:B------:R-:W-:Y:S02]  /*1704e0*/  LOP3.LUT R7, R7, 0xffff, RZ, 0xc0, !PT ;  /* 0x0000ffff07077812 */ /* 0x000fe400078ec0ff */
[----:B------:R-:W-:-:S02]  /*1704f0*/  PRMT R21, R19, 0x3340, R0 ;  /* 0x0000334013157816 */ /* 0x000fc40000000000 */
[----:B------:R-:W-:-:S03]  /*170500*/  PRMT R19, R7, 0x3340, R15 ;  /* 0x0000334007137816 */ /* 0x000fc6000000000f */
[----:B------:R-:W-:Y:S04]  /*170510*/  STL [R1+0x1c0], R21 ;  /* 0x0001c01501007387 */ /* 0x000fe80000100800 */
[----:B------:R3:W-:Y:S01]  /*170520*/  STL [R1+0x47c], R19 ;  /* 0x00047c1301007387 */ /* 0x0007e20000100800 */
[----:B------:R-:W-:Y:S02]  /*170530*/  LOP3.LUT R7, R6, 0xffff, RZ, 0xc0, !PT ;  /* 0x0000ffff06077812 */ /* 0x000fe400078ec0ff */
[----:B----4-:R-:W-:Y:S02]  /*170540*/  IADD3 R42, P1, PT, R50, R36, RZ ;  /* 0x00000024322a7210 */ /* 0x010fe40007f3e0ff */
[----:B------:R-:W-:Y:S01]  /*170550*/  SHF.R.U32.HI R20, RZ, 0x8, R20 ;  /* 0x00000008ff147819 */ /* 0x000fe20000011614 */
[----:B------:R-:W4:Y:S01]  /*170560*/  LDL.LU R6, [R1+0x6d30] ;  /* 0x006d300001067983 */ /* 0x000f220000300800 */
[----:B------:R-:W-:Y:S01]  /*170570*/  PRMT R25, R7, 0x3340, R0 ;  /* 0x0000334007197816 */ /* 0x000fe20000000000 */
[----:B------:R-:W-:Y:S01]  /*170580*/  IMAD.X R43, R61, 0x1, R37, P1 ;  /* 0x000000013d2b7824 */ /* 0x000fe200008e0625 */
[----:B------:R-:W-:-:S02]  /*170590*/  LOP3.LUT R20, R20, 0xffff, RZ, 0xc0, !PT ;  /* 0x0000ffff14147812 */ /* 0x000fc400078ec0ff */
[----:B------:R-:W-:Y:S02]  /*1705a0*/  SHF.R.U32.HI R7, RZ, 0x8, R7 ;  /* 0x00000008ff077819 */ /* 0x000fe40000011607 */
[----:B------:R-:W-:Y:S02]  /*1705b0*/  IADD3 R44, P1, PT, R50, R38, RZ ;  /* 0x00000026322c7210 */ /* 0x000fe40007f3e0ff */
[----:B------:R-:W-:Y:S02]  /*1705c0*/  PRMT R20, R20, 0x3340, R0 ;  /* 0x0000334014147816 */ /* 0x000fe40000000000 */
[----:B------:R-:W-:Y:S01]  /*1705d0*/  LOP3.LUT R7, R7, 0xffff, RZ, 0xc0, !PT ;  /* 0x0000ffff07077812 */ /* 0x000fe200078ec0ff */
[----:B------:R-:W-:Y:S01]  /*1705e0*/  IMAD.X R45, R61, 0x1, R39, P1 ;  /* 0x000000013d2d7824 */ /* 0x000fe200008e0627 */
[----:B--2---:R-:W-:Y:S02]  /*1705f0*/  LOP3.LUT R15, R58, 0xffff, RZ, 0xc0, !PT ;  /* 0x0000ffff3a0f7812 */ /* 0x004fe400078ec0ff */
[----:B---3--:R-:W-:-:S04]  /*170600*/  LOP3.LUT R19, R59, 0xffff, RZ, 0xc0, !PT ;  /* 0x0000ffff3b137812 */ /* 0x008fc800078ec0ff */
[----:B------:R-:W-:-:S04]  /*170610*/  PRMT R21, R15, 0x3340, R19 ;  /* 0x000033400f157816 */ /* 0x000fc80000000013 */
[----:B------:R-:W-:Y:S02]  /*170620*/  PRMT R21, R21, 0x5410, R25 ;  /* 0x0000541015157816 */ /* 0x000fe40000000019 */
[----:B------:R-:W-:Y:S02]  /*170630*/  SHF.R.U32.HI R15, RZ, 0x8, R15 ;  /* 0x00000008ff0f7819 */ /* 0x000fe4000001160f */
[----:B------:R-:W-:Y:S01]  /*170640*/  SHF.R.U32.HI R19, RZ, 0x8, R19 ;  /* 0x00000008ff137819 */ /* 0x000fe20000011613 */
[----:B------:R1:W-:Y:S04]  /*170650*/  STL [R1+0x8b0], R21 ;  /* 0x0008b01501007387 */ /* 0x0003e80000100800 */
[----:B------:R2:W-:Y:S01]  /*170660*/  STL.64 [R1+0x9f8], R42 ;  /* 0x0009f82a01007387 */ /* 0x0005e20000100a00 */
[----:B------:R-:W-:-:S02]  /*170670*/  LOP3.LUT R15, R15, 0xffff, RZ, 0xc0, !PT ;  /* 0x0000ffff0f0f7812 */ /* 0x000fc400078ec0ff */
[----:B------:R-:W-:Y:S01]  /*170680*/  LOP3.LUT R19, R19, 0xffff, RZ, 0xc0, !PT ;  /* 0x0000ffff13137812 */ /* 0x000fe200078ec0ff */
[----:B-1----:R-:W3:Y:S04]  /*170690*/  LDL.LU R21, [R1+0x5158] ;  /* 0x0051580001157983 */ /* 0x002ee80000300800 */
[----:B--2---:R-:W2:Y:S04]  /*1706a0*/  LDL.LU R42, [R1+0x17e8] ;  /* 0x0017e800012a7983 */ /* 0x004ea80000300800 */
[----:B------:R-:W4:Y:S01]  /*1706b0*/  LDL.LU R43, [R1+0x2460] ;  /* 0x00246000012b7983 */ /* 0x000f220000300800 */
[----:B------:R-:W-:-:S03]  /*1706c0*/  PRMT R15, R15, 0x3340, R19 ;  /* 0x000033400f0f7816 */ /* 0x000fc60000000013 */
[----:B------:R-:W-:Y:S04]  /*1706d0*/  STL [R1+0x1b4], R20 ;  /* 0x0001b41401007387 */ /* 0x000fe80000100800 */
[----:B------:R1:W-:Y:S04]  /*1706e0*/  STL [R1+0x478], R15 ;  /* 0x0004780f01007387 */ /* 0x0003e80000100800 */
[----:B------:R0:W-:Y:S01]  /*1706f0*/  STL.64 [R1+0xa20], R44 ;  /* 0x000a202c01007387 */ /* 0x0001e20000100a00 */
[----:B------:R-:W-:Y:S02]  /*170700*/  LOP3.LUT R19, R2, 0xffff, RZ, 0xc0, !PT ;  /* 0x0000ffff02137812 */ /* 0x000fe400078ec0ff */
[----:B-1----:R-:W-:-:S05]  /*170710*/  PRMT R15, R7, 0x3340, R0 ;  /* 0x00003340070f7816 */ /* 0x002fca0000000000 */
[----:B------:R1:W-:Y:S04]  /*170720*/  STL [R1+0x1b0], R15 ;  /* 0x0001b00f01007387 */ /* 0x0003e80000100800 */
[----:B0-----:R-:W4:Y:S04]  /*170730*/  LDL.LU R44, [R1+0x515c] ;  /* 0x00515c00012c7983 */ /* 0x001f280000300800 */
[----:B------:R-:W4:Y:S01]  /*170740*/  LDL.LU R45, [R1+0x17f8] ;  /* 0x0017f800012d7983 */ /* 0x000f220000300800 */
[----:B------:R-:W-:Y:S02]  /*170750*/  LOP3.LUT R7, R3, 0xffff, RZ, 0xc0, !PT ;  /* 0x0000ffff03077812 */ /* 0x000fe400078ec0ff */
[----:B------:R-:W-:Y:S01]  /*170760*/  PRMT R3, R19, 0x3340, R0 ;  /* 0x0000334013037816 */ /* 0x000fe20000000000 */
[----:B------:R-:W4:Y:S01]  /*170770*/  LDL.LU R58, [R1+0x2464] ;  /* 0x00246400013a7983 */ /* 0x000f220000300800 */
[----:B-1----:R-:W-:-:S03]  /*170780*/  LOP3.LUT R15, R5, 0xffff, RZ, 0xc0, !PT ;  /* 0x0000ffff050f7812 */ /* 0x002fc600078ec0ff */
[----:B------:R-:W4:Y:S01]  /*170790*/  LDL.LU R5, [R1+0x2868] ;  /* 0x0028680001057983 */ /* 0x000f220000300800 */
[----:B------:R-:W-:-:S04]  /*1707a0*/  PRMT R2, R7, 0x3340, R15 ;  /* 0x0000334007027816 */ /* 0x000fc8000000000f */
[----:B------:R-:W-:Y:S02]  /*1707b0*/  PRMT R20, R2, 0x5410, R3 ;  /* 0x0000541002147816 */ /* 0x000fe40000000003 */
[----:B------:R-:W-:-:S05]  /*1707c0*/  IADD3 R2, P1, PT, R50, R40, RZ ;  /* 0x0000002832027210 */ /* 0x000fca0007f3e0ff */
[----:B------:R-:W-:Y:S01]  /*1707d0*/  IMAD.X R3, R61, 0x1, R41, P1 ;  /* 0x000000013d037824 */ /* 0x000fe200008e0629 */
[----:B------:R-:W-:Y:S04]  /*1707e0*/  STL [R1+0x8a0], R20 ;  /* 0x0008a01401007387 */ /* 0x000fe80000100800 */
[----:B------:R0:W-:Y:S04]  /*1707f0*/  STL.64 [R1+0xa30], R2 ;  /* 0x000a300201007387 */ /* 0x0001e80000100a00 */
[----:B0-----:R-:W4:Y:S04]  /*170800*/  LDL.LU.64 R2, [R1+0x6d28] ;  /* 0x006d280001027983 */ /* 0x001f280000300a00 */
[----:B------:R-:W4:Y:S01]  /*170810*/  LDL.LU R59, [R1+0x19a8] ;  /* 0x0019a800013b7983 */ /* 0x000f220000300800 */
[----:B------:R-:W-:-:S02]  /*170820*/  SHF.R.U32.HI R7, RZ, 0x8, R7 ;  /* 0x00000008ff077819 */ /* 0x000fc40000011607 */
[----:B------:R-:W-:Y:S02]  /*170830*/  SHF.R.U32.HI R61, RZ, 0x8, R15 ;  /* 0x00000008ff3d7819 */ /* 0x000fe4000001160f */
[----:B------:R-:W-:Y:S02]  /*170840*/  LOP3.LUT R7, R7, 0xffff, RZ, 0xc0, !PT ;  /* 0x0000ffff07077812 */ /* 0x000fe400078ec0ff */
[----:B------:R-:W-:-:S04]  /*170850*/  LOP3.LUT R61, R61, 0xffff, RZ, 0xc0, !PT ;  /* 0x0000ffff3d3d7812 */ /* 0x000fc800078ec0ff */
[----:B------:R-:W-:-:S05]  /*170860*/  PRMT R15, R7, 0x3340, R61 ;  /* 0x00003340070f7816 */ /* 0x000fca000000003d */
[----:B------:R0:W-:Y:S01]  /*170870*/  STL [R1+0x6a90], R15 ;  /* 0x006a900f01007387 */ /* 0x0001e20000100800 */
[----:B------:R-:W-:Y:S01]  /*170880*/  VIADD R50, R50, UR6 ;  /* 0x0000000632327c36 */ /* 0x000fe20008000000 */
[----:B------:R-:W-:Y:S01]  /*170890*/  LOP3.LUT R52, R27, 0xffff, RZ, 0xc0, !PT ;  /* 0x0000ffff1b347812 */ /* 0x000fe200078ec0ff */
[----:B------:R-:W1:Y:S01]  /*1708a0*/  LDCU UR6, c[0x0][0x3b8] ;  /* 0x00007700ff0677ac */ /* 0x000e620008000800 */
[----:B---3--:R-:W-:Y:S02]  /*1708b0*/  LOP3.LUT R21, R21, 0xffff, RZ, 0xc0, !PT ;  /* 0x0000ffff15157812 */ /* 0x008fe400078ec0ff */
[----:B--2---:R-:W-:Y:S02]  /*1708c0*/  LOP3.LUT R7, R42, 0xffff, RZ, 0xc0, !PT ;  /* 0x0000ffff2a077812 */ /* 0x004fe400078ec0ff */
[----:B----4-:R-:W-:Y:S02]  /*1708d0*/  LOP3.LUT R20, R43, 0xffff, RZ, 0xc0, !PT ;  /* 0x0000ffff2b147812 */ /* 0x010fe400078ec0ff */
[----:B------:R-:W-:-:S02]  /*1708e0*/  PRMT R61, R7, 0x3340, R0 ;  /* 0x00003340073d7816 */ /* 0x000fc40000000000 */
[--C-:B0-----:R-:W-:Y:S02]  /*1708f0*/  PRMT R15, R21, 0x3340, R20.reuse ;  /* 0x00003340150f7816 */ /* 0x101fe40000000014 */
[----:B------:R-:W-:Y:S02]  /*170900*/  SHF.R.U32.HI R7, RZ, 0x8, R7 ;  /* 0x00000008ff077819 */ /* 0x000fe40000011607 */
[----:B------:R-:W-:Y:S02]  /*170910*/  PRMT R25, R15, 0x5410, R61 ;  /* 0x000054100f197816 */ /* 0x000fe4000000003d */
[----:B------:R-:W-:Y:S02]  /*170920*/  SHF.R.U32.HI R15, RZ, 0x8, R21 ;  /* 0x00000008ff0f7819 */ /* 0x000fe40000011615 */
[----:B------:R-:W-:Y:S02]  /*170930*/  SHF.R.U32.HI R61, RZ, 0x8, R20 ;  /* 0x00000008ff3d7819 */ /* 0x000fe40000011614 */
[----:B------:R-:W-:-:S02]  /*170940*/  LOP3.LUT R7, R7, 0xffff, RZ, 0xc0, !PT ;  /* 0x0000ffff07077812 */ /* 0x000fc400078ec0ff */
[----:B------:R-:W-:Y:S02]  /*170950*/  LOP3.LUT R15, R15, 0xffff, RZ, 0xc0, !PT ;  /* 0x0000ffff0f0f7812 */ /* 0x000fe400078ec0ff */
[----:B------:R-:W-:Y:S02]  /*170960*/  LOP3.LUT R61, R61, 0xffff, RZ, 0xc0, !PT ;  /* 0x0000ffff3d3d7812 */ /* 0x000fe400078ec0ff */
[----:B------:R-:W-:Y:S02]  /*170970*/  PRMT R7, R7, 0x3340, R0 ;  /* 0x0000334007077816 */ /* 0x000fe40000000000 */
[----:B------:R-:W-:Y:S01]  /*170980*/  PRMT R15, R15, 0x3340, R61 ;  /* 0x000033400f0f7816 */ /* 0x000fe2000000003d */
[----:B------:R0:W-:Y:S04]  /*170990*/  STL [R1+0x898], R25 ;  /* 0x0008981901007387 */ /* 0x0001e80000100800 */
[----:B------:R-:W-:Y:S04]  /*1709a0*/  STL [R1+0x474], R15 ;  /* 0x0004740f01007387 */ /* 0x000fe80000100800 */
[----:B------:R2:W-:Y:S01]  /*1709b0*/  STL [R1+0x194], R7 ;  /* 0x0001940701007387 */ /* 0x0005e20000100800 */
[----:B------:R-:W-:-:S02]  /*1709c0*/  LOP3.LUT R30, R58, 0xffff, RZ, 0xc0, !PT ;  /* 0x0000ffff3a1e7812 */ /* 0x000fc400078ec0ff */
[----:B0-----:R-:W-:Y:S02]  /*1709d0*/  LOP3.LUT R25, R44, 0xffff, RZ, 0xc0, !PT ;  /* 0x0000ffff2c197812 */ /* 0x001fe400078ec0ff */
[----:B--2---:R-:W-:Y:S02]  /*1709e0*/  LOP3.LUT R7, R45, 0xffff, RZ, 0xc0, !PT ;  /* 0x0000ffff2d077812 */ /* 0x004fe400078ec0ff */
[----:B------:R-:W-:Y:S02]  /*1709f0*/  PRMT R15, R25, 0x3340, R30 ;  /* 0x00003340190f7816 */ /* 0x000fe4000000001e */
[----:B------:R-:W-:-:S04]  /*170a00*/  PRMT R61, R7, 0x3340, R0 ;  /* 0x00003340073d7816 */ /* 0x000fc80000000000 */
[----:B------:R-:W-:Y:S02]  /*170a10*/  PRMT R20, R15, 0x5410, R61 ;  /* 0x000054100f147816 */ /* 0x000fe4000000003d */
[----:B------:R-:W-:Y:S02]  /*170a20*/  LOP3.LUT R15, R3, 0xffff, RZ, 0xc0, !PT ;  /* 0x0000ffff030f7812 */ /* 0x000fe400078ec0ff */
[----:B------:R-:W2:Y:S04]  /*170a30*/  LDL.LU R3, [R1+0x6d20] ;  /* 0x006d200001037983 */ /* 0x000ea80000300800 */
[----:B------:R0:W-:Y:S02]  /*170a40*/  STL [R1+0x894], R20 ;  /* 0x0008941401007387 */ /* 0x0001e40000100800 */
[----:B0-----:R-:W-:-:S02]  /*170a50*/  LOP3.LUT R20, R5, 0xffff, RZ, 0xc0, !PT ;  /* 0x0000ffff05147812 */ /* 0x001fc400078ec0ff */
[----:B------:R-:W3:Y:S01]  /*170a60*/  LDL.LU R5, [R1+0x285c] ;  /* 0x00285c0001057983 */ /* 0x000ee20000300800 */
[----:B------:R-:W-:-:S03]  /*170a70*/  LOP3.LUT R21, R59, 0xffff, RZ, 0xc0, !PT ;  /* 0x0000ffff3b157812 */ /* 0x000fc600078ec0ff */
[----:B------:R-:W4:Y:S01]  /*170a80*/  LDL.LU R42, [R1+0x199c] ;  /* 0x00199c00012a7983 */ /* 0x000f220000300800 */
[----:B------:R-:W-:Y:S02]  /*170a90*/  PRMT R61, R15, 0x3340, R0 ;  /* 0x000033400f3d7816 */ /* 0x000fe40000000000 */
[----:B------:R-:W-:Y:S02]  /*170aa0*/  PRMT R43, R20, 0x3340, R21 ;  /* 0x00003340142b7816 */ /* 0x000fe40000000015 */
[----:B------:R-:W-:Y:S02]  /*170ab0*/  IADD3 R44, P1, PT, R50, R34, RZ ;  /* 0x00000022322c7210 */ /* 0x000fe40007f3e0ff */
[----:B------:R-:W-:Y:S02]  /*170ac0*/  PRMT R43, R43, 0x5410, R61 ;  /* 0x000054102b2b7816 */ /* 0x000fe4000000003d */
[----:B------:R-:W-:-:S05]  /*170ad0*/  SHF.R.S32.HI R61, RZ, 0x1f, R50 ;  /* 0x0000001fff3d7819 */ /* 0x000fca0000011432 */
[----:B------:R-:W-:Y:S01]  /*170ae0*/  IMAD.X R45, R61, 0x1, R35, P1 ;  /* 0x000000013d2d7824 */ /* 0x000fe200008e0623 */
[----:B------:R-:W-:Y:S04]  /*170af0*/  STL [R1+0x890], R43 ;  /* 0x0008902b01007387 */ /* 0x000fe80000100800 */
[----:B------:R0:W-:Y:S04]  /*170b00*/  STL.64 [R1+0xa08], R44 ;  /* 0x000a082c01007387 */ /* 0x0001e80000100a00 */
[----:B0-----:R-:W2:Y:S04]  /*170b10*/  LDL.LU R45, [R1+0x5160] ;  /* 0x00516000012d7983 */ /* 0x001ea80000300800 */
[----:B------:R-:W2:Y:S01]  /*170b20*/  LDL.LU R58, [R1+0x1808] ;  /* 0x00180800013a7983 */ /* 0x000ea20000300800 */
        /* <DEDUP_REMOVED lines=8> */
[----:B------:R-:W-:Y:S02]  /*170bb0*/  SHF.R.U32.HI R15, RZ, 0x8, R15 ;  /* 0x00000008ff0f7819 */ /* 0x000fe4000001160f */
[----:B------:R-:W-:Y:S01]  /*170bc0*/  PRMT R30, R25, 0x3340, R30 ;  /* 0x00003340191e7816 */ /* 0x000fe2000000001e */
[----:B------:R-:W2:Y:S01]  /*170bd0*/  LDL.LU R43, [R1+0x2470] ;  /* 0x00247000012b7983 */ /* 0x000ea20000300800 */
[----:B------:R-:W-:Y:S02]  /*170be0*/  PRMT R25, R20, 0x3340, R21 ;  /* 0x0000334014197816 */ /* 0x000fe40000000015 */
[----:B------:R-:W-:Y:S02]  /*170bf0*/  IADD3 R20, P1, PT, R50, R36, RZ ;  /* 0x0000002432147210 */ /* 0x000fe40007f3e0ff */
[----:B------:R-:W-:-:S02]  /*170c00*/  SHF.R.U32.HI R7, RZ, 0x8, R7 ;  /* 0x00000008ff077819 */ /* 0x000fc40000011607 */
[----:B------:R-:W-:Y:S01]  /*170c10*/  LOP3.LUT R15, R15, 0xffff, RZ, 0xc0, !PT ;  /* 0x0000ffff0f0f7812 */ /* 0x000fe200078ec0ff */
[----:B------:R-:W-:Y:S01]  /*170c20*/  IMAD.X R21, R61, 0x1, R37, P1 ;  /* 0x000000013d157824 */ /* 0x000fe200008e0625 */
[----:B------:R-:W-:Y:S04]  /*170c30*/  STL [R1+0x470], R30 ;  /* 0x0004701e01007387 */ /* 0x000fe80000100800 */
[----:B------:R-:W-:Y:S01]  /*170c40*/  STL [R1+0x46c], R25 ;  /* 0x00046c1901007387 */ /* 0x000fe20000100800 */
[----:B------:R-:W-:-:S03]  /*170c50*/  LOP3.LUT R7, R7, 0xffff, RZ, 0xc0, !PT ;  /* 0x0000ffff07077812 */ /* 0x000fc600078ec0ff */
[----:B------:R0:W-:Y:S02]  /*170c60*/  STL.64 [R1+0xa28], R20 ;  /* 0x000a281401007387 */ /* 0x0001e40000100a00 */
[--C-:B0-----:R-:W-:Y:S02]  /*170c70*/  PRMT R20, R15, 0x3340, R0.reuse ;  /* 0x000033400f147816 */ /* 0x101fe40000000000 */
[----:B------:R-:W-:-:S03]  /*170c80*/  PRMT R15, R7, 0x3340, R0 ;  /* 0x00003340070f7816 */ /* 0x000fc60000000000 */
[----:B------:R-:W-:Y:S01]  /*170c90*/  STL [R1+0x178], R20 ;  /* 0x0001781401007387 */ /* 0x000fe20000100800 */
[----:B------:R-:W-:Y:S02]  /*170ca0*/  PRMT R21, R52, 0x3340, R0 ;  /* 0x0000334034157816 */ /* 0x000fe40000000000 */
[----:B---3--:R-:W-:Y:S02]  /*170cb0*/  LOP3.LUT R7, R5, 0xffff, RZ, 0xc0, !PT ;  /* 0x0000ffff05077812 */ /* 0x008fe400078ec0ff */
[----:B------:R-:W3:Y:S04]  /*170cc0*/  LDL.LU R5, [R1+0x5164] ;  /* 0x0051640001057983 */ /* 0x000ee80000300800 */
[----:B------:R4:W-:Y:S04]  /*170cd0*/  STL [R1+0x174], R15 ;  /* 0x0001740f01007387 */ /* 0x0009e80000100800 */
[----:B------:R-:W3:Y:S04]  /*170ce0*/  LDL.LU R44, [R1+0x180c] ;  /* 0x00180c00012c7983 */ /* 0x000ee80000300800 */
[----:B------:R-:W3:Y:S04]  /*170cf0*/  LDL.LU R59, [R1+0x2474] ;  /* 0x00247400013b7983 */ /* 0x000ee80000300800 */
[----:B------:R-:W3:Y:S01]  /*170d00*/  LDL.LU R27, [R1+0x6d1c] ;  /* 0x006d1c00011b7983 */ /* 0x000ee20000300800 */
        /* <DEDUP_REMOVED lines=12> */
[----:B--2---:R-:W-:-:S03]  /*170dd0*/  LOP3.LUT R7, R45, 0xffff, RZ, 0xc0, !PT ;  /* 0x0000ffff2d077812 */ /* 0x004fc600078ec0ff */
[----:B------:R-:W-:Y:S04]  /*170de0*/  STL [R1+0x6a94], R30 ;  /* 0x006a941e01007387 */ /* 0x000fe80000100800 */
[----:B------:R-:W2:Y:S01]  /*170df0*/  LDL.LU R45, [R1+0x2878] ;  /* 0x00287800012d7983 */ /* 0x000ea20000300800 */
[----:B0-----:R-:W-:-:S03]  /*170e00*/  LOP3.LUT R21, R58, 0xffff, RZ, 0xc0, !PT ;  /* 0x0000ffff3a157812 */ /* 0x001fc600078ec0ff */
[----:B------:R-:W4:Y:S01]  /*170e10*/  LDL.LU R58, [R1+0x19b8] ;  /* 0x0019b800013a7983 */ /* 0x000f220000300800 */
[----:B------:R-:W-:Y:S02]  /*170e20*/  IADD3 R42, P1, PT, R50, R40, RZ ;  /* 0x00000028322a7210 */ /* 0x000fe40007f3e0ff */
[----:B------:R-:W-:Y:S02]  /*170e30*/  LOP3.LUT R15, R43, 0xffff, RZ, 0xc0, !PT ;  /* 0x0000ffff2b0f7812 */ /* 0x000fe400078ec0ff */
[----:B------:R-:W-:Y:S02]  /*170e40*/  PRMT R25, R21, 0x3340, R0 ;  /* 0x0000334015197816 */ /* 0x000fe40000000000 */
[----:B------:R-:W-:Y:S01]  /*170e50*/  PRMT R20, R7, 0x3340, R15 ;  /* 0x0000334007147816 */ /* 0x000fe2000000000f */
[----:B------:R-:W-:Y:S01]  /*170e60*/  IMAD.X R43, R61, 0x1, R41, P1 ;  /* 0x000000013d2b7824 */ /* 0x000fe200008e0629 */
[----:B------:R-:W-:Y:S02]  /*170e70*/  SHF.R.U32.HI R7, RZ, 0x8, R7 ;  /* 0x00000008ff077819 */ /* 0x000fe40000011607 */
[----:B------:R-:W-:-:S02]  /*170e80*/  SHF.R.U32.HI R61, RZ, 0x8, R15 ;  /* 0x00000008ff3d7819 */ /* 0x000fc4000001160f */
[----:B------:R-:W-:Y:S02]  /*170e90*/  PRMT R20, R20, 0x5410, R25 ;  /* 0x0000541014147816 */ /* 0x000fe40000000019 */
[----:B------:R-:W-:Y:S02]  /*170ea0*/  LOP3.LUT R7, R7, 0xffff, RZ, 0xc0, !PT ;  /* 0x0000ffff07077812 */ /* 0x000fe400078ec0ff */
[----:B------:R-:W-:Y:S01]  /*170eb0*/  LOP3.LUT R61, R61, 0xffff, RZ, 0xc0, !PT ;  /* 0x0000ffff3d3d7812 */ /* 0x000fe200078ec0ff */
[----:B------:R0:W-:Y:S03]  /*170ec0*/  STL [R1+0x880], R20 ;  /* 0x0008801401007387 */ /* 0x0001e60000100800 */
[----:B------:R-:W-:Y:S01]  /*170ed0*/  PRMT R15, R7, 0x3340, R61 ;  /* 0x00003340070f7816 */ /* 0x000fe2000000003d */
[----:B------:R-:W-:Y:S04]  /*170ee0*/  STL.64 [R1+0xa88], R42 ;  /* 0x000a882a01007387 */ /* 0x000fe80000100a00 */
[----:B------:R0:W-:Y:S01]  /*170ef0*/  STL [R1+0x468], R15 ;  /* 0x0004680f01007387 */ /* 0x0001e20000100800 */
[----:B-1----:R-:W-:Y:S01]  /*170f00*/  VIADD R50, R50, UR6 ;  /* 0x0000000632327c36 */ /* 0x002fe20008000000 */
[----:B---3--:R-:W-:-:S02]  /*170f10*/  LOP3.LUT R5, R5, 0xffff, RZ, 0xc0, !PT ;  /* 0x0000ffff05057812 */ /* 0x008fc400078ec0ff */
[----:B------:R-:W-:Y:S02]  /*170f20*/  LOP3.LUT R7, R44, 0xffff, RZ, 0xc0, !PT ;  /* 0x0000ffff2c077812 */ /* 0x000fe400078ec0ff */
[----:B0-----:R-:W-:Y:S02]  /*170f30*/  LOP3.LUT R20, R59, 0xffff, RZ, 0xc0, !PT ;  /* 0x0000ffff3b147812 */ /* 0x001fe400078ec0ff */
[----:B------:R-:W-:Y:S01]  /*170f40*/  SHF.R.U32.HI R21, RZ, 0x8, R21 ;  /* 0x00000008ff157819 */ /* 0x000fe20000011615 */
[----:B------:R-:W3:Y:S01]  /*170f50*/  LDL.LU R59, [R1+0x286c] ;  /* 0x00286c00013b7983 */ /* 0x000ee20000300800 */
[----:B------:R-:W-:Y:S02]  /*170f60*/  PRMT R61, R7, 0x3340, R0 ;  /* 0x00003340073d7816 */ /* 0x000fe40000000000 */
[----:B------:R-:W-:Y:S01]  /*170f70*/  PRMT R15, R5, 0x3340, R20 ;  /* 0x00003340050f7816 */ /* 0x000fe20000000014 */
[----:B------:R-:W0:Y:S03]  /*170f80*/  LDCU UR6, c[0x0][0x3b8] ;  /* 0x00007700ff0677ac */ /* 0x000e260008000800 */
[----:B------:R-:W-:-:S02]  /*170f90*/  PRMT R15, R15, 0x5410, R61 ;  /* 0x000054100f0f7816 */ /* 0x000fc4000000003d */
[----:B------:R-:W-:Y:S02]  /*170fa0*/  SHF.R.U32.HI R61, RZ, 0x8, R20 ;  /* 0x00000008ff3d7819 */ /* 0x000fe40000011614 */
[----:B------:R-:W-:Y:S01]  /*170fb0*/  SHF.R.U32.HI R7, RZ, 0x8, R7 ;  /* 0x00000008ff077819 */ /* 0x000fe20000011607 */
[----:B------:R1:W-:Y:S01]  /*170fc0*/  STL [R1+0x878], R15 ;  /* 0x0008780f01007387 */ /* 0x0003e20000100800 */
[----:B------:R-:W-:Y:S02]  /*170fd0*/  LOP3.LUT R61, R61, 0xffff, RZ, 0xc0, !PT ;  /* 0x0000ffff3d3d7812 */ /* 0x000fe400078ec0ff */
[----:B------:R-:W-:Y:S02]  /*170fe0*/  LOP3.LUT R7, R7, 0xffff, RZ, 0xc0, !PT ;  /* 0x0000ffff07077812 */ /* 0x000fe400078ec0ff */
[----:B-1----:R-:W-:Y:S02]  /*170ff0*/  SHF.R.U32.HI R15, RZ, 0x8, R5 ;  /* 0x00000008ff0f7819 */ /* 0x002fe40000011605 */
[----:B------:R-:W3:Y:S02]  /*171000*/  LDL.LU R5, [R1+0x19ac] ;  /* 0x0019ac0001057983 */ /* 0x000ee40000300800 */
[----:B------:R-:W-:-:S04]  /*171010*/  LOP3.LUT R15, R15, 0xffff, RZ, 0xc0, !PT ;  /* 0x0000ffff0f0f7812 */ /* 0x000fc800078ec0ff */
[----:B------:R-:W-:Y:S02]  /*171020*/  PRMT R20, R15, 0x3340, R61 ;  /* 0x000033400f147816 */ /* 0x000fe4000000003d */
[--C-:B------:R-:W-:Y:S02]  /*171030*/  PRMT R15, R7, 0x3340, R0.reuse ;  /* 0x00003340070f7816 */ /* 0x100fe40000000000 */
[----:B------:R-:W-:Y:S01]  /*171040*/  LOP3.LUT R7, R2, 0xffff, RZ, 0xc0, !PT ;  /* 0x0000ffff02077812 */ /* 0x000fe200078ec0ff */
[----:B------:R4:W-:Y:S04]  /*171050*/  STL [R1+0x460], R20 ;  /* 0x0004601401007387 */ /* 0x0009e80000100800 */
[----:B------:R-:W3:Y:S04]  /*171060*/  LDL.LU R2, [R1+0x6d18] ;  /* 0x006d180001027983 */ /* 0x000ee80000300800 */
[----:B------:R2:W-:Y:S01]  /*171070*/  STL [R1+0x16c], R15 ;  /* 0x00016c0f01007387 */ /* 0x0005e20000100800 */
[----:B------:R-:W-:-:S02]  /*171080*/  PRMT R61, R7, 0x3340, R0 ;  /* 0x00003340073d7816 */ /* 0x000fc40000000000 */
[----:B----4-:R-:W-:Y:S02]  /*171090*/  LOP3.LUT R20, R58, 0xffff, RZ, 0xc0, !PT ;  /* 0x0000ffff3a147812 */ /* 0x010fe400078ec0ff */
[----:B--2---:R-:W-:-:S04]  /*1710a0*/  LOP3.LUT R15, R45, 0xffff, RZ, 0xc0, !PT ;  /* 0x0000ffff2d0f7812 */ /* 0x004fc800078ec0ff */
[----:B------:R-:W-:Y:S02]  /*1710b0*/  PRMT R25, R15, 0x3340, R20 ;  /* 0x000033400f197816 */ /* 0x000fe40000000014 */
[----:B------:R-:W-:Y:S02]  /*1710c0*/  IADD3 R42, P1, PT, R50, R34, RZ ;  /* 0x00000022322a7210 */ /* 0x000fe40007f3e0ff */
[----:B------:R-:W-:Y:S02]  /*1710d0*/  PRMT R25, R25, 0x5410, R61 ;  /* 0x0000541019197816 */ /* 0x000fe4000000003d */
[----:B------:R-:W-:-:S05]  /*1710e0*/  SHF.R.S32.HI R61, RZ, 0x1f, R50 ;  /* 0x0000001fff3d7819 */ /* 0x000fca0000011432 */
[----:B------:R-:W-:Y:S01]  /*1710f0*/  IMAD.X R43, R61, 0x1, R35, P1 ;  /* 0x000000013d2b7824 */ /* 0x000fe200008e0623 */
[----:B------:R-:W-:Y:S04]  /*171100*/  STL [R1+0x874], R25 ;  /* 0x0008741901007387 */ /* 0x000fe80000100800 */
[----:B------:R1:W-:Y:S04]  /*171110*/  STL.64 [R1+0xa50], R42 ;  /* 0x000a502a01007387 */ /* 0x0003e80000100a00 */
[----:B-1----:R-:W2:Y:S04]  /*171120*/  LDL.LU R42, [R1+0x5168] ;  /* 0x00516800012a7983 */ /* 0x002ea80000300800 */
[----:B------:R-:W4:Y:S04]  /*171130*/  LDL.LU R43, [R1+0x1838] ;  /* 0x00183800012b7983 */ /* 0x000f280000300800 */
[----:B------:R-:W4:Y:S01]  /*171140*/  LDL.LU R44, [R1+0x2480] ;  /* 0x00248000012c7983 */ /* 0x000f220000300800 */
        /* <DEDUP_REMOVED lines=8> */
[----:B------:R1:W-:Y:S01]  /*1711d0*/  STL [R1+0x464], R21 ;  /* 0x0004641501007387 */ /* 0x0003e20000100800 */
[----:B------:R-:W-:-:S03]  /*1711e0*/  LOP3.LUT R15, R4, 0xffff, RZ, 0xc0, !PT ;  /* 0x0000ffff040f7812 */ /* 0x000fc600078ec0ff */
[----:B------:R-:W4:Y:S04]  /*1711f0*/  LDL.LU R45, [R1+0x516c] ;  /* 0x00516c00012d7983 */ /* 0x000f280000300800 */
[----:B------:R-:W4:Y:S01]  /*171200*/  LDL.LU R58, [R1+0x2484] ;  /* 0x00248400013a7983 */ /* 0x000f220000300800 */
[----:B------:R-:W-:-:S04]  /*171210*/  SHF.R.U32.HI R7, RZ, 0x8, R7 ;  /* 0x00000008ff077819 */ /* 0x000fc80000011607 */
[----:B------:R-:W-:Y:S02]  /*171220*/  LOP3.LUT R7, R7, 0xffff, RZ, 0xc0, !PT ;  /* 0x0000ffff07077812 */ /* 0x000fe400078ec0ff */
[----:B---3--:R-:W-:Y:S02]  /*171230*/  LOP3.LUT R20, R59, 0xffff, RZ, 0xc0, !PT ;  /* 0x0000ffff3b147812 */ /* 0x008fe400078ec0ff */
[----:B-1----:R-:W-:Y:S02]  /*171240*/  LOP3.LUT R21, R5, 0xffff, RZ, 0xc0, !PT ;  /* 0x0000ffff05157812 */ /* 0x002fe400078ec0ff */
[----:B------:R-:W-:Y:S02]  /*171250*/  PRMT R5, R15, 0x3340, R0 ;  /* 0x000033400f057816 */ /* 0x000fe40000000000 */
[----:B------:R-:W-:-:S04]  /*171260*/  PRMT R4, R20, 0x3340, R21 ;  /* 0x0000334014047816 */ /* 0x000fc80000000015 */
[----:B------:R-:W-:Y:S02]  /*171270*/  PRMT R4, R4, 0x5410, R5 ;  /* 0x0000541004047816 */ /* 0x000fe40000000005 */
[----:B------:R-:W-:Y:S02]  /*171280*/  SHF.R.U32.HI R20, RZ, 0x8, R20 ;  /* 0x00000008ff147819 */ /* 0x000fe40000011614 */
[----:B------:R-:W-:Y:S02]  /*171290*/  SHF.R.U32.HI R21, RZ, 0x8, R21 ;  /* 0x00000008ff157819 */ /* 0x000fe40000011615 */
[----:B------:R-:W-:Y:S01]  /*1712a0*/  SHF.R.U32.HI R15, RZ, 0x8, R15 ;  /* 0x00000008ff0f7819 */ /* 0x000fe2000001160f */
[----:B------:R1:W-:Y:S01]  /*1712b0*/  STL [R1+0x870], R4 ;  /* 0x0008700401007387 */ /* 0x0003e20000100800 */
[----:B------:R-:W-:Y:S02]  /*1712c0*/  LOP3.LUT R20, R20, 0xffff, RZ, 0xc0, !PT ;  /* 0x0000ffff14147812 */ /* 0x000fe400078ec0ff */
[----:B------:R-:W-:-:S02]  /*1712d0*/  LOP3.LUT R21, R21, 0xffff, RZ, 0xc0, !PT ;  /* 0x0000ffff15157812 */ /* 0x000fc400078ec0ff */
[----:B------:R-:W-:Y:S02]  /*1712e0*/  LOP3.LUT R15, R15, 0xffff, RZ, 0xc0, !PT ;  /* 0x0000ffff0f0f7812 */ /* 0x000fe400078ec0ff */
[----:B-1----:R-:W-:Y:S02]  /*1712f0*/  IADD3 R4, P1, PT, R50, R36, RZ ;  /* 0x0000002432047210 */ /* 0x002fe40007f3e0ff */
[----:B------:R-:W-:Y:S02]  /*171300*/  PRMT R25, R20, 0x3340, R21 ;  /* 0x0000334014197816 */ /* 0x000fe40000000015 */
[----:B------:R-:W-:Y:S01]  /*171310*/  PRMT R15, R15, 0x3340, R0 ;  /* 0x000033400f0f7816 */ /* 0x000fe20000000000 */
[----:B------:R-:W-:Y:S01]  /*171320*/  IMAD.X R5, R61, 0x1, R37, P1 ;  /* 0x000000013d057824 */ /* 0x000fe200008e0625 */
[----:B------:R-:W-:-:S04]  /*171330*/  IADD3 R20, P1, PT, R50, R38, RZ ;  /* 0x0000002632147210 */ /* 0x000fc80007f3e0ff */
[----:B------:R1:W-:Y:S01]  /*171340*/  STL.64 [R1+0xa80], R4 ;  /* 0x000a800401007387 */ /* 0x0003e20000100a00 */
[----:B------:R-:W-:-:S03]  /*171350*/  IMAD.X R21, R61, 0x1, R39, P1 ;  /* 0x000000013d157824 */ /* 0x000fc600008e0627 */
[----:B-1----:R-:W3:Y:S04]  /*171360*/  LDL.LU.64 R4, [R1+0x6d10] ;  /* 0x006d100001047983 */ /* 0x002ee80000300a00 */
[----:B------:R-:W-:Y:S04]  /*171370*/  STL [R1+0x440], R25 ;  /* 0x0004401901007387 */ /* 0x000fe80000100800 */
[----:B------:R1:W-:Y:S04]  /*171380*/  STL [R1+0x12c], R15 ;  /* 0x00012c0f01007387 */ /* 0x0003e80000100800 */
[----:B------:R4:W-:Y:S04]  /*171390*/  STL.64 [R1+0xa98], R20 ;  /* 0x000a981401007387 */ /* 0x0009e80000100a00 */
[----:B------:R-:W3:Y:S01]  /*1713a0*/  LDL.LU R59, [R1+0x2888] ;  /* 0x00288800013b7983 */ /* 0x000ee20000300800 */
[----:B-1----:R-:W-:-:S02]  /*1713b0*/  PRMT R15, R7, 0x3340, R0 ;  /* 0x00003340070f7816 */ /* 0x002fc40000000000 */
[----:B--2---:R-:W-:Y:S02]  /*1713c0*/  LOP3.LUT R7, R42, 0xffff, RZ, 0xc0, !PT ;  /* 0x0000ffff2a077812 */ /* 0x004fe400078ec0ff */
[----:B------:R-:W-:Y:S01]  /*1713d0*/  IADD3 R42, P1, PT, R50, R40, RZ ;  /* 0x00000028322a7210 */ /* 0x000fe20007f3e0ff */
[----:B------:R1:W-:Y:S01]  /*1713e0*/  STL [R1+0x128], R15 ;  /* 0x0001280f01007387 */ /* 0x0003e20000100800 */
[----:B----4-:R-:W-:-:S03]  /*1713f0*/  LOP3.LUT R20, R43, 0xffff, RZ, 0xc0, !PT ;  /* 0x0000ffff2b147812 */ /* 0x010fc600078ec0ff */
[----:B------:R-:W-:Y:S01]  /*171400*/  IMAD.X R43, R61, 0x1, R41, P1 ;  /* 0x000000013d2b7824 */ /* 0x000fe200008e0629 */
[----:B-1----:R-:W-:Y:S02]  /*171410*/  LOP3.LUT R15, R44, 0xffff, RZ, 0xc0, !PT ;  /* 0x0000ffff2c0f7812 */ /* 0x002fe400078ec0ff */
[----:B------:R-:W-:Y:S02]  /*171420*/  PRMT R25, R20, 0x3340, R0 ;  /* 0x0000334014197816 */ /* 0x000fe40000000000 */
[----:B------:R-:W-:Y:S02]  /*171430*/  PRMT R21, R7, 0x3340, R15 ;  /* 0x0000334007157816 */ /* 0x000fe4000000000f */
[----:B------:R-:W-:Y:S02]  /*171440*/  SHF.R.U32.HI R7, RZ, 0x8, R7 ;  /* 0x00000008ff077819 */ /* 0x000fe40000011607 */
[----:B------:R-:W-:Y:S02]  /*171450*/  SHF.R.U32.HI R61, RZ, 0x8, R15 ;  /* 0x00000008ff3d7819 */ /* 0x000fe4000001160f */
[----:B------:R-:W-:-:S02]  /*171460*/  LOP3.LUT R7, R7, 0xffff, RZ, 0xc0, !PT ;  /* 0x0000ffff07077812 */ /* 0x000fc400078ec0ff */
[----:B------:R-:W-:Y:S02]  /*171470*/  LOP3.LUT R61, R61, 0xffff, RZ, 0xc0, !PT ;  /* 0x0000ffff3d3d7812 */ /* 0x000fe400078ec0ff */
[----:B------:R-:W-:Y:S02]  /*171480*/  PRMT R21, R21, 0x5410, R25 ;  /* 0x0000541015157816 */ /* 0x000fe40000000019 */
[----:B------:R-:W-:-:S03]  /*171490*/  PRMT R15, R7, 0x3340, R61 ;  /* 0x00003340070f7816 */ /* 0x000fc6000000003d */
[----:B------:R1:W-:Y:S04]  /*1714a0*/  STL [R1+0x864], R21 ;  /* 0x0008641501007387 */ /* 0x0003e80000100800 */
[----:B------:R-:W-:Y:S04]  /*1714b0*/  STL.64 [R1+0xa00], R42 ;  /* 0x000a002a01007387 */ /* 0x000fe80000100a00 */
[----:B------:R2:W-:Y:S01]  /*1714c0*/  STL [R1+0x43c], R15 ;  /* 0x00043c0f01007387 */ /* 0x0005e20000100800 */
[----:B-1----:R-:W-:-:S03]  /*1714d0*/  LOP3.LUT R21, R2, 0xffff, RZ, 0xc0, !PT ;  /* 0x0000ffff02157812 */ /* 0x002fc600078ec0ff */
[----:B------:R-:W4:Y:S01]  /*1714e0*/  LDL.LU R2, [R1+0x6d0c] ;  /* 0x006d0c0001027983 */ /* 0x000f220000300800 */
[----:B------:R-:W-:Y:S02]  /*1714f0*/  LOP3.LUT R7, R45, 0xffff, RZ, 0xc0, !PT ;  /* 0x0000ffff2d077812 */ /* 0x000fe400078ec0ff */
[----:B--2---:R-:W-:Y:S02]  /*171500*/  LOP3.LUT R15, R58, 0xffff, RZ, 0xc0, !PT ;  /* 0x0000ffff3a0f7812 */ /* 0x004fe400078ec0ff */
[----:B------:R-:W-:Y:S02]  /*171510*/  PRMT R61, R21, 0x3340, R0 ;  /* 0x00003340153d7816 */ /* 0x000fe40000000000 */
[----:B------:R-:W-:Y:S02]  /*171520*/  PRMT R25, R7, 0x3340, R15 ;  /* 0x0000334007197816 */ /* 0x000fe4000000000f */
[----:B------:R-:W-:Y:S02]  /*171530*/  SHF.R.U32.HI R7, RZ, 0x8, R7 ;  /* 0x00000008ff077819 */ /* 0x000fe40000011607 */
[----:B------:R-:W-:-:S02]  /*171540*/  PRMT R25, R25, 0x5410, R61 ;  /* 0x0000541019197816 */ /* 0x000fc4000000003d */
[----:B------:R-:W-:Y:S02]  /*171550*/  SHF.R.U32.HI R61, RZ, 0x8, R20 ;  /* 0x00000008ff3d7819 */ /* 0x000fe40000011614 */
[----:B------:R-:W-:Y:S02]  /*171560*/  SHF.R.U32.HI R15, RZ, 0x8, R15 ;  /* 0x00000008ff0f7819 */ /* 0x000fe4000001160f */
[----:B------:R-:W-:Y:S02]  /*171570*/  LOP3.LUT R7, R7, 0xffff, RZ, 0xc0, !PT ;  /* 0x0000ffff07077812 */ /* 0x000fe400078ec0ff */
[----:B------:R-:W-:Y:S02]  /*171580*/  LOP3.LUT R61, R61, 0xffff, RZ, 0xc0, !PT ;  /* 0x0000ffff3d3d7812 */ /* 0x000fe400078ec0ff */
[----:B------:R-:W-:Y:S01]  /*171590*/  LOP3.LUT R15, R15, 0xffff, RZ, 0xc0, !PT ;  /* 0x0000ffff0f0f7812 */ /* 0x000fe200078ec0ff */
[----:B------:R1:W-:Y:S04]  /*1715a0*/  STL [R1+0x860], R25 ;  /* 0x0008601901007387 */ /* 0x0003e80000100800 */
[----:B------:R-:W2:Y:S01]  /*1715b0*/  LDL.LU R45, [R1+0x19bc] ;  /* 0x0019bc00012d7983 */ /* 0x000ea20000300800 */
[----:B------:R-:W-:-:S02]  /*1715c0*/  PRMT R7, R7, 0x3340, R15 ;  /* 0x0000334007077816 */ /* 0x000fc4000000000f */
[----:B------:R-:W-:Y:S02]  /*1715d0*/  LOP3.LUT R20, R3, 0xffff, RZ, 0xc0, !PT ;  /* 0x0000ffff03147812 */ /* 0x000fe400078ec0ff */
[----:B-1----:R-:W-:-:S05]  /*1715e0*/  PRMT R25, R61, 0x3340, R0 ;  /* 0x000033403d197816 */ /* 0x002fca0000000000 */
[----:B------:R-:W-:Y:S04]  /*1715f0*/  STL [R1+0x100], R25 ;  /* 0x0001001901007387 */ /* 0x000fe80000100800 */
[----:B------:R-:W2:Y:S04]  /*171600*/  LDL.LU R3, [R1+0x6d08] ;  /* 0x006d080001037983 */ /* 0x000ea80000300800 */
[----:B------:R3:W-:Y:S01]  /*171610*/  STL [R1+0x438], R7 ;  /* 0x0004380701007387 */ /* 0x0007e20000100800 */
[----:B----4-:R-:W-:-:S03]  /*171620*/  LOP3.LUT R15, R2, 0xffff, RZ, 0xc0, !PT ;  /* 0x0000ffff020f7812 */ /* 0x010fc600078ec0ff */
[----:B------:R-:W4:Y:S01]  /*171630*/  LDL.LU R2, [R1+0x6d04] ;  /* 0x006d040001027983 */ /* 0x000f220000300800 */
[----:B---3--:R-:W-:Y:S02]  /*171640*/  LOP3.LUT R7, R59, 0xffff, RZ, 0xc0, !PT ;  /* 0x0000ffff3b077812 */ /* 0x008fe400078ec0ff */
[----:B------:R-:W-:Y:S01]  /*171650*/  PRMT R61, R20, 0x3340, R0 ;  /* 0x00003340143d7816 */ /* 0x000fe20000000000 */
[----:B0-----:R-:W-:Y:S01]  /*171660*/  VIADD R50, R50, UR6 ;  /* 0x0000000632327c36 */ /* 0x001fe20008000000 */
[----:B------:R-:W-:Y:S02]  /*171670*/  SHF.R.U32.HI R21, RZ, 0x8, R21 ;  /* 0x00000008ff157819 */ /* 0x000fe40000011615 */
[----:B------:R-:W-:Y:S02]  /*171680*/  PRMT R25, R7, 0x3340, R15 ;  /* 0x0000334007197816 */ /* 0x000fe4000000000f */
[----:B------:R-:W-:Y:S02]  /*171690*/  SHF.R.U32.HI R7, RZ, 0x8, R7 ;  /* 0x00000008ff077819 */ /* 0x000fe40000011607 */
[----:B------:R-:W-:-:S02]  /*1716a0*/  SHF.R.U32.HI R15, RZ, 0x8, R15 ;  /* 0x00000008ff0f7819 */ /* 0x000fc4000001160f */
[----:B------:R-:W-:Y:S02]  /*1716b0*/  IADD3 R42, P1, PT, R50, R34, RZ ;  /* 0x00000022322a7210 */ /* 0x000fe40007f3e0ff */
[----:B------:R-:W-:Y:S02]  /*1716c0*/  PRMT R25, R25, 0x5410, R61 ;  /* 0x0000541019197816 */ /* 0x000fe4000000003d */
[----:B------:R-:W-:Y:S02]  /*1716d0*/  SHF.R.S32.HI R61, RZ, 0x1f, R50 ;  /* 0x0000001fff3d7819 */ /* 0x000fe40000011432 */
[----:B------:R-:W-:Y:S02]  /*1716e0*/  LOP3.LUT R21, R21, 0xffff, RZ, 0xc0, !PT ;  /* 0x0000ffff15157812 */ /* 0x000fe400078ec0ff */
[----:B------:R-:W-:Y:S02]  /*1716f0*/  LOP3.LUT R7, R7, 0xffff, RZ, 0xc0, !PT ;  /* 0x0000ffff07077812 */ /* 0x000fe400078ec0ff */
[----:B------:R-:W-:Y:S01]  /*171700*/  LOP3.LUT R15, R15, 0xffff, RZ, 0xc0, !PT ;  /* 0x0000ffff0f0f7812 */ /* 0x000fe200078ec0ff */
[----:B------:R-:W3:Y:S01]  /*171710*/  LDL.LU R58, [R1+0x5170] ;  /* 0x00517000013a7983 */ /* 0x000ee20000300800 */
[----:B------:R-:W-:Y:S01]  /*171720*/  IMAD.X R43, R61, 0x1, R35, P1 ;  /* 0x000000013d2b7824 */ /* 0x000fe200008e0623 */
[----:B------:R-:W-:-:S02]  /*171730*/  PRMT R21, R21, 0x3340, R0 ;  /* 0x0000334015157816 */ /* 0x000fc40000000000 */
[----:B------:R-:W3:Y:S01]  /*171740*/  LDL.LU R59, [R1+0x2490] ;  /* 0x00249000013b7983 */ /* 0x000ee20000300800 */
[----:B------:R-:W-:-:S03]  /*171750*/  PRMT R15, R7, 0x3340, R15 ;  /* 0x00003340070f7816 */ /* 0x000fc6000000000f */
[----:B------:R0:W-:Y:S04]  /*171760*/  STL [R1+0x858], R25 ;  /* 0x0008581901007387 */ /* 0x0001e80000100800 */
[----:B------:R1:W-:Y:S04]  /*171770*/  STL.64 [R1+0xaa0], R42 ;  /* 0x000aa02a01007387 */ /* 0x0003e80000100a00 */
[----:B------:R-:W-:Y:S01]  /*171780*/  STL [R1+0xf8], R21 ;  /* 0x0000f81501007387 */ /* 0x000fe20000100800 */
[----:B------:R-:W-:Y:S02]  /*171790*/  LOP3.LUT R60, R6, 0xffff, RZ, 0xc0, !PT ;  /* 0x0000ffff063c7812 */ /* 0x000fe400078ec0ff */
[----:B------:R-:W-:Y:S01]  /*1717a0*/  SHF.R.U32.HI R20, RZ, 0x8, R20 ;  /* 0x00000008ff147819 */ /* 0x000fe20000011614 */
[----:B------:R-:W0:Y:S01]  /*1717b0*/  LDCU UR6, c[0x0][0x3b8] ;  /* 0x00007700ff0677ac */ /* 0x000e220008000800 */
[----:B----4-:R-:W-:-:S02]  /*1717c0*/  LOP3.LUT R7, R2, 0xffff, RZ, 0xc0, !PT ;  /* 0x0000ffff02077812 */ /* 0x010fc400078ec0ff */
[----:B------:R-:W4:Y:S04]  /*1717d0*/  LDL.LU R2, [R1+0x5174] ;  /* 0x0051740001027983 */ /* 0x000f280000300800 */
[----:B------:R2:W-:Y:S04]  /*1717e0*/  STL [R1+0x434], R15 ;  /* 0x0004340f01007387 */ /* 0x0005e80000100800 */
[----:B------:R-:W4:Y:S01]  /*1717f0*/  LDL.LU R6, [R1+0x6d00] ;  /* 0x006d000001067983 */ /* 0x000f220000300800 */
[----:B0-----:R-:W-:Y:S02]  /*171800*/  PRMT R25, R60, 0x3340, R0 ;  /* 0x000033403c197816 */ /* 0x001fe40000000000 */
[----:B-1----:R-:W-:-:S02]  /*171810*/  IADD3 R42, P1, PT, R50, R36, RZ ;  /* 0x00000024322a7210 */ /* 0x002fc40007f3e0ff */
[----:B--2---:R-:W-:-:S04]  /*171820*/  LOP3.LUT R15, R45, 0xffff, RZ, 0xc0, !PT ;  /* 0x0000ffff2d0f7812 */ /* 0x004fc800078ec0ff */
[----:B------:R-:W-:Y:S02]  /*171830*/  PRMT R21, R7, 0x3340, R15 ;  /* 0x0000334007157816 */ /* 0x000fe4000000000f */
[----:B------:R-:W-:Y:S02]  /*171840*/  SHF.R.U32.HI R7, RZ, 0x8, R7 ;  /* 0x00000008ff077819 */ /* 0x000fe40000011607 */
[----:B------:R-:W-:Y:S02]  /*171850*/  SHF.R.U32.HI R15, RZ, 0x8, R15 ;  /* 0x00000008ff0f7819 */ /* 0x000fe4000001160f */
[----:B------:R-:W-:Y:S02]  /*171860*/  LOP3.LUT R20, R20, 0xffff, RZ, 0xc0, !PT ;  /* 0x0000ffff14147812 */ /* 0x000fe400078ec0ff */
[----:B------:R-:W-:Y:S02]  /*171870*/  LOP3.LUT R7, R7, 0xffff, RZ, 0xc0, !PT ;  /* 0x0000ffff07077812 */ /* 0x000fe400078ec0ff */
[----:B------:R-:W-:-:S02]  /*171880*/  LOP3.LUT R15, R15, 0xffff, RZ, 0xc0, !PT ;  /* 0x0000ffff0f0f7812 */ /* 0x000fc400078ec0ff */
[----:B------:R-:W-:Y:S01]  /*171890*/  PRMT R21, R21, 0x5410, R25 ;  /* 0x0000541015157816 */ /* 0x000fe20000000019 */
[----:B------:R-:W-:Y:S01]  /*1718a0*/  IMAD.X R43, R61, 0x1, R37, P1 ;  /* 0x000000013d2b7824 */ /* 0x000fe200008e0625 */
[----:B------:R-:W-:Y:S02]  /*1718b0*/  PRMT R20, R20, 0x3340, R0 ;  /* 0x0000334014147816 */ /* 0x000fe40000000000 */
[----:B------:R-:W-:Y:S01]  /*1718c0*/  PRMT R56, R7, 0x3340, R15 ;  /* 0x0000334007387816 */ /* 0x000fe2000000000f */
[----:B------:R-:W-:Y:S04]  /*1718d0*/  STL [R1+0x854], R21 ;  /* 0x0008541501007387 */ /* 0x000fe80000100800 */
[----:B------:R-:W-:Y:S04]  /*1718e0*/  STL.64 [R1+0xaa8], R42 ;  /* 0x000aa82a01007387 */ /* 0x000fe80000100a00 */
[----:B------:R-:W-:Y:S04]  /*1718f0*/  STL [R1+0x6a9c], R56 ;  /* 0x006a9c3801007387 */ /* 0x000fe80000100800 */
[----:B------:R0:W-:Y:S01]  /*171900*/  STL [R1+0xec], R20 ;  /* 0x0000ec1401007387 */ /* 0x0001e20000100800 */
[----:B---3--:R-:W-:-:S02]  /*171910*/  LOP3.LUT R7, R58, 0xffff, RZ, 0xc0, !PT ;  /* 0x0000ffff3a077812 */ /* 0x008fc400078ec0ff */
[----:B0-----:R-:W-:Y:S02]  /*171920*/  LOP3.LUT R20, R59, 0xffff, RZ, 0xc0, !PT ;  /* 0x0000ffff3b147812 */ /* 0x001fe400078ec0ff */
[----:B------:R-:W-:Y:S02]  /*171930*/  IADD3 R42, P1, PT, R50, R38, RZ ;  /* 0x00000026322a7210 */ /* 0x000fe40007f3e0ff */
[--C-:B------:R-:W-:Y:S02]  /*171940*/  PRMT R21, R7, 0x3340, R20.reuse ;  /* 0x0000334007157816 */ /* 0x100fe40000000014 */
[----:B------:R-:W-:Y:S02]  /*171950*/  SHF.R.U32.HI R7, RZ, 0x8, R7 ;  /* 0x00000008ff077819 */ /* 0x000fe40000011607 */
[----:B------:R-:W-:Y:S02]  /*171960*/  SHF.R.U32.HI R20, RZ, 0x8, R20 ;  /* 0x00000008ff147819 */ /* 0x000fe40000011614 */
[----:B------:R-:W-:-:S02]  /*171970*/  LOP3.LUT R7, R7, 0xffff, RZ, 0xc0, !PT ;  /* 0x0000ffff07077812 */ /* 0x000fc400078ec0ff */
[----:B------:R-:W-:Y:S01]  /*171980*/  LOP3.LUT R20, R20, 0xffff, RZ, 0xc0, !PT ;  /* 0x0000ffff14147812 */ /* 0x000fe200078ec0ff */
[----:B------:R-:W-:-:S03]  /*171990*/  IMAD.X R43, R61, 0x1, R39, P1 ;  /* 0x000000013d2b7824 */ /* 0x000fc600008e0627 */
[----:B------:R-:W-:Y:S02]  /*1719a0*/  PRMT R20, R7, 0x3340, R20 ;  /* 0x0000334007147816 */ /* 0x000fe40000000014 */
[----:B------:R-:W-:Y:S02]  /*1719b0*/  LOP3.LUT R7, R3, 0xffff, RZ, 0xc0, !PT ;  /* 0x0000ffff03077812 */ /* 0x000fe400078ec0ff */
[----:B----4-:R-:W-:Y:S02]  /*1719c0*/  LOP3.LUT R15, R6, 0xffff, RZ, 0xc0, !PT ;  /* 0x0000ffff060f7812 */ /* 0x010fe400078ec0ff */
[----:B------:R-:W2:Y:S04]  /*1719d0*/  LDL.LU R6, [R1+0x6cfc] ;  /* 0x006cfc0001067983 */ /* 0x000ea80000300800 */
[----:B------:R-:W3:Y:S01]  /*1719e0*/  LDL.LU R44, [R1+0x19d8] ;  /* 0x0019d800012c7983 */ /* 0x000ee20000300800 */
[----:B------:R-:W-:-:S04]  /*1719f0*/  PRMT R25, R15, 0x3340, R0 ;  /* 0x000033400f197816 */ /* 0x000fc80000000000 */
[----:B------:R-:W-:-:S05]  /*171a00*/  PRMT R21, R21, 0x5410, R25 ;  /* 0x0000541015157816 */ /* 0x000fca0000000019 */
[----:B------:R0:W-:Y:S04]  /*171a10*/  STL [R1+0x850], R21 ;  /* 0x0008501501007387 */ /* 0x0001e80000100800 */
[----:B------:R-:W-:Y:S04]  /*171a20*/  STL.64 [R1+0xb28], R42 ;  /* 0x000b282a01007387 */ /* 0x000fe80000100a00 */
[----:B------:R1:W-:Y:S04]  /*171a30*/  STL [R1+0x430], R20 ;  /* 0x0004301401007387 */ /* 0x0003e80000100800 */
[----:B------:R-:W4:Y:S01]  /*171a40*/  LDL.LU R3, [R1+0x6cf8] ;  /* 0x006cf80001037983 */ /* 0x000f220000300800 */
[----:B------:R-:W-:-:S02]  /*171a50*/  LOP3.LUT R2, R2, 0xffff, RZ, 0xc0, !PT ;  /* 0x0000ffff02027812 */ /* 0x000fc400078ec0ff */
[----:B0-----:R-:W-:Y:S02]  /*171a60*/  PRMT R21, R7, 0x3340, R0 ;  /* 0x0000334007157816 */ /* 0x001fe40000000000 */
[----:B--2---:R-:W-:-:S04]  /*171a70*/  LOP3.LUT R6, R6, 0xffff, RZ, 0xc0, !PT ;  /* 0x0000ffff06067812 */ /* 0x004fc800078ec0ff */
[----:B-1----:R-:W-:-:S04]  /*171a80*/  PRMT R20, R2, 0x3340, R6 ;  /* 0x0000334002147816 */ /* 0x002fc80000000006 */
[----:B------:R-:W-:Y:S02]  /*171a90*/  PRMT R25, R20, 0x5410, R21 ;  /* 0x0000541014197816 */ /* 0x000fe40000000015 */
[----:B------:R-:W-:Y:S02]  /*171aa0*/  IADD3 R20, P1, PT, R50, R40, RZ ;  /* 0x0000002832147210 */ /* 0x000fe40007f3e0ff */
[----:B------:R-:W-:Y:S02]  /*171ab0*/  SHF.R.U32.HI R2, RZ, 0x8, R2 ;  /* 0x00000008ff027819 */ /* 0x000fe40000011602 */
[----:B------:R-:W-:Y:S01]  /*171ac0*/  SHF.R.U32.HI R6, RZ, 0x8, R6 ;  /* 0x00000008ff067819 */ /* 0x000fe20000011606 */
[----:B------:R-:W-:Y:S01]  /*171ad0*/  IMAD.X R21, R61, 0x1, R41, P1 ;  /* 0x000000013d157824 */ /* 0x000fe200008e0629 */
[----:B------:R-:W-:Y:S01]  /*171ae0*/  SHF.R.U32.HI R61, RZ, 0x8, R15 ;  /* 0x00000008ff3d7819 */ /* 0x000fe2000001160f */
[----:B------:R-:W-:Y:S01]  /*171af0*/  STL [R1+0x848], R25 ;  /* 0x0008481901007387 */ /* 0x000fe20000100800 */
[----:B------:R-:W-:-:S02]  /*171b00*/  LOP3.LUT R2, R2, 0xffff, RZ, 0xc0, !PT ;  /* 0x0000ffff02027812 */ /* 0x000fc400078ec0ff */
[----:B------:R-:W-:Y:S02]  /*171b10*/  LOP3.LUT R61, R61, 0xffff, RZ, 0xc0, !PT ;  /* 0x0000ffff3d3d7812 */ /* 0x000fe400078ec0ff */
[----:B------:R-:W-:Y:S01]  /*171b20*/  LOP3.LUT R15, R6, 0xffff, RZ, 0xc0, !PT ;  /* 0x0000ffff060f7812 */ /* 0x000fe200078ec0ff */
[----:B------:R0:W-:Y:S04]  /*171b30*/  STL.64 [R1+0xb20], R20 ;  /* 0x000b201401007387 */ /* 0x0001e80000100a00 */
[----:B------:R-:W2:Y:S04]  /*171b40*/  LDL.LU R58, [R1+0x288c] ;  /* 0x00288c00013a7983 */ /* 0x000ea80000300800 */
[----:B------:R-:W2:Y:S01]  /*171b50*/  LDL.LU R45, [R1+0x19cc] ;  /* 0x0019cc00012d7983 */ /* 0x000ea20000300800 */
[----:B------:R-:W-:-:S03]  /*171b60*/  PRMT R2, R2, 0x3340, R15 ;  /* 0x0000334002027816 */ /* 0x000fc6000000000f */
[----:B------:R-:W2:Y:S01]  /*171b70*/  LDL.LU R6, [R1+0x5178] ;  /* 0x0051780001067983 */ /* 0x000ea20000300800 */
[----:B0-----:R-:W-:Y:S02]  /*171b80*/  PRMT R20, R61, 0x3340, R0 ;  /* 0x000033403d147816 */ /* 0x001fe40000000000 */
[----:B----4-:R-:W-:Y:S02]  /*171b90*/  LOP3.LUT R3, R3, 0xffff, RZ, 0xc0, !PT ;  /* 0x0000ffff03037812 */ /* 0x010fe400078ec0ff */
[----:B---3--:R-:W-:Y:S01]  /*171ba0*/  LOP3.LUT R15, R44, 0xffff, RZ, 0xc0, !PT ;  /* 0x0000ffff2c0f7812 */ /* 0x008fe200078ec0ff */
[----:B------:R-:W-:Y:S04]  /*171bb0*/  STL [R1+0xc8], R20 ;  /* 0x0000c81401007387 */ /* 0x000fe80000100800 */
[----:B------:R-:W3:Y:S04]  /*171bc0*/  LDL.LU R59, [R1+0x24a0] ;  /* 0x0024a000013b7983 */ /* 0x000ee80000300800 */
[----:B------:R0:W-:Y:S02]  /*171bd0*/  STL [R1+0x6b38], R2 ;  /* 0x006b380201007387 */ /* 0x0001e40000100800 */
[----:B0-----:R-:W-:-:S02]  /*171be0*/  LOP3.LUT R2, R5, 0xffff, RZ, 0xc0, !PT ;  /* 0x0000ffff05027812 */ /* 0x001fc400078ec0ff */
[----:B------:R-:W-:Y:S01]  /*171bf0*/  PRMT R20, R3, 0x3340, R15 ;  /* 0x0000334003147816 */ /* 0x000fe2000000000f */
[----:B------:R-:W4:Y:S01]  /*171c00*/  LDL.LU R5, [R1+0x6cf4] ;  /* 0x006cf40001057983 */ /* 0x000f220000300800 */
[----:B------:R-:W-:Y:S02]  /*171c10*/  PRMT R61, R2, 0x3340, R0 ;  /* 0x00003340023d7816 */ /* 0x000fe40000000000 */
[----:B------:R-:W-:Y:S02]  /*171c20*/  SHF.R.U32.HI R3, RZ, 0x8, R3 ;  /* 0x00000008ff037819 */ /* 0x000fe40000011603 */
[----:B------:R-:W-:Y:S02]  /*171c30*/  PRMT R20, R20, 0x5410, R61 ;  /* 0x0000541014147816 */ /* 0x000fe4000000003d */
[----:B------:R-:W-:Y:S02]  /*171c40*/  SHF.R.U32.HI R61, RZ, 0x8, R15 ;  /* 0x00000008ff3d7819 */ /* 0x000fe4000001160f */
[----:B------:R-:W-:-:S02]  /*171c50*/  LOP3.LUT R3, R3, 0xffff, RZ, 0xc0, !PT ;  /* 0x0000ffff03037812 */ /* 0x000fc400078ec0ff */
[----:B------:R-:W-:-:S04]  /*171c60*/  LOP3.LUT R61, R61, 0xffff, RZ, 0xc0, !PT ;  /* 0x0000ffff3d3d7812 */ /* 0x000fc800078ec0ff */
[----:B------:R-:W-:Y:S01]  /*171c70*/  PRMT R3, R3, 0x3340, R61 ;  /* 0x0000334003037816 */ /* 0x000fe2000000003d */
[----:B------:R0:W-:Y:S01]  /*171c80*/  STL [R1+0x844], R20 ;  /* 0x0008441401007387 */ /* 0x0001e20000100800 */
[----:B------:R-:W-:Y:S01]  /*171c90*/  VIADD R50, R50, UR6 ;  /* 0x0000000632327c36 */ /* 0x000fe20008000000 */
[----:B------:R-:W1:Y:S02]  /*171ca0*/  LDCU UR6, c[0x0][0x3b8] ;  /* 0x00007700ff0677ac */ /* 0x000e640008000800 */
[----:B------:R0:W-:Y:S02]  /*171cb0*/  STL [R1+0x428], R3 ;  /* 0x0004280301007387 */ /* 0x0001e40000100800 */
[----:B------:R-:W-:Y:S02]  /*171cc0*/  SHF.R.S32.HI R61, RZ, 0x1f, R50 ;  /* 0x0000001fff3d7819 */ /* 0x000fe40000011432 */
[----:B0-----:R-:W-:Y:S02]  /*171cd0*/  IADD3 R20, P1, PT, R50, R34, RZ ;  /* 0x0000002232147210 */ /* 0x001fe40007f3e0ff */
[----:B------:R-:W-:-:S02]  /*171ce0*/  SHF.R.U32.HI R3, RZ, 0x8, R2 ;  /* 0x00000008ff037819 */ /* 0x000fc40000011602 */
[----:B------:R-:W-:Y:S02]  /*171cf0*/  SHF.R.U32.HI R2, RZ, 0x8, R7 ;  /* 0x00000008ff027819 */ /* 0x000fe40000011607 */
[----:B------:R-:W-:Y:S02]  /*171d00*/  LOP3.LUT R3, R3, 0xffff, RZ, 0xc0, !PT ;  /* 0x0000ffff03037812 */ /* 0x000fe400078ec0ff */
[----:B------:R-:W-:Y:S01]  /*171d10*/  LOP3.LUT R2, R2, 0xffff, RZ, 0xc0, !PT ;  /* 0x0000ffff02027812 */ /* 0x000fe200078ec0ff */
[----:B------:R-:W-:Y:S01]  /*171d20*/  IMAD.X R21, R61, 0x1, R35, P1 ;  /* 0x000000013d157824 */ /* 0x000fe200008e0623 */
[--C-:B------:R-:W-:Y:S02]  /*171d30*/  PRMT R7, R3, 0x3340, R0.reuse ;  /* 0x0000334003077816 */ /* 0x100fe40000000000 */
[----:B------:R-:W-:Y:S02]  /*171d40*/  PRMT R3, R2, 0x3340, R0 ;  /* 0x0000334002037816 */ /* 0x000fe40000000000 */
[----:B------:R-:W-:Y:S04]  /*171d50*/  STL.64 [R1+0x9d8], R20 ;  /* 0x0009d81401007387 */ /* 0x000fe80000100a00 */
[----:B------:R0:W-:Y:S04]  /*171d60*/  STL [R1+0x6b3c], R3 ;  /* 0x006b3c0301007387 */ /* 0x0001e80000100800 */
[----:B------:R3:W-:Y:S01]  /*171d70*/  STL [R1+0xb4], R7 ;  /* 0x0000b40701007387 */ /* 0x0007e20000100800 */
[----:B0-----:R-:W-:-:S03]  /*171d80*/  LOP3.LUT R3, R4, 0xffff, RZ, 0xc0, !PT ;  /* 0x0000ffff04037812 */ /* 0x001fc600078ec0ff */
[----:B------:R-:W4:Y:S01]  /*171d90*/  LDL.LU R4, [R1+0x6cf0] ;  /* 0x006cf00001047983 */ /* 0x000f220000300800 */
[----:B------:R-:W-:Y:S02]  /*171da0*/  PRMT R25, R3, 0x3340, R0 ;  /* 0x0000334003197816 */ /* 0x000fe40000000000 */
[----:B------:R-:W-:-:S05]  /*171db0*/  IADD3 R42, P1, PT, R50, R36, RZ ;  /* 0x00000024322a7210 */ /* 0x000fca0007f3e0ff */
[----:B------:R-:W-:Y:S01]  /*171dc0*/  IMAD.X R43, R61, 0x1, R37, P1 ;  /* 0x000000013d2b7824 */ /* 0x000fe200008e0625 */
[----:B--2---:R-:W-:Y:S02]  /*171dd0*/  LOP3.LUT R15, R58, 0xffff, RZ, 0xc0, !PT ;  /* 0x0000ffff3a0f7812 */ /* 0x004fe400078ec0ff */
[----:B------:R-:W-:Y:S01]  /*171de0*/  LOP3.LUT R20, R45, 0xffff, RZ, 0xc0, !PT ;  /* 0x0000ffff2d147812 */ /* 0x000fe200078ec0ff */
[----:B------:R-:W2:Y:S01]  /*171df0*/  LDL.LU R58, [R1+0x517c] ;  /* 0x00517c00013a7983 */ /* 0x000ea20000300800 */
[----:B------:R-:W-:Y:S02]  /*171e00*/  LOP3.LUT R6, R6, 0xffff, RZ, 0xc0, !PT ;  /* 0x0000ffff06067812 */ /* 0x000fe400078ec0ff */
[--C-:B------:R-:W-:Y:S02]  /*171e10*/  PRMT R21, R15, 0x3340, R20.reuse ;  /* 0x000033400f157816 */ /* 0x100fe40000000014 */
[----:B------:R-:W-:Y:S02]  /*171e20*/  SHF.R.U32.HI R15, RZ, 0x8, R15 ;  /* 0x00000008ff0f7819 */ /* 0x000fe4000001160f */
[----:B------:R-:W-:-:S02]  /*171e30*/  SHF.R.U32.HI R20, RZ, 0x8, R20 ;  /* 0x00000008ff147819 */ /* 0x000fc40000011614 */
[----:B------:R-:W-:Y:S02]  /*171e40*/  PRMT R30, R21, 0x5410, R25 ;  /* 0x00005410151e7816 */ /* 0x000fe40000000019 */
[----:B------:R-:W-:Y:S02]  /*171e50*/  LOP3.LUT R15, R15, 0xffff, RZ, 0xc0, !PT ;  /* 0x0000ffff0f0f7812 */ /* 0x000fe400078ec0ff */
[----:B------:R-:W-:Y:S02]  /*171e60*/  LOP3.LUT R20, R20, 0xffff, RZ, 0xc0, !PT ;  /* 0x0000ffff14147812 */ /* 0x000fe400078ec0ff */
[----:B---3--:R-:W-:-:S04]  /*171e70*/  LOP3.LUT R7, R59, 0xffff, RZ, 0xc0, !PT ;  /* 0x0000ffff3b077812 */ /* 0x008fc800078ec0ff */
[--C-:B------:R-:W-:Y:S02]  /*171e80*/  PRMT R21, R6, 0x3340, R7.reuse ;  /* 0x0000334006157816 */ /* 0x100fe40000000007 */
[----:B----4-:R-:W-:Y:S02]  /*171e90*/  LOP3.LUT R2, R5, 0xffff, RZ, 0xc0, !PT ;  /* 0x0000ffff05027812 */ /* 0x010fe400078ec0ff */
[----:B------:R-:W3:Y:S02]  /*171ea0*/  LDL.LU R5, [R1+0x6cec] ;  /* 0x006cec0001057983 */ /* 0x000ee40000300800 */
[----:B------:R-:W-:Y:S02]  /*171eb0*/  PRMT R25, R2, 0x3340, R0 ;  /* 0x0000334002197816 */ /* 0x000fe40000000000 */
[----:B------:R-:W-:Y:S02]  /*171ec0*/  SHF.R.U32.HI R6, RZ, 0x8, R6 ;  /* 0x00000008ff067819 */ /* 0x000fe40000011606 */
[----:B------:R-:W-:-:S02]  /*171ed0*/  SHF.R.U32.HI R7, RZ, 0x8, R7 ;  /* 0x00000008ff077819 */ /* 0x000fc40000011607 */
[----:B------:R-:W-:Y:S02]  /*171ee0*/  SHF.R.U32.HI R2, RZ, 0x8, R2 ;  /* 0x00000008ff027819 */ /* 0x000fe40000011602 */
[----:B------:R-:W-:Y:S02]  /*171ef0*/  PRMT R21, R21, 0x5410, R25 ;  /* 0x0000541015157816 */ /* 0x000fe40000000019 */
[----:B------:R-:W-:Y:S02]  /*171f00*/  PRMT R25, R15, 0x3340, R20 ;  /* 0x000033400f197816 */ /* 0x000fe40000000014 */
[----:B------:R-:W-:Y:S02]  /*171f10*/  LOP3.LUT R6, R6, 0xffff, RZ, 0xc0, !PT ;  /* 0x0000ffff06067812 */ /* 0x000fe400078ec0ff */
[----:B------:R-:W-:Y:S02]  /*171f20*/  LOP3.LUT R7, R7, 0xffff, RZ, 0xc0, !PT ;  /* 0x0000ffff07077812 */ /* 0x000fe400078ec0ff */
[----:B------:R-:W-:-:S02]  /*171f30*/  IADD3 R20, P1, PT, R50, R38, RZ ;  /* 0x0000002632147210 */ /* 0x000fc40007f3e0ff */
[----:B------:R-:W-:Y:S01]  /*171f40*/  LOP3.LUT R2, R2, 0xffff, RZ, 0xc0, !PT ;  /* 0x0000ffff02027812 */ /* 0x000fe200078ec0ff */
[----:B------:R-:W-:Y:S04]  /*171f50*/  STL [R1+0x840], R30 ;  /* 0x0008401e01007387 */ /* 0x000fe80000100800 */
[----:B------:R0:W-:Y:S01]  /*171f60*/  STL [R1+0x838], R21 ;  /* 0x0008381501007387 */ /* 0x0001e20000100800 */
[----:B------:R-:W-:-:S03]  /*171f70*/  PRMT R6, R6, 0x3340, R7 ;  /* 0x0000334006067816 */ /* 0x000fc60000000007 */
[----:B------:R-:W-:Y:S01]  /*171f80*/  STL.64 [R1+0x9d0], R42 ;  /* 0x0009d02a01007387 */ /* 0x000fe20000100a00 */
[----:B------:R-:W-:-:S03]  /*171f90*/  PRMT R7, R2, 0x3340, R0 ;  /* 0x0000334002077816 */ /* 0x000fc60000000000 */
[----:B------:R-:W4:Y:S04]  /*171fa0*/  LDL.LU R59, [R1+0x28a8] ;  /* 0x0028a800013b7983 */ /* 0x000f280000300800 */
[----:B------:R-:W-:Y:S04]  /*171fb0*/  STL [R1+0x6aa0], R25 ;  /* 0x006aa01901007387 */ /* 0x000fe80000100800 */
[----:B------:R1:W-:Y:S01]  /*171fc0*/  STL [R1+0x6b40], R6 ;  /* 0x006b400601007387 */ /* 0x0003e20000100800 */
[----:B0-----:R-:W-:-:S05]  /*171fd0*/  IMAD.X R21, R61, 0x1, R39, P1 ;  /* 0x000000013d157824 */ /* 0x001fca00008e0627 */
[----:B------:R0:W-:Y:S04]  /*171fe0*/  STL.64 [R1+0x9c8], R20 ;  /* 0x0009c81401007387 */ /* 0x0001e80000100a00 */
[----:B------:R0:W-:Y:S01]  /*171ff0*/  STL [R1+0xa4], R7 ;  /* 0x0000a40701007387 */ /* 0x0001e20000100800 */
[----:B-1----:R-:W-:-:S03]  /*172000*/  LOP3.LUT R6, R4, 0xffff, RZ, 0xc0, !PT ;  /* 0x0000ffff04067812 */ /* 0x002fc600078ec0ff */
[----:B------:R-:W4:Y:S01]  /*172010*/  LDL.LU R4, [R1+0x6ce8] ;  /* 0x006ce80001047983 */ /* 0x000f220000300800 */
[----:B0-----:R-:W-:Y:S02]  /*172020*/  IADD3 R20, P1, PT, R50, R40, RZ ;  /* 0x0000002832147210 */ /* 0x001fe40007f3e0ff */
[----:B------:R-:W-:-:S03]  /*172030*/  PRMT R15, R6, 0x3340, R0 ;  /* 0x00003340060f7816 */ /* 0x000fc60000000000 */
[----:B------:R-:W-:Y:S01]  /*172040*/  IMAD.X R21, R61, 0x1, R41, P1 ;  /* 0x000000013d157824 */ /* 0x000fe200008e0629 */
[----:B--2---:R-:W-:Y:S02]  /*172050*/  LOP3.LUT R2, R58, 0xffff, RZ, 0xc0, !PT ;  /* 0x0000ffff3a027812 */ /* 0x004fe400078ec0ff */
[----:B---3--:R-:W-:-:S04]  /*172060*/  LOP3.LUT R5, R5, 0xffff, RZ, 0xc0, !PT ;  /* 0x0000ffff05057812 */ /* 0x008fc800078ec0ff */
[--C-:B------:R-:W-:Y:S02]  /*172070*/  PRMT R7, R2, 0x3340, R5.reuse ;  /* 0x0000334002077816 */ /* 0x100fe40000000005 */
[----:B------:R-:W-:Y:S02]  /*172080*/  SHF.R.U32.HI R2, RZ, 0x8, R2 ;  /* 0x00000008ff027819 */ /* 0x000fe40000011602 */
[----:B------:R-:W-:Y:S02]  /*172090*/  SHF.R.U32.HI R61, RZ, 0x8, R5 ;  /* 0x00000008ff3d7819 */ /* 0x000fe40000011605 */
[----:B------:R-:W-:Y:S02]  /*1720a0*/  PRMT R7, R7, 0x5410, R15 ;  /* 0x0000541007077816 */ /* 0x000fe4000000000f */
[----:B------:R-:W-:Y:S02]  /*1720b0*/  LOP3.LUT R2, R2, 0xffff, RZ, 0xc0, !PT ;  /* 0x0000ffff02027812 */ /* 0x000fe400078ec0ff */
[----:B------:R-:W-:Y:S01]  /*1720c0*/  LOP3.LUT R61, R61, 0xffff, RZ, 0xc0, !PT ;  /* 0x0000ffff3d3d7812 */ /* 0x000fe200078ec0ff */
[----:B------:R-:W-:Y:S04]  /*1720d0*/  STL [R1+0x834], R7 ;  /* 0x0008340701007387 */ /* 0x000fe80000100800 */
[----:B------:R0:W-:Y:S01]  /*1720e0*/  STL.64 [R1+0x9c0], R20 ;  /* 0x0009c01401007387 */ /* 0x0001e20000100a00 */
[----:B------:R-:W-:-:S02]  /*1720f0*/  PRMT R5, R2, 0x3340, R61 ;  /* 0x0000334002057816 */ /* 0x000fc4000000003d */
[----:B----4-:R-:W-:Y:S01]  /*172100*/  LOP3.LUT R2, R59, 0xffff, RZ, 0xc0, !PT ;  /* 0x0000ffff3b027812 */ /* 0x010fe200078ec0ff */
[----:B0-----:R-:W2:Y:S04]  /*172110*/  LDL.LU R20, [R1+0x17ec] ;  /* 0x0017ec0001147983 */ /* 0x001ea80000300800 */
[----:B------:R-:W3:Y:S04]  /*172120*/  LDL.LU R21, [R1+0x289c] ;  /* 0x00289c0001157983 */ /* 0x000ee80000300800 */
[----:B------:R-:W4:Y:S04]  /*172130*/  LDL.LU R42, [R1+0x19ec] ;  /* 0x0019ec00012a7983 */ /* 0x000f280000300800 */
[----:B------:R0:W-:Y:S02]  /*172140*/  STL [R1+0x6b34], R5 ;  /* 0x006b340501007387 */ /* 0x0001e40000100800 */
[----:B0-----:R-:W-:-:S04]  /*172150*/  LOP3.LUT R5, R27, 0xffff, RZ, 0xc0, !PT ;  /* 0x0000ffff1b057812 */ /* 0x001fc800078ec0ff */
[----:B------:R-:W-:Y:S02]  /*172160*/  PRMT R61, R5, 0x3340, R0 ;  /* 0x00003340053d7816 */ /* 0x000fe40000000000 */
[----:B------:R-:W-:-:S04]  /*172170*/  LOP3.LUT R4, R4, 0xffff, RZ, 0xc0, !PT ;  /* 0x0000ffff04047812 */ /* 0x000fc800078ec0ff */
[----:B------:R-:W-:-:S04]  /*172180*/  PRMT R7, R2, 0x3340, R4 ;  /* 0x0000334002077816 */ /* 0x000fc80000000004 */
[----:B------:R-:W-:-:S05]  /*172190*/  PRMT R7, R7, 0x5410, R61 ;  /* 0x0000541007077816 */ /* 0x000fca000000003d */
[----:B------:R2:W-:Y:S04]  /*1721a0*/  STL [R1+0x828], R7 ;  /* 0x0008280701007387 */ /* 0x0005e80000100800 */
        /* <DEDUP_REMOVED lines=9> */
[----:B------:R-:W-:Y:S01]  /*172240*/  LOP3.LUT R4, R4, 0xffff, RZ, 0xc0, !PT ;  /* 0x0000ffff04047812 */ /* 0x000fe200078ec0ff */
[----:B------:R-:W4:Y:S04]  /*172250*/  LDL.LU R59, [R1+0x18ac] ;  /* 0x0018ac00013b7983 */ /* 0x000f280000300800 */
[----:B------:R-:W4:Y:S01]  /*172260*/  LDL.LU R27, [R1+0x24b4] ;  /* 0x0024b400011b7983 */ /* 0x000f220000300800 */
[----:B------:R-:W-:-:S02]  /*172270*/  PRMT R6, R61, 0x3340, R0 ;  /* 0x000033403d067816 */ /* 0x000fc40000000000 */
[----:B------:R-:W-:-:S03]  /*172280*/  PRMT R4, R2, 0x3340, R4 ;  /* 0x0000334002047816 */ /* 0x000fc60000000004 */
[----:B------:R-:W-:Y:S04]  /*172290*/  STL [R1+0x88], R6 ;  /* 0x0000880601007387 */ /* 0x000fe80000100800 */
[----:B------:R4:W-:Y:S01]  /*1722a0*/  STL [R1+0x6b30], R4 ;  /* 0x006b300401007387 */ /* 0x0009e20000100800 */
[----:B------:R-:W-:Y:S01]  /*1722b0*/  VIADD R50, R50, UR6 ;  /* 0x0000000632327c36 */ /* 0x000fe20008000000 */
[----:B------:R-:W-:Y:S01]  /*1722c0*/  SHF.R.U32.HI R5, RZ, 0x8, R5 ;  /* 0x00000008ff057819 */ /* 0x000fe20000011605 */
[----:B------:R-:W0:Y:S03]  /*1722d0*/  LDCU UR6, c[0x0][0x3b8] ;  /* 0x00007700ff0677ac */ /* 0x000e260008000800 */
[----:B------:R-:W-:-:S04]  /*1722e0*/  LOP3.LUT R5, R5, 0xffff, RZ, 0xc0, !PT ;  /* 0x0000ffff05057812 */ /* 0x000fc800078ec0ff */
[--C-:B------:R-:W-:Y:S02]  /*1722f0*/  PRMT R5, R5, 0x3340, R0.reuse ;  /* 0x0000334005057816 */ /* 0x100fe40000000000 */
[----:B--2---:R-:W-:Y:S02]  /*172300*/  LOP3.LUT R7, R20, 0xffff, RZ, 0xc0, !PT ;  /* 0x0000ffff14077812 */ /* 0x004fe400078ec0ff */
[----:B---3--:R-:W-:Y:S02]  /*172310*/  LOP3.LUT R2, R21, 0xffff, RZ, 0xc0, !PT ;  /* 0x0000ffff15027812 */ /* 0x008fe400078ec0ff */
[----:B----4-:R-:W-:Y:S02]  /*172320*/  LOP3.LUT R4, R42, 0xffff, RZ, 0xc0, !PT ;  /* 0x0000ffff2a047812 */ /* 0x010fe400078ec0ff */
[----:B------:R-:W-:Y:S02]  /*172330*/  PRMT R61, R7, 0x3340, R0 ;  /* 0x00003340073d7816 */ /* 0x000fe40000000000 */
[----:B------:R-:W-:-:S02]  /*172340*/  PRMT R6, R2, 0x3340, R4 ;  /* 0x0000334002067816 */ /* 0x000fc40000000004 */
[----:B------:R-:W-:Y:S02]  /*172350*/  SHF.R.U32.HI R2, RZ, 0x8, R2 ;  /* 0x00000008ff027819 */ /* 0x000fe40000011602 */
[----:B------:R-:W-:Y:S02]  /*172360*/  SHF.R.U32.HI R4, RZ, 0x8, R4 ;  /* 0x00000008ff047819 */ /* 0x000fe40000011604 */
[----:B------:R-:W-:Y:S02]  /*172370*/  IADD3 R20, P1, PT, R50, R34, RZ ;  /* 0x0000002232147210 */ /* 0x000fe40007f3e0ff */
[----:B------:R-:W-:Y:S02]  /*172380*/  PRMT R6, R6, 0x5410, R61 ;  /* 0x0000541006067816 */ /* 0x000fe4000000003d */
[----:B------:R-:W-:Y:S02]  /*172390*/  SHF.R.S32.HI R61, RZ, 0x1f, R50 ;  /* 0x0000001fff3d7819 */ /* 0x000fe40000011432 */
[----:B------:R-:W-:-:S02]  /*1723a0*/  LOP3.LUT R2, R2, 0xffff, RZ, 0xc0, !PT ;  /* 0x0000ffff02027812 */ /* 0x000fc400078ec0ff */
[----:B------:R-:W-:Y:S01]  /*1723b0*/  LOP3.LUT R4, R4, 0xffff, RZ, 0xc0, !PT ;  /* 0x0000ffff04047812 */ /* 0x000fe200078ec0ff */
[----:B------:R-:W-:-:S03]  /*1723c0*/  IMAD.X R21, R61, 0x1, R35, P1 ;  /* 0x000000013d157824 */ /* 0x000fc600008e0623 */
[----:B------:R-:W-:Y:S01]  /*1723d0*/  PRMT R15, R2, 0x3340, R4 ;  /* 0x00003340020f7816 */ /* 0x000fe20000000004 */
[----:B------:R-:W-:Y:S04]  /*1723e0*/  STL [R1+0x824], R6 ;  /* 0x0008240601007387 */ /* 0x000fe80000100800 */
[----:B------:R-:W-:Y:S04]  /*1723f0*/  STL.64 [R1+0x9a8], R20 ;  /* 0x0009a81401007387 */ /* 0x000fe80000100a00 */
[----:B------:R-:W-:Y:S04]  /*172400*/  STL [R1+0x6aa4], R15 ;  /* 0x006aa40f01007387 */ /* 0x000fe80000100800 */
[----:B------:R1:W-:Y:S01]  /*172410*/  STL [R1+0x7c], R5 ;  /* 0x00007c0501007387 */ /* 0x0003e20000100800 */
[----:B------:R-:W-:-:S02]  /*172420*/  LOP3.LUT R4, R43, 0xffff, RZ, 0xc0, !PT ;  /* 0x0000ffff2b047812 */ /* 0x000fc400078ec0ff */
[----:B------:R-:W-:Y:S01]  /*172430*/  LOP3.LUT R2, R44, 0xffff, RZ, 0xc0, !PT ;  /* 0x0000ffff2c027812 */ /* 0x000fe200078ec0ff */
[----:B------:R-:W2:Y:S01]  /*172440*/  LDL.LU R43, [R1+0x28b8] ;  /* 0x0028b800012b7983 */ /* 0x000ea20000300800 */
[----:B-1----:R-:W-:-:S03]  /*172450*/  LOP3.LUT R5, R45, 0xffff, RZ, 0xc0, !PT ;  /* 0x0000ffff2d057812 */ /* 0x002fc600078ec0ff */
[----:B------:R-:W3:Y:S04]  /*172460*/  LDL.LU R44, [R1+0x17fc] ;  /* 0x0017fc00012c7983 */ /* 0x000ee80000300800 */
[----:B------:R-:W4:Y:S01]  /*172470*/  LDL.LU R45, [R1+0x1a28] ;  /* 0x001a2800012d7983 */ /* 0x000f220000300800 */
[----:B------:R-:W-:Y:S02]  /*172480*/  PRMT R25, R2, 0x3340, R0 ;  /* 0x0000334002197816 */ /* 0x000fe40000000000 */
[----:B------:R-:W-:Y:S02]  /*172490*/  PRMT R21, R4, 0x3340, R5 ;  /* 0x0000334004157816 */ /* 0x000fe40000000005 */
[----:B------:R-:W-:Y:S02]  /*1724a0*/  LOP3.LUT R15, R58, 0xffff, RZ, 0xc0, !PT ;  /* 0x0000ffff3a0f7812 */ /* 0x000fe400078ec0ff */
[----:B------:R-:W-:-:S02]  /*1724b0*/  LOP3.LUT R20, R27, 0xffff, RZ, 0xc0, !PT ;  /* 0x0000ffff1b147812 */ /* 0x000fc400078ec0ff */
[----:B------:R-:W-:Y:S02]  /*1724c0*/  PRMT R27, R21, 0x5410, R25 ;  /* 0x00005410151b7816 */ /* 0x000fe40000000019 */
[----:B------:R-:W-:Y:S02]  /*1724d0*/  LOP3.LUT R6, R59, 0xffff, RZ, 0xc0, !PT ;  /* 0x0000ffff3b067812 */ /* 0x000fe400078ec0ff */
[--C-:B------:R-:W-:Y:S02]  /*1724e0*/  PRMT R21, R15, 0x3340, R20.reuse ;  /* 0x000033400f157816 */ /* 0x100fe40000000014 */
[----:B------:R-:W-:Y:S02]  /*1724f0*/  SHF.R.U32.HI R15, RZ, 0x8, R15 ;  /* 0x00000008ff0f7819 */ /* 0x000fe4000001160f */
[----:B------:R-:W-:Y:S02]  /*172500*/  SHF.R.U32.HI R20, RZ, 0x8, R20 ;  /* 0x00000008ff147819 */ /* 0x000fe40000011614 */
[----:B------:R-:W-:-:S02]  /*172510*/  SHF.R.U32.HI R4, RZ, 0x8, R4 ;  /* 0x00000008ff047819 */ /* 0x000fc40000011604 */
[----:B------:R-:W-:Y:S02]  /*172520*/  SHF.R.U32.HI R5, RZ, 0x8, R5 ;  /* 0x00000008ff057819 */ /* 0x000fe40000011605 */
[----:B------:R-:W-:Y:S02]  /*172530*/  PRMT R25, R6, 0x3340, R0 ;  /* 0x0000334006197816 */ /* 0x000fe40000000000 */
[----:B------:R-:W-:Y:S02]  /*172540*/  IADD3 R58, P1, PT, R50, R36, RZ ;  /* 0x00000024323a7210 */ /* 0x000fe40007f3e0ff */
[----:B------:R-:W-:Y:S02]  /*172550*/  LOP3.LUT R15, R15, 0xffff, RZ, 0xc0, !PT ;  /* 0x0000ffff0f0f7812 */ /* 0x000fe400078ec0ff */
[----:B------:R-:W-:Y:S02]  /*172560*/  LOP3.LUT R20, R20, 0xffff, RZ, 0xc0, !PT ;  /* 0x0000ffff14147812 */ /* 0x000fe400078ec0ff */
[----:B------:R-:W-:-:S02]  /*172570*/  LOP3.LUT R4, R4, 0xffff, RZ, 0xc0, !PT ;  /* 0x0000ffff04047812 */ /* 0x000fc400078ec0ff */
[----:B------:R-:W-:Y:S02]  /*172580*/  LOP3.LUT R5, R5, 0xffff, RZ, 0xc0, !PT ;  /* 0x0000ffff05057812 */ /* 0x000fe400078ec0ff */
[----:B------:R-:W-:Y:S02]  /*172590*/  PRMT R21, R21, 0x5410, R25 ;  /* 0x0000541015157816 */ /* 0x000fe40000000019 */
[----:B------:R-:W-:Y:S01]  /*1725a0*/  PRMT R20, R15, 0x3340, R20 ;  /* 0x000033400f147816 */ /* 0x000fe20000000014 */
[----:B------:R-:W-:Y:S01]  /*1725b0*/  IMAD.X R59, R61, 0x1, R37, P1 ;  /* 0x000000013d3b7824 */ /* 0x000fe200008e0625 */
[----:B------:R-:W-:Y:S02]  /*1725c0*/  PRMT R15, R4, 0x3340, R5 ;  /* 0x00003340040f7816 */ /* 0x000fe40000000005 */
[----:B------:R-:W-:Y:S01]  /*1725d0*/  IADD3 R4, P1, PT, R50, R38, RZ ;  /* 0x0000002632047210 */ /* 0x000fe20007f3e0ff */
[----:B------:R-:W-:Y:S04]  /*1725e0*/  STL [R1+0x820], R27 ;  /* 0x0008201b01007387 */ /* 0x000fe80000100800 */
[----:B------:R-:W-:Y:S01]  /*1725f0*/  STL [R1+0x81c], R21 ;  /* 0x00081c1501007387 */ /* 0x000fe20000100800 */
[----:B------:R-:W-:-:S03]  /*172600*/  SHF.R.U32.HI R2, RZ, 0x8, R2 ;  /* 0x00000008ff027819 */ /* 0x000fc60000011602 */
[----:B------:R1:W-:Y:S01]  /*172610*/  STL.64 [R1+0x9a0], R58 ;  /* 0x0009a03a01007387 */ /* 0x0003e20000100a00 */
[----:B------:R-:W-:Y:S01]  /*172620*/  IMAD.X R5, R61, 0x1, R39, P1 ;  /* 0x000000013d057824 */ /* 0x000fe200008e0627 */
[----:B------:R-:W-:Y:S02]  /*172630*/  LOP3.LUT R2, R2, 0xffff, RZ, 0xc0, !PT ;  /* 0x0000ffff02027812 */ /* 0x000fe400078ec0ff */
[----:B-1----:R-:W4:Y:S04]  /*172640*/  LDL.LU R58, [R1+0x28ac] ;  /* 0x0028ac00013a7983 */ /* 0x002f280000300800 */
[----:B------:R-:W4:Y:S04]  /*172650*/  LDL.LU R59, [R1+0x1818] ;  /* 0x00181800013b7983 */ /* 0x000f280000300800 */
[----:B------:R-:W4:Y:S04]  /*172660*/  LDL.LU R27, [R1+0x1a38] ;  /* 0x001a3800011b7983 */ /* 0x000f280000300800 */
[----:B------:R-:W-:Y:S04]  /*172670*/  STL [R1+0x3f8], R20 ;  /* 0x0003f81401007387 */ /* 0x000fe80000100800 */
[----:B------:R-:W-:Y:S04]  /*172680*/  STL [R1+0x3f0], R15 ;  /* 0x0003f00f01007387 */ /* 0x000fe80000100800 */
[----:B------:R1:W-:Y:S02]  /*172690*/  STL.64 [R1+0x998], R4 ;  /* 0x0009980401007387 */ /* 0x0003e40000100a00 */
[----:B-1----:R-:W-:-:S05]  /*1726a0*/  PRMT R5, R2, 0x3340, R0 ;  /* 0x0000334002057816 */ /* 0x002fca0000000000 */
[----:B------:R4:W-:Y:S01]  /*1726b0*/  STL [R1+0x54], R5 ;  /* 0x0000540501007387 */ /* 0x0009e20000100800 */
[----:B--2---:R-:W-:Y:S02]  /*1726c0*/  LOP3.LUT R4, R43, 0xffff, RZ, 0xc0, !PT ;  /* 0x0000ffff2b047812 */ /* 0x004fe400078ec0ff */
[----:B---3--:R-:W-:Y:S02]  /*1726d0*/  LOP3.LUT R2, R44, 0xffff, RZ, 0xc0, !PT ;  /* 0x0000ffff2c027812 */ /* 0x008fe400078ec0ff */
[----:B----4-:R-:W-:Y:S02]  /*1726e0*/  LOP3.LUT R5, R45, 0xffff, RZ, 0xc0, !PT ;  /* 0x0000ffff2d057812 */ /* 0x010fe400078ec0ff */
[----:B------:R-:W-:Y:S02]  /*1726f0*/  PRMT R20, R2, 0x3340, R0 ;  /* 0x0000334002147816 */ /* 0x000fe40000000000 */
[----:B------:R-:W-:-:S04]  /*172700*/  PRMT R15, R4, 0x3340, R5 ;  /* 0x00003340040f7816 */ /* 0x000fc80000000005 */
[----:B------:R-:W-:Y:S02]  /*172710*/  PRMT R15, R15, 0x5410, R20 ;  /* 0x000054100f0f7816 */ /* 0x000fe40000000014 */
[----:B------:R-:W-:-:S05]  /*172720*/  IADD3 R20, P1, PT, R50, R40, RZ ;  /* 0x0000002832147210 */ /* 0x000fca0007f3e0ff */
[----:B------:R-:W-:Y:S01]  /*172730*/  IMAD.X R21, R61, 0x1, R41, P1 ;  /* 0x000000013d157824 */ /* 0x000fe200008e0629 */
[----:B------:R-:W-:Y:S04]  /*172740*/  STL [R1+0x814], R15 ;  /* 0x0008140f01007387 */ /* 0x000fe80000100800 */
[----:B------:R-:W-:Y:S04]  /*172750*/  STL.64 [R1+0x990], R20 ;  /* 0x0009901401007387 */ /* 0x000fe80000100a00 */
[----:B------:R-:W2:Y:S04]  /*172760*/  LDL.LU R43, [R1+0x5188] ;  /* 0x00518800012b7983 */ /* 0x000ea80000300800 */
[----:B------:R-:W3:Y:S04]  /*172770*/  LDL.LU R44, [R1+0x18c8] ;  /* 0x0018c800012c7983 */ /* 0x000ee80000300800 */
[----:B------:R-:W4:Y:S01]  /*172780*/  LDL.LU R45, [R1+0x24c0] ;  /* 0x0024c000012d7983 */ /* 0x000f220000300800 */
        /* <DEDUP_REMOVED lines=8> */
[----:B------:R1:W-:Y:S04]  /*172810*/  STL [R1+0x44], R6 ;  /* 0x0000440601007387 */ /* 0x0003e80000100800 */
[----:B------:R0:W-:Y:S01]  /*172820*/  STL [R1+0x3f4], R4 ;  /* 0x0003f40401007387 */ /* 0x0001e20000100800 */
[----:B------:R-:W-:Y:S02]  /*172830*/  LOP3.LUT R5, R58, 0xffff, RZ, 0xc0, !PT ;  /* 0x0000ffff3a057812 */ /* 0x000fe400078ec0ff */
[----:B-1----:R-:W-:Y:S02]  /*172840*/  LOP3.LUT R6, R27, 0xffff, RZ, 0xc0, !PT ;  /* 0x0000ffff1b067812 */ /* 0x002fe400078ec0ff */
[----:B0-----:R-:W-:Y:S02]  /*172850*/  LOP3.LUT R4, R59, 0xffff, RZ, 0xc0, !PT ;  /* 0x0000ffff3b047812 */ /* 0x001fe400078ec0ff */
[----:B------:R-:W-:-:S02]  /*172860*/  PRMT R15, R5, 0x3340, R6 ;  /* 0x00003340050f7816 */ /* 0x000fc40000000006 */
[----:B------:R-:W-:Y:S02]  /*172870*/  PRMT R61, R4, 0x3340, R0 ;  /* 0x00003340043d7816 */ /* 0x000fe40000000000 */
[----:B------:R-:W-:Y:S02]  /*172880*/  SHF.R.U32.HI R5, RZ, 0x8, R5 ;  /* 0x00000008ff057819 */ /* 0x000fe40000011605 */
[----:B------:R-:W-:Y:S02]  /*172890*/  PRMT R15, R15, 0x5410, R61 ;  /* 0x000054100f0f7816 */ /* 0x000fe4000000003d */
[----:B------:R-:W-:Y:S02]  /*1728a0*/  SHF.R.U32.HI R61, RZ, 0x8, R6 ;  /* 0x00000008ff3d7819 */ /* 0x000fe40000011606 */
[----:B------:R-:W-:Y:S01]  /*1728b0*/  LOP3.LUT R5, R5, 0xffff, RZ, 0xc0, !PT ;  /* 0x0000ffff05057812 */ /* 0x000fe200078ec0ff */
[----:B------:R-:W-:Y:S01]  /*1728c0*/  VIADD R50, R50, UR6 ;  /* 0x0000000632327c36 */ /* 0x000fe20008000000 */
[----:B------:R-:W-:-:S02]  /*1728d0*/  SHF.R.U32.HI R4, RZ, 0x8, R4 ;  /* 0x00000008ff047819 */ /* 0x000fc40000011604 */
[----:B------:R-:W-:Y:S02]  /*1728e0*/  LOP3.LUT R61, R61, 0xffff, RZ, 0xc0, !PT ;  /* 0x0000ffff3d3d7812 */ /* 0x000fe400078ec0ff */
[----:B------:R-:W-:Y:S01]  /*1728f0*/  SHF.R.U32.HI R2, RZ, 0x8, R2 ;  /* 0x00000008ff027819 */ /* 0x000fe20000011602 */
[----:B------:R-:W-:Y:S01]  /*172900*/  STL [R1+0x810], R15 ;  /* 0x0008100f01007387 */ /* 0x000fe20000100800 */
[----:B------:R-:W-:Y:S02]  /*172910*/  IADD3 R20, P1, PT, R50, R34, RZ ;  /* 0x0000002232147210 */ /* 0x000fe40007f3e0ff */
[----:B------:R-:W-:Y:S02]  /*172920*/  PRMT R5, R5, 0x3340, R61 ;  /* 0x0000334005057816 */ /* 0x000fe4000000003d */
[----:B------:R-:W-:Y:S02]  /*172930*/  SHF.R.S32.HI R61, RZ, 0x1f, R50 ;  /* 0x0000001fff3d7819 */ /* 0x000fe40000011432 */
[----:B------:R-:W-:-:S02]  /*172940*/  LOP3.LUT R4, R4, 0xffff, RZ, 0xc0, !PT ;  /* 0x0000ffff04047812 */ /* 0x000fc400078ec0ff */
[----:B------:R-:W-:Y:S01]  /*172950*/  LOP3.LUT R2, R2, 0xffff, RZ, 0xc0, !PT ;  /* 0x0000ffff02027812 */ /* 0x000fe200078ec0ff */
[----:B------:R-:W4:Y:S04]  /*172960*/  LDL.LU R58, [R1+0x518c] ;  /* 0x00518c00013a7983 */ /* 0x000f280000300800 */
[----:B------:R-:W4:Y:S01]  /*172970*/  LDL.LU R59, [R1+0x18cc] ;  /* 0x0018cc00013b7983 */ /* 0x000f220000300800 */
[----:B------:R-:W-:-:S03]  /*172980*/  IMAD.X R21, R61, 0x1, R35, P1 ;  /* 0x000000013d157824 */ /* 0x000fc600008e0623 */
[----:B------:R0:W-:Y:S01]  /*172990*/  STL [R1+0x3e4], R5 ;  /* 0x0003e40501007387 */ /* 0x0001e20000100800 */
[----:B------:R-:W-:-:S03]  /*1729a0*/  PRMT R6, R4, 0x3340, R0 ;  /* 0x0000334004067816 */ /* 0x000fc60000000000 */
[----:B------:R-:W4:Y:S04]  /*1729b0*/  LDL.LU R27, [R1+0x24c4] ;  /* 0x0024c400011b7983 */ /* 0x000f280000300800 */
[----:B------:R-:W-:Y:S01]  /*1729c0*/  STL.64 [R1+0x978], R20 ;  /* 0x0009781401007387 */ /* 0x000fe20000100a00 */
[----:B------:R-:W1:Y:S03]  /*1729d0*/  LDCU UR6, c[0x0][0x3b8] ;  /* 0x00007700ff0677ac */ /* 0x000e660008000800 */
[----:B------:R-:W-:Y:S01]  /*1729e0*/  STL [R1+0x40], R6 ;  /* 0x0000400601007387 */ /* 0x000fe20000100800 */
[----:B0-----:R-:W-:-:S05]  /*1729f0*/  PRMT R5, R2, 0x3340, R0 ;  /* 0x0000334002057816 */ /* 0x001fca0000000000 */
[----:B------:R4:W-:Y:S04]  /*172a00*/  STL [R1+0x3c], R5 ;  /* 0x00003c0501007387 */ /* 0x0009e80000100800 */
[----:B------:R-:W4:Y:S01]  /*172a10*/  LDL.LU R42, [R1+0x28c8] ;  /* 0x0028c800012a7983 */ /* 0x000f220000300800 */
[----:B--2---:R-:W-:Y:S02]  /*172a20*/  LOP3.LUT R4, R43, 0xffff, RZ, 0xc0, !PT ;  /* 0x0000ffff2b047812 */ /* 0x004fe400078ec0ff */
[----:B---3--:R-:W-:Y:S02]  /*172a30*/  LOP3.LUT R2, R44, 0xffff, RZ, 0xc0, !PT ;  /* 0x0000ffff2c027812 */ /* 0x008fe400078ec0ff */
[----:B----4-:R-:W-:Y:S01]  /*172a40*/  LOP3.LUT R5, R45, 0xffff, RZ, 0xc0, !PT ;  /* 0x0000ffff2d057812 */ /* 0x010fe200078ec0ff */
[----:B------:R-:W2:Y:S01]  /*172a50*/  LDL.LU R44, [R1+0x1848] ;  /* 0x00184800012c7983 */ /* 0x000ea20000300800 */
[----:B------:R-:W-:-:S02]  /*172a60*/  PRMT R15, R2, 0x3340, R0 ;  /* 0x00003340020f7816 */ /* 0x000fc40000000000 */
[----:B------:R-:W-:-:S04]  /*172a70*/  PRMT R6, R4, 0x3340, R5 ;  /* 0x0000334004067816 */ /* 0x000fc80000000005 */
[----:B------:R-:W-:-:S05]  /*172a80*/  PRMT R6, R6, 0x5410, R15 ;  /* 0x0000541006067816 */ /* 0x000fca000000000f */
[----:B------:R0:W-:Y:S04]  /*172a90*/  STL [R1+0x80c], R6 ;  /* 0x00080c0601007387 */ /* 0x0001e80000100800 */
[----:B------:R-:W3:Y:S01]  /*172aa0*/  LDL.LU R45, [R1+0x1a5c] ;  /* 0x001a5c00012d7983 */ /* 0x000ee20000300800 */
[----:B------:R-:W-:Y:S02]  /*172ab0*/  SHF.R.U32.HI R4, RZ, 0x8, R4 ;  /* 0x00000008ff047819 */ /* 0x000fe40000011604 */
[----:B------:R-:W-:Y:S02]  /*172ac0*/  SHF.R.U32.HI R5, RZ, 0x8, R5 ;  /* 0x00000008ff057819 */ /* 0x000fe40000011605 */
[----:B------:R-:W-:Y:S02]  /*172ad0*/  SHF.R.U32.HI R2, RZ, 0x8, R2 ;  /* 0x00000008ff027819 */ /* 0x000fe40000011602 */
[----:B------:R-:W-:-:S02]  /*172ae0*/  IADD3 R20, P1, PT, R50, R36, RZ ;  /* 0x0000002432147210 */ /* 0x000fc40007f3e0ff */
[----:B------:R-:W-:Y:S02]  /*172af0*/  LOP3.LUT R4, R4, 0xffff, RZ, 0xc0, !PT ;  /* 0x0000ffff04047812 */ /* 0x000fe400078ec0ff */
[----:B------:R-:W-:Y:S02]  /*172b00*/  LOP3.LUT R5, R5, 0xffff, RZ, 0xc0, !PT ;  /* 0x0000ffff05057812 */ /* 0x000fe400078ec0ff */
[----:B------:R-:W-:Y:S01]  /*172b10*/  LOP3.LUT R2, R2, 0xffff, RZ, 0xc0, !PT ;  /* 0x0000ffff02027812 */ /* 0x000fe200078ec0ff */
[----:B------:R-:W-:Y:S01]  /*172b20*/  IMAD.X R21, R61, 0x1, R37, P1 ;  /* 0x000000013d157824 */ /* 0x000fe200008e0625 */
[----:B0-----:R-:W-:Y:S02]  /*172b30*/  PRMT R6, R4, 0x3340, R5 ;  /* 0x0000334004067816 */ /* 0x001fe40000000005 */
[----:B------:R-:W-:Y:S02]  /*172b40*/  PRMT R5, R2, 0x3340, R0 ;  /* 0x0000334002057816 */ /* 0x000fe40000000000 */
[----:B------:R0:W-:Y:S04]  /*172b50*/  STL.64 [R1+0x970], R20 ;  /* 0x0009701401007387 */ /* 0x0001e80000100a00 */
[----:B------:R-:W-:Y:S04]  /*172b60*/  STL [R1+0x3e8], R6 ;  /* 0x0003e80601007387 */ /* 0x000fe80000100800 */
[----:B------:R4:W-:Y:S04]  /*172b70*/  STL [R1+0x38], R5 ;  /* 0x0000380501007387 */ /* 0x0009e80000100800 */
[----:B------:R-:W3:Y:S01]  /*172b80*/  LDL.LU R43, [R1+0x28bc] ;  /* 0x0028bc00012b7983 */ /* 0x000ee20000300800 */
[----:B0-----:R-:W-:-:S02]  /*172b90*/  IADD3 R20, P1, PT, R50, R38, RZ ;  /* 0x0000002632147210 */ /* 0x001fc40007f3e0ff */
[----:B------:R-:W-:Y:S02]  /*172ba0*/  LOP3.LUT R4, R58, 0xffff, RZ, 0xc0, !PT ;  /* 0x0000ffff3a047812 */ /* 0x000fe400078ec0ff */
[----:B------:R-:W-:Y:S02]  /*172bb0*/  LOP3.LUT R2, R59, 0xffff, RZ, 0xc0, !PT ;  /* 0x0000ffff3b027812 */ /* 0x000fe400078ec0ff */
[----:B----4-:R-:W-:Y:S02]  /*172bc0*/  LOP3.LUT R5, R27, 0xffff, RZ, 0xc0, !PT ;  /* 0x0000ffff1b057812 */ /* 0x010fe400078ec0ff */
[----:B------:R-:W-:Y:S02]  /*172bd0*/  PRMT R15, R2, 0x3340, R0 ;  /* 0x00003340020f7816 */ /* 0x000fe40000000000 */
[----:B------:R-:W-:Y:S02]  /*172be0*/  PRMT R6, R4, 0x3340, R5 ;  /* 0x0000334004067816 */ /* 0x000fe40000000005 */
[----:B------:R-:W-:-:S02]  /*172bf0*/  SHF.R.U32.HI R4, RZ, 0x8, R4 ;  /* 0x00000008ff047819 */ /* 0x000fc40000011604 */
[----:B------:R-:W-:Y:S01]  /*172c00*/  SHF.R.U32.HI R5, RZ, 0x8, R5 ;  /* 0x00000008ff057819 */ /* 0x000fe20000011605 */
[----:B------:R-:W-:Y:S01]  /*172c10*/  IMAD.X R21, R61, 0x1, R39, P1 ;  /* 0x000000013d157824 */ /* 0x000fe200008e0627 */
[----:B------:R-:W-:Y:S02]  /*172c20*/  PRMT R6, R6, 0x5410, R15 ;  /* 0x0000541006067816 */ /* 0x000fe4000000000f */
[----:B------:R-:W-:Y:S02]  /*172c30*/  LOP3.LUT R4, R4, 0xffff, RZ, 0xc0, !PT ;  /* 0x0000ffff04047812 */ /* 0x000fe400078ec0ff */
[----:B------:R-:W-:Y:S01]  /*172c40*/  LOP3.LUT R5, R5, 0xffff, RZ, 0xc0, !PT ;  /* 0x0000ffff05057812 */ /* 0x000fe200078ec0ff */
[----:B------:R-:W-:Y:S04]  /*172c50*/  STL [R1+0x808], R6 ;  /* 0x0008080601007387 */ /* 0x000fe80000100800 */
[----:B------:R0:W-:Y:S01]  /*172c60*/  STL.64 [R1+0x958], R20 ;  /* 0x0009581401007387 */ /* 0x0001e20000100a00 */
[----:B------:R-:W-:-:S02]  /*172c70*/  PRMT R4, R4, 0x3340, R5 ;  /* 0x0000334004047816 */ /* 0x000fc40000000005 */
[----:B------:R-:W-:Y:S01]  /*172c80*/  LOP3.LUT R5, R42, 0xffff, RZ, 0xc0, !PT ;  /* 0x0000ffff2a057812 */ /* 0x000fe200078ec0ff */
[----:B0-----:R-:W4:Y:S04]  /*172c90*/  LDL.LU R20, [R1+0x185c] ;  /* 0x00185c0001147983 */ /* 0x001f280000300800 */
[----:B------:R-:W4:Y:S04]  /*172ca0*/  LDL.LU R58, [R1+0x1a7c] ;  /* 0x001a7c00013a7983 */ /* 0x000f280000300800 */
[----:B------:R-:W4:Y:S04]  /*172cb0*/  LDL.LU R59, [R1+0x18e8] ;  /* 0x0018e800013b7983 */ /* 0x000f280000300800 */
[----:B------:R-:W4:Y:S04]  /*172cc0*/  LDL.LU R27, [R1+0x5190] ;  /* 0x00519000011b7983 */ /* 0x000f280000300800 */
[----:B------:R2:W-:Y:S02]  /*172cd0*/  STL [R1+0x3ec], R4 ;  /* 0x0003ec0401007387 */ /* 0x0005e40000100800 */
[----:B--2---:R-:W-:-:S02]  /*172ce0*/  LOP3.LUT R4, R44, 0xffff, RZ, 0xc0, !PT ;  /* 0x0000ffff2c047812 */ /* 0x004fc400078ec0ff */
[----:B------:R-:W-:Y:S02]  /*172cf0*/  IADD3 R44, P1, PT, R50, R40, RZ ;  /* 0x00000028322c7210 */ /* 0x000fe40007f3e0ff */
[----:B------:R-:W-:Y:S02]  /*172d00*/  PRMT R21, R4, 0x3340, R0 ;  /* 0x0000334004157816 */ /* 0x000fe40000000000 */
[----:B---3--:R-:W-:-:S04]  /*172d10*/  LOP3.LUT R6, R45, 0xffff, RZ, 0xc0, !PT ;  /* 0x0000ffff2d067812 */ /* 0x008fc800078ec0ff */
[----:B------:R-:W-:Y:S01]  /*172d20*/  PRMT R15, R5, 0x3340, R6 ;  /* 0x00003340050f7816 */ /* 0x000fe20000000006 */
[----:B------:R-:W-:-:S03]  /*172d30*/  IMAD.X R45, R61, 0x1, R41, P1 ;  /* 0x000000013d2d7824 */ /* 0x000fc600008e0629 */
[----:B------:R-:W-:-:S05]  /*172d40*/  PRMT R15, R15, 0x5410, R21 ;  /* 0x000054100f0f7816 */ /* 0x000fca0000000015 */
[----:B------:R-:W-:Y:S04]  /*172d50*/  STL [R1+0x804], R15 ;  /* 0x0008040f01007387 */ /* 0x000fe80000100800 */
[----:B------:R0:W-:Y:S04]  /*172d60*/  STL.64 [R1+0x950], R44 ;  /* 0x0009502c01007387 */ /* 0x0001e80000100a00 */
[----:B0-----:R-:W2:Y:S01]  /*172d70*/  LDL.LU.64 R44, [R1+0x6ce0] ;  /* 0x006ce000012c7983 */ /* 0x001ea20000300a00 */
[----:B------:R-:W-:Y:S02]  /*172d80*/  SHF.R.U32.HI R5, RZ, 0x8, R5 ;  /* 0x00000008ff057819 */ /* 0x000fe40000011605 */
[----:B------:R-:W-:-:S02]  /*172d90*/  SHF.R.U32.HI R61, RZ, 0x8, R6 ;  /* 0x00000008ff3d7819 */ /* 0x000fc40000011606 */
[----:B------:R-:W-:Y:S02]  /*172da0*/  LOP3.LUT R5, R5, 0xffff, RZ, 0xc0, !PT ;  /* 0x0000ffff05057812 */ /* 0x000fe400078ec0ff */
[----:B------:R-:W-:Y:S02]  /*172db0*/  LOP3.LUT R61, R61, 0xffff, RZ, 0xc0, !PT ;  /* 0x0000ffff3d3d7812 */ /* 0x000fe400078ec0ff */
[----:B------:R-:W-:Y:S02]  /*172dc0*/  SHF.R.U32.HI R2, RZ, 0x8, R2 ;  /* 0x00000008ff027819 */ /* 0x000fe40000011602 */
[----:B------:R-:W-:Y:S02]  /*172dd0*/  PRMT R5, R5, 0x3340, R61 ;  /* 0x0000334005057816 */ /* 0x000fe4000000003d */
[----:B------:R-:W-:Y:S02]  /*172de0*/  SHF.R.U32.HI R61, RZ, 0x8, R4 ;  /* 0x00000008ff3d7819 */ /* 0x000fe40000011604 */
[----:B------:R-:W-:-:S02]  /*172df0*/  LOP3.LUT R2, R2, 0xffff, RZ, 0xc0, !PT ;  /* 0x0000ffff02027812 */ /* 0x000fc400078ec0ff */
[----:B------:R-:W-:Y:S02]  /*172e00*/  LOP3.LUT R61, R61, 0xffff, RZ, 0xc0, !PT ;  /* 0x0000ffff3d3d7812 */ /* 0x000fe400078ec0ff */
[--C-:B------:R-:W-:Y:S02]  /*172e10*/  PRMT R2, R2, 0x3340, R0.reuse ;  /* 0x0000334002027816 */ /* 0x100fe40000000000 */
[----:B------:R-:W-:Y:S01]  /*172e20*/  PRMT R4, R61, 0x3340, R0 ;  /* 0x000033403d047816 */ /* 0x000fe20000000000 */
[----:B------:R-:W-:Y:S01]  /*172e30*/  STL [R1+0x3e0], R5 ;  /* 0x0003e00501007387 */ /* 0x000fe20000100800 */
[----:B------:R-:W-:-:S03]  /*172e40*/  LOP3.LUT R6, R43, 0xffff, RZ, 0xc0, !PT ;  /* 0x0000ffff2b067812 */ /* 0x000fc600078ec0ff */
[----:B------:R-:W-:Y:S04]  /*172e50*/  STL [R1+0x34], R4 ;  /* 0x0000340401007387 */ /* 0x000fe80000100800 */
[----:B------:R0:W-:Y:S04]  /*172e60*/  STL [R1+0x30], R2 ;  /* 0x0000300201007387 */ /* 0x0001e80000100800 */
[----:B------:R-:W3:Y:S04]  /*172e70*/  LDL.LU R21, [R1+0x5194] ;  /* 0x0051940001157983 */ /* 0x000ee80000300800 */
[----:B------:R-:W3:Y:S04]  /*172e80*/  LDL.LU R42, [R1+0x18f8] ;  /* 0x0018f800012a7983 */ /* 0x000ee80000300800 */
[----:B------:R-:W3:Y:S01]  /*172e90*/  LDL.LU R43, [R1+0x24d4] ;  /* 0x0024d400012b7983 */ /* 0x000ee20000300800 */
[----:B----4-:R-:W-:-:S02]  /*172ea0*/  LOP3.LUT R15, R20, 0xffff, RZ, 0xc0, !PT ;  /* 0x0000ffff140f7812 */ /* 0x010fc400078ec0ff */
[----:B------:R-:W-:Y:S02]  /*172eb0*/  LOP3.LUT R20, R58, 0xffff, RZ, 0xc0, !PT ;  /* 0x0000ffff3a147812 */ /* 0x000fe400078ec0ff */
[----:B------:R-:W-:Y:S02]  /*172ec0*/  PRMT R61, R15, 0x3340, R0 ;  /* 0x000033400f3d7816 */ /* 0x000fe40000000000 */
[----:B0-----:R-:W-:-:S04]  /*172ed0*/  PRMT R2, R6, 0x3340, R20 ;  /* 0x0000334006027816 */ /* 0x001fc80000000014 */
[----:B------:R-:W-:Y:S02]  /*172ee0*/  PRMT R5, R2, 0x5410, R61 ;  /* 0x0000541002057816 */ /* 0x000fe4000000003d */
[----:B------:R-:W-:Y:S02]  /*172ef0*/  LOP3.LUT R2, R59, 0xffff, RZ, 0xc0, !PT ;  /* 0x0000ffff3b027812 */ /* 0x000fe400078ec0ff */
[----:B------:R-:W-:Y:S01]  /*172f00*/  LOP3.LUT R4, R27, 0xffff, RZ, 0xc0, !PT ;  /* 0x0000ffff1b047812 */ /* 0x000fe200078ec0ff */
[----:B------:R2:W-:Y:S01]  /*172f10*/  STL [R1+0x800], R5 ;  /* 0x0008000501007387 */ /* 0x0005e20000100800 */
[----:B------:R-:W-:Y:S01]  /*172f20*/  PRMT R61, R2, 0x3340, R0 ;  /* 0x00003340023d7816 */ /* 0x000fe20000000000 */
[----:B-1----:R-:W-:Y:S01]  /*172f30*/  VIADD R50, R50, UR6 ;  /* 0x0000000632327c36 */ /* 0x002fe20008000000 */
[----:B--2---:R-:W-:Y:S02]  /*172f40*/  LOP3.LUT R5, R45, 0xffff, RZ, 0xc0, !PT ;  /* 0x0000ffff2d057812 */ /* 0x004fe400078ec0ff */
[----:B------:R-:W-:-:S02]  /*172f50*/  SHF.R.U32.HI R6, RZ, 0x8, R6 ;  /* 0x00000008ff067819 */ /* 0x000fc40000011606 */
[----:B------:R-:W-:Y:S02]  /*172f60*/  SHF.R.U32.HI R20, RZ, 0x8, R20 ;  /* 0x00000008ff147819 */ /* 0x000fe40000011614 */
[----:B------:R-:W-:Y:S02]  /*172f70*/  SHF.R.U32.HI R2, RZ, 0x8, R2 ;  /* 0x00000008ff027819 */ /* 0x000fe40000011602 */
[----:B------:R-:W-:Y:S02]  /*172f80*/  PRMT R25, R4, 0x3340, R5 ;  /* 0x0000334004197816 */ /* 0x000fe40000000005 */
[----:B------:R-:W-:Y:S01]  /*172f90*/  IADD3 R58, P1, PT, R50, R34, RZ ;  /* 0x00000022323a7210 */ /* 0x000fe20007f3e0ff */
[----:B------:R-:W0:Y:S01]  /*172fa0*/  LDCU UR6, c[0x0][0x3b8] ;  /* 0x00007700ff0677ac */ /* 0x000e220008000800 */
[----:B------:R-:W-:Y:S02]  /*172fb0*/  PRMT R25, R25, 0x5410, R61 ;  /* 0x0000541019197816 */ /* 0x000fe4000000003d */
[----:B------:R-:W-:-:S05]  /*172fc0*/  SHF.R.S32.HI R61, RZ, 0x1f, R50 ;  /* 0x0000001fff3d7819 */ /* 0x000fca0000011432 */
[----:B------:R-:W-:Y:S01]  /*172fd0*/  IMAD.X R59, R61, 0x1, R35, P1 ;  /* 0x000000013d3b7824 */ /* 0x000fe200008e0623 */
[----:B------:R-:W-:Y:S04]  /*172fe0*/  STL [R1+0x7fc], R25 ;  /* 0x0007fc1901007387 */ /* 0x000fe80000100800 */
[----:B------:R1:W-:Y:S04]  /*172ff0*/  STL.64 [R1+0x948], R58 ;  /* 0x0009483a01007387 */ /* 0x0003e80000100a00 */
[----:B-1----:R-:W2:Y:S01]  /*173000*/  LDL.LU R58, [R1+0x6cdc] ;  /* 0x006cdc00013a7983 */ /* 0x002ea20000300800 */
[----:B------:R-:W-:-:S02]  /*173010*/  SHF.R.U32.HI R4, RZ, 0x8, R4 ;  /* 0x00000008ff047819 */ /* 0x000fc40000011604 */
[----:B------:R-:W-:Y:S02]  /*173020*/  SHF.R.U32.HI R5, RZ, 0x8, R5 ;  /* 0x00000008ff057819 */ /* 0x000fe40000011605 */
[----:B------:R-:W-:Y:S02]  /*173030*/  LOP3.LUT R6, R6, 0xffff, RZ, 0xc0, !PT ;  /* 0x0000ffff06067812 */ /* 0x000fe400078ec0ff */
[----:B------:R-:W-:Y:S02]  /*173040*/  LOP3.LUT R20, R20, 0xffff, RZ, 0xc0, !PT ;  /* 0x0000ffff14147812 */ /* 0x000fe400078ec0ff */
[----:B------:R-:W-:Y:S02]  /*173050*/  LOP3.LUT R4, R4, 0xffff, RZ, 0xc0, !PT ;  /* 0x0000ffff04047812 */ /* 0x000fe400078ec0ff */
[----:B------:R-:W-:Y:S01]  /*173060*/  LOP3.LUT R5, R5, 0xffff, RZ, 0xc0, !PT ;  /* 0x0000ffff05057812 */ /* 0x000fe200078ec0ff */
[----:B------:R-:W4:Y:S01]  /*173070*/  LDL.LU R59, [R1+0x28d8] ;  /* 0x0028d800013b7983 */ /* 0x000f220000300800 */
[----:B------:R-:W-:-:S03]  /*173080*/  PRMT R45, R6, 0x3340, R20 ;  /* 0x00003340062d7816 */ /* 0x000fc60000000014 */
[----:B------:R-:W4:Y:S01]  /*173090*/  LDL.LU R27, [R1+0x1ab8] ;  /* 0x001ab800011b7983 */ /* 0x000f220000300800 */
[----:B------:R-:W-:Y:S02]  /*1730a0*/  PRMT R6, R4, 0x3340, R5 ;  /* 0x0000334004067816 */ /* 0x000fe40000000005 */
[----:B---3--:R-:W-:Y:S01]  /*1730b0*/  LOP3.LUT R5, R21, 0xffff, RZ, 0xc0, !PT ;  /* 0x0000ffff15057812 */ /* 0x008fe200078ec0ff */
[----:B------:R-:W-:Y:S04]  /*1730c0*/  STL [R1+0x6aa8], R45 ;  /* 0x006aa82d01007387 */ /* 0x000fe80000100800 */
[----:B------:R1:W-:Y:S01]  /*1730d0*/  STL [R1+0x3bc], R6 ;  /* 0x0003bc0601007387 */ /* 0x0003e20000100800 */
[----:B------:R-:W-:-:S03]  /*1730e0*/  LOP3.LUT R4, R42, 0xffff, RZ, 0xc0, !PT ;  /* 0x0000ffff2a047812 */ /* 0x000fc600078ec0ff */
[----:B------:R-:W3:Y:S01]  /*1730f0*/  LDL.LU R42, [R1+0x28cc] ;  /* 0x0028cc00012a7983 */ /* 0x000ee20000300800 */
[----:B------:R-:W-:Y:S02]  /*173100*/  PRMT R21, R4, 0x3340, R0 ;  /* 0x0000334004157816 */ /* 0x000fe40000000000 */
[----:B-1----:R-:W-:Y:S02]  /*173110*/  LOP3.LUT R6, R43, 0xffff, RZ, 0xc0, !PT ;  /* 0x0000ffff2b067812 */ /* 0x002fe400078ec0ff */
[----:B------:R-:W3:Y:S02]  /*173120*/  LDL.LU R43, [R1+0x187c] ;  /* 0x00187c00012b7983 */ /* 0x000ee40000300800 */
[----:B------:R-:W-:-:S04]  /*173130*/  PRMT R20, R5, 0x3340, R6 ;  /* 0x0000334005147816 */ /* 0x000fc80000000006 */
[----:B------:R-:W-:Y:S02]  /*173140*/  PRMT R20, R20, 0x5410, R21 ;  /* 0x0000541014147816 */ /* 0x000fe40000000015 */
[----:B------:R-:W-:-:S03]  /*173150*/  SHF.R.U32.HI R5, RZ, 0x8, R5 ;  /* 0x00000008ff057819 */ /* 0x000fc60000011605 */
[----:B------:R1:W-:Y:S01]  /*173160*/  STL [R1+0x7f8], R20 ;  /* 0x0007f81401007387 */ /* 0x0003e20000100800 */
[----:B------:R-:W-:Y:S02]  /*173170*/  SHF.R.U32.HI R6, RZ, 0x8, R6 ;  /* 0x00000008ff067819 */ /* 0x000fe40000011606 */
[----:B------:R-:W-:Y:S02]  /*173180*/  SHF.R.U32.HI R4, RZ, 0x8, R4 ;  /* 0x00000008ff047819 */ /* 0x000fe40000011604 */
[----:B------:R-:W-:Y:S02]  /*173190*/  LOP3.LUT R5, R5, 0xffff, RZ, 0xc0, !PT ;  /* 0x0000ffff05057812 */ /* 0x000fe400078ec0ff */
[----:B-1----:R-:W-:Y:S02]  /*1731a0*/  IADD3 R20, P1, PT, R50, R36, RZ ;  /* 0x0000002432147210 */ /* 0x002fe40007f3e0ff */
[----:B------:R-:W-:Y:S02]  /*1731b0*/  LOP3.LUT R6, R6, 0xffff, RZ, 0xc0, !PT ;  /* 0x0000ffff06067812 */ /* 0x000fe400078ec0ff */
[----:B------:R-:W-:Y:S01]  /*1731c0*/  LOP3.LUT R4, R4, 0xffff, RZ, 0xc0, !PT ;  /* 0x0000ffff04047812 */ /* 0x000fe200078ec0ff */
[----:B------:R-:W-:-:S05]  /*1731d0*/  IMAD.X R21, R61, 0x1, R37, P1 ;  /* 0x000000013d157824 */ /* 0x000fca00008e0625 */
[----:B------:R1:W-:Y:S01]  /*1731e0*/  STL.64 [R1+0x940], R20 ;  /* 0x0009401401007387 */ /* 0x0003e20000100a00 */
[----:B------:R-:W-:Y:S02]  /*1731f0*/  LOP3.LUT R2, R2, 0xffff, RZ, 0xc0, !PT ;  /* 0x0000ffff02027812 */ /* 0x000fe400078ec0ff */
[----:B-1----:R-:W-:Y:S02]  /*173200*/  PRMT R20, R5, 0x3340, R6 ;  /* 0x0000334005147816 */ /* 0x002fe40000000006 */
[----:B------:R-:W-:Y:S02]  /*173210*/  PRMT R6, R4, 0x3340, R0 ;  /* 0x0000334004067816 */ /* 0x000fe40000000000 */
[----:B------:R-:W-:-:S05]  /*173220*/  IADD3 R4, P1, PT, R50, R38, RZ ;  /* 0x0000002632047210 */ /* 0x000fca0007f3e0ff */
[----:B------:R-:W-:Y:S01]  /*173230*/  IMAD.X R5, R61, 0x1, R39, P1 ;  /* 0x000000013d057824 */ /* 0x000fe200008e0627 */
[----:B------:R-:W-:Y:S04]  /*173240*/  STL [R1+0x3b8], R20 ;  /* 0x0003b81401007387 */ /* 0x000fe80000100800 */
[----:B------:R-:W-:Y:S04]  /*173250*/  STL [R1+0x2c], R6 ;  /* 0x00002c0601007387 */ /* 0x000fe80000100800 */
[----:B------:R1:W-:Y:S02]  /*173260*/  STL.64 [R1+0x928], R4 ;  /* 0x0009280401007387 */ /* 0x0003e40000100a00 */
[----:B-1----:R-:W-:-:S05]  /*173270*/  PRMT R4, R2, 0x3340, R0 ;  /* 0x0000334002047816 */ /* 0x002fca0000000000 */
[----:B------:R1:W-:Y:S01]  /*173280*/  STL [R1+0x28], R4 ;  /* 0x0000280401007387 */ /* 0x0003e20000100800 */
[----:B--2---:R-:W-:-:S03]  /*173290*/  LOP3.LUT R5, R58, 0xffff, RZ, 0xc0, !PT ;  /* 0x0000ffff3a057812 */ /* 0x004fc600078ec0ff */
[----:B------:R-:W2:Y:S01]  /*1732a0*/  LDL.LU R58, [R1+0x6cd8] ;  /* 0x006cd800013a7983 */ /* 0x000ea20000300800 */
[----:B----4-:R-:W-:Y:S02]  /*1732b0*/  LOP3.LUT R2, R59, 0xffff, RZ, 0xc0, !PT ;  /* 0x0000ffff3b027812 */ /* 0x010fe400078ec0ff */
[----:B-1----:R-:W-:Y:S02]  /*1732c0*/  LOP3.LUT R4, R27, 0xffff, RZ, 0xc0, !PT ;  /* 0x0000ffff1b047812 */ /* 0x002fe400078ec0ff */
[----:B------:R-:W-:Y:S01]  /*1732d0*/  PRMT R20, R5, 0x3340, R0 ;  /* 0x0000334005147816 */ /* 0x000fe20000000000 */
[----:B------:R-:W4:Y:S04]  /*1732e0*/  LDL.LU R59, [R1+0x190c] ;  /* 0x00190c00013b7983 */ /* 0x000f280000300800 */
        /* <DEDUP_REMOVED lines=12> */
[----:B-1----:R-:W4:Y:S04]  /*1733b0*/  LDL.LU.64 R20, [R1+0x6cd0] ;  /* 0x006cd00001147983 */ /* 0x002f280000300a00 */
[----:B------:R2:W-:Y:S01]  /*1733c0*/  STL [R1+0x3b4], R4 ;  /* 0x0003b40401007387 */ /* 0x0005e20000100800 */
[----:B---3--:R-:W-:-:S02]  /*1733d0*/  LOP3.LUT R2, R42, 0xffff, RZ, 0xc0, !PT ;  /* 0x0000ffff2a027812 */ /* 0x008fc400078ec0ff */
[----:B------:R-:W-:-:S04]  /*1733e0*/  LOP3.LUT R30, R43, 0xffff, RZ, 0xc0, !PT ;  /* 0x0000ffff2b1e7812 */ /* 0x000fc800078ec0ff */
[----:B------:R-:W-:Y:S02]  /*1733f0*/  PRMT R61, R30, 0x3340, R0 ;  /* 0x000033401e3d7816 */ /* 0x000fe40000000000 */
[----:B--2---:R-:W-:Y:S02]  /*173400*/  LOP3.LUT R4, R58, 0xffff, RZ, 0xc0, !PT ;  /* 0x0000ffff3a047812 */ /* 0x004fe400078ec0ff */
[----:B------:R-:W2:Y:S02]  /*173410*/  LDL.LU R58, [R1+0x6ccc] ;  /* 0x006ccc00013a7983 */ /* 0x000ea40000300800 */
[----:B------:R-:W-:-:S04]  /*173420*/  PRMT R6, R2, 0x3340, R4 ;  /* 0x0000334002067816 */ /* 0x000fc80000000004 */
[----:B------:R-:W-:-:S05]  /*173430*/  PRMT R6, R6, 0x5410, R61 ;  /* 0x0000541006067816 */ /* 0x000fca000000003d */
[----:B------:R-:W-:Y:S04]  /*173440*/  STL [R1+0x7f0], R6 ;  /* 0x0007f00601007387 */ /* 0x000fe80000100800 */
[----:B------:R-:W3:Y:S04]  /*173450*/  LDL.LU R56, [R1+0x519c] ;  /* 0x00519c0001387983 */ /* 0x000ee80000300800 */
[----:B------:R-:W3:Y:S04]  /*173460*/  LDL.LU R42, [R1+0x1918] ;  /* 0x00191800012a7983 */ /* 0x000ee80000300800 */
[----:B------:R-:W3:Y:S01]  /*173470*/  LDL.LU R43, [R1+0x24e4] ;  /* 0x0024e400012b7983 */ /* 0x000ee20000300800 */
[----:B------:R-:W-:-:S02]  /*173480*/  SHF.R.U32.HI R2, RZ, 0x8, R2 ;  /* 0x00000008ff027819 */ /* 0x000fc40000011602 */
[----:B------:R-:W-:Y:S02]  /*173490*/  SHF.R.U32.HI R4, RZ, 0x8, R4 ;  /* 0x00000008ff047819 */ /* 0x000fe40000011604 */
[----:B------:R-:W-:Y:S02]  /*1734a0*/  LOP3.LUT R2, R2, 0xffff, RZ, 0xc0, !PT ;  /* 0x0000ffff02027812 */ /* 0x000fe400078ec0ff */
[----:B------:R-:W-:Y:S02]  /*1734b0*/  LOP3.LUT R4, R4, 0xffff, RZ, 0xc0, !PT ;  /* 0x0000ffff04047812 */ /* 0x000fe400078ec0ff */
[----:B------:R-:W-:Y:S02]  /*1734c0*/  SHF.R.U32.HI R61, RZ, 0x8, R5 ;  /* 0x00000008ff3d7819 */ /* 0x000fe40000011605 */
[----:B------:R-:W-:Y:S02]  /*1734d0*/  PRMT R25, R2, 0x3340, R4 ;  /* 0x0000334002197816 */ /* 0x000fe40000000004 */
[----:B------:R-:W-:-:S02]  /*1734e0*/  LOP3.LUT R61, R61, 0xffff, RZ, 0xc0, !PT ;  /* 0x0000ffff3d3d7812 */ /* 0x000fc400078ec0ff */
[----:B----4-:R-:W-:Y:S01]  /*1734f0*/  LOP3.LUT R4, R59, 0xffff, RZ, 0xc0, !PT ;  /* 0x0000ffff3b047812 */ /* 0x010fe200078ec0ff */
[----:B------:R1:W-:Y:S01]  /*173500*/  STL [R1+0x6aac], R25 ;  /* 0x006aac1901007387 */ /* 0x0003e20000100800 */
[--C-:B------:R-:W-:Y:S02]  /*173510*/  PRMT R5, R61, 0x3340, R0.reuse ;  /* 0x000033403d057816 */ /* 0x100fe40000000000 */
[----:B------:R-:W-:Y:S02]  /*173520*/  PRMT R61, R4, 0x3340, R0 ;  /* 0x00003340043d7816 */ /* 0x000fe40000000000 */
[----:B-1----:R-:W-:Y:S01]  /*173530*/  LOP3.LUT R25, R27, 0xffff, RZ, 0xc0, !PT ;  /* 0x0000ffff1b197812 */ /* 0x002fe200078ec0ff */
[----:B------:R1:W-:Y:S04]  /*173540*/  STL [R1+0x24], R5 ;  /* 0x0000240501007387 */ /* 0x0003e80000100800 */
[----:B-1----:R-:W4:Y:S04]  /*173550*/  LDL.LU R5, [R1+0x28e8] ;  /* 0x0028e80001057983 */ /* 0x002f280000300800 */
[----:B------:R-:W4:Y:S01]  /*173560*/  LDL.LU R6, [R1+0x188c] ;  /* 0x00188c0001067983 */ /* 0x000f220000300800 */
[----:B0-----:R-:W-:Y:S01]  /*173570*/  VIADD R50, R50, UR6 ;  /* 0x0000000632327c36 */ /* 0x001fe20008000000 */
[----:B------:R-:W-:Y:S01]  /*173580*/  SHF.R.U32.HI R4, RZ, 0x8, R4 ;  /* 0x00000008ff047819 */ /* 0x000fe20000011604 */
[----:B------:R-:W0:Y:S03]  /*173590*/  LDCU UR6, c[0x0][0x3b8] ;  /* 0x00007700ff0677ac */ /* 0x000e260008000800 */
[----:B------:R-:W-:-:S02]  /*1735a0*/  LOP3.LUT R4, R4, 0xffff, RZ, 0xc0, !PT ;  /* 0x0000ffff04047812 */ /* 0x000fc400078ec0ff */
[----:B--2---:R-:W-:-:S04]  /*1735b0*/  LOP3.LUT R45, R58, 0xffff, RZ, 0xc0, !PT ;  /* 0x0000ffff3a2d7812 */ /* 0x004fc800078ec0ff */
[----:B------:R-:W-:-:S04]  /*1735c0*/  PRMT R2, R25, 0x3340, R45 ;  /* 0x0000334019027816 */ /* 0x000fc8000000002d */
[----:B------:R-:W-:-:S05]  /*1735d0*/  PRMT R2, R2, 0x5410, R61 ;  /* 0x0000541002027816 */ /* 0x000fca000000003d */
[----:B------:R1:W-:Y:S04]  /*1735e0*/  STL [R1+0x7ec], R2 ;  /* 0x0007ec0201007387 */ /* 0x0003e80000100800 */
[----:B------:R-:W2:Y:S01]  /*1735f0*/  LDL.LU R27, [R1+0x1b1c] ;  /* 0x001b1c00011b7983 */ /* 0x000ea20000300800 */
[----:B------:R-:W-:Y:S02]  /*173600*/  IADD3 R58, P1, PT, R50, R34, RZ ;  /* 0x00000022323a7210 */ /* 0x000fe40007f3e0ff */
[----:B------:R-:W-:Y:S02]  /*173610*/  SHF.R.U32.HI R25, RZ, 0x8, R25 ;  /* 0x00000008ff197819 */ /* 0x000fe40000011619 */
[----:B------:R-:W-:Y:S02]  /*173620*/  SHF.R.U32.HI R61, RZ, 0x8, R45 ;  /* 0x00000008ff3d7819 */ /* 0x000fe4000001162d */
[----:B-1----:R-:W-:-:S02]  /*173630*/  SHF.R.S32.HI R2, RZ, 0x1f, R50 ;  /* 0x0000001fff027819 */ /* 0x002fc40000011432 */
[----:B------:R-:W-:Y:S02]  /*173640*/  LOP3.LUT R25, R25, 0xffff, RZ, 0xc0, !PT ;  /* 0x0000ffff19197812 */ /* 0x000fe400078ec0ff */
[----:B------:R-:W-:Y:S01]  /*173650*/  LOP3.LUT R61, R61, 0xffff, RZ, 0xc0, !PT ;  /* 0x0000ffff3d3d7812 */ /* 0x000fe200078ec0ff */
[----:B------:R-:W-:Y:S01]  /*173660*/  IMAD.X R59, R2, 0x1, R35, P1 ;  /* 0x00000001023b7824 */ /* 0x000fe200008e0623 */
[----:B---3--:R-:W-:-:S04]  /*173670*/  LOP3.LUT R45, R43, 0xffff, RZ, 0xc0, !PT ;  /* 0x0000ffff2b2d7812 */ /* 0x008fc800078ec0ff */
[----:B------:R1:W-:Y:S02]  /*173680*/  STL.64 [R1+0x918], R58 ;  /* 0x0009183a01007387 */ /* 0x0003e40000100a00 */
[----:B-1----:R-:W-:Y:S02]  /*173690*/  PRMT R58, R25, 0x3340, R61 ;  /* 0x00003340193a7816 */ /* 0x002fe4000000003d */
[--C-:B------:R-:W-:Y:S02]  /*1736a0*/  PRMT R25, R4, 0x3340, R0.reuse ;  /* 0x0000334004197816 */ /* 0x100fe40000000000 */
[----:B------:R-:W-:Y:S02]  /*1736b0*/  LOP3.LUT R4, R56, 0xffff, RZ, 0xc0, !PT ;  /* 0x0000ffff38047812 */ /* 0x000fe400078ec0ff */
[----:B------:R-:W-:Y:S01]  /*1736c0*/  LOP3.LUT R56, R42, 0xffff, RZ, 0xc0, !PT ;  /* 0x0000ffff2a387812 */ /* 0x000fe200078ec0ff */
[----:B------:R-:W3:Y:S04]  /*1736d0*/  LDL.LU R59, [R1+0x6cc8] ;  /* 0x006cc800013b7983 */ /* 0x000ee80000300800 */
[----:B------:R-:W-:Y:S04]  /*1736e0*/  STL [R1+0x6af0], R58 ;  /* 0x006af03a01007387 */ /* 0x000fe80000100800 */
[----:B------:R1:W-:Y:S01]  /*1736f0*/  STL [R1+0x20], R25 ;  /* 0x0000201901007387 */ /* 0x0003e20000100800 */
[----:B------:R-:W-:-:S02]  /*173700*/  PRMT R61, R56, 0x3340, R0 ;  /* 0x00003340383d7816 */ /* 0x000fc40000000000 */
[----:B-1----:R-:W-:-:S04]  /*173710*/  PRMT R25, R4, 0x3340, R45 ;  /* 0x0000334004197816 */ /* 0x002fc8000000002d */
[----:B------:R-:W-:Y:S01]  /*173720*/  PRMT R42, R25, 0x5410, R61 ;  /* 0x00005410192a7816 */ /* 0x000fe2000000003d */
[----:B0-----:R-:W-:Y:S01]  /*173730*/  VIADD R61, R50, UR6 ;  /* 0x00000006323d7c36 */ /* 0x001fe20008000000 */
[----:B------:R-:W-:Y:S02]  /*173740*/  SHF.R.U32.HI R4, RZ, 0x8, R4 ;  /* 0x00000008ff047819 */ /* 0x000fe40000011604 */
[----:B----4-:R-:W-:Y:S02]  /*173750*/  LOP3.LUT R58, R6, 0xffff, RZ, 0xc0, !PT ;  /* 0x0000ffff063a7812 */ /* 0x010fe400078ec0ff */
[----:B------:R-:W-:Y:S01]  /*173760*/  SHF.R.U32.HI R15, RZ, 0x8, R15 ;  /* 0x00000008ff0f7819 */ /* 0x000fe2000001160f */
[----:B------:R0:W-:Y:S01]  /*173770*/  STL [R1+0x7e8], R42 ;  /* 0x0007e82a01007387 */ /* 0x0001e20000100800 */
[----:B------:R-:W-:Y:S02]  /*173780*/  SHF.R.S32.HI R25, RZ, 0x1f, R61 ;  /* 0x0000001fff197819 */ /* 0x000fe4000001143d */
[----:B------:R-:W-:Y:S01]  /*173790*/  SHF.R.U32.HI R3, RZ, 0x8, R3 ;  /* 0x00000008ff037819 */ /* 0x000fe20000011603 */
[----:B------:R-:W1:Y:S01]  /*1737a0*/  LDCU UR6, c[0x0][0x398] ;  /* 0x00007300ff0677ac */ /* 0x000e620008000800 */
[----:B0-----:R-:W-:Y:S01]  /*1737b0*/  IADD3 R42, P1, PT, R61, R34, RZ ;  /* 0x000000223d2a7210 */ /* 0x001fe20007f3e0ff */
[----:B------:R-:W-:Y:S04]  /*1737c0*/  STL [R1+0x6ae8], R34 ;  /* 0x006ae82201007387 */ /* 0x000fe80000100800 */
[----:B------:R-:W-:-:S05]  /*1737d0*/  IMAD.X R43, R25, 0x1, R35, P1 ;  /* 0x00000001192b7824 */ /* 0x000fca00008e0623 */
[----:B------:R0:W-:Y:S04]  /*1737e0*/  STL.64 [R1+0x910], R42 ;  /* 0x0009102a01007387 */ /* 0x0001e80000100a00 */
[----:B0-----:R-:W4:Y:S01]  /*1737f0*/  LDL.LU.64 R42, [R1+0x6cc0] ;  /* 0x006cc000012a7983 */ /* 0x001f220000300a00 */
[----:B------:R-:W-:Y:S02]  /*173800*/  SHF.R.U32.HI R34, RZ, 0x8, R45 ;  /* 0x00000008ff227819 */ /* 0x000fe4000001162d */
[----:B------:R-:W-:Y:S02]  /*173810*/  LOP3.LUT R4, R4, 0xffff, RZ, 0xc0, !PT ;  /* 0x0000ffff04047812 */ /* 0x000fe400078ec0ff */
[----:B------:R-:W-:-:S04]  /*173820*/  LOP3.LUT R34, R34, 0xffff, RZ, 0xc0, !PT ;  /* 0x0000ffff22227812 */ /* 0x000fc800078ec0ff */
[----:B------:R-:W-:Y:S02]  /*173830*/  PRMT R4, R4, 0x3340, R34 ;  /* 0x0000334004047816 */ /* 0x000fe40000000022 */
[----:B------:R-:W-:Y:S01]  /*173840*/  LOP3.LUT R34, R5, 0xffff, RZ, 0xc0, !PT ;  /* 0x0000ffff05227812 */ /* 0x000fe200078ec0ff */
[----:B------:R0:W-:Y:S04]  /*173850*/  STL [R1+0x6af4], R35 ;  /* 0x006af42301007387 */ /* 0x0001e80000100800 */
[----:B------:R1:W-:Y:S01]  /*173860*/  STL [R1+0x624], R4 ;  /* 0x0006240401007387 */ /* 0x0003e20000100800 */
[----:B------:R-:W-:-:S03]  /*173870*/  PRMT R5, R58, 0x3340, R0 ;  /* 0x000033403a057816 */ /* 0x000fc60000000000 */
[----:B0-----:R-:W3:Y:S04]  /*173880*/  LDL.LU R35, [R1+0x1858] ;  /* 0x0018580001237983 */ /* 0x001ee80000300800 */
[----:B------:R-:W3:Y:S01]  /*173890*/  LDL.LU R6, [R1+0x183c] ;  /* 0x00183c0001067983 */ /* 0x000ee20000300800 */
[----:B--2---:R-:W-:-:S04]  /*1738a0*/  LOP3.LUT R27, R27, 0xffff, RZ, 0xc0, !PT ;  /* 0x0000ffff1b1b7812 */ /* 0x004fc800078ec0ff */
[----:B-1----:R-:W-:-:S04]  /*1738b0*/  PRMT R4, R34, 0x3340, R27 ;  /* 0x0000334022047816 */ /* 0x002fc8000000001b */
[----:B------:R-:W-:Y:S02]  /*1738c0*/  PRMT R45, R4, 0x5410, R5 ;  /* 0x00005410042d7816 */ /* 0x000fe40000000005 */
[----:B------:R-:W-:-:S05]  /*1738d0*/  IADD3 R4, P1, PT, R50, R36, RZ ;  /* 0x0000002432047210 */ /* 0x000fca0007f3e0ff */
[----:B------:R-:W-:Y:S01]  /*1738e0*/  IMAD.X R5, R2, 0x1, R37, P1 ;  /* 0x0000000102057824 */ /* 0x000fe200008e0625 */
[----:B------:R-:W-:Y:S04]  /*1738f0*/  STL [R1+0x7e4], R45 ;  /* 0x0007e42d01007387 */ /* 0x000fe80000100800 */
[----:B------:R0:W-:Y:S04]  /*173900*/  STL.64 [R1+0x908], R4 ;  /* 0x0009080401007387 */ /* 0x0001e80000100a00 */
[----:B------:R1:W-:Y:S01]  /*173910*/  STL [R1+0x6af8], R36 ;  /* 0x006af82401007387 */ /* 0x0003e20000100800 */
[----:B0-----:R-:W-:-:S03]  /*173920*/  IADD3 R4, P1, PT, R61, R36, RZ ;  /* 0x000000243d047210 */ /* 0x001fc60007f3e0ff */
[----:B-1----:R-:W2:Y:S02]  /*173930*/  LDL.LU R36, [R1+0x130] ;  /* 0x0001300001247983 */ /* 0x002ea40000300800 */
[----:B------:R-:W-:Y:S02]  /*173940*/  IMAD.X R5, R25, 0x1, R37, P1 ;  /* 0x0000000119057824 */ /* 0x000fe400008e0625 */
[----:B------:R-:W-:Y:S04]  /*173950*/  STL [R1+0x6afc], R37 ;  /* 0x006afc2501007387 */ /* 0x000fe80000100800 */
[----:B------:R0:W-:Y:S02]  /*173960*/  STL.64 [R1+0x900], R4 ;  /* 0x0009000401007387 */ /* 0x0001e40000100a00 */
[----:B0-----:R-:W-:-:S05]  /*173970*/  IADD3 R4, P1, PT, R50, R38, RZ ;  /* 0x0000002632047210 */ /* 0x001fca0007f3e0ff */
[----:B------:R-:W-:-:S05]  /*173980*/  IMAD.X R5, R2, 0x1, R39, P1 ;  /* 0x0000000102057824 */ /* 0x000fca00008e0627 */
[----:B------:R0:W-:Y:S04]  /*173990*/  STL.64 [R1+0x8f8], R4 ;  /* 0x0008f80401007387 */ /* 0x0001e80000100a00 */
[----:B------:R-:W-:Y:S04]  /*1739a0*/  STL [R1+0x6b00], R38 ;  /* 0x006b002601007387 */ /* 0x000fe80000100800 */
[----:B------:R-:W-:Y:S01]  /*1739b0*/  STL [R1+0x6b04], R39 ;  /* 0x006b042701007387 */ /* 0x000fe20000100800 */
[----:B0-----:R-:W-:-:S05]  /*1739c0*/  IADD3 R4, P1, PT, R61, R38, RZ ;  /* 0x000000263d047210 */ /* 0x001fca0007f3e0ff */
[----:B------:R-:W-:-:S05]  /*1739d0*/  IMAD.X R5, R25, 0x1, R39, P1 ;  /* 0x0000000119057824 */ /* 0x000fca00008e0627 */
[----:B------:R0:W-:Y:S02]  /*1739e0*/  STL.64 [R1+0x8f0], R4 ;  /* 0x0008f00401007387 */ /* 0x0001e40000100a00 */
[----:B0-----:R-:W-:-:S05]  /*1739f0*/  IADD3 R4, P1, PT, R61, R40, RZ ;  /* 0x000000283d047210 */ /* 0x001fca0007f3e0ff */
[----:B------:R-:W-:-:S05]  /*173a00*/  IMAD.X R5, R25, 0x1, R41, P1 ;  /* 0x0000000119057824 */ /* 0x000fca00008e0629 */
[----:B------:R0:W-:Y:S04]  /*173a10*/  STL.64 [R1+0x268], R4 ;  /* 0x0002680401007387 */ /* 0x0001e80000100a00 */
[----:B------:R-:W-:Y:S04]  /*173a20*/  STL [R1+0x6b08], R40 ;  /* 0x006b082801007387 */ /* 0x000fe80000100800 */
[----:B------:R-:W-:Y:S01]  /*173a30*/  STL [R1+0x6b0c], R41 ;  /* 0x006b0c2901007387 */ /* 0x000fe20000100800 */
[----:B0-----:R-:W-:Y:S02]  /*173a40*/  IADD3 R4, P1, PT, R50, R40, RZ ;  /* 0x0000002832047210 */ /* 0x001fe40007f3e0ff */
[----:B------:R-:W-:-:S02]  /*173a50*/  PRMT R50, R14, 0x3340, R0 ;  /* 0x000033400e327816 */ /* 0x000fc40000000000 */
[----:B----4-:R-:W-:Y:S01]  /*173a60*/  PRMT R25, R24, 0x3340, R43 ;  /* 0x0000334018197816 */ /* 0x010fe2000000002b */
[----:B------:R-:W4:Y:S01]  /*173a70*/  LDL.LU R14, [R1+0x6cbc] ;  /* 0x006cbc00010e7983 */ /* 0x000f220000300800 */
[----:B------:R-:W-:Y:S01]  /*173a80*/  IMAD.X R5, R2, 0x1, R41, P1 ;  /* 0x0000000102057824 */ /* 0x000fe200008e0629 */
[----:B---3--:R-:W-:-:S04]  /*173a90*/  PRMT R2, R59, 0x3340, R12 ;  /* 0x000033403b027816 */ /* 0x008fc8000000000c */
[----:B------:R0:W-:Y:S04]  /*173aa0*/  STL.64 [R1+0x18], R4 ;  /* 0x0000180401007387 */ /* 0x0001e80000100a00 */
[----:B------:R-:W3:Y:S04]  /*173ab0*/  LDL.LU R43, [R1+0x6cb8] ;  /* 0x006cb800012b7983 */ /* 0x000ee80000300800 */
[----:B------:R-:W2:Y:S01]  /*173ac0*/  LDL.LU R24, [R1+0x6cb4] ;  /* 0x006cb40001187983 */ /* 0x000ea20000300800 */
[--C-:B------:R-:W-:Y:S02]  /*173ad0*/  PRMT R61, R22, 0x3340, R0.reuse ;  /* 0x00003340163d7816 */ /* 0x100fe40000000000 */
[----:B0-----:R-:W-:-:S02]  /*173ae0*/  PRMT R5, R29, 0x3340, R0 ;  /* 0x000033401d057816 */ /* 0x001fc40000000000 */
[----:B------:R-:W2:Y:S04]  /*173af0*/  LDL.LU R29, [R1+0x6cb0] ;  /* 0x006cb000011d7983 */ /* 0x000ea80000300800 */
[----:B------:R-:W3:Y:S04]  /*173b00*/  LDL.LU R12, [R1+0x6cac] ;  /* 0x006cac00010c7983 */ /* 0x000ee80000300800 */
[----:B------:R-:W3:Y:S04]  /*173b10*/  LDL.LU R59, [R1+0x6ca8] ;  /* 0x006ca800013b7983 */ /* 0x000ee80000300800 */
[----:B------:R-:W3:Y:S01]  /*173b20*/  LDL.LU R22, [R1+0x6ca4] ;  /* 0x006ca40001167983 */ /* 0x000ee20000300800 */
[----:B------:R-:W-:-:S03]  /*173b30*/  PRMT R45, R10, 0x3340, R8 ;  /* 0x000033400a2d7816 */ /* 0x000fc60000000008 */
[----:B------:R-:W3:Y:S04]  /*173b40*/  LDL.LU R8, [R1+0x6ca0] ;  /* 0x006ca00001087983 */ /* 0x000ee80000300800 */
[----:B------:R-:W3:Y:S01]  /*173b50*/  LDL.LU R10, [R1+0x6c9c] ;  /* 0x006c9c00010a7983 */ /* 0x000ee20000300800 */
[----:B----4-:R-:W-:-:S03]  /*173b60*/  PRMT R41, R14, 0x3340, R0 ;  /* 0x000033400e297816 */ /* 0x010fc60000000000 */
[----:B------:R-:W4:Y:S01]  /*173b70*/  LDL.LU R14, [R1+0x6c98] ;  /* 0x006c9800010e7983 */ /* 0x000f220000300800 */
[----:B--2---:R-:W-:-:S03]  /*173b80*/  PRMT R40, R24, 0x3340, R29 ;  /* 0x0000334018287816 */ /* 0x004fc6000000001d */
[----:B------:R-:W2:Y:S04]  /*173b90*/  LDL.LU R29, [R1+0x6c94] ;  /* 0x006c9400011d7983 */ /* 0x000ea80000300800 */
[----:B------:R-:W2:Y:S01]  /*173ba0*/  LDL.LU R24, [R1+0x6c90] ;  /* 0x006c900001187983 */ /* 0x000ea20000300800 */
[----:B---3--:R-:W-:Y:S02]  /*173bb0*/  PRMT R4, R59, 0x3340, R0 ;  /* 0x000033403b047816 */ /* 0x008fe40000000000 */
[----:B------:R-:W-:Y:S01]  /*173bc0*/  PRMT R38, R22, 0x3340, R36 ;  /* 0x0000334016267816 */ /* 0x000fe20000000024 */
[----:B------:R-:W3:Y:S04]  /*173bd0*/  LDL.LU R59, [R1+0x6c8c] ;  /* 0x006c8c00013b7983 */ /* 0x000ee80000300800 */
[----:B------:R-:W2:Y:S01]  /*173be0*/  LDL.LU R22, [R1+0x6c88] ;  /* 0x006c880001167983 */ /* 0x000ea20000300800 */
[----:B------:R-:W-:-:S02]  /*173bf0*/  LOP3.LUT R36, R35, 0xffff, RZ, 0xc0, !PT ;  /* 0x0000ffff23247812 */ /* 0x000fc400078ec0ff */
[----:B------:R-:W-:Y:S02]  /*173c00*/  PRMT R35, R21, 0x5410, R50 ;  /* 0x0000541015237816 */ /* 0x000fe40000000032 */
[----:B------:R-:W3:Y:S01]  /*173c10*/  LDL.LU R21, [R1+0x6c84] ;  /* 0x006c840001157983 */ /* 0x000ee20000300800 */
[----:B------:R-:W-:-:S03]  /*173c20*/  PRMT R50, R36, 0x3340, R0 ;  /* 0x0000334024327816 */ /* 0x000fc60000000000 */
[----:B------:R0:W-:Y:S02]  /*173c30*/  STL [R1+0x89c], R35 ;  /* 0x00089c2301007387 */ /* 0x0001e40000100800 */
[----:B0-----:R-:W-:Y:S02]  /*173c40*/  PRMT R35, R25, 0x5410, R50 ;  /* 0x0000541019237816 */ /* 0x001fe40000000032 */
[----:B------:R-:W-:-:S03]  /*173c50*/  PRMT R25, R44, 0x5410, R5 ;  /* 0x000054102c197816 */ /* 0x000fc60000000005 */
[----:B------:R-:W-:Y:S04]  /*173c60*/  STL [R1+0x1808], R35 ;  /* 0x0018082301007387 */ /* 0x000fe80000100800 */
[----:B------:R-:W3:Y:S01]  /*173c70*/  LDL.LU R44, [R1+0x6c80] ;  /* 0x006c8000012c7983 */ /* 0x000ee20000300800 */
[----:B------:R-:W-:-:S04]  /*173c80*/  LOP3.LUT R6, R6, 0xffff, RZ, 0xc0, !PT ;  /* 0x0000ffff06067812 */ /* 0x000fc800078ec0ff */
[----:B------:R-:W-:Y:S01]  /*173c90*/  PRMT R50, R6, 0x3340, R0 ;  /* 0x0000334006327816 */ /* 0x000fe20000000000 */
[----:B------:R-:W-:Y:S03]  /*173ca0*/  STL [R1+0x180c], R25 ;  /* 0x00180c1901007387 */ /* 0x000fe60000100800 */
[----:B------:R-:W-:Y:S02]  /*173cb0*/  PRMT R5, R2, 0x5410, R50 ;  /* 0x0000541002057816 */ /* 0x000fe40000000032 */
[----:B------:R-:W-:-:S04]  /*173cc0*/  SHF.R.U32.HI R34, RZ, 0x8, R34 ;  /* 0x00000008ff227819 */ /* 0x000fc80000011622 */
[----:B------:R-:W-:Y:S02]  /*173cd0*/  LOP3.LUT R34, R34, 0xffff, RZ, 0xc0, !PT ;  /* 0x0000ffff22227812 */ /* 0x000fe400078ec0ff */
[----:B--2---:R-:W-:Y:S02]  /*173ce0*/  LOP3.LUT R2, R22, 0xffff, RZ, 0xc0, !PT ;  /* 0x0000ffff16027812 */ /* 0x004fe400078ec0ff */
[----:B------:R-:W2:Y:S04]  /*173cf0*/  LDL.LU R22, [R1+0x6c7c] ;  /* 0x006c7c0001167983 */ /* 0x000ea80000300800 */
[----:B------:R0:W-:Y:S01]  /*173d00*/  STL [R1+0x1818], R5 ;  /* 0x0018180501007387 */ /* 0x0001e20000100800 */
[----:B------:R-:W-:Y:S02]  /*173d10*/  PRMT R50, R2, 0x3340, R0 ;  /* 0x0000334002327816 */ /* 0x000fe40000000000 */
[----:B0-----:R-:W-:-:S02]  /*173d20*/  PRMT R5, R42, 0x5410, R61 ;  /* 0x000054102a057816 */ /* 0x001fc4000000003d */
[----:B------:R-:W2:Y:S04]  /*173d30*/  LDL.LU R42, [R1+0x6c78] ;  /* 0x006c7800012a7983 */ /* 0x000ea80000300800 */
[----:B------:R-:W2:Y:S04]  /*173d40*/  LDL.LU R39, [R1+0x51a0] ;  /* 0x0051a00001277983 */ /* 0x000ea80000300800 */
[----:B------:R-:W4:Y:S04]  /*173d50*/  LDL.LU R37, [R1+0x1a18] ;  /* 0x001a180001257983 */ /* 0x000f280000300800 */
[----:B------:R3:W-:Y:S04]  /*173d60*/  STL [R1+0x182c], R5 ;  /* 0x00182c0501007387 */ /* 0x0007e80000100800 */
[----:B------:R-:W4:Y:S01]  /*173d70*/  LDL.LU R35, [R1+0x24f0] ;  /* 0x0024f00001237983 */ /* 0x000f220000300800 */
[----:B------:R-:W-:-:S03]  /*173d80*/  PRMT R61, R45, 0x5410, R50 ;  /* 0x000054102d3d7816 */ /* 0x000fc60000000032 */
[----:B------:R-:W4:Y:S01]  /*173d90*/  LDL.LU R25, [R1+0x28dc] ;  /* 0x0028dc0001197983 */ /* 0x000f220000300800 */
[----:B---3--:R-:W-:-:S03]  /*173da0*/  LOP3.LUT R5, R44, 0xffff, RZ, 0xc0, !PT ;  /* 0x0000ffff2c057812 */ /* 0x008fc600078ec0ff */
[----:B------:R-:W3:Y:S04]  /*173db0*/  LDL.LU R44, [R1+0x6c74] ;  /* 0x006c7400012c7983 */ /* 0x000ee80000300800 */
[----:B------:R-:W3:Y:S04]  /*173dc0*/  LDL.LU R45, [R1+0x1b7c] ;  /* 0x001b7c00012d7983 */ /* 0x000ee80000300800 */
[----:B------:R0:W-:Y:S01]  /*173dd0*/  STL [R1+0x1828], R61 ;  /* 0x0018283d01007387 */ /* 0x0001e20000100800 */
[----:B------:R-:W-:Y:S02]  /*173de0*/  PRMT R50, R5, 0x3340, R0 ;  /* 0x0000334005327816 */ /* 0x000fe40000000000 */
[----:B0-----:R-:W-:-:S02]  /*173df0*/  PRMT R61, R43, 0x5410, R41 ;  /* 0x000054102b3d7816 */ /* 0x001fc40000000029 */
[----:B------:R-:W-:Y:S01]  /*173e00*/  PRMT R41, R40, 0x5410, R50 ;  /* 0x0000541028297816 */ /* 0x000fe20000000032 */
[----:B------:R-:W3:Y:S04]  /*173e10*/  LDL.LU R43, [R1+0x6c70] ;  /* 0x006c7000012b7983 */ /* 0x000ee80000300800 */
[----:B------:R0:W-:Y:S01]  /*173e20*/  STL [R1+0x1838], R61 ;  /* 0x0018383d01007387 */ /* 0x0001e20000100800 */
[----:B------:R-:W-:Y:S02]  /*173e30*/  PRMT R40, R24, 0x5410, R4 ;  /* 0x0000541018287816 */ /* 0x000fe40000000004 */
[----:B------:R-:W-:Y:S01]  /*173e40*/  LOP3.LUT R4, R21, 0xffff, RZ, 0xc0, !PT ;  /* 0x0000ffff15047812 */ /* 0x000fe200078ec0ff */
[----:B------:R-:W3:Y:S01]  /*173e50*/  LDL.LU R24, [R1+0x6c6c] ;  /* 0x006c6c0001187983 */ /* 0x000ee20000300800 */
[----:B0-----:R-:W-:-:S02]  /*173e60*/  SHF.R.U32.HI R61, RZ, 0x8, R27 ;  /* 0x00000008ff3d7819 */ /* 0x001fc4000001161b */
[----:B------:R-:W-:Y:S02]  /*173e70*/  PRMT R50, R4, 0x3340, R0 ;  /* 0x0000334004327816 */ /* 0x000fe40000000000 */
[----:B------:R-:W-:Y:S01]  /*173e80*/  LOP3.LUT R61, R61, 0xffff, RZ, 0xc0, !PT ;  /* 0x0000ffff3d3d7812 */ /* 0x000fe200078ec0ff */
[----:B------:R-:W-:Y:S01]  /*173e90*/  STL [R1+0x183c], R41 ;  /* 0x00183c2901007387 */ /* 0x000fe20000100800 */
[----:B------:R-:W-:-:S03]  /*173ea0*/  PRMT R38, R38, 0x5410, R50 ;  /* 0x0000541026267816 */ /* 0x000fc60000000032 */
[----:B------:R-:W3:Y:S01]  /*173eb0*/  LDL.LU R21, [R1+0x6c68] ;  /* 0x006c680001157983 */ /* 0x000ee20000300800 */
[----:B------:R-:W-:-:S03]  /*173ec0*/  PRMT R34, R34, 0x3340, R61 ;  /* 0x0000334022227816 */ /* 0x000fc6000000003d */
[----:B------:R-:W-:Y:S04]  /*173ed0*/  STL [R1+0x1848], R40 ;  /* 0x0018482801007387 */ /* 0x000fe80000100800 */
[----:B------:R-:W3:Y:S01]  /*173ee0*/  LDL.LU R27, [R1+0x6c64] ;  /* 0x006c6400011b7983 */ /* 0x000ee20000300800 */
[----:B------:R-:W-:-:S03]  /*173ef0*/  SHF.R.U32.HI R61, RZ, 0x8, R58 ;  /* 0x00000008ff3d7819 */ /* 0x000fc6000001163a */
[----:B------:R-:W-:Y:S04]  /*173f00*/  STL [R1+0x6b10], R34 ;  /* 0x006b102201007387 */ /* 0x000fe80000100800 */
[----:B------:R0:W-:Y:S01]  /*173f10*/  STL [R1+0x181c], R38 ;  /* 0x00181c2601007387 */ /* 0x0001e20000100800 */
[----:B------:R-:W-:-:S03]  /*173f20*/  SHF.R.U32.HI R50, RZ, 0x8, R56 ;  /* 0x00000008ff327819 */ /* 0x000fc60000011638 */
[----:B0-----:R-:W3:Y:S04]  /*173f30*/  LDL.LU R38, [R1+0x51a4] ;  /* 0x0051a40001267983 */ /* 0x001ee80000300800 */
[----:B------:R-:W3:Y:S04]  /*173f40*/  LDL.LU R58, [R1+0x1a1c] ;  /* 0x001a1c00013a7983 */ /* 0x000ee80000300800 */
[----:B------:R-:W3:Y:S01]  /*173f50*/  LDL.LU R56, [R1+0x24f4] ;  /* 0x0024f40001387983 */ /* 0x000ee20000300800 */
[----:B------:R-:W-:Y:S02]  /*173f60*/  LOP3.LUT R61, R61, 0xffff, RZ, 0xc0, !PT ;  /* 0x0000ffff3d3d7812 */ /* 0x000fe400078ec0ff */
[----:B------:R-:W-:-:S02]  /*173f70*/  LOP3.LUT R50, R50, 0xffff, RZ, 0xc0, !PT ;  /* 0x0000ffff32327812 */ /* 0x000fc400078ec0ff */
[--C-:B------:R-:W-:Y:S02]  /*173f80*/  PRMT R61, R61, 0x3340, R0.reuse ;  /* 0x000033403d3d7816 */ /* 0x100fe40000000000 */
[----:B------:R-:W-:-:S03]  /*173f90*/  PRMT R40, R50, 0x3340, R0 ;  /* 0x0000334032287816 */ /* 0x000fc60000000000 */
[----:B------:R-:W-:Y:S04]  /*173fa0*/  STL [R1+0x6b14], R61 ;  /* 0x006b143d01007387 */ /* 0x000fe80000100800 */
[----:B------:R0:W-:Y:S01]  /*173fb0*/  STL [R1+0x170], R40 ;  /* 0x0001702801007387 */ /* 0x0001e20000100800 */
[----:B--2---:R-:W-:Y:S02]  /*173fc0*/  LOP3.LUT R34, R39, 0xffff, RZ, 0xc0, !PT ;  /* 0x0000ffff27227812 */ /* 0x004fe400078ec0ff */
[----:B----4-:R-:W-:Y:S02]  /*173fd0*/  LOP3.LUT R41, R37, 0xffff, RZ, 0xc0, !PT ;  /* 0x0000ffff25297812 */ /* 0x010fe400078ec0ff */
[----:B------:R-:W-:Y:S02]  /*173fe0*/  LOP3.LUT R39, R35, 0xffff, RZ, 0xc0, !PT ;  /* 0x0000ffff23277812 */ /* 0x000fe400078ec0ff */
[----:B------:R-:W-:-:S02]  /*173ff0*/  PRMT R50, R41, 0x3340, R0 ;  /* 0x0000334029327816 */ /* 0x000fc40000000000 */
[----:B------:R-:W-:Y:S02]  /*174000*/  PRMT R35, R34, 0x3340, R39 ;  /* 0x0000334022237816 */ /* 0x000fe40000000027 */
[----:B0-----:R-:W-:Y:S02]  /*174010*/  LOP3.LUT R40, R25, 0xffff, RZ, 0xc0, !PT ;  /* 0x0000ffff19287812 */ /* 0x001fe400078ec0ff */
[----:B------:R-:W-:Y:S02]  /*174020*/  LOP3.LUT R25, R22, 0xffff, RZ, 0xc0, !PT ;  /* 0x0000ffff16197812 */ /* 0x000fe400078ec0ff */
[----:B------:R-:W-:Y:S01]  /*174030*/  PRMT R50, R35, 0x5410, R50 ;  /* 0x0000541023327816 */ /* 0x000fe20000000032 */
[----:B------:R-:W2:Y:S04]  /*174040*/  LDL.LU R22, [R1+0x6c60] ;  /* 0x006c600001167983 */ /* 0x000ea80000300800 */
[----:B------:R-:W4:Y:S04]  /*174050*/  LDL.LU R37, [R1+0x28f8] ;  /* 0x0028f80001257983 */ /* 0x000f280000300800 */
[----:B------:R-:W2:Y:S01]  /*174060*/  LDL.LU R35, [R1+0x1b9c] ;  /* 0x001b9c0001237983 */ /* 0x000ea20000300800 */
[----:B---3--:R-:W-:-:S03]  /*174070*/  LOP3.LUT R45, R45, 0xffff, RZ, 0xc0, !PT ;  /* 0x0000ffff2d2d7812 */ /* 0x008fc600078ec0ff */
[----:B------:R0:W-:Y:S01]  /*174080*/  STL [R1+0x7dc], R50 ;  /* 0x0007dc3201007387 */ /* 0x0001e20000100800 */
[----:B------:R-:W-:Y:S02]  /*174090*/  PRMT R61, R40, 0x3340, R45 ;  /* 0x00003340283d7816 */ /* 0x000fe4000000002d */
[----:B------:R-:W-:Y:S02]  /*1740a0*/  SHF.R.U32.HI R40, RZ, 0x8, R40 ;  /* 0x00000008ff287819 */ /* 0x000fe40000011628 */
[----:B0-----:R-:W-:Y:S02]  /*1740b0*/  PRMT R50, R25, 0x3340, R0 ;  /* 0x0000334019327816 */ /* 0x001fe40000000000 */
[----:B------:R-:W-:Y:S02]  /*1740c0*/  SHF.R.U32.HI R34, RZ, 0x8, R34 ;  /* 0x00000008ff227819 */ /* 0x000fe40000011622 */
[----:B------:R-:W-:Y:S02]  /*1740d0*/  SHF.R.U32.HI R39, RZ, 0x8, R39 ;  /* 0x00000008ff277819 */ /* 0x000fe40000011627 */
[----:B------:R-:W-:-:S02]  /*1740e0*/  PRMT R61, R61, 0x5410, R50 ;  /* 0x000054103d3d7816 */ /* 0x000fc40000000032 */
[----:B------:R-:W-:Y:S02]  /*1740f0*/  SHF.R.U32.HI R50, RZ, 0x8, R45 ;  /* 0x00000008ff327819 */ /* 0x000fe4000001162d */
[----:B------:R-:W-:Y:S02]  /*174100*/  LOP3.LUT R40, R40, 0xffff, RZ, 0xc0, !PT ;  /* 0x0000ffff28287812 */ /* 0x000fe400078ec0ff */
[----:B------:R-:W-:Y:S02]  /*174110*/  LOP3.LUT R34, R34, 0xffff, RZ, 0xc0, !PT ;  /* 0x0000ffff22227812 */ /* 0x000fe400078ec0ff */
[----:B------:R-:W-:Y:S02]  /*174120*/  LOP3.LUT R39, R39, 0xffff, RZ, 0xc0, !PT ;  /* 0x0000ffff27277812 */ /* 0x000fe400078ec0ff */
[----:B------:R-:W-:Y:S02]  /*174130*/  LOP3.LUT R50, R50, 0xffff, RZ, 0xc0, !PT ;  /* 0x0000ffff32327812 */ /* 0x000fe400078ec0ff */
[----:B------:R-:W-:-:S02]  /*174140*/  PRMT R39, R34, 0x3340, R39 ;  /* 0x0000334022277816 */ /* 0x000fc40000000027 */
[----:B------:R-:W-:Y:S01]  /*174150*/  PRMT R45, R40, 0x3340, R50 ;  /* 0x00003340282d7816 */ /* 0x000fe20000000032 */
[----:B------:R-:W-:Y:S04]  /*174160*/  STL [R1+0x7e0], R61 ;  /* 0x0007e03d01007387 */ /* 0x000fe80000100800 */
[----:B------:R-:W-:Y:S04]  /*174170*/  STL [R1+0x6ab4], R45 ;  /* 0x006ab42d01007387 */ /* 0x000fe80000100800 */
[----:B------:R0:W-:Y:S02]  /*174180*/  STL [R1+0x4d0], R39 ;  /* 0x0004d02701007387 */ /* 0x0001e40000100800 */
[----:B0-----:R-:W-:-:S02]  /*174190*/  LOP3.LUT R39, R56, 0xffff, RZ, 0xc0, !PT ;  /* 0x0000ffff38277812 */ /* 0x001fc400078ec0ff */
[----:B------:R-:W3:Y:S01]  /*1741a0*/  LDL.LU R56, [R1+0x28ec] ;  /* 0x0028ec0001387983 */ /* 0x000ee20000300800 */
[----:B------:R-:W-:Y:S02]  /*1741b0*/  LOP3.LUT R38, R38, 0xffff, RZ, 0xc0, !PT ;  /* 0x0000ffff26267812 */ /* 0x000fe400078ec0ff */
[----:B------:R-:W-:Y:S02]  /*1741c0*/  LOP3.LUT R34, R58, 0xffff, RZ, 0xc0, !PT ;  /* 0x0000ffff3a227812 */ /* 0x000fe400078ec0ff */
[----:B------:R-:W3:Y:S01]  /*1741d0*/  LDL.LU R58, [R1+0x1bb8] ;  /* 0x001bb800013a7983 */ /* 0x000ee20000300800 */
[----:B------:R-:W-:Y:S02]  /*1741e0*/  PRMT R40, R38, 0x3340, R39 ;  /* 0x0000334026287816 */ /* 0x000fe40000000027 */
[----:B------:R-:W-:Y:S02]  /*1741f0*/  PRMT R50, R34, 0x3340, R0 ;  /* 0x0000334022327816 */ /* 0x000fe40000000000 */
[----:B------:R-:W-:-:S02]  /*174200*/  SHF.R.U32.HI R38, RZ, 0x8, R38 ;  /* 0x00000008ff267819 */ /* 0x000fc40000011626 */
[----:B------:R-:W-:Y:S02]  /*174210*/  SHF.R.U32.HI R34, RZ, 0x8, R34 ;  /* 0x00000008ff227819 */ /* 0x000fe40000011622 */
[----:B------:R-:W-:Y:S02]  /*174220*/  PRMT R40, R40, 0x5410, R50 ;  /* 0x0000541028287816 */ /* 0x000fe40000000032 */
[----:B------:R-:W-:Y:S02]  /*174230*/  SHF.R.U32.HI R50, RZ, 0x8, R39 ;  /* 0x00000008ff327819 */ /* 0x000fe40000011627 */
[----:B------:R-:W-:Y:S02]  /*174240*/  LOP3.LUT R38, R38, 0xffff, RZ, 0xc0, !PT ;  /* 0x0000ffff26267812 */ /* 0x000fe400078ec0ff */
[----:B------:R-:W-:Y:S02]  /*174250*/  LOP3.LUT R34, R34, 0xffff, RZ, 0xc0, !PT ;  /* 0x0000ffff22227812 */ /* 0x000fe400078ec0ff */
[----:B------:R-:W-:-:S02]  /*174260*/  LOP3.LUT R50, R50, 0xffff, RZ, 0xc0, !PT ;  /* 0x0000ffff32327812 */ /* 0x000fc400078ec0ff */
[----:B------:R-:W-:Y:S02]  /*174270*/  PRMT R39, R34, 0x3340, R0 ;  /* 0x0000334022277816 */ /* 0x000fe40000000000 */
[----:B------:R-:W-:Y:S01]  /*174280*/  PRMT R38, R38, 0x3340, R50 ;  /* 0x0000334026267816 */ /* 0x000fe20000000032 */
[----:B------:R-:W-:Y:S04]  /*174290*/  STL [R1+0x7d8], R40 ;  /* 0x0007d82801007387 */ /* 0x000fe80000100800 */
[----:B------:R0:W-:Y:S04]  /*1742a0*/  STL [R1+0x498], R38 ;  /* 0x0004982601007387 */ /* 0x0001e80000100800 */
[----:B------:R1:W-:Y:S01]  /*1742b0*/  STL [R1+0x160], R39 ;  /* 0x0001602701007387 */ /* 0x0003e20000100800 */
[----:B0-----:R-:W-:-:S03]  /*1742c0*/  LOP3.LUT R38, R44, 0xffff, RZ, 0xc0, !PT ;  /* 0x0000ffff2c267812 */ /* 0x001fc600078ec0ff */
[----:B------:R-:W3:Y:S04]  /*1742d0*/  LDL.LU R44, [R1+0x6c5c] ;  /* 0x006c5c00012c7983 */ /* 0x000ee80000300800 */
[----:B------:R-:W3:Y:S04]  /*1742e0*/  LDL.LU R40, [R1+0x51a8] ;  /* 0x0051a80001287983 */ /* 0x000ee80000300800 */
[----:B-1----:R-:W3:Y:S01]  /*1742f0*/  LDL.LU R39, [R1+0x1a48] ;  /* 0x001a480001277983 */ /* 0x002ee20000300800 */
[----:B------:R-:W-:Y:S02]  /*174300*/  PRMT R50, R38, 0x3340, R0 ;  /* 0x0000334026327816 */ /* 0x000fe40000000000 */
[----:B----4-:R-:W-:-:S02]  /*174310*/  LOP3.LUT R34, R37, 0xffff, RZ, 0xc0, !PT ;  /* 0x0000ffff25227812 */ /* 0x010fc400078ec0ff */
[----:B--2---:R-:W-:Y:S01]  /*174320*/  LOP3.LUT R35, R35, 0xffff, RZ, 0xc0, !PT ;  /* 0x0000ffff23237812 */ /* 0x004fe200078ec0ff */
[----:B------:R-:W2:Y:S03]  /*174330*/  LDL.LU R37, [R1+0x2500] ;  /* 0x0025000001257983 */ /* 0x000ea60000300800 */
[--C-:B------:R-:W-:Y:S02]  /*174340*/  PRMT R45, R34, 0x3340, R35.reuse ;  /* 0x00003340222d7816 */ /* 0x100fe40000000023 */
[----:B------:R-:W-:Y:S02]  /*174350*/  SHF.R.U32.HI R34, RZ, 0x8, R34 ;  /* 0x00000008ff227819 */ /* 0x000fe40000011622 */
[----:B------:R-:W-:Y:S02]  /*174360*/  SHF.R.U32.HI R35, RZ, 0x8, R35 ;  /* 0x00000008ff237819 */ /* 0x000fe40000011623 */
[----:B------:R-:W-:-:S02]  /*174370*/  PRMT R45, R45, 0x5410, R50 ;  /* 0x000054102d2d7816 */ /* 0x000fc40000000032 */
[----:B------:R-:W-:Y:S02]  /*174380*/  SHF.R.U32.HI R50, RZ, 0x8, R41 ;  /* 0x00000008ff327819 */ /* 0x000fe40000011629 */
[----:B------:R-:W-:Y:S02]  /*174390*/  LOP3.LUT R34, R34, 0xffff, RZ, 0xc0, !PT ;  /* 0x0000ffff22227812 */ /* 0x000fe400078ec0ff */
[----:B------:R-:W-:Y:S02]  /*1743a0*/  LOP3.LUT R35, R35, 0xffff, RZ, 0xc0, !PT ;  /* 0x0000ffff23237812 */ /* 0x000fe400078ec0ff */
[----:B------:R-:W-:Y:S02]  /*1743b0*/  LOP3.LUT R50, R50, 0xffff, RZ, 0xc0, !PT ;  /* 0x0000ffff32327812 */ /* 0x000fe400078ec0ff */
[----:B------:R-:W-:Y:S02]  /*1743c0*/  PRMT R34, R34, 0x3340, R35 ;  /* 0x0000334022227816 */ /* 0x000fe40000000023 */
[----:B------:R-:W-:Y:S01]  /*1743d0*/  PRMT R41, R50, 0x3340, R0 ;  /* 0x0000334032297816 */ /* 0x000fe20000000000 */
[----:B------:R-:W-:Y:S04]  /*1743e0*/  STL [R1+0x7d4], R45 ;  /* 0x0007d42d01007387 */ /* 0x000fe80000100800 */
[----:B------:R-:W4:Y:S04]  /*1743f0*/  LDL.LU R35, [R1+0x51ac] ;  /* 0x0051ac0001237983 */ /* 0x000f280000300800 */
[----:B------:R-:W-:Y:S04]  /*174400*/  STL [R1+0x14c], R41 ;  /* 0x00014c2901007387 */ /* 0x000fe80000100800 */
[----:B------:R0:W-:Y:S02]  /*174410*/  STL [R1+0x4e4], R34 ;  /* 0x0004e42201007387 */ /* 0x0001e40000100800 */
[----:B0-----:R-:W-:-:S02]  /*174420*/  LOP3.LUT R34, R42, 0xffff, RZ, 0xc0, !PT ;  /* 0x0000ffff2a227812 */ /* 0x001fc400078ec0ff */
[----:B---3--:R-:W-:Y:S02]  /*174430*/  LOP3.LUT R41, R56, 0xffff, RZ, 0xc0, !PT ;  /* 0x0000ffff38297812 */ /* 0x008fe400078ec0ff */
[----:B------:R-:W3:Y:S04]  /*174440*/  LDL.LU R56, [R1+0x2504] ;  /* 0x0025040001387983 */ /* 0x000ee80000300800 */
[----:B------:R-:W3:Y:S01]  /*174450*/  LDL.LU R42, [R1+0x6c58] ;  /* 0x006c5800012a7983 */ /* 0x000ee20000300800 */
[----:B------:R-:W-:Y:S02]  /*174460*/  LOP3.LUT R45, R58, 0xffff, RZ, 0xc0, !PT ;  /* 0x0000ffff3a2d7812 */ /* 0x000fe400078ec0ff */
[----:B------:R-:W-:Y:S02]  /*174470*/  PRMT R50, R34, 0x3340, R0 ;  /* 0x0000334022327816 */ /* 0x000fe40000000000 */
[----:B------:R-:W-:-:S02]  /*174480*/  PRMT R58, R41, 0x3340, R45 ;  /* 0x00003340293a7816 */ /* 0x000fc4000000002d */
[----:B------:R-:W-:Y:S02]  /*174490*/  SHF.R.U32.HI R41, RZ, 0x8, R41 ;  /* 0x00000008ff297819 */ /* 0x000fe40000011629 */
[----:B------:R-:W-:Y:S02]  /*1744a0*/  SHF.R.U32.HI R34, RZ, 0x8, R34 ;  /* 0x00000008ff227819 */ /* 0x000fe40000011622 */
[----:B------:R-:W-:Y:S02]  /*1744b0*/  PRMT R58, R58, 0x5410, R50 ;  /* 0x000054103a3a7816 */ /* 0x000fe40000000032 */
[----:B------:R-:W-:Y:S02]  /*1744c0*/  SHF.R.U32.HI R50, RZ, 0x8, R45 ;  /* 0x00000008ff327819 */ /* 0x000fe4000001162d */
[----:B------:R-:W-:Y:S02]  /*1744d0*/  LOP3.LUT R41, R41, 0xffff, RZ, 0xc0, !PT ;  /* 0x0000ffff29297812 */ /* 0x000fe400078ec0ff */
[----:B------:R-:W-:-:S02]  /*1744e0*/  LOP3.LUT R34, R34, 0xffff, RZ, 0xc0, !PT ;  /* 0x0000ffff22227812 */ /* 0x000fc400078ec0ff */
[----:B------:R-:W-:-:S04]  /*1744f0*/  LOP3.LUT R50, R50, 0xffff, RZ, 0xc0, !PT ;  /* 0x0000ffff32327812 */ /* 0x000fc800078ec0ff */
[----:B------:R-:W-:Y:S02]  /*174500*/  PRMT R45, R41, 0x3340, R50 ;  /* 0x00003340292d7816 */ /* 0x000fe40000000032 */
[----:B------:R-:W-:Y:S02]  /*174510*/  PRMT R41, R34, 0x3340, R0 ;  /* 0x0000334022297816 */ /* 0x000fe40000000000 */
[----:B------:R-:W-:Y:S02]  /*174520*/  LOP3.LUT R34, R40, 0xffff, RZ, 0xc0, !PT ;  /* 0x0000ffff28227812 */ /* 0x000fe400078ec0ff */
[----:B------:R-:W-:-:S04]  /*174530*/  LOP3.LUT R40, R39, 0xffff, RZ, 0xc0, !PT ;  /* 0x0000ffff27287812 */ /* 0x000fc800078ec0ff */
[----:B------:R-:W-:Y:S01]  /*174540*/  PRMT R50, R40, 0x3340, R0 ;  /* 0x0000334028327816 */ /* 0x000fe20000000000 */
[----:B------:R0:W-:Y:S04]  /*174550*/  STL [R1+0x7d0], R58 ;  /* 0x0007d03a01007387 */ /* 0x0001e80000100800 */
[----:B0-----:R-:W4:Y:S04]  /*174560*/  LDL.LU R58, [R1+0x2908] ;  /* 0x00290800013a7983 */ /* 0x001f280000300800 */
[----:B------:R-:W-:Y:S04]  /*174570*/  STL [R1+0x49c], R45 ;  /* 0x00049c2d01007387 */ /* 0x000fe80000100800 */
[----:B------:R-:W-:Y:S01]  /*174580*/  STL [R1+0x13c], R41 ;  /* 0x00013c2901007387 */ /* 0x000fe20000100800 */
[----:B--2---:R-:W-:-:S04]  /*174590*/  LOP3.LUT R37, R37, 0xffff, RZ, 0xc0, !PT ;  /* 0x0000ffff25257812 */ /* 0x004fc800078ec0ff */
[--C-:B------:R-:W-:Y:S02]  /*1745a0*/  PRMT R39, R34, 0x3340, R37.reuse ;  /* 0x0000334022277816 */ /* 0x100fe40000000025 */
        /* <DEDUP_REMOVED lines=10> */
[----:B------:R-:W-:Y:S04]  /*174650*/  STL [R1+0x138], R38 ;  /* 0x0001382601007387 */ /* 0x000fe80000100800 */
[----:B------:R0:W-:Y:S01]  /*174660*/  STL [R1+0x518], R37 ;  /* 0x0005182501007387 */ /* 0x0001e20000100800 */
[----:B---3--:R-:W-:-:S03]  /*174670*/  LOP3.LUT R34, R42, 0xffff, RZ, 0xc0, !PT ;  /* 0x0000ffff2a227812 */ /* 0x008fc600078ec0ff */
[----:B------:R-:W2:Y:S01]  /*174680*/  LDL.LU R42, [R1+0x6c54] ;  /* 0x006c5400012a7983 */ /* 0x000ea20000300800 */
[----:B----4-:R-:W-:Y:S02]  /*174690*/  LOP3.LUT R35, R35, 0xffff, RZ, 0xc0, !PT ;  /* 0x0000ffff23237812 */ /* 0x010fe400078ec0ff */
[----:B0-----:R-:W-:Y:S02]  /*1746a0*/  LOP3.LUT R37, R56, 0xffff, RZ, 0xc0, !PT ;  /* 0x0000ffff38257812 */ /* 0x001fe400078ec0ff */
[----:B------:R-:W-:Y:S01]  /*1746b0*/  PRMT R50, R34, 0x3340, R0 ;  /* 0x0000334022327816 */ /* 0x000fe20000000000 */
[----:B------:R-:W3:Y:S01]  /*1746c0*/  LDL.LU R56, [R1+0x28fc] ;  /* 0x0028fc0001387983 */ /* 0x000ee20000300800 */
[----:B------:R-:W-:-:S04]  /*1746d0*/  PRMT R38, R35, 0x3340, R37 ;  /* 0x0000334023267816 */ /* 0x000fc80000000025 */
[----:B------:R-:W-:-:S05]  /*1746e0*/  PRMT R38, R38, 0x5410, R50 ;  /* 0x0000541026267816 */ /* 0x000fca0000000032 */
[----:B------:R0:W-:Y:S04]  /*1746f0*/  STL [R1+0x7c8], R38 ;  /* 0x0007c82601007387 */ /* 0x0001e80000100800 */
[----:B------:R-:W4:Y:S01]  /*174700*/  LDL.LU R41, [R1+0x1c0c] ;  /* 0x001c0c0001297983 */ /* 0x000f220000300800 */
[----:B------:R-:W-:Y:S02]  /*174710*/  SHF.R.U32.HI R35, RZ, 0x8, R35 ;  /* 0x00000008ff237819 */ /* 0x000fe40000011623 */
[----:B------:R-:W-:Y:S02]  /*174720*/  SHF.R.U32.HI R50, RZ, 0x8, R37 ;  /* 0x00000008ff327819 */ /* 0x000fe40000011625 */
[----:B------:R-:W-:Y:S02]  /*174730*/  SHF.R.U32.HI R34, RZ, 0x8, R34 ;  /* 0x00000008ff227819 */ /* 0x000fe40000011622 */
[----:B------:R-:W-:-:S02]  /*174740*/  LOP3.LUT R35, R35, 0xffff, RZ, 0xc0, !PT ;  /* 0x0000ffff23237812 */ /* 0x000fc400078ec0ff */
[----:B------:R-:W-:Y:S02]  /*174750*/  LOP3.LUT R50, R50, 0xffff, RZ, 0xc0, !PT ;  /* 0x0000ffff32327812 */ /* 0x000fe400078ec0ff */
[----:B------:R-:W-:Y:S02]  /*174760*/  LOP3.LUT R34, R34, 0xffff, RZ, 0xc0, !PT ;  /* 0x0000ffff22227812 */ /* 0x000fe400078ec0ff */
[----:B------:R-:W-:Y:S02]  /*174770*/  PRMT R37, R35, 0x3340, R50 ;  /* 0x0000334023257816 */ /* 0x000fe40000000032 */
[--C-:B------:R-:W-:Y:S02]  /*174780*/  PRMT R35, R34, 0x3340, R0.reuse ;  /* 0x0000334022237816 */ /* 0x100fe40000000000 */
[----:B------:R-:W-:Y:S01]  /*174790*/  LOP3.LUT R45, R24, 0xffff, RZ, 0xc0, !PT ;  /* 0x0000ffff182d7812 */ /* 0x000fe200078ec0ff */
[----:B------:R-:W-:Y:S04]  /*1747a0*/  STL [R1+0x4a4], R37 ;  /* 0x0004a42501007387 */ /* 0x000fe80000100800 */
[----:B------:R2:W-:Y:S01]  /*1747b0*/  STL [R1+0x124], R35 ;  /* 0x0001242301007387 */ /* 0x0005e20000100800 */
[----:B------:R-:W-:-:S03]  /*1747c0*/  PRMT R50, R45, 0x3340, R0 ;  /* 0x000033402d327816 */ /* 0x000fc60000000000 */
[----:B------:R-:W3:Y:S04]  /*1747d0*/  LDL.LU R24, [R1+0x6c50] ;  /* 0x006c500001187983 */ /* 0x000ee80000300800 */
[----:B0-----:R-:W3:Y:S01]  /*1747e0*/  LDL.LU R38, [R1+0x51b0] ;  /* 0x0051b00001267983 */ /* 0x001ee20000300800 */
[----:B------:R-:W-:Y:S02]  /*1747f0*/  LOP3.LUT R34, R58, 0xffff, RZ, 0xc0, !PT ;  /* 0x0000ffff3a227812 */ /* 0x000fe400078ec0ff */
[----:B--2---:R-:W-:-:S04]  /*174800*/  LOP3.LUT R35, R42, 0xffff, RZ, 0xc0, !PT ;  /* 0x0000ffff2a237812 */ /* 0x004fc800078ec0ff */
[----:B------:R-:W-:-:S04]  /*174810*/  PRMT R37, R34, 0x3340, R35 ;  /* 0x0000334022257816 */ /* 0x000fc80000000023 */
[----:B------:R-:W-:Y:S02]  /*174820*/  PRMT R39, R37, 0x5410, R50 ;  /* 0x0000541025277816 */ /* 0x000fe40000000032 */
[----:B------:R-:W2:Y:S04]  /*174830*/  LDL.LU R37, [R1+0x1a8c] ;  /* 0x001a8c0001257983 */ /* 0x000ea80000300800 */
[----:B------:R0:W-:Y:S01]  /*174840*/  STL [R1+0x7c4], R39 ;  /* 0x0007c42701007387 */ /* 0x0001e20000100800 */
[----:B------:R-:W-:Y:S02]  /*174850*/  SHF.R.U32.HI R34, RZ, 0x8, R34 ;  /* 0x00000008ff227819 */ /* 0x000fe40000011622 */
[----:B------:R-:W-:Y:S01]  /*174860*/  SHF.R.U32.HI R35, RZ, 0x8, R35 ;  /* 0x00000008ff237819 */ /* 0x000fe20000011623 */
[----:B0-----:R-:W2:Y:S01]  /*174870*/  LDL.LU R39, [R1+0x2510] ;  /* 0x0025100001277983 */ /* 0x001ea20000300800 */
[----:B------:R-:W-:-:S02]  /*174880*/  SHF.R.U32.HI R50, RZ, 0x8, R40 ;  /* 0x00000008ff327819 */ /* 0x000fc40000011628 */
[----:B------:R-:W-:Y:S02]  /*174890*/  LOP3.LUT R34, R34, 0xffff, RZ, 0xc0, !PT ;  /* 0x0000ffff22227812 */ /* 0x000fe400078ec0ff */
[----:B------:R-:W-:Y:S02]  /*1748a0*/  LOP3.LUT R35, R35, 0xffff, RZ, 0xc0, !PT ;  /* 0x0000ffff23237812 */ /* 0x000fe400078ec0ff */
[----:B------:R-:W-:Y:S02]  /*1748b0*/  LOP3.LUT R50, R50, 0xffff, RZ, 0xc0, !PT ;  /* 0x0000ffff32327812 */ /* 0x000fe400078ec0ff */
[----:B------:R-:W-:Y:S02]  /*1748c0*/  PRMT R42, R34, 0x3340, R35 ;  /* 0x00003340222a7816 */ /* 0x000fe40000000023 */
[----:B------:R-:W-:-:S03]  /*1748d0*/  PRMT R40, R50, 0x3340, R0 ;  /* 0x0000334032287816 */ /* 0x000fc60000000000 */
[----:B------:R-:W-:Y:S04]  /*1748e0*/  STL [R1+0x6b18], R42 ;  /* 0x006b182a01007387 */ /* 0x000fe80000100800 */
[----:B------:R3:W-:Y:S04]  /*1748f0*/  STL [R1+0x120], R40 ;  /* 0x0001202801007387 */ /* 0x0007e80000100800 */
[----:B------:R-:W2:Y:S04]  /*174900*/  LDL.LU R35, [R1+0x51b4] ;  /* 0x0051b40001237983 */ /* 0x000ea80000300800 */
[----:B------:R-:W2:Y:S01]  /*174910*/  LDL.LU R58, [R1+0x1a98] ;  /* 0x001a9800013a7983 */ /* 0x000ea20000300800 */
[----:B------:R-:W-:-:S02]  /*174920*/  LOP3.LUT R34, R43, 0xffff, RZ, 0xc0, !PT ;  /* 0x0000ffff2b227812 */ /* 0x000fc400078ec0ff */
[----:B----4-:R-:W-:Y:S02]  /*174930*/  LOP3.LUT R41, R41, 0xffff, RZ, 0xc0, !PT ;  /* 0x0000ffff29297812 */ /* 0x010fe400078ec0ff */
[----:B---3--:R-:W-:Y:S02]  /*174940*/  LOP3.LUT R40, R56, 0xffff, RZ, 0xc0, !PT ;  /* 0x0000ffff38287812 */ /* 0x008fe400078ec0ff */
[----:B------:R-:W-:Y:S01]  /*174950*/  PRMT R50, R34, 0x3340, R0 ;  /* 0x0000334022327816 */ /* 0x000fe20000000000 */
[----:B------:R-:W3:Y:S04]  /*174960*/  LDL.LU R56, [R1+0x2514] ;  /* 0x0025140001387983 */ /* 0x000ee80000300800 */
[----:B------:R-:W4:Y:S01]  /*174970*/  LDL.LU R43, [R1+0x2918] ;  /* 0x00291800012b7983 */ /* 0x000f220000300800 */
[----:B------:R-:W-:-:S04]  /*174980*/  PRMT R42, R40, 0x3340, R41 ;  /* 0x00003340282a7816 */ /* 0x000fc80000000029 */
[----:B------:R-:W-:-:S05]  /*174990*/  PRMT R42, R42, 0x5410, R50 ;  /* 0x000054102a2a7816 */ /* 0x000fca0000000032 */
[----:B------:R0:W-:Y:S02]  /*1749a0*/  STL [R1+0x7c0], R42 ;  /* 0x0007c02a01007387 */ /* 0x0001e40000100800 */
[----:B0-----:R-:W-:Y:S02]  /*1749b0*/  SHF.R.U32.HI R42, RZ, 0x8, R41 ;  /* 0x00000008ff2a7819 */ /* 0x001fe40000011629 */
[----:B------:R-:W4:Y:S01]  /*1749c0*/  LDL.LU R41, [R1+0x1c3c] ;  /* 0x001c3c0001297983 */ /* 0x000f220000300800 */
[----:B------:R-:W-:Y:S02]  /*1749d0*/  SHF.R.U32.HI R50, RZ, 0x8, R45 ;  /* 0x00000008ff327819 */ /* 0x000fe4000001162d */
[----:B------:R-:W-:Y:S02]  /*1749e0*/  SHF.R.U32.HI R40, RZ, 0x8, R40 ;  /* 0x00000008ff287819 */ /* 0x000fe40000011628 */
[----:B------:R-:W-:Y:S02]  /*1749f0*/  LOP3.LUT R42, R42, 0xffff, RZ, 0xc0, !PT ;  /* 0x0000ffff2a2a7812 */ /* 0x000fe400078ec0ff */
[----:B------:R-:W-:-:S02]  /*174a00*/  LOP3.LUT R50, R50, 0xffff, RZ, 0xc0, !PT ;  /* 0x0000ffff32327812 */ /* 0x000fc400078ec0ff */
[----:B------:R-:W-:Y:S02]  /*174a10*/  LOP3.LUT R40, R40, 0xffff, RZ, 0xc0, !PT ;  /* 0x0000ffff28287812 */ /* 0x000fe400078ec0ff */
[----:B------:R-:W-:Y:S02]  /*174a20*/  PRMT R45, R50, 0x3340, R0 ;  /* 0x00003340322d7816 */ /* 0x000fe40000000000 */
[----:B------:R-:W-:Y:S02]  /*174a30*/  PRMT R40, R40, 0x3340, R42 ;  /* 0x0000334028287816 */ /* 0x000fe4000000002a */
[----:B------:R-:W-:Y:S01]  /*174a40*/  LOP3.LUT R38, R38, 0xffff, RZ, 0xc0, !PT ;  /* 0x0000ffff26267812 */ /* 0x000fe200078ec0ff */
[----:B------:R-:W-:Y:S04]  /*174a50*/  STL [R1+0x114], R45 ;  /* 0x0001142d01007387 */ /* 0x000fe80000100800 */
[----:B------:R0:W-:Y:S01]  /*174a60*/  STL [R1+0x684], R40 ;  /* 0x0006842801007387 */ /* 0x0001e20000100800 */
[----:B--2---:R-:W-:-:S04]  /*174a70*/  LOP3.LUT R37, R37, 0xffff, RZ, 0xc0, !PT ;  /* 0x0000ffff25257812 */ /* 0x004fc800078ec0ff */
[----:B------:R-:W-:Y:S02]  /*174a80*/  PRMT R50, R37, 0x3340, R0 ;  /* 0x0000334025327816 */ /* 0x000fe40000000000 */
[----:B------:R-:W-:-:S04]  /*174a90*/  LOP3.LUT R39, R39, 0xffff, RZ, 0xc0, !PT ;  /* 0x0000ffff27277812 */ /* 0x000fc800078ec0ff */
[----:B0-----:R-:W-:Y:S02]  /*174aa0*/  PRMT R40, R38, 0x3340, R39 ;  /* 0x0000334026287816 */ /* 0x001fe40000000027 */
[----:B------:R-:W-:Y:S02]  /*174ab0*/  SHF.R.U32.HI R38, RZ, 0x8, R38 ;  /* 0x00000008ff267819 */ /* 0x000fe40000011626 */
[----:B------:R-:W-:Y:S02]  /*174ac0*/  SHF.R.U32.HI R37, RZ, 0x8, R37 ;  /* 0x00000008ff257819 */ /* 0x000fe40000011625 */
[----:B------:R-:W-:Y:S02]  /*174ad0*/  PRMT R40, R40, 0x5410, R50 ;  /* 0x0000541028287816 */ /* 0x000fe40000000032 */
[----:B------:R-:W-:Y:S02]  /*174ae0*/  SHF.R.U32.HI R50, RZ, 0x8, R39 ;  /* 0x00000008ff327819 */ /* 0x000fe40000011627 */
[----:B------:R-:W-:-:S02]  /*174af0*/  LOP3.LUT R38, R38, 0xffff, RZ, 0xc0, !PT ;  /* 0x0000ffff26267812 */ /* 0x000fc400078ec0ff */
[----:B------:R-:W-:Y:S02]  /*174b00*/  LOP3.LUT R37, R37, 0xffff, RZ, 0xc0, !PT ;  /* 0x0000ffff25257812 */ /* 0x000fe400078ec0ff */
[----:B------:R-:W-:-:S04]  /*174b10*/  LOP3.LUT R50, R50, 0xffff, RZ, 0xc0, !PT ;  /* 0x0000ffff32327812 */ /* 0x000fc800078ec0ff */
[----:B------:R-:W-:Y:S02]  /*174b20*/  PRMT R39, R38, 0x3340, R50 ;  /* 0x0000334026277816 */ /* 0x000fe40000000032 */
[----:B------:R-:W-:Y:S01]  /*174b30*/  PRMT R38, R37, 0x3340, R0 ;  /* 0x0000334025267816 */ /* 0x000fe20000000000 */
[----:B------:R-:W-:Y:S04]  /*174b40*/  STL [R1+0x7bc], R40 ;  /* 0x0007bc2801007387 */ /* 0x000fe80000100800 */
[----:B------:R-:W-:Y:S01]  /*174b50*/  STL [R1+0x4dc], R39 ;  /* 0x0004dc2701007387 */ /* 0x000fe20000100800 */
[----:B------:R-:W-:-:S03]  /*174b60*/  LOP3.LUT R42, R35, 0xffff, RZ, 0xc0, !PT ;  /* 0x0000ffff232a7812 */ /* 0x000fc600078ec0ff */
[----:B------:R0:W-:Y:S04]  /*174b70*/  STL [R1+0x110], R38 ;  /* 0x0001102601007387 */ /* 0x0001e80000100800 */
[----:B------:R-:W2:Y:S01]  /*174b80*/  LDL.LU R35, [R1+0x290c] ;  /* 0x00290c0001237983 */ /* 0x000ea20000300800 */
[----:B------:R-:W-:-:S03]  /*174b90*/  LOP3.LUT R37, R58, 0xffff, RZ, 0xc0, !PT ;  /* 0x0000ffff3a257812 */ /* 0x000fc600078ec0ff */
[----:B0-----:R-:W2:Y:S04]  /*174ba0*/  LDL.LU R38, [R1+0x1c7c] ;  /* 0x001c7c0001267983 */ /* 0x001ea80000300800 */
[----:B------:R-:W2:Y:S01]  /*174bb0*/  LDL.LU R58, [R1+0x51b8] ;  /* 0x0051b800013a7983 */ /* 0x000ea20000300800 */
[----:B------:R-:W-:-:S03]  /*174bc0*/  LOP3.LUT R39, R27, 0xffff, RZ, 0xc0, !PT ;  /* 0x0000ffff1b277812 */ /* 0x000fc600078ec0ff */
[----:B------:R-:W2:Y:S01]  /*174bd0*/  LDL.LU R27, [R1+0x1adc] ;  /* 0x001adc00011b7983 */ /* 0x000ea20000300800 */
[----:B---3--:R-:W-:Y:S02]  /*174be0*/  LOP3.LUT R45, R56, 0xffff, RZ, 0xc0, !PT ;  /* 0x0000ffff382d7812 */ /* 0x008fe400078ec0ff */
[----:B----4-:R-:W-:Y:S02]  /*174bf0*/  LOP3.LUT R40, R43, 0xffff, RZ, 0xc0, !PT ;  /* 0x0000ffff2b287812 */ /* 0x010fe400078ec0ff */
[----:B------:R-:W-:Y:S01]  /*174c00*/  PRMT R50, R37, 0x3340, R0 ;  /* 0x0000334025327816 */ /* 0x000fe20000000000 */
[----:B------:R-:W3:Y:S01]  /*174c10*/  LDL.LU R43, [R1+0x2544] ;  /* 0x00254400012b7983 */ /* 0x000ee20000300800 */
[----:B------:R-:W-:Y:S02]  /*174c20*/  PRMT R56, R42, 0x3340, R45 ;  /* 0x000033402a387816 */ /* 0x000fe4000000002d */
[----:B------:R-:W-:Y:S02]  /*174c30*/  LOP3.LUT R41, R41, 0xffff, RZ, 0xc0, !PT ;  /* 0x0000ffff29297812 */ /* 0x000fe400078ec0ff */
[----:B------:R-:W-:-:S02]  /*174c40*/  PRMT R61, R56, 0x5410, R50 ;  /* 0x00005410383d7816 */ /* 0x000fc40000000032 */
[----:B------:R-:W-:Y:S02]  /*174c50*/  PRMT R50, R39, 0x3340, R0 ;  /* 0x0000334027327816 */ /* 0x000fe40000000000 */
[----:B------:R-:W-:-:S04]  /*174c60*/  PRMT R56, R40, 0x3340, R41 ;  /* 0x0000334028387816 */ /* 0x000fc80000000029 */
[----:B------:R-:W-:Y:S01]  /*174c70*/  PRMT R50, R56, 0x5410, R50 ;  /* 0x0000541038327816 */ /* 0x000fe20000000032 */
[----:B------:R-:W-:Y:S01]  /*174c80*/  STL [R1+0x7b8], R61 ;  /* 0x0007b83d01007387 */ /* 0x000fe20000100800 */
[----:B------:R-:W-:Y:S02]  /*174c90*/  SHF.R.U32.HI R42, RZ, 0x8, R42 ;  /* 0x00000008ff2a7819 */ /* 0x000fe4000001162a */
[----:B------:R-:W-:Y:S01]  /*174ca0*/  SHF.R.U32.HI R40, RZ, 0x8, R40 ;  /* 0x00000008ff287819 */ /* 0x000fe20000011628 */
[----:B------:R0:W-:Y:S01]  /*174cb0*/  STL [R1+0x7b4], R50 ;  /* 0x0007b43201007387 */ /* 0x0001e20000100800 */
[----:B------:R-:W-:Y:S02]  /*174cc0*/  SHF.R.U32.HI R41, RZ, 0x8, R41 ;  /* 0x00000008ff297819 */ /* 0x000fe40000011629 */
[----:B------:R-:W-:Y:S02]  /*174cd0*/  LOP3.LUT R42, R42, 0xffff, RZ, 0xc0, !PT ;  /* 0x0000ffff2a2a7812 */ /* 0x000fe400078ec0ff */
[----:B------:R-:W-:-:S02]  /*174ce0*/  LOP3.LUT R40, R40, 0xffff, RZ, 0xc0, !PT ;  /* 0x0000ffff28287812 */ /* 0x000fc400078ec0ff */
[----:B------:R-:W-:Y:S02]  /*174cf0*/  LOP3.LUT R41, R41, 0xffff, RZ, 0xc0, !PT ;  /* 0x0000ffff29297812 */ /* 0x000fe400078ec0ff */
[----:B0-----:R-:W-:-:S04]  /*174d00*/  SHF.R.U32.HI R50, RZ, 0x8, R45 ;  /* 0x00000008ff327819 */ /* 0x001fc8000001162d */
[----:B------:R-:W-:Y:S02]  /*174d10*/  LOP3.LUT R50, R50, 0xffff, RZ, 0xc0, !PT ;  /* 0x0000ffff32327812 */ /* 0x000fe400078ec0ff */
[----:B------:R-:W-:Y:S02]  /*174d20*/  PRMT R40, R40, 0x3340, R41 ;  /* 0x0000334028287816 */ /* 0x000fe40000000029 */
[----:B------:R-:W-:Y:S02]  /*174d30*/  PRMT R42, R42, 0x3340, R50 ;  /* 0x000033402a2a7816 */ /* 0x000fe40000000032 */
[----:B------:R-:W-:Y:S02]  /*174d40*/  SHF.R.U32.HI R37, RZ, 0x8, R37 ;  /* 0x00000008ff257819 */ /* 0x000fe40000011625 */
[----:B------:R-:W-:Y:S01]  /*174d50*/  SHF.R.U32.HI R50, RZ, 0x8, R39 ;  /* 0x00000008ff327819 */ /* 0x000fe20000011627 */
[----:B------:R-:W-:Y:S04]  /*174d60*/  STL [R1+0x514], R42 ;  /* 0x0005142a01007387 */ /* 0x000fe80000100800 */
[----:B------:R0:W-:Y:S04]  /*174d70*/  STL [R1+0x4ac], R40 ;  /* 0x0004ac2801007387 */ /* 0x0001e80000100800 */
[----:B------:R-:W4:Y:S01]  /*174d80*/  LDL.LU R56, [R1+0x2928] ;  /* 0x0029280001387983 */ /* 0x000f220000300800 */
[----:B------:R-:W-:-:S03]  /*174d90*/  LOP3.LUT R39, R37, 0xffff, RZ, 0xc0, !PT ;  /* 0x0000ffff25277812 */ /* 0x000fc600078ec0ff */
[----:B------:R-:W4:Y:S01]  /*174da0*/  LDL.LU R37, [R1+0x1cbc] ;  /* 0x001cbc0001257983 */ /* 0x000f220000300800 */
[----:B------:R-:W-:Y:S02]  /*174db0*/  LOP3.LUT R50, R50, 0xffff, RZ, 0xc0, !PT ;  /* 0x0000ffff32327812 */ /* 0x000fe400078ec0ff */
[--C-:B------:R-:W-:Y:S02]  /*174dc0*/  PRMT R39, R39, 0x3340, R0.reuse ;  /* 0x0000334027277816 */ /* 0x100fe40000000000 */
[----:B0-----:R-:W-:-:S05]  /*174dd0*/  PRMT R40, R50, 0x3340, R0 ;  /* 0x0000334032287816 */ /* 0x001fca0000000000 */
[----:B------:R0:W-:Y:S04]  /*174de0*/  STL [R1+0xfc], R40 ;  /* 0x0000fc2801007387 */ /* 0x0001e80000100800 */
[----:B------:R3:W-:Y:S01]  /*174df0*/  STL [R1+0x10c], R39 ;  /* 0x00010c2701007387 */ /* 0x0007e20000100800 */
[----:B--2---:R-:W-:Y:S02]  /*174e00*/  LOP3.LUT R41, R35, 0xffff, RZ, 0xc0, !PT ;  /* 0x0000ffff23297812 */ /* 0x004fe400078ec0ff */
[----:B------:R-:W-:Y:S02]  /*174e10*/  LOP3.LUT R35, R21, 0xffff, RZ, 0xc0, !PT ;  /* 0x0000ffff15237812 */ /* 0x000fe400078ec0ff */
[----:B------:R-:W2:Y:S01]  /*174e20*/  LDL.LU R21, [R1+0x6c4c] ;  /* 0x006c4c0001157983 */ /* 0x000ea20000300800 */
[----:B------:R-:W-:-:S02]  /*174e30*/  LOP3.LUT R42, R38, 0xffff, RZ, 0xc0, !PT ;  /* 0x0000ffff262a7812 */ /* 0x000fc400078ec0ff */
[----:B------:R-:W-:Y:S02]  /*174e40*/  LOP3.LUT R38, R58, 0xffff, RZ, 0xc0, !PT ;  /* 0x0000ffff3a267812 */ /* 0x000fe400078ec0ff */
[----:B------:R-:W2:Y:S01]  /*174e50*/  LDL.LU R58, [R1+0x51bc] ;  /* 0x0051bc00013a7983 */ /* 0x000ea20000300800 */
[----:B0-----:R-:W-:Y:S02]  /*174e60*/  LOP3.LUT R40, R27, 0xffff, RZ, 0xc0, !PT ;  /* 0x0000ffff1b287812 */ /* 0x001fe400078ec0ff */
[----:B------:R-:W-:Y:S02]  /*174e70*/  PRMT R50, R35, 0x3340, R0 ;  /* 0x0000334023327816 */ /* 0x000fe40000000000 */
[----:B------:R-:W-:-:S04]  /*174e80*/  PRMT R27, R41, 0x3340, R42 ;  /* 0x00003340291b7816 */ /* 0x000fc8000000002a */
[----:B------:R-:W-:Y:S02]  /*174e90*/  PRMT R27, R27, 0x5410, R50 ;  /* 0x000054101b1b7816 */ /* 0x000fe40000000032 */
[----:B---3--:R-:W-:Y:S02]  /*174ea0*/  LOP3.LUT R39, R43, 0xffff, RZ, 0xc0, !PT ;  /* 0x0000ffff2b277812 */ /* 0x008fe400078ec0ff */
[----:B------:R-:W3:Y:S04]  /*174eb0*/  LDL.LU R43, [R1+0x1b08] ;  /* 0x001b0800012b7983 */ /* 0x000ee80000300800 */
[----:B------:R0:W-:Y:S01]  /*174ec0*/  STL [R1+0x7b0], R27 ;  /* 0x0007b01b01007387 */ /* 0x0001e20000100800 */
[----:B------:R-:W-:-:S03]  /*174ed0*/  PRMT R50, R40, 0x3340, R0 ;  /* 0x0000334028327816 */ /* 0x000fc60000000000 */
[----:B0-----:R-:W3:Y:S01]  /*174ee0*/  LDL.LU R27, [R1+0x2564] ;  /* 0x00256400011b7983 */ /* 0x001ee20000300800 */
[----:B------:R-:W-:Y:S02]  /*174ef0*/  PRMT R45, R38, 0x3340, R39 ;  /* 0x00003340262d7816 */ /* 0x000fe40000000027 */
[----:B------:R-:W-:Y:S02]  /*174f00*/  SHF.R.U32.HI R41, RZ, 0x8, R41 ;  /* 0x00000008ff297819 */ /* 0x000fe40000011629 */
[----:B------:R-:W-:Y:S02]  /*174f10*/  SHF.R.U32.HI R38, RZ, 0x8, R38 ;  /* 0x00000008ff267819 */ /* 0x000fe40000011626 */
[----:B------:R-:W-:Y:S02]  /*174f20*/  PRMT R45, R45, 0x5410, R50 ;  /* 0x000054102d2d7816 */ /* 0x000fe40000000032 */
[----:B------:R-:W-:Y:S02]  /*174f30*/  SHF.R.U32.HI R50, RZ, 0x8, R42 ;  /* 0x00000008ff327819 */ /* 0x000fe4000001162a */
[----:B------:R-:W-:-:S02]  /*174f40*/  SHF.R.U32.HI R39, RZ, 0x8, R39 ;  /* 0x00000008ff277819 */ /* 0x000fc40000011627 */
[----:B------:R-:W-:Y:S02]  /*174f50*/  LOP3.LUT R41, R41, 0xffff, RZ, 0xc0, !PT ;  /* 0x0000ffff29297812 */ /* 0x000fe400078ec0ff */
[----:B------:R-:W-:Y:S02]  /*174f60*/  LOP3.LUT R38, R38, 0xffff, RZ, 0xc0, !PT ;  /* 0x0000ffff26267812 */ /* 0x000fe400078ec0ff */
[----:B------:R-:W-:Y:S02]  /*174f70*/  LOP3.LUT R50, R50, 0xffff, RZ, 0xc0, !PT ;  /* 0x0000ffff32327812 */ /* 0x000fe400078ec0ff */
[----:B------:R-:W-:Y:S01]  /*174f80*/  LOP3.LUT R39, R39, 0xffff, RZ, 0xc0, !PT ;  /* 0x0000ffff27277812 */ /* 0x000fe200078ec0ff */
[----:B------:R0:W-:Y:S03]  /*174f90*/  STL [R1+0x7a8], R45 ;  /* 0x0007a82d01007387 */ /* 0x0001e60000100800 */
[----:B------:R-:W-:-:S02]  /*174fa0*/  PRMT R39, R38, 0x3340, R39 ;  /* 0x0000334026277816 */ /* 0x000fc40000000027 */
[----:B0-----:R-:W-:-:S05]  /*174fb0*/  PRMT R45, R41, 0x3340, R50 ;  /* 0x00003340292d7816 */ /* 0x001fca0000000032 */
[----:B------:R-:W-:Y:S04]  /*174fc0*/  STL [R1+0x6abc], R45 ;  /* 0x006abc2d01007387 */ /* 0x000fe80000100800 */
[----:B------:R0:W-:Y:S01]  /*174fd0*/  STL [R1+0x4d8], R39 ;  /* 0x0004d82701007387 */ /* 0x0001e20000100800 */
[----:B----4-:R-:W-:Y:S02]  /*174fe0*/  LOP3.LUT R38, R56, 0xffff, RZ, 0xc0, !PT ;  /* 0x0000ffff38267812 */ /* 0x010fe400078ec0ff */
[----:B------:R-:W-:Y:S02]  /*174ff0*/  LOP3.LUT R56, R44, 0xffff, RZ, 0xc0, !PT ;  /* 0x0000ffff2c387812 */ /* 0x000fe400078ec0ff */
[----:B------:R-:W4:Y:S02]  /*175000*/  LDL.LU R44, [R1+0x6c48] ;  /* 0x006c4800012c7983 */ /* 0x000f240000300800 */
[----:B------:R-:W-:-:S02]  /*175010*/  PRMT R50, R56, 0x3340, R0 ;  /* 0x0000334038327816 */ /* 0x000fc40000000000 */
[----:B0-----:R-:W-:Y:S02]  /*175020*/  LOP3.LUT R39, R37, 0xffff, RZ, 0xc0, !PT ;  /* 0x0000ffff25277812 */ /* 0x001fe400078ec0ff */
[----:B------:R-:W4:Y:S04]  /*175030*/  LDL.LU R37, [R1+0x291c] ;  /* 0x00291c0001257983 */ /* 0x000f280000300800 */
[----:B------:R-:W4:Y:S01]  /*175040*/  LDL.LU R61, [R1+0x240c] ;  /* 0x00240c00013d7983 */ /* 0x000f220000300800 */
[--C-:B------:R-:W-:Y:S02]  /*175050*/  PRMT R41, R38, 0x3340, R39.reuse ;  /* 0x0000334026297816 */ /* 0x100fe40000000027 */
[----:B------:R-:W-:Y:S02]  /*175060*/  SHF.R.U32.HI R38, RZ, 0x8, R38 ;  /* 0x00000008ff267819 */ /* 0x000fe40000011626 */
[----:B------:R-:W-:-:S02]  /*175070*/  SHF.R.U32.HI R39, RZ, 0x8, R39 ;  /* 0x00000008ff277819 */ /* 0x000fc40000011627 */
[----:B------:R-:W-:Y:S02]  /*175080*/  PRMT R41, R41, 0x5410, R50 ;  /* 0x0000541029297816 */ /* 0x000fe40000000032 */
[----:B------:R-:W-:Y:S02]  /*175090*/  SHF.R.U32.HI R50, RZ, 0x8, R40 ;  /* 0x00000008ff327819 */ /* 0x000fe40000011628 */
[----:B------:R-:W-:Y:S02]  /*1750a0*/  LOP3.LUT R38, R38, 0xffff, RZ, 0xc0, !PT ;  /* 0x0000ffff26267812 */ /* 0x000fe400078ec0ff */
[----:B------:R-:W-:Y:S02]  /*1750b0*/  LOP3.LUT R39, R39, 0xffff, RZ, 0xc0, !PT ;  /* 0x0000ffff27277812 */ /* 0x000fe400078ec0ff */
[----:B------:R-:W-:Y:S01]  /*1750c0*/  LOP3.LUT R50, R50, 0xffff, RZ, 0xc0, !PT ;  /* 0x0000ffff32327812 */ /* 0x000fe200078ec0ff */
[----:B------:R0:W-:Y:S01]  /*1750d0*/  STL [R1+0x7ac], R41 ;  /* 0x0007ac2901007387 */ /* 0x0001e20000100800 */
[----:B------:R-:W-:-:S02]  /*1750e0*/  PRMT R38, R38, 0x3340, R39 ;  /* 0x0000334026267816 */ /* 0x000fc40000000027 */
[----:B0-----:R-:W-:-:S05]  /*1750f0*/  PRMT R41, R50, 0x3340, R0 ;  /* 0x0000334032297816 */ /* 0x001fca0000000000 */
[----:B------:R0:W-:Y:S04]  /*175100*/  STL [R1+0xf4], R41 ;  /* 0x0000f42901007387 */ /* 0x0001e80000100800 */
[----:B------:R1:W-:Y:S01]  /*175110*/  STL [R1+0x510], R38 ;  /* 0x0005102601007387 */ /* 0x0003e20000100800 */
[----:B--2---:R-:W-:-:S03]  /*175120*/  LOP3.LUT R40, R58, 0xffff, RZ, 0xc0, !PT ;  /* 0x0000ffff3a287812 */ /* 0x004fc600078ec0ff */
[----:B------:R-:W2:Y:S04]  /*175130*/  LDL.LU R58, [R1+0x51c0] ;  /* 0x0051c000013a7983 */ /* 0x000ea80000300800 */
[----:B------:R-:W2:Y:S04]  /*175140*/  LDL.LU R39, [R1+0x1b3c] ;  /* 0x001b3c0001277983 */ /* 0x000ea80000300800 */
[----:B0-----:R-:W2:Y:S01]  /*175150*/  LDL.LU R41, [R1+0x259c] ;  /* 0x00259c0001297983 */ /* 0x001ea20000300800 */
[----:B---3--:R-:W-:-:S04]  /*175160*/  LOP3.LUT R45, R43, 0xffff, RZ, 0xc0, !PT ;  /* 0x0000ffff2b2d7812 */ /* 0x008fc800078ec0ff */
[----:B------:R-:W-:Y:S02]  /*175170*/  PRMT R50, R45, 0x3340, R0 ;  /* 0x000033402d327816 */ /* 0x000fe40000000000 */
[----:B------:R-:W-:Y:S02]  /*175180*/  LOP3.LUT R42, R27, 0xffff, RZ, 0xc0, !PT ;  /* 0x0000ffff1b2a7812 */ /* 0x000fe400078ec0ff */
[----:B------:R-:W3:Y:S04]  /*175190*/  LDL.LU R27, [R1+0x51c4] ;  /* 0x0051c400011b7983 */ /* 0x000ee80000300800 */
[----:B-1----:R-:W3:Y:S01]  /*1751a0*/  LDL.LU R38, [R1+0x1b48] ;  /* 0x001b480001267983 */ /* 0x002ee20000300800 */
[----:B------:R-:W-:-:S04]  /*1751b0*/  PRMT R43, R40, 0x3340, R42 ;  /* 0x00003340282b7816 */ /* 0x000fc8000000002a */
[----:B------:R-:W-:Y:S02]  /*1751c0*/  PRMT R50, R43, 0x5410, R50 ;  /* 0x000054102b327816 */ /* 0x000fe40000000032 */
[----:B------:R-:W3:Y:S04]  /*1751d0*/  LDL.LU R43, [R1+0x6c44] ;  /* 0x006c4400012b7983 */ /* 0x000ee80000300800 */
[----:B------:R0:W-:Y:S01]  /*1751e0*/  STL [R1+0x7a0], R50 ;  /* 0x0007a03201007387 */ /* 0x0001e20000100800 */
[----:B------:R-:W-:Y:S02]  /*1751f0*/  SHF.R.U32.HI R40, RZ, 0x8, R40 ;  /* 0x00000008ff287819 */ /* 0x000fe40000011628 */
[----:B------:R-:W-:Y:S02]  /*175200*/  SHF.R.U32.HI R42, RZ, 0x8, R42 ;  /* 0x00000008ff2a7819 */ /* 0x000fe4000001162a */
[----:B0-----:R-:W-:-:S02]  /*175210*/  SHF.R.U32.HI R50, RZ, 0x8, R56 ;  /* 0x00000008ff327819 */ /* 0x001fc40000011638 */
[----:B------:R-:W3:Y:S01]  /*175220*/  LDL.LU R56, [R1+0x25a0] ;  /* 0x0025a00001387983 */ /* 0x000ee20000300800 */
[----:B------:R-:W-:Y:S02]  /*175230*/  LOP3.LUT R40, R40, 0xffff, RZ, 0xc0, !PT ;  /* 0x0000ffff28287812 */ /* 0x000fe400078ec0ff */
[----:B------:R-:W-:Y:S02]  /*175240*/  LOP3.LUT R50, R50, 0xffff, RZ, 0xc0, !PT ;  /* 0x0000ffff32327812 */ /* 0x000fe400078ec0ff */
[----:B------:R-:W-:Y:S02]  /*175250*/  LOP3.LUT R42, R42, 0xffff, RZ, 0xc0, !PT ;  /* 0x0000ffff2a2a7812 */ /* 0x000fe400078ec0ff */
[----:B------:R-:W-:Y:S02]  /*175260*/  PRMT R50, R50, 0x3340, R0 ;  /* 0x0000334032327816 */ /* 0x000fe40000000000 */
[----:B------:R-:W-:-:S03]  /*175270*/  PRMT R42, R40, 0x3340, R42 ;  /* 0x00003340282a7816 */ /* 0x000fc6000000002a */
[----:B------:R-:W-:Y:S04]  /*175280*/  STL [R1+0xf0], R50 ;  /* 0x0000f03201007387 */ /* 0x000fe80000100800 */
[----:B------:R0:W-:Y:S01]  /*175290*/  STL [R1+0x4ec], R42 ;  /* 0x0004ec2a01007387 */ /* 0x0001e20000100800 */
[----:B----4-:R-:W-:Y:S02]  /*1752a0*/  LOP3.LUT R40, R37, 0xffff, RZ, 0xc0, !PT ;  /* 0x0000ffff25287812 */ /* 0x010fe400078ec0ff */
[----:B------:R-:W-:Y:S02]  /*1752b0*/  LOP3.LUT R37, R22, 0xffff, RZ, 0xc0, !PT ;  /* 0x0000ffff16257812 */ /* 0x000fe400078ec0ff */
[----:B------:R-:W4:Y:S01]  /*1752c0*/  LDL.LU R22, [R1+0x6c40] ;  /* 0x006c400001167983 */ /* 0x000f220000300800 */
[----:B0-----:R-:W-:-:S02]  /*1752d0*/  LOP3.LUT R42, R61, 0xffff, RZ, 0xc0, !PT ;  /* 0x0000ffff3d2a7812 */ /* 0x001fc400078ec0ff */
        /* <DEDUP_REMOVED lines=13> */
[----:B--2---:R-:W-:-:S03]  /*1753b0*/  LOP3.LUT R40, R58, 0xffff, RZ, 0xc0, !PT ;  /* 0x0000ffff3a287812 */ /* 0x004fc600078ec0ff */
[----:B------:R-:W2:Y:S04]  /*1753c0*/  LDL.LU R58, [R1+0x292c] ;  /* 0x00292c00013a7983 */ /* 0x000ea80000300800 */
[----:B------:R1:W-:Y:S04]  /*1753d0*/  STL [R1+0x678], R42 ;  /* 0x0006782a01007387 */ /* 0x0003e80000100800 */
[----:B0-----:R-:W4:Y:S01]  /*1753e0*/  LDL.LU R61, [R1+0x2418] ;  /* 0x00241800013d7983 */ /* 0x001f220000300800 */
[----:B------:R-:W-:Y:S02]  /*1753f0*/  LOP3.LUT R39, R39, 0xffff, RZ, 0xc0, !PT ;  /* 0x0000ffff27277812 */ /* 0x000fe400078ec0ff */
[----:B------:R-:W-:-:S02]  /*175400*/  LOP3.LUT R41, R41, 0xffff, RZ, 0xc0, !PT ;  /* 0x0000ffff29297812 */ /* 0x000fc400078ec0ff */
[----:B------:R-:W-:Y:S02]  /*175410*/  PRMT R50, R39, 0x3340, R0 ;  /* 0x0000334027327816 */ /* 0x000fe40000000000 */
[----:B-1----:R-:W-:Y:S02]  /*175420*/  PRMT R45, R40, 0x3340, R41 ;  /* 0x00003340282d7816 */ /* 0x002fe40000000029 */
[----:B---3--:R-:W-:Y:S02]  /*175430*/  LOP3.LUT R27, R27, 0xffff, RZ, 0xc0, !PT ;  /* 0x0000ffff1b1b7812 */ /* 0x008fe400078ec0ff */
[----:B------:R-:W-:Y:S02]  /*175440*/  LOP3.LUT R38, R38, 0xffff, RZ, 0xc0, !PT ;  /* 0x0000ffff26267812 */ /* 0x000fe400078ec0ff */
[----:B------:R-:W-:Y:S02]  /*175450*/  LOP3.LUT R42, R56, 0xffff, RZ, 0xc0, !PT ;  /* 0x0000ffff382a7812 */ /* 0x000fe400078ec0ff */
[----:B------:R-:W-:-:S02]  /*175460*/  PRMT R56, R45, 0x5410, R50 ;  /* 0x000054102d387816 */ /* 0x000fc40000000032 */
[----:B------:R-:W-:Y:S02]  /*175470*/  PRMT R50, R38, 0x3340, R0 ;  /* 0x0000334026327816 */ /* 0x000fe40000000000 */
[----:B------:R-:W-:Y:S02]  /*175480*/  PRMT R45, R27, 0x3340, R42 ;  /* 0x000033401b2d7816 */ /* 0x000fe4000000002a */
[----:B------:R-:W-:Y:S02]  /*175490*/  SHF.R.U32.HI R27, RZ, 0x8, R27 ;  /* 0x00000008ff1b7819 */ /* 0x000fe4000001161b */
[----:B------:R-:W-:Y:S01]  /*1754a0*/  PRMT R45, R45, 0x5410, R50 ;  /* 0x000054102d2d7816 */ /* 0x000fe20000000032 */
[----:B------:R0:W-:Y:S01]  /*1754b0*/  STL [R1+0x798], R56 ;  /* 0x0007983801007387 */ /* 0x0001e20000100800 */
[----:B------:R-:W-:-:S03]  /*1754c0*/  SHF.R.U32.HI R50, RZ, 0x8, R42 ;  /* 0x00000008ff327819 */ /* 0x000fc6000001162a */
[----:B------:R-:W-:Y:S01]  /*1754d0*/  STL [R1+0x794], R45 ;  /* 0x0007942d01007387 */ /* 0x000fe20000100800 */
[----:B------:R-:W-:Y:S02]  /*1754e0*/  LOP3.LUT R42, R27, 0xffff, RZ, 0xc0, !PT ;  /* 0x0000ffff1b2a7812 */ /* 0x000fe400078ec0ff */
[----:B------:R-:W-:Y:S01]  /*1754f0*/  LOP3.LUT R50, R50, 0xffff, RZ, 0xc0, !PT ;  /* 0x0000ffff32327812 */ /* 0x000fe200078ec0ff */
[----:B0-----:R-:W3:Y:S04]  /*175500*/  LDL.LU R56, [R1+0x2938] ;  /* 0x0029380001387983 */ /* 0x001ee80000300800 */
[----:B------:R-:W3:Y:S01]  /*175510*/  LDL.LU R27, [R1+0x241c] ;  /* 0x00241c00011b7983 */ /* 0x000ee20000300800 */
[----:B------:R-:W-:Y:S02]  /*175520*/  SHF.R.U32.HI R40, RZ, 0x8, R40 ;  /* 0x00000008ff287819 */ /* 0x000fe40000011628 */
[----:B------:R-:W-:-:S02]  /*175530*/  SHF.R.U32.HI R41, RZ, 0x8, R41 ;  /* 0x00000008ff297819 */ /* 0x000fc40000011629 */
[----:B------:R-:W-:Y:S02]  /*175540*/  PRMT R42, R42, 0x3340, R50 ;  /* 0x000033402a2a7816 */ /* 0x000fe40000000032 */
[----:B------:R-:W-:Y:S02]  /*175550*/  SHF.R.U32.HI R50, RZ, 0x8, R39 ;  /* 0x00000008ff327819 */ /* 0x000fe40000011627 */
[----:B------:R-:W-:Y:S02]  /*175560*/  SHF.R.U32.HI R38, RZ, 0x8, R38 ;  /* 0x00000008ff267819 */ /* 0x000fe40000011626 */
[----:B------:R-:W-:Y:S02]  /*175570*/  LOP3.LUT R40, R40, 0xffff, RZ, 0xc0, !PT ;  /* 0x0000ffff28287812 */ /* 0x000fe400078ec0ff */
[----:B------:R-:W-:Y:S02]  /*175580*/  LOP3.LUT R41, R41, 0xffff, RZ, 0xc0, !PT ;  /* 0x0000ffff29297812 */ /* 0x000fe400078ec0ff */
[----:B------:R-:W-:-:S02]  /*175590*/  LOP3.LUT R50, R50, 0xffff, RZ, 0xc0, !PT ;  /* 0x0000ffff32327812 */ /* 0x000fc400078ec0ff */
[----:B------:R-:W-:Y:S02]  /*1755a0*/  LOP3.LUT R38, R38, 0xffff, RZ, 0xc0, !PT ;  /* 0x0000ffff26267812 */ /* 0x000fe400078ec0ff */
[----:B------:R-:W-:Y:S02]  /*1755b0*/  PRMT R40, R40, 0x3340, R41 ;  /* 0x0000334028287816 */ /* 0x000fe40000000029 */
[--C-:B------:R-:W-:Y:S02]  /*1755c0*/  PRMT R39, R50, 0x3340, R0.reuse ;  /* 0x0000334032277816 */ /* 0x100fe40000000000 */
[----:B------:R-:W-:Y:S01]  /*1755d0*/  PRMT R38, R38, 0x3340, R0 ;  /* 0x0000334026267816 */ /* 0x000fe20000000000 */
[----:B------:R-:W-:Y:S04]  /*1755e0*/  STL [R1+0x4e8], R42 ;  /* 0x0004e82a01007387 */ /* 0x000fe80000100800 */
[----:B------:R0:W-:Y:S04]  /*1755f0*/  STL [R1+0x4d4], R40 ;  /* 0x0004d42801007387 */ /* 0x0001e80000100800 */
[----:B------:R1:W-:Y:S04]  /*175600*/  STL [R1+0xe4], R39 ;  /* 0x0000e42701007387 */ /* 0x0003e80000100800 */
[----:B------:R1:W-:Y:S01]  /*175610*/  STL [R1+0xe0], R38 ;  /* 0x0000e02601007387 */ /* 0x0003e20000100800 */
[----:B0-----:R-:W-:-:S03]  /*175620*/  LOP3.LUT R40, R24, 0xffff, RZ, 0xc0, !PT ;  /* 0x0000ffff18287812 */ /* 0x001fc600078ec0ff */
[----:B------:R-:W3:Y:S04]  /*175630*/  LDL.LU R24, [R1+0x6c3c] ;  /* 0x006c3c0001187983 */ /* 0x000ee80000300800 */
[----:B-1----:R-:W3:Y:S04]  /*175640*/  LDL.LU R39, [R1+0x51f0] ;  /* 0x0051f00001277983 */ /* 0x002ee80000300800 */
[----:B------:R-:W3:Y:S01]  /*175650*/  LDL.LU R38, [R1+0x1b8c] ;  /* 0x001b8c0001267983 */ /* 0x000ee20000300800 */
[----:B--2---:R-:W-:-:S03]  /*175660*/  LOP3.LUT R41, R58, 0xffff, RZ, 0xc0, !PT ;  /* 0x0000ffff3a297812 */ /* 0x004fc600078ec0ff */
[----:B------:R-:W2:Y:S01]  /*175670*/  LDL.LU R58, [R1+0x25f8] ;  /* 0x0025f800013a7983 */ /* 0x000ea20000300800 */
[----:B----4-:R-:W-:Y:S02]  /*175680*/  LOP3.LUT R42, R61, 0xffff, RZ, 0xc0, !PT ;  /* 0x0000ffff3d2a7812 */ /* 0x010fe400078ec0ff */
[----:B------:R-:W-:Y:S02]  /*175690*/  PRMT R50, R40, 0x3340, R0 ;  /* 0x0000334028327816 */ /* 0x000fe40000000000 */
[----:B------:R-:W-:Y:S02]  /*1756a0*/  PRMT R45, R41, 0x3340, R42 ;  /* 0x00003340292d7816 */ /* 0x000fe4000000002a */
[----:B------:R-:W-:Y:S02]  /*1756b0*/  SHF.R.U32.HI R41, RZ, 0x8, R41 ;  /* 0x00000008ff297819 */ /* 0x000fe40000011629 */
[----:B------:R-:W-:Y:S02]  /*1756c0*/  PRMT R45, R45, 0x5410, R50 ;  /* 0x000054102d2d7816 */ /* 0x000fe40000000032 */
[----:B------:R-:W-:-:S02]  /*1756d0*/  SHF.R.U32.HI R50, RZ, 0x8, R42 ;  /* 0x00000008ff327819 */ /* 0x000fc4000001162a */
[----:B------:R-:W-:Y:S02]  /*1756e0*/  SHF.R.U32.HI R40, RZ, 0x8, R40 ;  /* 0x00000008ff287819 */ /* 0x000fe40000011628 */
[----:B------:R-:W-:Y:S02]  /*1756f0*/  LOP3.LUT R41, R41, 0xffff, RZ, 0xc0, !PT ;  /* 0x0000ffff29297812 */ /* 0x000fe400078ec0ff */
[----:B------:R-:W-:Y:S02]  /*175700*/  LOP3.LUT R50, R50, 0xffff, RZ, 0xc0, !PT ;  /* 0x0000ffff32327812 */ /* 0x000fe400078ec0ff */
[----:B------:R-:W-:Y:S02]  /*175710*/  LOP3.LUT R40, R40, 0xffff, RZ, 0xc0, !PT ;  /* 0x0000ffff28287812 */ /* 0x000fe400078ec0ff */
[----:B------:R-:W-:Y:S02]  /*175720*/  PRMT R42, R41, 0x3340, R50 ;  /* 0x00003340292a7816 */ /* 0x000fe40000000032 */
[----:B------:R-:W-:Y:S01]  /*175730*/  PRMT R40, R40, 0x3340, R0 ;  /* 0x0000334028287816 */ /* 0x000fe20000000000 */
[----:B------:R-:W-:Y:S04]  /*175740*/  STL [R1+0x79c], R45 ;  /* 0x00079c2d01007387 */ /* 0x000fe80000100800 */
[----:B------:R0:W-:Y:S01]  /*175750*/  STL [R1+0x520], R42 ;  /* 0x0005202a01007387 */ /* 0x0001e20000100800 */
[----:B---3--:R-:W-:-:S03]  /*175760*/  LOP3.LUT R41, R56, 0xffff, RZ, 0xc0, !PT ;  /* 0x0000ffff38297812 */ /* 0x008fc600078ec0ff */
[----:B------:R-:W3:Y:S04]  /*175770*/  LDL.LU R56, [R1+0x2948] ;  /* 0x0029480001387983 */ /* 0x000ee80000300800 */
[----:B------:R1:W-:Y:S01]  /*175780*/  STL [R1+0xdc], R40 ;  /* 0x0000dc2801007387 */ /* 0x0003e20000100800 */
[----:B0-----:R-:W-:-:S04]  /*175790*/  LOP3.LUT R42, R27, 0xffff, RZ, 0xc0, !PT ;  /* 0x0000ffff1b2a7812 */ /* 0x001fc800078ec0ff */
[----:B------:R-:W-:Y:S02]  /*1757a0*/  PRMT R45, R41, 0x3340, R42 ;  /* 0x00003340292d7816 */ /* 0x000fe4000000002a */
[----:B-1----:R-:W-:Y:S02]  /*1757b0*/  LOP3.LUT R40, R21, 0xffff, RZ, 0xc0, !PT ;  /* 0x0000ffff15287812 */ /* 0x002fe400078ec0ff */
[----:B------:R-:W-:Y:S01]  /*1757c0*/  SHF.R.U32.HI R41, RZ, 0x8, R41 ;  /* 0x00000008ff297819 */ /* 0x000fe20000011629 */
[----:B------:R-:W4:Y:S04]  /*1757d0*/  LDL.LU R21, [R1+0x6c38] ;  /* 0x006c380001157983 */ /* 0x000f280000300800 */
[----:B------:R-:W4:Y:S01]  /*1757e0*/  LDL.LU R27, [R1+0x2428] ;  /* 0x00242800011b7983 */ /* 0x000f220000300800 */
[----:B------:R-:W-:-:S04]  /*1757f0*/  PRMT R50, R40, 0x3340, R0 ;  /* 0x0000334028327816 */ /* 0x000fc80000000000 */
[----:B------:R-:W-:Y:S02]  /*175800*/  PRMT R45, R45, 0x5410, R50 ;  /* 0x000054102d2d7816 */ /* 0x000fe40000000032 */
[----:B------:R-:W-:Y:S02]  /*175810*/  SHF.R.U32.HI R50, RZ, 0x8, R42 ;  /* 0x00000008ff327819 */ /* 0x000fe4000001162a */
[----:B------:R-:W-:Y:S02]  /*175820*/  LOP3.LUT R41, R41, 0xffff, RZ, 0xc0, !PT ;  /* 0x0000ffff29297812 */ /* 0x000fe400078ec0ff */
[----:B------:R-:W-:-:S04]  /*175830*/  LOP3.LUT R50, R50, 0xffff, RZ, 0xc0, !PT ;  /* 0x0000ffff32327812 */ /* 0x000fc800078ec0ff */
[----:B------:R-:W-:Y:S01]  /*175840*/  PRMT R41, R41, 0x3340, R50 ;  /* 0x0000334029297816 */ /* 0x000fe20000000032 */
[----:B------:R-:W-:Y:S01]  /*175850*/  STL [R1+0x790], R45 ;  /* 0x0007902d01007387 */ /* 0x000fe20000100800 */
[----:B------:R-:W-:Y:S02]  /*175860*/  LOP3.LUT R39, R39, 0xffff, RZ, 0xc0, !PT ;  /* 0x0000ffff27277812 */ /* 0x000fe400078ec0ff */
[----:B------:R-:W-:Y:S01]  /*175870*/  LOP3.LUT R38, R38, 0xffff, RZ, 0xc0, !PT ;  /* 0x0000ffff26267812 */ /* 0x000fe200078ec0ff */
[----:B------:R-:W-:Y:S01]  /*175880*/  STL [R1+0x51c], R41 ;  /* 0x00051c2901007387 */ /* 0x000fe20000100800 */
[----:B------:R-:W-:Y:S02]  /*175890*/  SHF.R.U32.HI R40, RZ, 0x8, R40 ;  /* 0x00000008ff287819 */ /* 0x000fe40000011628 */
[----:B------:R-:W-:Y:S02]  /*1758a0*/  PRMT R50, R38, 0x3340, R0 ;  /* 0x0000334026327816 */ /* 0x000fe40000000000 */
[----:B------:R-:W-:-:S02]  /*1758b0*/  SHF.R.U32.HI R38, RZ, 0x8, R38 ;  /* 0x00000008ff267819 */ /* 0x000fc40000011626 */
[----:B------:R-:W-:Y:S02]  /*1758c0*/  LOP3.LUT R40, R40, 0xffff, RZ, 0xc0, !PT ;  /* 0x0000ffff28287812 */ /* 0x000fe400078ec0ff */
[----:B------:R-:W-:Y:S02]  /*1758d0*/  LOP3.LUT R38, R38, 0xffff, RZ, 0xc0, !PT ;  /* 0x0000ffff26267812 */ /* 0x000fe400078ec0ff */
[--C-:B------:R-:W-:Y:S02]  /*1758e0*/  PRMT R40, R40, 0x3340, R0.reuse ;  /* 0x0000334028287816 */ /* 0x100fe40000000000 */
[----:B------:R-:W-:-:S03]  /*1758f0*/  PRMT R38, R38, 0x3340, R0 ;  /* 0x0000334026267816 */ /* 0x000fc60000000000 */
[----:B------:R0:W-:Y:S04]  /*175900*/  STL [R1+0xd0], R40 ;  /* 0x0000d02801007387 */ /* 0x0001e80000100800 */
[----:B0-----:R-:W4:Y:S01]  /*175910*/  LDL.LU R40, [R1+0x5218] ;  /* 0x0052180001287983 */ /* 0x001f220000300800 */
[----:B--2---:R-:W-:-:S03]  /*175920*/  LOP3.LUT R41, R58, 0xffff, RZ, 0xc0, !PT ;  /* 0x0000ffff3a297812 */ /* 0x004fc600078ec0ff */
[----:B------:R-:W2:Y:S01]  /*175930*/  LDL.LU R58, [R1+0x2618] ;  /* 0x00261800013a7983 */ /* 0x000ea20000300800 */
[----:B------:R-:W-:Y:S02]  /*175940*/  PRMT R42, R39, 0x3340, R41 ;  /* 0x00003340272a7816 */ /* 0x000fe40000000029 */
[----:B------:R-:W-:Y:S02]  /*175950*/  SHF.R.U32.HI R39, RZ, 0x8, R39 ;  /* 0x00000008ff277819 */ /* 0x000fe40000011627 */
[----:B------:R-:W-:Y:S02]  /*175960*/  PRMT R42, R42, 0x5410, R50 ;  /* 0x000054102a2a7816 */ /* 0x000fe40000000032 */
[----:B------:R-:W-:Y:S02]  /*175970*/  SHF.R.U32.HI R50, RZ, 0x8, R41 ;  /* 0x00000008ff327819 */ /* 0x000fe40000011629 */
[----:B------:R-:W-:Y:S02]  /*175980*/  LOP3.LUT R39, R39, 0xffff, RZ, 0xc0, !PT ;  /* 0x0000ffff27277812 */ /* 0x000fe400078ec0ff */
[----:B------:R-:W-:-:S04]  /*175990*/  LOP3.LUT R50, R50, 0xffff, RZ, 0xc0, !PT ;  /* 0x0000ffff32327812 */ /* 0x000fc800078ec0ff */
[----:B------:R-:W-:Y:S01]  /*1759a0*/  PRMT R39, R39, 0x3340, R50 ;  /* 0x0000334027277816 */ /* 0x000fe20000000032 */
[----:B------:R-:W-:Y:S01]  /*1759b0*/  STL [R1+0x788], R42 ;  /* 0x0007882a01007387 */ /* 0x000fe20000100800 */
[----:B------:R-:W-:-:S03]  /*1759c0*/  LOP3.LUT R41, R43, 0xffff, RZ, 0xc0, !PT ;  /* 0x0000ffff2b297812 */ /* 0x000fc600078ec0ff */
[----:B------:R-:W-:Y:S04]  /*1759d0*/  STL [R1+0x530], R39 ;  /* 0x0005302701007387 */ /* 0x000fe80000100800 */
[----:B------:R0:W-:Y:S04]  /*1759e0*/  STL [R1+0xcc], R38 ;  /* 0x0000cc2601007387 */ /* 0x0001e80000100800 */
[----:B------:R-:W2:Y:S04]  /*1759f0*/  LDL.LU R43, [R1+0x6c34] ;  /* 0x006c3400012b7983 */ /* 0x000ea80000300800 */
[----:B0-----:R-:W2:Y:S01]  /*175a00*/  LDL.LU R38, [R1+0x296c] ;  /* 0x00296c0001267983 */ /* 0x001ea20000300800 */
[----:B------:R-:W-:-:S03]  /*175a10*/  PRMT R50, R41, 0x3340, R0 ;  /* 0x0000334029327816 */ /* 0x000fc60000000000 */
[----:B------:R-:W2:Y:S01]  /*175a20*/  LDL.LU R39, [R1+0x244c] ;  /* 0x00244c0001277983 */ /* 0x000ea20000300800 */
[----:B------:R-:W-:-:S04]  /*175a30*/  SHF.R.U32.HI R41, RZ, 0x8, R41 ;  /* 0x00000008ff297819 */ /* 0x000fc80000011629 */
[----:B------:R-:W-:Y:S02]  /*175a40*/  LOP3.LUT R41, R41, 0xffff, RZ, 0xc0, !PT ;  /* 0x0000ffff29297812 */ /* 0x000fe400078ec0ff */
[----:B---3--:R-:W-:Y:S02]  /*175a50*/  LOP3.LUT R42, R56, 0xffff, RZ, 0xc0, !PT ;  /* 0x0000ffff382a7812 */ /* 0x008fe400078ec0ff */
[----:B----4-:R-:W-:Y:S02]  /*175a60*/  LOP3.LUT R45, R27, 0xffff, RZ, 0xc0, !PT ;  /* 0x0000ffff1b2d7812 */ /* 0x010fe400078ec0ff */
[----:B------:R-:W3:Y:S02]  /*175a70*/  LDL.LU R27, [R1+0x5240] ;  /* 0x00524000011b7983 */ /* 0x000ee40000300800 */
[----:B------:R-:W-:-:S04]  /*175a80*/  PRMT R56, R42, 0x3340, R45 ;  /* 0x000033402a387816 */ /* 0x000fc8000000002d */
[----:B------:R-:W-:Y:S02]  /*175a90*/  PRMT R50, R56, 0x5410, R50 ;  /* 0x0000541038327816 */ /* 0x000fe40000000032 */
[----:B------:R-:W4:Y:S04]  /*175aa0*/  LDL.LU R56, [R1+0x2640] ;  /* 0x0026400001387983 */ /* 0x000f280000300800 */
[----:B------:R0:W-:Y:S01]  /*175ab0*/  STL [R1+0x78c], R50 ;  /* 0x00078c3201007387 */ /* 0x0001e20000100800 */
[----:B------:R-:W-:-:S04]  /*175ac0*/  SHF.R.U32.HI R42, RZ, 0x8, R42 ;  /* 0x00000008ff2a7819 */ /* 0x000fc8000001162a */
[----:B------:R-:W-:Y:S02]  /*175ad0*/  LOP3.LUT R42, R42, 0xffff, RZ, 0xc0, !PT ;  /* 0x0000ffff2a2a7812 */ /* 0x000fe400078ec0ff */
[----:B0-----:R-:W-:-:S04]  /*175ae0*/  SHF.R.U32.HI R50, RZ, 0x8, R45 ;  /* 0x00000008ff327819 */ /* 0x001fc8000001162d */
[----:B------:R-:W-:-:S04]  /*175af0*/  LOP3.LUT R50, R50, 0xffff, RZ, 0xc0, !PT ;  /* 0x0000ffff32327812 */ /* 0x000fc800078ec0ff */
[----:B------:R-:W-:Y:S02]  /*175b00*/  PRMT R45, R42, 0x3340, R50 ;  /* 0x000033402a2d7816 */ /* 0x000fe40000000032 */
[----:B------:R-:W-:-:S03]  /*175b10*/  PRMT R42, R41, 0x3340, R0 ;  /* 0x00003340292a7816 */ /* 0x000fc60000000000 */
[----:B------:R-:W-:Y:S04]  /*175b20*/  STL [R1+0x52c], R45 ;  /* 0x00052c2d01007387 */ /* 0x000fe80000100800 */
[----:B------:R0:W-:Y:S01]  /*175b30*/  STL [R1+0xc4], R42 ;  /* 0x0000c42a01007387 */ /* 0x0001e20000100800 */
[----:B------:R-:W-:Y:S02]  /*175b40*/  LOP3.LUT R41, R40, 0xffff, RZ, 0xc0, !PT ;  /* 0x0000ffff28297812 */ /* 0x000fe400078ec0ff */
[----:B--2---:R-:W-:Y:S02]  /*175b50*/  LOP3.LUT R40, R43, 0xffff, RZ, 0xc0, !PT ;  /* 0x0000ffff2b287812 */ /* 0x004fe400078ec0ff */
[----:B------:R-:W2:Y:S01]  /*175b60*/  LDL.LU R43, [R1+0x6c30] ;  /* 0x006c3000012b7983 */ /* 0x000ea20000300800 */
[----:B0-----:R-:W-:-:S02]  /*175b70*/  LOP3.LUT R42, R58, 0xffff, RZ, 0xc0, !PT ;  /* 0x0000ffff3a2a7812 */ /* 0x001fc400078ec0ff */
        /* <DEDUP_REMOVED lines=11> */
[----:B------:R0:W-:Y:S04]  /*175c30*/  STL [R1+0x780], R45 ;  /* 0x0007802d01007387 */ /* 0x0001e80000100800 */
[----:B------:R-:W2:Y:S01]  /*175c40*/  LDL.LU R58, [R1+0x5264] ;  /* 0x00526400013a7983 */ /* 0x000ea20000300800 */
[----:B------:R-:W-:-:S02]  /*175c50*/  LOP3.LUT R42, R38, 0xffff, RZ, 0xc0, !PT ;  /* 0x0000ffff262a7812 */ /* 0x000fc400078ec0ff */
[----:B------:R-:W-:Y:S01]  /*175c60*/  LOP3.LUT R38, R44, 0xffff, RZ, 0xc0, !PT ;  /* 0x0000ffff2c267812 */ /* 0x000fe200078ec0ff */
[----:B------:R-:W-:Y:S04]  /*175c70*/  STL [R1+0x540], R41 ;  /* 0x0005402901007387 */ /* 0x000fe80000100800 */
[----:B------:R4:W-:Y:S04]  /*175c80*/  STL [R1+0xc0], R40 ;  /* 0x0000c02801007387 */ /* 0x0009e80000100800 */
[----:B------:R-:W2:Y:S01]  /*175c90*/  LDL.LU R44, [R1+0x6c2c] ;  /* 0x006c2c00012c7983 */ /* 0x000ea20000300800 */
[----:B0-----:R-:W-:-:S02]  /*175ca0*/  LOP3.LUT R45, R39, 0xffff, RZ, 0xc0, !PT ;  /* 0x0000ffff272d7812 */ /* 0x001fc400078ec0ff */
[----:B------:R-:W-:Y:S02]  /*175cb0*/  PRMT R50, R38, 0x3340, R0 ;  /* 0x0000334026327816 */ /* 0x000fe40000000000 */
[----:B---3--:R-:W-:Y:S02]  /*175cc0*/  LOP3.LUT R39, R27, 0xffff, RZ, 0xc0, !PT ;  /* 0x0000ffff1b277812 */ /* 0x008fe400078ec0ff */
[----:B------:R-:W-:-:S04]  /*175cd0*/  PRMT R27, R42, 0x3340, R45 ;  /* 0x000033402a1b7816 */ /* 0x000fc8000000002d */
[----:B------:R-:W-:Y:S02]  /*175ce0*/  PRMT R50, R27, 0x5410, R50 ;  /* 0x000054101b327816 */ /* 0x000fe40000000032 */
[----:B----4-:R-:W-:-:S04]  /*175cf0*/  LOP3.LUT R40, R56, 0xffff, RZ, 0xc0, !PT ;  /* 0x0000ffff38287812 */ /* 0x010fc800078ec0ff */
[----:B------:R-:W-:Y:S02]  /*175d00*/  PRMT R61, R39, 0x3340, R40 ;  /* 0x00003340273d7816 */ /* 0x000fe40000000028 */
[----:B------:R-:W-:Y:S02]  /*175d10*/  SHF.R.U32.HI R42, RZ, 0x8, R42 ;  /* 0x00000008ff2a7819 */ /* 0x000fe4000001162a */
[----:B------:R-:W-:Y:S02]  /*175d20*/  SHF.R.U32.HI R39, RZ, 0x8, R39 ;  /* 0x00000008ff277819 */ /* 0x000fe40000011627 */
[----:B------:R-:W-:Y:S02]  /*175d30*/  SHF.R.U32.HI R40, RZ, 0x8, R40 ;  /* 0x00000008ff287819 */ /* 0x000fe40000011628 */
[----:B------:R-:W-:Y:S02]  /*175d40*/  LOP3.LUT R42, R42, 0xffff, RZ, 0xc0, !PT ;  /* 0x0000ffff2a2a7812 */ /* 0x000fe400078ec0ff */
[----:B------:R-:W-:-:S02]  /*175d50*/  LOP3.LUT R39, R39, 0xffff, RZ, 0xc0, !PT ;  /* 0x0000ffff27277812 */ /* 0x000fc400078ec0ff */
[----:B------:R-:W-:-:S04]  /*175d60*/  LOP3.LUT R40, R40, 0xffff, RZ, 0xc0, !PT ;  /* 0x0000ffff28287812 */ /* 0x000fc800078ec0ff */
[----:B------:R-:W-:Y:S02]  /*175d70*/  PRMT R40, R39, 0x3340, R40 ;  /* 0x0000334027287816 */ /* 0x000fe40000000028 */
[----:B--2---:R-:W-:Y:S02]  /*175d80*/  LOP3.LUT R41, R43, 0xffff, RZ, 0xc0, !PT ;  /* 0x0000ffff2b297812 */ /* 0x004fe400078ec0ff */
[----:B------:R-:W2:Y:S04]  /*175d90*/  LDL.LU R43, [R1+0x6c28] ;  /* 0x006c2800012b7983 */ /* 0x000ea80000300800 */
[----:B------:R-:W3:Y:S04]  /*175da0*/  LDL.LU R56, [R1+0x51cc] ;  /* 0x0051cc0001387983 */ /* 0x000ee80000300800 */
[----:B------:R-:W4:Y:S04]  /*175db0*/  LDL.LU R27, [R1+0x2498] ;  /* 0x00249800011b7983 */ /* 0x000f280000300800 */
[----:B------:R0:W-:Y:S02]  /*175dc0*/  STL [R1+0x784], R50 ;  /* 0x0007843201007387 */ /* 0x0001e40000100800 */
[----:B0-----:R-:W-:-:S04]  /*175dd0*/  PRMT R50, R41, 0x3340, R0 ;  /* 0x0000334029327816 */ /* 0x001fc80000000000 */
[----:B------:R-:W-:Y:S02]  /*175de0*/  PRMT R61, R61, 0x5410, R50 ;  /* 0x000054103d3d7816 */ /* 0x000fe40000000032 */
[----:B------:R-:W-:-:S04]  /*175df0*/  SHF.R.U32.HI R50, RZ, 0x8, R45 ;  /* 0x00000008ff327819 */ /* 0x000fc8000001162d */
[----:B------:R-:W-:-:S04]  /*175e00*/  LOP3.LUT R50, R50, 0xffff, RZ, 0xc0, !PT ;  /* 0x0000ffff32327812 */ /* 0x000fc800078ec0ff */
[----:B------:R-:W-:Y:S01]  /*175e10*/  PRMT R42, R42, 0x3340, R50 ;  /* 0x000033402a2a7816 */ /* 0x000fe20000000032 */
[----:B------:R0:W-:Y:S01]  /*175e20*/  STL [R1+0x77c], R61 ;  /* 0x00077c3d01007387 */ /* 0x0001e20000100800 */
[----:B------:R-:W-:-:S03]  /*175e30*/  LOP3.LUT R45, R44, 0xffff, RZ, 0xc0, !PT ;  /* 0x0000ffff2c2d7812 */ /* 0x000fc600078ec0ff */
[----:B------:R-:W-:Y:S04]  /*175e40*/  STL [R1+0x674], R42 ;  /* 0x0006742a01007387 */ /* 0x000fe80000100800 */
[----:B------:R2:W-:Y:S04]  /*175e50*/  STL [R1+0x528], R40 ;  /* 0x0005282801007387 */ /* 0x0005e80000100800 */
[----:B------:R-:W3:Y:S01]  /*175e60*/  LDL.LU R44, [R1+0x51d8] ;  /* 0x0051d800012c7983 */ /* 0x000ee20000300800 */
[----:B------:R-:W-:Y:S02]  /*175e70*/  LOP3.LUT R39, R58, 0xffff, RZ, 0xc0, !PT ;  /* 0x0000ffff3a277812 */ /* 0x000fe400078ec0ff */
[----:B------:R-:W-:Y:S01]  /*175e80*/  PRMT R50, R45, 0x3340, R0 ;  /* 0x000033402d327816 */ /* 0x000fe20000000000 */
[----:B0-----:R-:W3:Y:S01]  /*175e90*/  LDL.LU R61, [R1+0x24ac] ;  /* 0x0024ac00013d7983 */ /* 0x001ee20000300800 */
        /* <DEDUP_REMOVED lines=11> */
[----:B------:R4:W-:Y:S04]  /*175f50*/  STL [R1+0x778], R42 ;  /* 0x0007782a01007387 */ /* 0x0009e80000100800 */
[----:B------:R-:W-:Y:S01]  /*175f60*/  STL [R1+0x6b1c], R43 ;  /* 0x006b1c2b01007387 */ /* 0x000fe20000100800 */
[----:B------:R-:W-:-:S03]  /*175f70*/  LOP3.LUT R39, R24, 0xffff, RZ, 0xc0, !PT ;  /* 0x0000ffff18277812 */ /* 0x000fc600078ec0ff */
[----:B------:R3:W-:Y:S04]  /*175f80*/  STL [R1+0xac], R41 ;  /* 0x0000ac2901007387 */ /* 0x0007e80000100800 */
[----:B------:R-:W2:Y:S04]  /*175f90*/  LDL.LU R24, [R1+0x6c24] ;  /* 0x006c240001187983 */ /* 0x000ea80000300800 */
[----:B------:R-:W2:Y:S04]  /*175fa0*/  LDL.LU R40, [R1+0x52b4] ;  /* 0x0052b40001287983 */ /* 0x000ea80000300800 */
[----:B------:R-:W2:Y:S01]  /*175fb0*/  LDL.LU R58, [R1+0x1c28] ;  /* 0x001c2800013a7983 */ /* 0x000ea20000300800 */
[----:B----4-:R-:W-:-:S03]  /*175fc0*/  LOP3.LUT R42, R27, 0xffff, RZ, 0xc0, !PT ;  /* 0x0000ffff1b2a7812 */ /* 0x010fc600078ec0ff */
[----:B------:R-:W4:Y:S01]  /*175fd0*/  LDL.LU R27, [R1+0x269c] ;  /* 0x00269c00011b7983 */ /* 0x000f220000300800 */
[----:B---3--:R-:W-:Y:S02]  /*175fe0*/  LOP3.LUT R41, R56, 0xffff, RZ, 0xc0, !PT ;  /* 0x0000ffff38297812 */ /* 0x008fe400078ec0ff */
[----:B------:R-:W-:Y:S02]  /*175ff0*/  PRMT R50, R39, 0x3340, R0 ;  /* 0x0000334027327816 */ /* 0x000fe40000000000 */
[----:B------:R-:W-:Y:S02]  /*176000*/  PRMT R43, R41, 0x3340, R42 ;  /* 0x00003340292b7816 */ /* 0x000fe4000000002a */
[----:B------:R-:W-:Y:S02]  /*176010*/  SHF.R.U32.HI R41, RZ, 0x8, R41 ;  /* 0x00000008ff297819 */ /* 0x000fe40000011629 */
[----:B------:R-:W-:Y:S02]  /*176020*/  SHF.R.U32.HI R39, RZ, 0x8, R39 ;  /* 0x00000008ff277819 */ /* 0x000fe40000011627 */
[----:B------:R-:W-:-:S02]  /*176030*/  PRMT R43, R43, 0x5410, R50 ;  /* 0x000054102b2b7816 */ /* 0x000fc40000000032 */
[----:B------:R-:W-:Y:S02]  /*176040*/  SHF.R.U32.HI R50, RZ, 0x8, R42 ;  /* 0x00000008ff327819 */ /* 0x000fe4000001162a */
[----:B------:R-:W-:Y:S02]  /*176050*/  LOP3.LUT R41, R41, 0xffff, RZ, 0xc0, !PT ;  /* 0x0000ffff29297812 */ /* 0x000fe400078ec0ff */
[----:B------:R-:W-:Y:S02]  /*176060*/  LOP3.LUT R39, R39, 0xffff, RZ, 0xc0, !PT ;  /* 0x0000ffff27277812 */ /* 0x000fe400078ec0ff */
[----:B------:R-:W-:Y:S01]  /*176070*/  LOP3.LUT R50, R50, 0xffff, RZ, 0xc0, !PT ;  /* 0x0000ffff32327812 */ /* 0x000fe200078ec0ff */
[----:B------:R0:W-:Y:S01]  /*176080*/  STL [R1+0x774], R43 ;  /* 0x0007742b01007387 */ /* 0x0001e20000100800 */
[----:B------:R-:W-:Y:S02]  /*176090*/  PRMT R42, R39, 0x3340, R0 ;  /* 0x00003340272a7816 */ /* 0x000fe40000000000 */
[----:B------:R-:W-:-:S02]  /*1760a0*/  LOP3.LUT R39, R22, 0xffff, RZ, 0xc0, !PT ;  /* 0x0000ffff16277812 */ /* 0x000fc400078ec0ff */
[----:B0-----:R-:W-:Y:S02]  /*1760b0*/  PRMT R43, R41, 0x3340, R50 ;  /* 0x00003340292b7816 */ /* 0x001fe40000000032 */
[----:B------:R-:W-:-:S03]  /*1760c0*/  LOP3.LUT R41, R44, 0xffff, RZ, 0xc0, !PT ;  /* 0x0000ffff2c297812 */ /* 0x000fc600078ec0ff */
[----:B------:R-:W-:Y:S04]  /*1760d0*/  STL [R1+0x524], R43 ;  /* 0x0005242b01007387 */ /* 0x000fe80000100800 */
[----:B------:R0:W-:Y:S04]  /*1760e0*/  STL [R1+0xa8], R42 ;  /* 0x0000a82a01007387 */ /* 0x0001e80000100800 */
[----:B------:R-:W3:Y:S04]  /*1760f0*/  LDL.LU R56, [R1+0x52c8] ;  /* 0x0052c80001387983 */ /* 0x000ee80000300800 */
[----:B------:R-:W3:Y:S04]  /*176100*/  LDL.LU R22, [R1+0x1c38] ;  /* 0x001c380001167983 */ /* 0x000ee80000300800 */
[----:B------:R-:W3:Y:S01]  /*176110*/  LDL.LU R44, [R1+0x26b8] ;  /* 0x0026b800012c7983 */ /* 0x000ee20000300800 */
[----:B------:R-:W-:-:S02]  /*176120*/  PRMT R50, R39, 0x3340, R0 ;  /* 0x0000334027327816 */ /* 0x000fc40000000000 */
[----:B0-----:R-:W-:-:S04]  /*176130*/  LOP3.LUT R42, R61, 0xffff, RZ, 0xc0, !PT ;  /* 0x0000ffff3d2a7812 */ /* 0x001fc800078ec0ff */
[--C-:B------:R-:W-:Y:S02]  /*176140*/  PRMT R43, R41, 0x3340, R42.reuse ;  /* 0x00003340292b7816 */ /* 0x100fe4000000002a */
        /* <DEDUP_REMOVED lines=9> */
[----:B0-----:R-:W-:-:S05]  /*1761e0*/  PRMT R43, R50, 0x3340, R0 ;  /* 0x00003340322b7816 */ /* 0x001fca0000000000 */
[----:B------:R-:W-:Y:S04]  /*1761f0*/  STL [R1+0x9c], R43 ;  /* 0x00009c2b01007387 */ /* 0x000fe80000100800 */
[----:B------:R4:W-:Y:S01]  /*176200*/  STL [R1+0x670], R42 ;  /* 0x0006702a01007387 */ /* 0x0009e20000100800 */
[----:B--2---:R-:W-:Y:S02]  /*176210*/  LOP3.LUT R41, R40, 0xffff, RZ, 0xc0, !PT ;  /* 0x0000ffff28297812 */ /* 0x004fe400078ec0ff */
[----:B------:R-:W-:Y:S02]  /*176220*/  LOP3.LUT R40, R58, 0xffff, RZ, 0xc0, !PT ;  /* 0x0000ffff3a287812 */ /* 0x000fe400078ec0ff */
[----:B----4-:R-:W-:Y:S02]  /*176230*/  LOP3.LUT R42, R27, 0xffff, RZ, 0xc0, !PT ;  /* 0x0000ffff1b2a7812 */ /* 0x010fe400078ec0ff */
[----:B------:R-:W2:Y:S04]  /*176240*/  LDL.LU R27, [R1+0x520c] ;  /* 0x00520c00011b7983 */ /* 0x000ea80000300800 */
[----:B------:R-:W4:Y:S01]  /*176250*/  LDL.LU R58, [R1+0x251c] ;  /* 0x00251c00013a7983 */ /* 0x000f220000300800 */
[----:B------:R-:W-:-:S02]  /*176260*/  PRMT R50, R40, 0x3340, R0 ;  /* 0x0000334028327816 */ /* 0x000fc40000000000 */
[----:B------:R-:W-:Y:S02]  /*176270*/  PRMT R43, R41, 0x3340, R42 ;  /* 0x00003340292b7816 */ /* 0x000fe4000000002a */
[----:B------:R-:W-:Y:S02]  /*176280*/  SHF.R.U32.HI R41, RZ, 0x8, R41 ;  /* 0x00000008ff297819 */ /* 0x000fe40000011629 */
[----:B------:R-:W-:Y:S02]  /*176290*/  PRMT R43, R43, 0x5410, R50 ;  /* 0x000054102b2b7816 */ /* 0x000fe40000000032 */
[----:B------:R-:W-:Y:S02]  /*1762a0*/  SHF.R.U32.HI R50, RZ, 0x8, R42 ;  /* 0x00000008ff327819 */ /* 0x000fe4000001162a */
[----:B------:R-:W-:Y:S02]  /*1762b0*/  LOP3.LUT R41, R41, 0xffff, RZ, 0xc0, !PT ;  /* 0x0000ffff29297812 */ /* 0x000fe400078ec0ff */
[----:B------:R-:W-:-:S02]  /*1762c0*/  LOP3.LUT R50, R50, 0xffff, RZ, 0xc0, !PT ;  /* 0x0000ffff32327812 */ /* 0x000fc400078ec0ff */
[----:B------:R-:W-:Y:S02]  /*1762d0*/  SHF.R.U32.HI R40, RZ, 0x8, R40 ;  /* 0x00000008ff287819 */ /* 0x000fe40000011628 */
[----:B------:R-:W-:Y:S01]  /*1762e0*/  PRMT R41, R41, 0x3340, R50 ;  /* 0x0000334029297816 */ /* 0x000fe20000000032 */
[----:B------:R-:W-:Y:S01]  /*1762f0*/  STL [R1+0x76c], R43 ;  /* 0x00076c2b01007387 */ /* 0x000fe20000100800 */
[----:B------:R-:W-:-:S03]  /*176300*/  LOP3.LUT R40, R40, 0xffff, RZ, 0xc0, !PT ;  /* 0x0000ffff28287812 */ /* 0x000fc600078ec0ff */
[----:B------:R0:W-:Y:S01]  /*176310*/  STL [R1+0x53c], R41 ;  /* 0x00053c2901007387 */ /* 0x0001e20000100800 */
[--C-:B------:R-:W-:Y:S02]  /*176320*/  PRMT R40, R40, 0x3340, R0.reuse ;  /* 0x0000334028287816 */ /* 0x100fe40000000000 */
[----:B---3--:R-:W-:Y:S02]  /*176330*/  LOP3.LUT R42, R56, 0xffff, RZ, 0xc0, !PT ;  /* 0x0000ffff382a7812 */ /* 0x008fe400078ec0ff */
[----:B0-----:R-:W-:Y:S02]  /*176340*/  LOP3.LUT R41, R22, 0xffff, RZ, 0xc0, !PT ;  /* 0x0000ffff16297812 */ /* 0x001fe400078ec0ff */
[----:B------:R-:W-:Y:S02]  /*176350*/  LOP3.LUT R43, R44, 0xffff, RZ, 0xc0, !PT ;  /* 0x0000ffff2c2b7812 */ /* 0x000fe400078ec0ff */
[----:B------:R-:W-:Y:S02]  /*176360*/  PRMT R50, R41, 0x3340, R0 ;  /* 0x0000334029327816 */ /* 0x000fe40000000000 */
[----:B------:R-:W-:Y:S01]  /*176370*/  PRMT R44, R42, 0x3340, R43 ;  /* 0x000033402a2c7816 */ /* 0x000fe2000000002b */
[----:B------:R0:W-:Y:S04]  /*176380*/  STL [R1+0x98], R40 ;  /* 0x0000982801007387 */ /* 0x0001e80000100800 */
[----:B------:R-:W3:Y:S01]  /*176390*/  LDL.LU R61, [R1+0x52f0] ;  /* 0x0052f000013d7983 */ /* 0x000ee20000300800 */
[----:B------:R-:W-:-:S03]  /*1763a0*/  PRMT R44, R44, 0x5410, R50 ;  /* 0x000054102c2c7816 */ /* 0x000fc60000000032 */
[----:B0-----:R-:W3:Y:S04]  /*1763b0*/  LDL.LU R40, [R1+0x1c88] ;  /* 0x001c880001287983 */ /* 0x001ee80000300800 */
[----:B------:R-:W3:Y:S04]  /*1763c0*/  LDL.LU R56, [R1+0x26f4] ;  /* 0x0026f40001387983 */ /* 0x000ee80000300800 */
[----:B------:R-:W3:Y:S04]  /*1763d0*/  LDL.LU R22, [R1+0x5234] ;  /* 0x0052340001167983 */ /* 0x000ee80000300800 */
[----:B------:R0:W-:Y:S04]  /*1763e0*/  STL [R1+0x764], R44 ;  /* 0x0007642c01007387 */ /* 0x0001e80000100800 */
[----:B0-----:R-:W3:Y:S01]  /*1763f0*/  LDL.LU R44, [R1+0x2538] ;  /* 0x00253800012c7983 */ /* 0x001ee20000300800 */
[----:B------:R-:W-:-:S02]  /*176400*/  SHF.R.U32.HI R42, RZ, 0x8, R42 ;  /* 0x00000008ff2a7819 */ /* 0x000fc4000001162a */
[----:B------:R-:W-:Y:S02]  /*176410*/  SHF.R.U32.HI R50, RZ, 0x8, R43 ;  /* 0x00000008ff327819 */ /* 0x000fe4000001162b */
[----:B------:R-:W-:Y:S02]  /*176420*/  SHF.R.U32.HI R41, RZ, 0x8, R41 ;  /* 0x00000008ff297819 */ /* 0x000fe40000011629 */
[----:B------:R-:W-:Y:S02]  /*176430*/  LOP3.LUT R42, R42, 0xffff, RZ, 0xc0, !PT ;  /* 0x0000ffff2a2a7812 */ /* 0x000fe400078ec0ff */
[----:B------:R-:W-:Y:S02]  /*176440*/  LOP3.LUT R50, R50, 0xffff, RZ, 0xc0, !PT ;  /* 0x0000ffff32327812 */ /* 0x000fe400078ec0ff */
[----:B------:R-:W-:Y:S02]  /*176450*/  LOP3.LUT R41, R41, 0xffff, RZ, 0xc0, !PT ;  /* 0x0000ffff29297812 */ /* 0x000fe400078ec0ff */
[----:B------:R-:W-:-:S02]  /*176460*/  PRMT R43, R42, 0x3340, R50 ;  /* 0x000033402a2b7816 */ /* 0x000fc40000000032 */
[--C-:B------:R-:W-:Y:S02]  /*176470*/  PRMT R42, R41, 0x3340, R0.reuse ;  /* 0x00003340292a7816 */ /* 0x100fe40000000000 */
[----:B------:R-:W-:Y:S01]  /*176480*/  LOP3.LUT R41, R24, 0xffff, RZ, 0xc0, !PT ;  /* 0x0000ffff18297812 */ /* 0x000fe200078ec0ff */
[----:B------:R-:W-:Y:S04]  /*176490*/  STL [R1+0x538], R43 ;  /* 0x0005382b01007387 */ /* 0x000fe80000100800 */
[----:B------:R4:W-:Y:S01]  /*1764a0*/  STL [R1+0x94], R42 ;  /* 0x0000942a01007387 */ /* 0x0009e20000100800 */
[----:B------:R-:W-:-:S03]  /*1764b0*/  PRMT R50, R41, 0x3340, R0 ;  /* 0x0000334029327816 */ /* 0x000fc60000000000 */
[----:B------:R-:W3:Y:S01]  /*1764c0*/  LDL.LU R24, [R1+0x6c20] ;  /* 0x006c200001187983 */ /* 0x000ee20000300800 */
[----:B--2---:R-:W-:Y:S02]  /*1764d0*/  LOP3.LUT R27, R27, 0xffff, RZ, 0xc0, !PT ;  /* 0x0000ffff1b1b7812 */ /* 0x004fe400078ec0ff */
[----:B----4-:R-:W-:-:S04]  /*1764e0*/  LOP3.LUT R42, R58, 0xffff, RZ, 0xc0, !PT ;  /* 0x0000ffff3a2a7812 */ /* 0x010fc800078ec0ff */
[----:B------:R-:W-:Y:S02]  /*1764f0*/  PRMT R43, R27, 0x3340, R42 ;  /* 0x000033401b2b7816 */ /* 0x000fe4000000002a */
[----:B------:R-:W-:Y:S02]  /*176500*/  SHF.R.U32.HI R27, RZ, 0x8, R27 ;  /* 0x00000008ff1b7819 */ /* 0x000fe4000001161b */
[----:B------:R-:W-:Y:S02]  /*176510*/  PRMT R43, R43, 0x5410, R50 ;  /* 0x000054102b2b7816 */ /* 0x000fe40000000032 */
[----:B------:R-:W-:Y:S02]  /*176520*/  SHF.R.U32.HI R50, RZ, 0x8, R42 ;  /* 0x00000008ff327819 */ /* 0x000fe4000001162a */
[----:B------:R-:W-:Y:S01]  /*176530*/  SHF.R.U32.HI R42, RZ, 0x8, R41 ;  /* 0x00000008ff2a7819 */ /* 0x000fe20000011629 */
[----:B------:R0:W-:Y:S04]  /*176540*/  STL [R1+0x768], R43 ;  /* 0x0007682b01007387 */ /* 0x0001e80000100800 */
[----:B------:R-:W2:Y:S04]  /*176550*/  LDL.LU R41, [R1+0x530c] ;  /* 0x00530c0001297983 */ /* 0x000ea80000300800 */
[----:B------:R-:W4:Y:S01]  /*176560*/  LDL.LU R58, [R1+0x1cb8] ;  /* 0x001cb800013a7983 */ /* 0x000f220000300800 */
[----:B0-----:R-:W-:-:S03]  /*176570*/  LOP3.LUT R43, R27, 0xffff, RZ, 0xc0, !PT ;  /* 0x0000ffff1b2b7812 */ /* 0x001fc600078ec0ff */
[----:B------:R-:W4:Y:S01]  /*176580*/  LDL.LU R27, [R1+0x2710] ;  /* 0x00271000011b7983 */ /* 0x000f220000300800 */
[----:B------:R-:W-:Y:S02]  /*176590*/  LOP3.LUT R50, R50, 0xffff, RZ, 0xc0, !PT ;  /* 0x0000ffff32327812 */ /* 0x000fe400078ec0ff */
[----:B------:R-:W-:Y:S02]  /*1765a0*/  LOP3.LUT R42, R42, 0xffff, RZ, 0xc0, !PT ;  /* 0x0000ffff2a2a7812 */ /* 0x000fe400078ec0ff */
[----:B------:R-:W-:Y:S02]  /*1765b0*/  PRMT R45, R43, 0x3340, R50 ;  /* 0x000033402b2d7816 */ /* 0x000fe40000000032 */
[----:B------:R-:W-:-:S03]  /*1765c0*/  PRMT R43, R42, 0x3340, R0 ;  /* 0x000033402a2b7816 */ /* 0x000fc60000000000 */
[----:B------:R-:W-:Y:S04]  /*1765d0*/  STL [R1+0x568], R45 ;  /* 0x0005682d01007387 */ /* 0x000fe80000100800 */
[----:B------:R0:W-:Y:S01]  /*1765e0*/  STL [R1+0x8c], R43 ;  /* 0x00008c2b01007387 */ /* 0x0001e20000100800 */
[----:B---3--:R-:W-:Y:S02]  /*1765f0*/  LOP3.LUT R42, R61, 0xffff, RZ, 0xc0, !PT ;  /* 0x0000ffff3d2a7812 */ /* 0x008fe400078ec0ff */
[----:B0-----:R-:W-:Y:S02]  /*176600*/  LOP3.LUT R43, R56, 0xffff, RZ, 0xc0, !PT ;  /* 0x0000ffff382b7812 */ /* 0x001fe400078ec0ff */
[----:B------:R-:W-:Y:S01]  /*176610*/  LOP3.LUT R61, R22, 0xffff, RZ, 0xc0, !PT ;  /* 0x0000ffff163d7812 */ /* 0x000fe200078ec0ff */
[----:B------:R-:W3:Y:S01]  /*176620*/  LDL.LU R56, [R1+0x5278] ;  /* 0x0052780001387983 */ /* 0x000ee20000300800 */
[----:B------:R-:W-:-:S03]  /*176630*/  LOP3.LUT R22, R44, 0xffff, RZ, 0xc0, !PT ;  /* 0x0000ffff2c167812 */ /* 0x000fc600078ec0ff */
[----:B------:R-:W3:Y:S01]  /*176640*/  LDL.LU R44, [R1+0x2574] ;  /* 0x00257400012c7983 */ /* 0x000ee20000300800 */
[----:B------:R-:W-:Y:S02]  /*176650*/  LOP3.LUT R45, R40, 0xffff, RZ, 0xc0, !PT ;  /* 0x0000ffff282d7812 */ /* 0x000fe400078ec0ff */
[----:B------:R-:W-:Y:S02]  /*176660*/  LOP3.LUT R40, R21, 0xffff, RZ, 0xc0, !PT ;  /* 0x0000ffff15287812 */ /* 0x000fe400078ec0ff */
[----:B------:R-:W-:Y:S02]  /*176670*/  PRMT R21, R42, 0x3340, R43 ;  /* 0x000033402a157816 */ /* 0x000fe4000000002b */
[----:B------:R-:W-:-:S04]  /*176680*/  PRMT R50, R45, 0x3340, R0 ;  /* 0x000033402d327816 */ /* 0x000fc80000000000 */
[----:B------:R-:W-:Y:S02]  /*176690*/  PRMT R21, R21, 0x5410, R50 ;  /* 0x0000541015157816 */ /* 0x000fe40000000032 */
[----:B------:R-:W-:-:S03]  /*1766a0*/  PRMT R50, R40, 0x3340, R0 ;  /* 0x0000334028327816 */ /* 0x000fc60000000000 */
[----:B------:R0:W-:Y:S02]  /*1766b0*/  STL [R1+0x75c], R21 ;  /* 0x00075c1501007387 */ /* 0x0001e40000100800 */
[----:B0-----:R-:W-:-:S04]  /*1766c0*/  PRMT R21, R61, 0x3340, R22 ;  /* 0x000033403d157816 */ /* 0x001fc80000000016 */
[----:B------:R-:W-:Y:S02]  /*1766d0*/  PRMT R50, R21, 0x5410, R50 ;  /* 0x0000541015327816 */ /* 0x000fe40000000032 */
[----:B------:R-:W3:Y:S04]  /*1766e0*/  LDL.LU R21, [R1+0x6c1c] ;  /* 0x006c1c0001157983 */ /* 0x000ee80000300800 */
[----:B------:R0:W-:Y:S01]  /*1766f0*/  STL [R1+0x760], R50 ;  /* 0x0007603201007387 */ /* 0x0001e20000100800 */
[----:B------:R-:W-:Y:S02]  /*176700*/  SHF.R.U32.HI R61, RZ, 0x8, R61 ;  /* 0x00000008ff3d7819 */ /* 0x000fe4000001163d */
[----:B------:R-:W-:Y:S02]  /*176710*/  SHF.R.U32.HI R42, RZ, 0x8, R42 ;  /* 0x00000008ff2a7819 */ /* 0x000fe4000001162a */
[----:B------:R-:W-:-:S02]  /*176720*/  SHF.R.U32.HI R43, RZ, 0x8, R43 ;  /* 0x00000008ff2b7819 */ /* 0x000fc4000001162b */
[----:B------:R-:W-:Y:S02]  /*176730*/  LOP3.LUT R61, R61, 0xffff, RZ, 0xc0, !PT ;  /* 0x0000ffff3d3d7812 */ /* 0x000fe400078ec0ff */
[----:B0-----:R-:W-:Y:S02]  /*176740*/  SHF.R.U32.HI R50, RZ, 0x8, R22 ;  /* 0x00000008ff327819 */ /* 0x001fe40000011616 */
[----:B------:R-:W-:Y:S02]  /*176750*/  LOP3.LUT R42, R42, 0xffff, RZ, 0xc0, !PT ;  /* 0x0000ffff2a2a7812 */ /* 0x000fe400078ec0ff */
[----:B------:R-:W-:Y:S01]  /*176760*/  LOP3.LUT R43, R43, 0xffff, RZ, 0xc0, !PT ;  /* 0x0000ffff2b2b7812 */ /* 0x000fe200078ec0ff */
[----:B------:R-:W3:Y:S01]  /*176770*/  LDL.LU R22, [R1+0x6c18] ;  /* 0x006c180001167983 */ /* 0x000ee20000300800 */
[----:B------:R-:W-:Y:S02]  /*176780*/  LOP3.LUT R50, R50, 0xffff, RZ, 0xc0, !PT ;  /* 0x0000ffff32327812 */ /* 0x000fe400078ec0ff */
[----:B------:R-:W-:-:S02]  /*176790*/  PRMT R43, R42, 0x3340, R43 ;  /* 0x000033402a2b7816 */ /* 0x000fc4000000002b */
[----:B------:R-:W-:-:S05]  /*1767a0*/  PRMT R50, R61, 0x3340, R50 ;  /* 0x000033403d327816 */ /* 0x000fca0000000032 */
[----:B------:R-:W-:Y:S04]  /*1767b0*/  STL [R1+0x668], R50 ;  /* 0x0006683201007387 */ /* 0x000fe80000100800 */
[----:B------:R0:W-:Y:S01]  /*1767c0*/  STL [R1+0x534], R43 ;  /* 0x0005342b01007387 */ /* 0x0001e20000100800 */
[----:B--2---:R-:W-:-:S03]  /*1767d0*/  LOP3.LUT R42, R41, 0xffff, RZ, 0xc0, !PT ;  /* 0x0000ffff292a7812 */ /* 0x004fc600078ec0ff */
[----:B------:R-:W2:Y:S01]  /*1767e0*/  LDL.LU R41, [R1+0x5298] ;  /* 0x0052980001297983 */ /* 0x000ea20000300800 */
[----:B----4-:R-:W-:Y:S02]  /*1767f0*/  LOP3.LUT R61, R58, 0xffff, RZ, 0xc0, !PT ;  /* 0x0000ffff3a3d7812 */ /* 0x010fe400078ec0ff */
[----:B0-----:R-:W-:Y:S02]  /*176800*/  LOP3.LUT R43, R27, 0xffff, RZ, 0xc0, !PT ;  /* 0x0000ffff1b2b7812 */ /* 0x001fe400078ec0ff */
[----:B------:R-:W4:Y:S01]  /*176810*/  LDL.LU R27, [R1+0x2588] ;  /* 0x00258800011b7983 */ /* 0x000f220000300800 */
        /* <DEDUP_REMOVED lines=11> */
[----:B------:R0:W-:Y:S04]  /*1768d0*/  STL [R1+0x758], R58 ;  /* 0x0007583a01007387 */ /* 0x0001e80000100800 */
[----:B------:R-:W-:Y:S04]  /*1768e0*/  STL [R1+0x84], R45 ;  /* 0x0000842d01007387 */ /* 0x000fe80000100800 */
[----:B------:R1:W-:Y:S01]  /*1768f0*/  STL [R1+0x564], R43 ;  /* 0x0005642b01007387 */ /* 0x0003e20000100800 */
[----:B---3--:R-:W-:-:S03]  /*176900*/  LOP3.LUT R42, R56, 0xffff, RZ, 0xc0, !PT ;  /* 0x0000ffff382a7812 */ /* 0x008fc600078ec0ff */
[----:B0-----:R-:W3:Y:S04]  /*176910*/  LDL.LU R58, [R1+0x5344] ;  /* 0x00534400013a7983 */ /* 0x001ee80000300800 */
[----:B------:R-:W3:Y:S01]  /*176920*/  LDL.LU R56, [R1+0x23f0] ;  /* 0x0023f00001387983 */ /* 0x000ee20000300800 */
[----:B-1----:R-:W-:-:S03]  /*176930*/  LOP3.LUT R43, R44, 0xffff, RZ, 0xc0, !PT ;  /* 0x0000ffff2c2b7812 */ /* 0x002fc600078ec0ff */
[----:B------:R-:W3:Y:S01]  /*176940*/  LDL.LU R44, [R1+0x2768] ;  /* 0x00276800012c7983 */ /* 0x000ee20000300800 */
[----:B------:R-:W-:Y:S02]  /*176950*/  LOP3.LUT R45, R21, 0xffff, RZ, 0xc0, !PT ;  /* 0x0000ffff152d7812 */ /* 0x000fe400078ec0ff */
[----:B------:R-:W-:Y:S02]  /*176960*/  PRMT R21, R42, 0x3340, R43 ;  /* 0x000033402a157816 */ /* 0x000fe4000000002b */
[----:B------:R-:W-:-:S04]  /*176970*/  PRMT R50, R45, 0x3340, R0 ;  /* 0x000033402d327816 */ /* 0x000fc80000000000 */
[----:B------:R-:W-:Y:S02]  /*176980*/  PRMT R50, R21, 0x5410, R50 ;  /* 0x0000541015327816 */ /* 0x000fe40000000032 */
[----:B------:R-:W3:Y:S04]  /*176990*/  LDL.LU R21, [R1+0x6c14] ;  /* 0x006c140001157983 */ /* 0x000ee80000300800 */
[----:B------:R0:W-:Y:S01]  /*1769a0*/  STL [R1+0x754], R50 ;  /* 0x0007543201007387 */ /* 0x0001e20000100800 */
[----:B------:R-:W-:Y:S02]  /*1769b0*/  SHF.R.U32.HI R42, RZ, 0x8, R42 ;  /* 0x00000008ff2a7819 */ /* 0x000fe4000001162a */
[----:B------:R-:W-:Y:S02]  /*1769c0*/  SHF.R.U32.HI R43, RZ, 0x8, R43 ;  /* 0x00000008ff2b7819 */ /* 0x000fe4000001162b */
[----:B0-----:R-:W-:-:S02]  /*1769d0*/  SHF.R.U32.HI R50, RZ, 0x8, R61 ;  /* 0x00000008ff327819 */ /* 0x001fc4000001163d */
[----:B------:R-:W-:Y:S02]  /*1769e0*/  LOP3.LUT R42, R42, 0xffff, RZ, 0xc0, !PT ;  /* 0x0000ffff2a2a7812 */ /* 0x000fe400078ec0ff */
[----:B------:R-:W-:Y:S02]  /*1769f0*/  LOP3.LUT R43, R43, 0xffff, RZ, 0xc0, !PT ;  /* 0x0000ffff2b2b7812 */ /* 0x000fe400078ec0ff */
[----:B------:R-:W-:Y:S02]  /*176a00*/  LOP3.LUT R50, R50, 0xffff, RZ, 0xc0, !PT ;  /* 0x0000ffff32327812 */ /* 0x000fe400078ec0ff */
[----:B------:R-:W-:Y:S02]  /*176a10*/  PRMT R43, R42, 0x3340, R43 ;  /* 0x000033402a2b7816 */ /* 0x000fe4000000002b */
[----:B------:R-:W-:Y:S02]  /*176a20*/  PRMT R50, R50, 0x3340, R0 ;  /* 0x0000334032327816 */ /* 0x000fe40000000000 */
[----:B------:R-:W-:-:S03]  /*176a30*/  LOP3.LUT R61, R24, 0xffff, RZ, 0xc0, !PT ;  /* 0x0000ffff183d7812 */ /* 0x000fc600078ec0ff */
[----:B------:R0:W-:Y:S02]  /*176a40*/  STL [R1+0x80], R50 ;  /* 0x0000803201007387 */ /* 0x0001e40000100800 */
[----:B0-----:R-:W-:Y:S02]  /*176a50*/  PRMT R50, R61, 0x3340, R0 ;  /* 0x000033403d327816 */ /* 0x001fe40000000000 */
[----:B--2---:R-:W-:Y:S02]  /*176a60*/  LOP3.LUT R42, R41, 0xffff, RZ, 0xc0, !PT ;  /* 0x0000ffff292a7812 */ /* 0x004fe400078ec0ff */
[----:B------:R-:W2:Y:S04]  /*176a70*/  LDL.LU R41, [R1+0x5350] ;  /* 0x0053500001297983 */ /* 0x000ea80000300800 */
[----:B------:R4:W-:Y:S04]  /*176a80*/  STL [R1+0x560], R43 ;  /* 0x0005602b01007387 */ /* 0x0009e80000100800 */
[----:B------:R-:W2:Y:S01]  /*176a90*/  LDL.LU R24, [R1+0x2778] ;  /* 0x0027780001187983 */ /* 0x000ea20000300800 */
[----:B----4-:R-:W-:-:S04]  /*176aa0*/  LOP3.LUT R43, R27, 0xffff, RZ, 0xc0, !PT ;  /* 0x0000ffff1b2b7812 */ /* 0x010fc800078ec0ff */
[----:B------:R-:W-:-:S04]  /*176ab0*/  PRMT R27, R42, 0x3340, R43 ;  /* 0x000033402a1b7816 */ /* 0x000fc8000000002b */
[----:B------:R-:W-:Y:S02]  /*176ac0*/  PRMT R50, R27, 0x5410, R50 ;  /* 0x000054101b327816 */ /* 0x000fe40000000032 */
[----:B------:R-:W4:Y:S04]  /*176ad0*/  LDL.LU R27, [R1+0x6c10] ;  /* 0x006c1000011b7983 */ /* 0x000f280000300800 */
        /* <DEDUP_REMOVED lines=9> */
[----:B---3--:R-:W-:-:S03]  /*176b70*/  LOP3.LUT R42, R58, 0xffff, RZ, 0xc0, !PT ;  /* 0x0000ffff3a2a7812 */ /* 0x008fc600078ec0ff */
[----:B------:R0:W-:Y:S04]  /*176b80*/  STL [R1+0x74], R45 ;  /* 0x0000742d01007387 */ /* 0x0001e80000100800 */
[----:B------:R-:W3:Y:S04]  /*176b90*/  LDL.LU R58, [R1+0x52d8] ;  /* 0x0052d800013a7983 */ /* 0x000ee80000300800 */
[----:B------:R1:W-:Y:S01]  /*176ba0*/  STL [R1+0x578], R43 ;  /* 0x0005782b01007387 */ /* 0x0003e20000100800 */
[----:B0-----:R-:W-:Y:S02]  /*176bb0*/  LOP3.LUT R45, R44, 0xffff, RZ, 0xc0, !PT ;  /* 0x0000ffff2c2d7812 */ /* 0x001fe400078ec0ff */
[----:B-1----:R-:W-:-:S02]  /*176bc0*/  LOP3.LUT R43, R56, 0xffff, RZ, 0xc0, !PT ;  /* 0x0000ffff382b7812 */ /* 0x002fc400078ec0ff */
[----:B------:R-:W-:Y:S01]  /*176bd0*/  PRMT R44, R42, 0x3340, R45 ;  /* 0x000033402a2c7816 */ /* 0x000fe2000000002d */
[----:B------:R-:W3:Y:S01]  /*176be0*/  LDL.LU R56, [R1+0x25cc] ;  /* 0x0025cc0001387983 */ /* 0x000ee20000300800 */
[----:B------:R-:W-:-:S04]  /*176bf0*/  PRMT R50, R43, 0x3340, R0 ;  /* 0x000033402b327816 */ /* 0x000fc80000000000 */
[----:B------:R-:W-:Y:S02]  /*176c00*/  PRMT R50, R44, 0x5410, R50 ;  /* 0x000054102c327816 */ /* 0x000fe40000000032 */
[----:B------:R-:W3:Y:S04]  /*176c10*/  LDL.LU R44, [R1+0x6c0c] ;  /* 0x006c0c00012c7983 */ /* 0x000ee80000300800 */
[----:B------:R0:W-:Y:S01]  /*176c20*/  STL [R1+0x74c], R50 ;  /* 0x00074c3201007387 */ /* 0x0001e20000100800 */
[----:B------:R-:W-:Y:S02]  /*176c30*/  SHF.R.U32.HI R42, RZ, 0x8, R42 ;  /* 0x00000008ff2a7819 */ /* 0x000fe4000001162a */
[----:B------:R-:W-:Y:S02]  /*176c40*/  SHF.R.U32.HI R45, RZ, 0x8, R45 ;  /* 0x00000008ff2d7819 */ /* 0x000fe4000001162d */
[----:B------:R-:W-:-:S02]  /*176c50*/  LOP3.LUT R42, R42, 0xffff, RZ, 0xc0, !PT ;  /* 0x0000ffff2a2a7812 */ /* 0x000fc400078ec0ff */
[----:B0-----:R-:W-:Y:S02]  /*176c60*/  SHF.R.U32.HI R50, RZ, 0x8, R61 ;  /* 0x00000008ff327819 */ /* 0x001fe4000001163d */
[----:B------:R-:W-:Y:S02]  /*176c70*/  LOP3.LUT R45, R45, 0xffff, RZ, 0xc0, !PT ;  /* 0x0000ffff2d2d7812 */ /* 0x000fe400078ec0ff */
[----:B------:R-:W-:Y:S02]  /*176c80*/  LOP3.LUT R50, R50, 0xffff, RZ, 0xc0, !PT ;  /* 0x0000ffff32327812 */ /* 0x000fe400078ec0ff */
[----:B------:R-:W-:Y:S02]  /*176c90*/  PRMT R42, R42, 0x3340, R45 ;  /* 0x000033402a2a7816 */ /* 0x000fe4000000002d */
[----:B------:R-:W-:-:S05]  /*176ca0*/  PRMT R50, R50, 0x3340, R0 ;  /* 0x0000334032327816 */ /* 0x000fca0000000000 */
[----:B------:R-:W-:Y:S04]  /*176cb0*/  STL [R1+0x70], R50 ;  /* 0x0000703201007387 */ /* 0x000fe80000100800 */
[----:B------:R2:W-:Y:S02]  /*176cc0*/  STL [R1+0x574], R42 ;  /* 0x0005742a01007387 */ /* 0x0005e40000100800 */
[----:B--2---:R-:W-:Y:S02]  /*176cd0*/  LOP3.LUT R42, R24, 0xffff, RZ, 0xc0, !PT ;  /* 0x0000ffff182a7812 */ /* 0x004fe400078ec0ff */
[----:B------:R-:W2:Y:S01]  /*176ce0*/  LDL.LU R24, [R1+0x52e8] ;  /* 0x0052e80001187983 */ /* 0x000ea20000300800 */
[----:B---3--:R-:W-:-:S03]  /*176cf0*/  LOP3.LUT R45, R44, 0xffff, RZ, 0xc0, !PT ;  /* 0x0000ffff2c2d7812 */ /* 0x008fc600078ec0ff */
[----:B------:R-:W3:Y:S01]  /*176d00*/  LDL.LU R44, [R1+0x25e0] ;  /* 0x0025e000012c7983 */ /* 0x000ee20000300800 */
[----:B------:R-:W-:Y:S02]  /*176d10*/  LOP3.LUT R41, R41, 0xffff, RZ, 0xc0, !PT ;  /* 0x0000ffff29297812 */ /* 0x000fe400078ec0ff */
[----:B------:R-:W-:Y:S02]  /*176d20*/  PRMT R50, R45, 0x3340, R0 ;  /* 0x000033402d327816 */ /* 0x000fe40000000000 */
        /* <DEDUP_REMOVED lines=10> */
[----:B------:R0:W-:Y:S01]  /*176dd0*/  STL [R1+0x748], R61 ;  /* 0x0007483d01007387 */ /* 0x0001e20000100800 */
[----:B------:R-:W-:-:S02]  /*176de0*/  LOP3.LUT R41, R58, 0xffff, RZ, 0xc0, !PT ;  /* 0x0000ffff3a297812 */ /* 0x000fc400078ec0ff */
[----:B------:R-:W-:Y:S01]  /*176df0*/  LOP3.LUT R21, R21, 0xffff, RZ, 0xc0, !PT ;  /* 0x0000ffff15157812 */ /* 0x000fe200078ec0ff */
[----:B------:R-:W-:Y:S04]  /*176e00*/  STL [R1+0x6c], R43 ;  /* 0x00006c2b01007387 */ /* 0x000fe80000100800 */
[----:B------:R1:W-:Y:S01]  /*176e10*/  STL [R1+0x5bc], R42 ;  /* 0x0005bc2a01007387 */ /* 0x0003e20000100800 */
[----:B------:R-:W-:-:S03]  /*176e20*/  PRMT R50, R21, 0x3340, R0 ;  /* 0x0000334015327816 */ /* 0x000fc60000000000 */
[----:B0-----:R-:W4:Y:S04]  /*176e30*/  LDL.LU R61, [R1+0x536c] ;  /* 0x00536c00013d7983 */ /* 0x001f280000300800 */
[----:B------:R-:W4:Y:S01]  /*176e40*/  LDL.LU R58, [R1+0x23f8] ;  /* 0x0023f800013a7983 */ /* 0x000f220000300800 */
[----:B-1----:R-:W-:-:S03]  /*176e50*/  LOP3.LUT R42, R56, 0xffff, RZ, 0xc0, !PT ;  /* 0x0000ffff382a7812 */ /* 0x002fc600078ec0ff */
[----:B------:R-:W4:Y:S01]  /*176e60*/  LDL.LU R56, [R1+0x27cc] ;  /* 0x0027cc0001387983 */ /* 0x000f220000300800 */
        /* <DEDUP_REMOVED lines=8> */
[----:B------:R-:W-:Y:S03]  /*176ef0*/  STL [R1+0x744], R43 ;  /* 0x0007442b01007387 */ /* 0x000fe60000100800 */
[----:B------:R-:W-:Y:S02]  /*176f00*/  PRMT R42, R41, 0x3340, R50 ;  /* 0x00003340292a7816 */ /* 0x000fe40000000032 */
[----:B------:R-:W-:Y:S02]  /*176f10*/  PRMT R41, R21, 0x3340, R0 ;  /* 0x0000334015297816 */ /* 0x000fe40000000000 */
[----:B------:R-:W4:Y:S04]  /*176f20*/  LDL.LU R21, [R1+0x5374] ;  /* 0x0053740001157983 */ /* 0x000f280000300800 */
[----:B------:R-:W-:Y:S04]  /*176f30*/  STL [R1+0x570], R42 ;  /* 0x0005702a01007387 */ /* 0x000fe80000100800 */
[----:B------:R0:W-:Y:S02]  /*176f40*/  STL [R1+0x68], R41 ;  /* 0x0000682901007387 */ /* 0x0001e40000100800 */
[----:B0-----:R-:W-:-:S04]  /*176f50*/  LOP3.LUT R41, R22, 0xffff, RZ, 0xc0, !PT ;  /* 0x0000ffff16297812 */ /* 0x001fc800078ec0ff */
[----:B------:R-:W-:Y:S02]  /*176f60*/  PRMT R50, R41, 0x3340, R0 ;  /* 0x0000334029327816 */ /* 0x000fe40000000000 */
[----:B--2---:R-:W-:Y:S02]  /*176f70*/  LOP3.LUT R42, R24, 0xffff, RZ, 0xc0, !PT ;  /* 0x0000ffff182a7812 */ /* 0x004fe400078ec0ff */
[----:B------:R-:W2:Y:S04]  /*176f80*/  LDL.LU R24, [R1+0x27ec] ;  /* 0x0027ec0001187983 */ /* 0x000ea80000300800 */
[----:B------:R-:W2:Y:S01]  /*176f90*/  LDL.LU R22, [R1+0x6c08] ;  /* 0x006c080001167983 */ /* 0x000ea20000300800 */
[----:B---3--:R-:W-:-:S04]  /*176fa0*/  LOP3.LUT R43, R44, 0xffff, RZ, 0xc0, !PT ;  /* 0x0000ffff2c2b7812 */ /* 0x008fc800078ec0ff */
        /* <DEDUP_REMOVED lines=11> */
[----:B------:R-:W-:Y:S02]  /*177060*/  PRMT R50, R50, 0x3340, R0 ;  /* 0x0000334032327816 */ /* 0x000fe40000000000 */
[----:B----4-:R-:W-:-:S02]  /*177070*/  LOP3.LUT R43, R61, 0xffff, RZ, 0xc0, !PT ;  /* 0x0000ffff3d2b7812 */ /* 0x010fc400078ec0ff */
[----:B------:R-:W-:Y:S01]  /*177080*/  LOP3.LUT R42, R58, 0xffff, RZ, 0xc0, !PT ;  /* 0x0000ffff3a2a7812 */ /* 0x000fe200078ec0ff */
[----:B------:R-:W-:Y:S04]  /*177090*/  STL [R1+0x50], R50 ;  /* 0x0000503201007387 */ /* 0x000fe80000100800 */
[----:B------:R0:W-:Y:S04]  /*1770a0*/  STL [R1+0x664], R45 ;  /* 0x0006642d01007387 */ /* 0x0001e80000100800 */
[----:B------:R-:W4:Y:S01]  /*1770b0*/  LDL.LU R61, [R1+0x532c] ;  /* 0x00532c00013d7983 */ /* 0x000f220000300800 */
        /* <DEDUP_REMOVED lines=12> */
[----:B------:R0:W-:Y:S01]  /*177180*/  STL [R1+0x73c], R56 ;  /* 0x00073c3801007387 */ /* 0x0001e20000100800 */
[----:B------:R-:W-:-:S03]  /*177190*/  LOP3.LUT R43, R21, 0xffff, RZ, 0xc0, !PT ;  /* 0x0000ffff152b7812 */ /* 0x000fc600078ec0ff */
[----:B------:R-:W-:Y:S04]  /*1771a0*/  STL [R1+0x588], R50 ;  /* 0x0005883201007387 */ /* 0x000fe80000100800 */
[----:B------:R2:W-:Y:S04]  /*1771b0*/  STL [R1+0x4c], R45 ;  /* 0x00004c2d01007387 */ /* 0x0005e80000100800 */
[----:B------:R-:W4:Y:S04]  /*1771c0*/  LDL.LU R58, [R1+0x5338] ;  /* 0x00533800013a7983 */ /* 0x000f280000300800 */
[----:B0-----:R-:W4:Y:S04]  /*1771d0*/  LDL.LU R56, [R1+0x2634] ;  /* 0x0026340001387983 */ /* 0x001f280000300800 */
[----:B------:R-:W4:Y:S01]  /*1771e0*/  LDL.LU R21, [R1+0x538c] ;  /* 0x00538c0001157983 */ /* 0x000f220000300800 */
[----:B--2---:R-:W-:-:S04]  /*1771f0*/  LOP3.LUT R45, R24, 0xffff, RZ, 0xc0, !PT ;  /* 0x0000ffff182d7812 */ /* 0x004fc800078ec0ff */
[----:B------:R-:W-:Y:S02]  /*177200*/  PRMT R24, R43, 0x3340, R45 ;  /* 0x000033402b187816 */ /* 0x000fe4000000002d */
[----:B---3--:R-:W-:Y:S02]  /*177210*/  LOP3.LUT R42, R44, 0xffff, RZ, 0xc0, !PT ;  /* 0x0000ffff2c2a7812 */ /* 0x008fe400078ec0ff */
[----:B------:R-:W2:Y:S02]  /*177220*/  LDL.LU R44, [R1+0x2468] ;  /* 0x00246800012c7983 */ /* 0x000ea40000300800 */
        /* <DEDUP_REMOVED lines=12> */
[----:B------:R-:W-:-:S03]  /*1772f0*/  LOP3.LUT R42, R22, 0xffff, RZ, 0xc0, !PT ;  /* 0x0000ffff162a7812 */ /* 0x000fc600078ec0ff */
[----:B------:R0:W-:Y:S04]  /*177300*/  STL [R1+0x584], R50 ;  /* 0x0005843201007387 */ /* 0x0001e80000100800 */
[----:B------:R1:W-:Y:S01]  /*177310*/  STL [R1+0x48], R45 ;  /* 0x0000482d01007387 */ /* 0x0003e20000100800 */
[----:B----4-:R-:W-:Y:S02]  /*177320*/  LOP3.LUT R43, R61, 0xffff, RZ, 0xc0, !PT ;  /* 0x0000ffff3d2b7812 */ /* 0x010fe400078ec0ff */
[----:B---3--:R-:W-:Y:S02]  /*177330*/  LOP3.LUT R22, R24, 0xffff, RZ, 0xc0, !PT ;  /* 0x0000ffff18167812 */ /* 0x008fe400078ec0ff */
[----:B------:R-:W3:Y:S01]  /*177340*/  LDL.LU R24, [R1+0x6bfc] ;  /* 0x006bfc0001187983 */ /* 0x000ee20000300800 */
[----:B0-----:R-:W-:-:S02]  /*177350*/  PRMT R50, R42, 0x3340, R0 ;  /* 0x000033402a327816 */ /* 0x001fc40000000000 */
[----:B-1----:R-:W-:Y:S02]  /*177360*/  PRMT R45, R43, 0x3340, R22 ;  /* 0x000033402b2d7816 */ /* 0x002fe40000000016 */
[----:B------:R-:W-:Y:S02]  /*177370*/  SHF.R.U32.HI R43, RZ, 0x8, R43 ;  /* 0x00000008ff2b7819 */ /* 0x000fe4000001162b */
[----:B------:R-:W-:Y:S02]  /*177380*/  SHF.R.U32.HI R42, RZ, 0x8, R42 ;  /* 0x00000008ff2a7819 */ /* 0x000fe4000001162a */
[----:B------:R-:W-:Y:S02]  /*177390*/  PRMT R45, R45, 0x5410, R50 ;  /* 0x000054102d2d7816 */ /* 0x000fe40000000032 */
[----:B------:R-:W-:Y:S02]  /*1773a0*/  SHF.R.U32.HI R50, RZ, 0x8, R22 ;  /* 0x00000008ff327819 */ /* 0x000fe40000011616 */
[----:B------:R-:W-:-:S02]  /*1773b0*/  LOP3.LUT R43, R43, 0xffff, RZ, 0xc0, !PT ;  /* 0x0000ffff2b2b7812 */ /* 0x000fc400078ec0ff */
[----:B------:R-:W-:Y:S02]  /*1773c0*/  LOP3.LUT R42, R42, 0xffff, RZ, 0xc0, !PT ;  /* 0x0000ffff2a2a7812 */ /* 0x000fe400078ec0ff */
[----:B------:R-:W-:Y:S01]  /*1773d0*/  LOP3.LUT R50, R50, 0xffff, RZ, 0xc0, !PT ;  /* 0x0000ffff32327812 */ /* 0x000fe200078ec0ff */
[----:B------:R0:W-:Y:S04]  /*1773e0*/  STL [R1+0x734], R45 ;  /* 0x0007342d01007387 */ /* 0x0001e80000100800 */
[----:B------:R-:W4:Y:S04]  /*1773f0*/  LDL.LU R22, [R1+0x539c] ;  /* 0x00539c0001167983 */ /* 0x000f280000300800 */
[----:B------:R-:W4:Y:S01]  /*177400*/  LDL.LU R61, [R1+0x29ac] ;  /* 0x0029ac00013d7983 */ /* 0x000f220000300800 */
[----:B------:R-:W-:-:S02]  /*177410*/  PRMT R50, R43, 0x3340, R50 ;  /* 0x000033402b327816 */ /* 0x000fc40000000032 */
[----:B------:R-:W-:Y:S02]  /*177420*/  PRMT R43, R42, 0x3340, R0 ;  /* 0x000033402a2b7816 */ /* 0x000fe40000000000 */
[----:B------:R-:W-:Y:S02]  /*177430*/  LOP3.LUT R42, R27, 0xffff, RZ, 0xc0, !PT ;  /* 0x0000ffff1b2a7812 */ /* 0x000fe400078ec0ff */
[----:B0-----:R-:W-:Y:S02]  /*177440*/  LOP3.LUT R45, R58, 0xffff, RZ, 0xc0, !PT ;  /* 0x0000ffff3a2d7812 */ /* 0x001fe400078ec0ff */
[----:B------:R-:W-:Y:S01]  /*177450*/  LOP3.LUT R58, R56, 0xffff, RZ, 0xc0, !PT ;  /* 0x0000ffff383a7812 */ /* 0x000fe200078ec0ff */
[----:B------:R0:W-:Y:S01]  /*177460*/  STL [R1+0x5b8], R50 ;  /* 0x0005b83201007387 */ /* 0x0001e20000100800 */
[----:B--2---:R-:W-:Y:S02]  /*177470*/  LOP3.LUT R56, R44, 0xffff, RZ, 0xc0, !PT ;  /* 0x0000ffff2c387812 */ /* 0x004fe400078ec0ff */
[----:B------:R-:W-:Y:S01]  /*177480*/  PRMT R44, R45, 0x3340, R58 ;  /* 0x000033402d2c7816 */ /* 0x000fe2000000003a */
[----:B------:R3:W-:Y:S01]  /*177490*/  STL [R1+0x64], R43 ;  /* 0x0000642b01007387 */ /* 0x0007e20000100800 */
[----:B------:R-:W-:-:S03]  /*1774a0*/  LOP3.LUT R21, R21, 0xffff, RZ, 0xc0, !PT ;  /* 0x0000ffff15157812 */ /* 0x000fc600078ec0ff */
[----:B------:R-:W2:Y:S01]  /*1774b0*/  LDL.LU R27, [R1+0x6bf8] ;  /* 0x006bf800011b7983 */ /* 0x000ea20000300800 */
[----:B0-----:R-:W-:-:S04]  /*1774c0*/  PRMT R50, R42, 0x3340, R0 ;  /* 0x000033402a327816 */ /* 0x001fc80000000000 */
[----:B------:R-:W-:Y:S02]  /*1774d0*/  PRMT R44, R44, 0x5410, R50 ;  /* 0x000054102c2c7816 */ /* 0x000fe40000000032 */
[----:B------:R-:W-:Y:S02]  /*1774e0*/  PRMT R50, R56, 0x3340, R0 ;  /* 0x0000334038327816 */ /* 0x000fe40000000000 */
[----:B---3--:R-:W-:Y:S02]  /*1774f0*/  LOP3.LUT R43, R24, 0xffff, RZ, 0xc0, !PT ;  /* 0x0000ffff182b7812 */ /* 0x008fe400078ec0ff */
[----:B------:R-:W3:Y:S04]  /*177500*/  LDL.LU R24, [R1+0x5360] ;  /* 0x0053600001187983 */ /* 0x000ee80000300800 */
[----:B------:R0:W-:Y:S02]  /*177510*/  STL [R1+0x730], R44 ;  /* 0x0007302c01007387 */ /* 0x0001e40000100800 */
[----:B0-----:R-:W-:-:S04]  /*177520*/  PRMT R44, R21, 0x3340, R43 ;  /* 0x00003340152c7816 */ /* 0x001fc8000000002b */
[----:B------:R-:W-:Y:S02]  /*177530*/  PRMT R50, R44, 0x5410, R50 ;  /* 0x000054102c327816 */ /* 0x000fe40000000032 */
[----:B------:R-:W2:Y:S04]  /*177540*/  LDL.LU R44, [R1+0x6bf4] ;  /* 0x006bf400012c7983 */ /* 0x000ea80000300800 */
[----:B------:R0:W-:Y:S01]  /*177550*/  STL [R1+0x72c], R50 ;  /* 0x00072c3201007387 */ /* 0x0001e20000100800 */
[----:B------:R-:W-:Y:S02]  /*177560*/  SHF.R.U32.HI R45, RZ, 0x8, R45 ;  /* 0x00000008ff2d7819 */ /* 0x000fe4000001162d */
[----:B------:R-:W-:Y:S02]  /*177570*/  SHF.R.U32.HI R21, RZ, 0x8, R21 ;  /* 0x00000008ff157819 */ /* 0x000fe40000011615 */
[----:B------:R-:W-:-:S02]  /*177580*/  SHF.R.U32.HI R43, RZ, 0x8, R43 ;  /* 0x00000008ff2b7819 */ /* 0x000fc4000001162b */
[----:B------:R-:W-:Y:S02]  /*177590*/  LOP3.LUT R45, R45, 0xffff, RZ, 0xc0, !PT ;  /* 0x0000ffff2d2d7812 */ /* 0x000fe400078ec0ff */
[----:B0-----:R-:W-:Y:S02]  /*1775a0*/  SHF.R.U32.HI R50, RZ, 0x8, R58 ;  /* 0x00000008ff327819 */ /* 0x001fe4000001163a */
[----:B------:R-:W-:Y:S02]  /*1775b0*/  LOP3.LUT R21, R21, 0xffff, RZ, 0xc0, !PT ;  /* 0x0000ffff15157812 */ /* 0x000fe400078ec0ff */
[----:B------:R-:W-:Y:S02]  /*1775c0*/  LOP3.LUT R50, R50, 0xffff, RZ, 0xc0, !PT ;  /* 0x0000ffff32327812 */ /* 0x000fe400078ec0ff */
[----:B------:R-:W-:Y:S02]  /*1775d0*/  LOP3.LUT R43, R43, 0xffff, RZ, 0xc0, !PT ;  /* 0x0000ffff2b2b7812 */ /* 0x000fe400078ec0ff */
[----:B------:R-:W-:-:S02]  /*1775e0*/  PRMT R45, R45, 0x3340, R50 ;  /* 0x000033402d2d7816 */ /* 0x000fc40000000032 */
[----:B------:R-:W-:Y:S02]  /*1775f0*/  PRMT R21, R21, 0x3340, R43 ;  /* 0x0000334015157816 */ /* 0x000fe4000000002b */
[----:B----4-:R-:W-:Y:S02]  /*177600*/  LOP3.LUT R22, R22, 0xffff, RZ, 0xc0, !PT ;  /* 0x0000ffff16167812 */ /* 0x010fe400078ec0ff */
[----:B------:R-:W-:Y:S01]  /*177610*/  LOP3.LUT R43, R61, 0xffff, RZ, 0xc0, !PT ;  /* 0x0000ffff3d2b7812 */ /* 0x000fe200078ec0ff */
[----:B------:R2:W-:Y:S04]  /*177620*/  STL [R1+0x628], R45 ;  /* 0x0006282d01007387 */ /* 0x0005e80000100800 */
[----:B------:R0:W-:Y:S01]  /*177630*/  STL [R1+0x580], R21 ;  /* 0x0005801501007387 */ /* 0x0001e20000100800 */
[----:B------:R-:W-:-:S02]  /*177640*/  PRMT R61, R22, 0x3340, R43 ;  /* 0x00003340163d7816 */ /* 0x000fc4000000002b */
[----:B------:R-:W-:Y:S02]  /*177650*/  SHF.R.U32.HI R22, RZ, 0x8, R22 ;  /* 0x00000008ff167819 */ /* 0x000fe40000011616 */
[----:B------:R-:W-:Y:S02]  /*177660*/  SHF.R.U32.HI R43, RZ, 0x8, R43 ;  /* 0x00000008ff2b7819 */ /* 0x000fe4000001162b */
[----:B------:R-:W-:Y:S02]  /*177670*/  LOP3.LUT R22, R22, 0xffff, RZ, 0xc0, !PT ;  /* 0x0000ffff16167812 */ /* 0x000fe400078ec0ff */
[----:B------:R-:W-:-:S04]  /*177680*/  LOP3.LUT R43, R43, 0xffff, RZ, 0xc0, !PT ;  /* 0x0000ffff2b2b7812 */ /* 0x000fc800078ec0ff */
[----:B------:R-:W-:Y:S02]  /*177690*/  PRMT R22, R22, 0x3340, R43 ;  /* 0x0000334016167816 */ /* 0x000fe4000000002b */
[----:B--2---:R-:W-:Y:S02]  /*1776a0*/  LOP3.LUT R45, R44, 0xffff, RZ, 0xc0, !PT ;  /* 0x0000ffff2c2d7812 */ /* 0x004fe400078ec0ff */
[----:B------:R-:W2:Y:S04]  /*1776b0*/  LDL.LU R44, [R1+0x6bf0] ;  /* 0x006bf000012c7983 */ /* 0x000ea80000300800 */
[----:B0-----:R-:W4:Y:S01]  /*1776c0*/  LDL.LU R21, [R1+0x5364] ;  /* 0x0053640001157983 */ /* 0x001f220000300800 */
[----:B------:R-:W-:-:S03]  /*1776d0*/  PRMT R50, R45, 0x3340, R0 ;  /* 0x000033402d327816 */ /* 0x000fc60000000000 */
[----:B------:R-:W4:Y:S01]  /*1776e0*/  LDL.LU R58, [R1+0x1c18] ;  /* 0x001c1800013a7983 */ /* 0x000f220000300800 */
[----:B------:R-:W-:Y:S02]  /*1776f0*/  PRMT R61, R61, 0x5410, R50 ;  /* 0x000054103d3d7816 */ /* 0x000fe40000000032 */
[----:B------:R-:W-:-:S04]  /*177700*/  SHF.R.U32.HI R50, RZ, 0x8, R56 ;  /* 0x00000008ff327819 */ /* 0x000fc80000011638 */
[----:B------:R-:W-:-:S04]  /*177710*/  LOP3.LUT R50, R50, 0xffff, RZ, 0xc0, !PT ;  /* 0x0000ffff32327812 */ /* 0x000fc800078ec0ff */
[----:B------:R-:W-:Y:S01]  /*177720*/  PRMT R50, R50, 0x3340, R0 ;  /* 0x0000334032327816 */ /* 0x000fe20000000000 */
[----:B------:R-:W-:Y:S01]  /*177730*/  STL [R1+0x728], R61 ;  /* 0x0007283d01007387 */ /* 0x000fe20000100800 */
[----:B---3--:R-:W-:-:S03]  /*177740*/  LOP3.LUT R43, R24, 0xffff, RZ, 0xc0, !PT ;  /* 0x0000ffff182b7812 */ /* 0x008fc600078ec0ff */
[----:B------:R-:W-:Y:S04]  /*177750*/  STL [R1+0x8], R50 ;  /* 0x0000083201007387 */ /* 0x000fe80000100800 */
[----:B------:R-:W3:Y:S04]  /*177760*/  LDL.LU R24, [R1+0x53b8] ;  /* 0x0053b80001187983 */ /* 0x000ee80000300800 */
[----:B------:R0:W-:Y:S01]  /*177770*/  STL [R1+0x5b4], R22 ;  /* 0x0005b41601007387 */ /* 0x0001e20000100800 */
[----:B------:R-:W-:-:S03]  /*177780*/  LOP3.LUT R56, R27, 0xffff, RZ, 0xc0, !PT ;  /* 0x0000ffff1b387812 */ /* 0x000fc600078ec0ff */
[----:B0-----:R-:W3:Y:S04]  /*177790*/  LDL.LU R22, [R1+0x24cc] ;  /* 0x0024cc0001167983 */ /* 0x001ee80000300800 */
[----:B------:R-:W3:Y:S01]  /*1777a0*/  LDL.LU R27, [R1+0x6bec] ;  /* 0x006bec00011b7983 */ /* 0x000ee20000300800 */
[----:B------:R-:W-:Y:S02]  /*1777b0*/  PRMT R50, R56, 0x3340, R0 ;  /* 0x0000334038327816 */ /* 0x000fe40000000000 */
        /* <DEDUP_REMOVED lines=13> */
[----:B------:R3:W-:Y:S02]  /*177890*/  STL [R1+0x14], R45 ;  /* 0x0000142d01007387 */ /* 0x0007e40000100800 */
[----:B---3--:R-:W-:-:S02]  /*1778a0*/  LOP3.LUT R45, R27, 0xffff, RZ, 0xc0, !PT ;  /* 0x0000ffff1b2d7812 */ /* 0x008fc400078ec0ff */
[----:B------:R-:W2:Y:S01]  /*1778b0*/  LDL.LU R27, [R1+0x6be8] ;  /* 0x006be800011b7983 */ /* 0x000ea20000300800 */
[----:B----4-:R-:W-:Y:S02]  /*1778c0*/  LOP3.LUT R21, R21, 0xffff, RZ, 0xc0, !PT ;  /* 0x0000ffff15157812 */ /* 0x010fe400078ec0ff */
[----:B------:R-:W-:Y:S02]  /*1778d0*/  LOP3.LUT R43, R58, 0xffff, RZ, 0xc0, !PT ;  /* 0x0000ffff3a2b7812 */ /* 0x000fe400078ec0ff */
[----:B------:R-:W-:Y:S01]  /*1778e0*/  LOP3.LUT R24, R24, 0xffff, RZ, 0xc0, !PT ;  /* 0x0000ffff18187812 */ /* 0x000fe200078ec0ff */
        /* <DEDUP_REMOVED lines=11> */
[----:B------:R-:W-:Y:S02]  /*1779a0*/  LOP3.LUT R21, R22, 0xffff, RZ, 0xc0, !PT ;  /* 0x0000ffff16157812 */ /* 0x000fe400078ec0ff */
[--C-:B------:R-:W-:Y:S01]  /*1779b0*/  PRMT R50, R50, 0x3340, R0.reuse ;  /* 0x0000334032327816 */ /* 0x100fe20000000000 */
[----:B------:R-:W-:Y:S04]  /*1779c0*/  STL [R1+0x720], R58 ;  /* 0x0007203a01007387 */ /* 0x000fe80000100800 */
[----:B------:R0:W-:Y:S04]  /*1779d0*/  STL [R1+0x10], R50 ;  /* 0x0000103201007387 */ /* 0x0001e80000100800 */
[----:B------:R1:W-:Y:S01]  /*1779e0*/  STL [R1+0x620], R45 ;  /* 0x0006202d01007387 */ /* 0x0003e20000100800 */
[----:B0-----:R-:W-:-:S03]  /*1779f0*/  PRMT R50, R21, 0x3340, R0 ;  /* 0x0000334015327816 */ /* 0x001fc60000000000 */
[----:B-1----:R-:W4:Y:S04]  /*177a00*/  LDL.LU R45, [R1+0x537c] ;  /* 0x00537c00012d7983 */ /* 0x002f280000300800 */
[----:B------:R-:W4:Y:S04]  /*177a10*/  LDL.LU R61, [R1+0x1c5c] ;  /* 0x001c5c00013d7983 */ /* 0x000f280000300800 */
[----:B------:R-:W4:Y:S04]  /*177a20*/  LDL.LU R58, [R1+0x26d0] ;  /* 0x0026d000013a7983 */ /* 0x000f280000300800 */
[----:B------:R-:W4:Y:S01]  /*177a30*/  LDL.LU R56, [R1+0x5380] ;  /* 0x0053800001387983 */ /* 0x000f220000300800 */
[----:B--2---:R-:W-:-:S04]  /*177a40*/  LOP3.LUT R22, R27, 0xffff, RZ, 0xc0, !PT ;  /* 0x0000ffff1b167812 */ /* 0x004fc800078ec0ff */
[----:B------:R-:W-:Y:S02]  /*177a50*/  PRMT R27, R24, 0x3340, R22 ;  /* 0x00003340181b7816 */ /* 0x000fe40000000016 */
[----:B------:R-:W-:Y:S02]  /*177a60*/  SHF.R.U32.HI R24, RZ, 0x8, R24 ;  /* 0x00000008ff187819 */ /* 0x000fe40000011618 */
[----:B------:R-:W-:Y:S02]  /*177a70*/  PRMT R27, R27, 0x5410, R50 ;  /* 0x000054101b1b7816 */ /* 0x000fe40000000032 */
[----:B------:R-:W-:Y:S02]  /*177a80*/  SHF.R.U32.HI R50, RZ, 0x8, R22 ;  /* 0x00000008ff327819 */ /* 0x000fe40000011616 */
[----:B------:R-:W-:Y:S02]  /*177a90*/  LOP3.LUT R24, R24, 0xffff, RZ, 0xc0, !PT ;  /* 0x0000ffff18187812 */ /* 0x000fe400078ec0ff */
[----:B------:R-:W-:Y:S01]  /*177aa0*/  LOP3.LUT R50, R50, 0xffff, RZ, 0xc0, !PT ;  /* 0x0000ffff32327812 */ /* 0x000fe200078ec0ff */
[----:B------:R0:W-:Y:S04]  /*177ab0*/  STL [R1+0x6ab0], R27 ;  /* 0x006ab01b01007387 */ /* 0x0001e80000100800 */
[----:B------:R-:W2:Y:S01]  /*177ac0*/  LDL.LU R22, [R1+0x6be4] ;  /* 0x006be40001167983 */ /* 0x000ea20000300800 */
[----:B------:R-:W-:-:S02]  /*177ad0*/  PRMT R50, R24, 0x3340, R50 ;  /* 0x0000334018327816 */ /* 0x000fc40000000032 */
[----:B0-----:R-:W-:Y:S02]  /*177ae0*/  SHF.R.U32.HI R27, RZ, 0x8, R21 ;  /* 0x00000008ff1b7819 */ /* 0x001fe40000011615 */
[----:B------:R-:W4:Y:S04]  /*177af0*/  LDL.LU R21, [R1+0x6be0] ;  /* 0x006be00001157983 */ /* 0x000f280000300800 */
[----:B------:R-:W4:Y:S01]  /*177b00*/  LDL.LU R24, [R1+0x6bdc] ;  /* 0x006bdc0001187983 */ /* 0x000f220000300800 */
[----:B------:R-:W-:-:S03]  /*177b10*/  LOP3.LUT R27, R27, 0xffff, RZ, 0xc0, !PT ;  /* 0x0000ffff1b1b7812 */ /* 0x000fc600078ec0ff */
[----:B------:R0:W-:Y:S02]  /*177b20*/  STL [R1+0x5ac], R50 ;  /* 0x0005ac3201007387 */ /* 0x0001e40000100800 */
[----:B0-----:R-:W-:Y:S02]  /*177b30*/  PRMT R50, R27, 0x3340, R0 ;  /* 0x000033401b327816 */ /* 0x001fe40000000000 */
[----:B---3--:R-:W-:-:S03]  /*177b40*/  LOP3.LUT R27, R44, 0xffff, RZ, 0xc0, !PT ;  /* 0x0000ffff2c1b7812 */ /* 0x008fc600078ec0ff */
[----:B------:R0:W-:Y:S01]  /*177b50*/  STL [R1+0x60], R50 ;  /* 0x0000603201007387 */ /* 0x0001e20000100800 */
[----:B--2---:R-:W-:-:S04]  /*177b60*/  LOP3.LUT R44, R22, 0xffff, RZ, 0xc0, !PT ;  /* 0x0000ffff162c7812 */ /* 0x004fc800078ec0ff */
[----:B0-----:R-:W-:Y:S02]  /*177b70*/  PRMT R50, R44, 0x3340, R0 ;  /* 0x000033402c327816 */ /* 0x001fe40000000000 */
[----:B----4-:R-:W-:-:S04]  /*177b80*/  LOP3.LUT R22, R24, 0xffff, RZ, 0xc0, !PT ;  /* 0x0000ffff18167812 */ /* 0x010fc800078ec0ff */
[----:B------:R-:W-:-:S04]  /*177b90*/  PRMT R24, R27, 0x3340, R22 ;  /* 0x000033401b187816 */ /* 0x000fc80000000016 */
[----:B------:R-:W-:Y:S02]  /*177ba0*/  PRMT R24, R24, 0x5410, R50 ;  /* 0x0000541018187816 */ /* 0x000fe40000000032 */
[----:B------:R-:W-:-:S03]  /*177bb0*/  SHF.R.U32.HI R50, RZ, 0x8, R22 ;  /* 0x00000008ff327819 */ /* 0x000fc60000011616 */
[----:B------:R0:W-:Y:S04]  /*177bc0*/  STL [R1+0x6ab8], R24 ;  /* 0x006ab81801007387 */ /* 0x0001e80000100800 */
[----:B------:R-:W2:Y:S01]  /*177bd0*/  LDL.LU R22, [R1+0x6bd8] ;  /* 0x006bd80001167983 */ /* 0x000ea20000300800 */
[----:B------:R-:W-:Y:S02]  /*177be0*/  SHF.R.U32.HI R27, RZ, 0x8, R27 ;  /* 0x00000008ff1b7819 */ /* 0x000fe4000001161b */
[----:B------:R-:W-:Y:S02]  /*177bf0*/  LOP3.LUT R50, R50, 0xffff, RZ, 0xc0, !PT ;  /* 0x0000ffff32327812 */ /* 0x000fe400078ec0ff */
[----:B------:R-:W-:Y:S02]  /*177c00*/  LOP3.LUT R27, R27, 0xffff, RZ, 0xc0, !PT ;  /* 0x0000ffff1b1b7812 */ /* 0x000fe400078ec0ff */
[----:B0-----:R-:W-:-:S02]  /*177c10*/  SHF.R.U32.HI R24, RZ, 0x8, R44 ;  /* 0x00000008ff187819 */ /* 0x001fc4000001162c */
[----:B------:R-:W-:Y:S02]  /*177c20*/  PRMT R50, R27, 0x3340, R50 ;  /* 0x000033401b327816 */ /* 0x000fe40000000032 */
[----:B------:R-:W-:Y:S02]  /*177c30*/  LOP3.LUT R24, R24, 0xffff, RZ, 0xc0, !PT ;  /* 0x0000ffff18187812 */ /* 0x000fe400078ec0ff */
[----:B------:R-:W-:Y:S02]  /*177c40*/  LOP3.LUT R44, R45, 0xffff, RZ, 0xc0, !PT ;  /* 0x0000ffff2d2c7812 */ /* 0x000fe400078ec0ff */
[----:B------:R-:W-:Y:S02]  /*177c50*/  PRMT R27, R24, 0x3340, R0 ;  /* 0x00003340181b7816 */ /* 0x000fe40000000000 */
[----:B------:R-:W-:Y:S02]  /*177c60*/  LOP3.LUT R24, R61, 0xffff, RZ, 0xc0, !PT ;  /* 0x0000ffff3d187812 */ /* 0x000fe400078ec0ff */
[----:B------:R-:W-:Y:S01]  /*177c70*/  LOP3.LUT R58, R58, 0xffff, RZ, 0xc0, !PT ;  /* 0x0000ffff3a3a7812 */ /* 0x000fe200078ec0ff */
[----:B------:R0:W-:Y:S04]  /*177c80*/  STL [R1+0x590], R50 ;  /* 0x0005903201007387 */ /* 0x0001e80000100800 */
[----:B------:R1:W-:Y:S01]  /*177c90*/  STL [R1+0x5c], R27 ;  /* 0x00005c1b01007387 */ /* 0x0003e20000100800 */
[----:B------:R-:W-:-:S02]  /*177ca0*/  LOP3.LUT R56, R56, 0xffff, RZ, 0xc0, !PT ;  /* 0x0000ffff38387812 */ /* 0x000fc400078ec0ff */
[----:B0-----:R-:W-:Y:S02]  /*177cb0*/  PRMT R50, R24, 0x3340, R0 ;  /* 0x0000334018327816 */ /* 0x001fe40000000000 */
[----:B-1----:R-:W-:Y:S02]  /*177cc0*/  LOP3.LUT R27, R21, 0xffff, RZ, 0xc0, !PT ;  /* 0x0000ffff151b7812 */ /* 0x002fe400078ec0ff */
[----:B------:R-:W-:Y:S02]  /*177cd0*/  PRMT R21, R44, 0x3340, R58 ;  /* 0x000033402c157816 */ /* 0x000fe4000000003a */
[----:B------:R-:W-:-:S04]  /*177ce0*/  SHF.R.U32.HI R44, RZ, 0x8, R44 ;  /* 0x00000008ff2c7819 */ /* 0x000fc8000001162c */
[----:B------:R-:W-:Y:S02]  /*177cf0*/  LOP3.LUT R44, R44, 0xffff, RZ, 0xc0, !PT ;  /* 0x0000ffff2c2c7812 */ /* 0x000fe400078ec0ff */
[----:B------:R-:W-:Y:S02]  /*177d00*/  LOP3.LUT R3, R3, 0xffff, RZ, 0xc0, !PT ;  /* 0x0000ffff03037812 */ /* 0x000fe400078ec0ff */
[----:B--2---:R-:W-:Y:S02]  /*177d10*/  LOP3.LUT R45, R22, 0xffff, RZ, 0xc0, !PT ;  /* 0x0000ffff162d7812 */ /* 0x004fe400078ec0ff */
[----:B------:R-:W-:Y:S02]  /*177d20*/  PRMT R22, R21, 0x5410, R50 ;  /* 0x0000541015167816 */ /* 0x000fe40000000032 */
[----:B------:R-:W-:Y:S02]  /*177d30*/  PRMT R50, R27, 0x3340, R0 ;  /* 0x000033401b327816 */ /* 0x000fe40000000000 */
[----:B------:R-:W-:-:S04]  /*177d40*/  PRMT R21, R56, 0x3340, R45 ;  /* 0x0000334038157816 */ /* 0x000fc8000000002d */
[----:B------:R-:W-:Y:S01]  /*177d50*/  PRMT R21, R21, 0x5410, R50 ;  /* 0x0000541015157816 */ /* 0x000fe20000000032 */
[----:B------:R0:W-:Y:S01]  /*177d60*/  STL [R1+0x6ac0], R22 ;  /* 0x006ac01601007387 */ /* 0x0001e20000100800 */
[----:B------:R-:W-:-:S03]  /*177d70*/  SHF.R.U32.HI R50, RZ, 0x8, R58 ;  /* 0x00000008ff327819 */ /* 0x000fc6000001163a */
[----:B------:R1:W-:Y:S01]  /*177d80*/  STL [R1+0x6ac4], R21 ;  /* 0x006ac41501007387 */ /* 0x0003e20000100800 */
[----:B------:R-:W-:Y:S02]  /*177d90*/  LOP3.LUT R50, R50, 0xffff, RZ, 0xc0, !PT ;  /* 0x0000ffff32327812 */ /* 0x000fe400078ec0ff */
[----:B0-----:R-:W-:Y:S02]  /*177da0*/  SHF.R.U32.HI R22, RZ, 0x8, R45 ;  /* 0x00000008ff167819 */ /* 0x001fe4000001162d */
[----:B-1----:R-:W-:Y:S02]  /*177db0*/  SHF.R.U32.HI R21, RZ, 0x8, R56 ;  /* 0x00000008ff157819 */ /* 0x002fe40000011638 */
[----:B------:R-:W-:Y:S02]  /*177dc0*/  LOP3.LUT R22, R22, 0xffff, RZ, 0xc0, !PT ;  /* 0x0000ffff16167812 */ /* 0x000fe400078ec0ff */
[----:B------:R-:W-:Y:S02]  /*177dd0*/  PRMT R44, R44, 0x3340, R50 ;  /* 0x000033402c2c7816 */ /* 0x000fe40000000032 */
[----:B------:R-:W-:-:S02]  /*177de0*/  LOP3.LUT R21, R21, 0xffff, RZ, 0xc0, !PT ;  /* 0x0000ffff15157812 */ /* 0x000fc400078ec0ff */
[----:B------:R-:W-:Y:S02]  /*177df0*/  SHF.R.U32.HI R50, RZ, 0x8, R27 ;  /* 0x00000008ff327819 */ /* 0x000fe4000001161b */
[----:B------:R-:W-:Y:S02]  /*177e00*/  PRMT R22, R21, 0x3340, R22 ;  /* 0x0000334015167816 */ /* 0x000fe40000000016 */
[----:B------:R-:W-:Y:S02]  /*177e10*/  SHF.R.U32.HI R21, RZ, 0x8, R24 ;  /* 0x00000008ff157819 */ /* 0x000fe40000011618 */
[----:B------:R-:W-:Y:S01]  /*177e20*/  LOP3.LUT R50, R50, 0xffff, RZ, 0xc0, !PT ;  /* 0x0000ffff32327812 */ /* 0x000fe200078ec0ff */
[----:B------:R-:W-:Y:S01]  /*177e30*/  STL [R1+0x610], R44 ;  /* 0x0006102c01007387 */ /* 0x000fe20000100800 */
[----:B------:R-:W-:Y:S02]  /*177e40*/  LOP3.LUT R21, R21, 0xffff, RZ, 0xc0, !PT ;  /* 0x0000ffff15157812 */ /* 0x000fe400078ec0ff */
[----:B------:R-:W-:Y:S01]  /*177e50*/  PRMT R24, R50, 0x3340, R0 ;  /* 0x0000334032187816 */ /* 0x000fe20000000000 */
[----:B------:R0:W-:Y:S01]  /*177e60*/  STL [R1+0x58c], R22 ;  /* 0x00058c1601007387 */ /* 0x0001e20000100800 */
[----:B------:R-:W-:-:S04]  /*177e70*/  SHF.R.U32.HI R50, RZ, 0x8, R43 ;  /* 0x00000008ff327819 */ /* 0x000fc8000001162b */
[----:B------:R-:W-:Y:S02]  /*177e80*/  LOP3.LUT R50, R50, 0xffff, RZ, 0xc0, !PT ;  /* 0x0000ffff32327812 */ /* 0x000fe400078ec0ff */
[----:B0-----:R-:W-:Y:S02]  /*177e90*/  PRMT R22, R21, 0x3340, R0 ;  /* 0x0000334015167816 */ /* 0x001fe40000000000 */
[----:B------:R-:W-:Y:S01]  /*177ea0*/  SHF.R.U32.HI R21, RZ, 0x8, R42 ;  /* 0x00000008ff157819 */ /* 0x000fe2000001162a */
[----:B------:R0:W-:Y:S03]  /*177eb0*/  STL [R1+0x58], R24 ;  /* 0x0000581801007387 */ /* 0x0001e60000100800 */
[----:B------:R-:W-:Y:S01]  /*177ec0*/  LOP3.LUT R21, R21, 0xffff, RZ, 0xc0, !PT ;  /* 0x0000ffff15157812 */ /* 0x000fe200078ec0ff */
[----:B------:R1:W-:Y:S01]  /*177ed0*/  STL [R1+0x78], R22 ;  /* 0x0000781601007387 */ /* 0x0003e20000100800 */
[----:B0-----:R-:W-:-:S02]  /*177ee0*/  PRMT R24, R50, 0x3340, R0 ;  /* 0x0000334032187816 */ /* 0x001fc40000000000 */
[----:B------:R-:W-:Y:S02]  /*177ef0*/  SHF.R.U32.HI R50, RZ, 0x8, R41 ;  /* 0x00000008ff327819 */ /* 0x000fe40000011629 */
[----:B-1----:R-:W-:Y:S02]  /*177f00*/  PRMT R22, R21, 0x3340, R0 ;  /* 0x0000334015167816 */ /* 0x002fe40000000000 */
[----:B------:R-:W-:Y:S02]  /*177f10*/  SHF.R.U32.HI R21, RZ, 0x8, R40 ;  /* 0x00000008ff157819 */ /* 0x000fe40000011628 */
[----:B------:R-:W-:Y:S01]  /*177f20*/  LOP3.LUT R50, R50, 0xffff, RZ, 0xc0, !PT ;  /* 0x0000ffff32327812 */ /* 0x000fe200078ec0ff */
[----:B------:R0:W-:Y:S01]  /*177f30*/  STL [R1+0x90], R24 ;  /* 0x0000901801007387 */ /* 0x0001e20000100800 */
[----:B------:R-:W-:-:S03]  /*177f40*/  LOP3.LUT R21, R21, 0xffff, RZ, 0xc0, !PT ;  /* 0x0000ffff15157812 */ /* 0x000fc600078ec0ff */
[----:B------:R1:W-:Y:S01]  /*177f50*/  STL [R1+0xa0], R22 ;  /* 0x0000a01601007387 */ /* 0x0003e20000100800 */
[--C-:B0-----:R-:W-:Y:S02]  /*177f60*/  PRMT R24, R50, 0x3340, R0.reuse ;  /* 0x0000334032187816 */ /* 0x101fe40000000000 */
[----:B------:R-:W-:Y:S02]  /*177f70*/  SHF.R.U32.HI R50, RZ, 0x8, R39 ;  /* 0x00000008ff327819 */ /* 0x000fe40000011627 */
[----:B-1----:R-:W-:Y:S02]  /*177f80*/  PRMT R22, R21, 0x3340, R0 ;  /* 0x0000334015167816 */ /* 0x002fe40000000000 */
[----:B------:R-:W-:Y:S02]  /*177f90*/  SHF.R.U32.HI R21, RZ, 0x8, R38 ;  /* 0x00000008ff157819 */ /* 0x000fe40000011626 */
[----:B------:R-:W-:Y:S01]  /*177fa0*/  LOP3.LUT R50, R50, 0xffff, RZ, 0xc0, !PT ;  /* 0x0000ffff32327812 */ /* 0x000fe200078ec0ff */
[----:B------:R-:W-:Y:S04]  /*177fb0*/  STL [R1+0xb8], R24 ;  /* 0x0000b81801007387 */ /* 0x000fe80000100800 */
[----:B------:R0:W-:Y:S02]  /*177fc0*/  STL [R1+0xbc], R22 ;  /* 0x0000bc1601007387 */ /* 0x0001e40000100800 */
[----:B0-----:R-:W-:-:S02]  /*177fd0*/  LOP3.LUT R22, R21, 0xffff, RZ, 0xc0, !PT ;  /* 0x0000ffff15167812 */ /* 0x001fc400078ec0ff */
[----:B------:R-:W-:Y:S02]  /*177fe0*/  PRMT R21, R50, 0x3340, R0 ;  /* 0x0000334032157816 */ /* 0x000fe40000000000 */
[----:B------:R-:W-:-:S04]  /*177ff0*/  SHF.R.U32.HI R50, RZ, 0x8, R37 ;  /* 0x00000008ff327819 */ /* 0x000fc80000011625 */
[----:B------:R-:W-:Y:S01]  /*178000*/  LOP3.LUT R50, R50, 0xffff, RZ, 0xc0, !PT ;  /* 0x0000ffff32327812 */ /* 0x000fe200078ec0ff */
[----:B------:R0:W-:Y:S03]  /*178010*/  STL [R1+0x6ac8], R21 ;  /* 0x006ac81501007387 */ /* 0x0001e60000100800 */
[----:B------:R-:W-:Y:S02]  /*178020*/  PRMT R45, R50, 0x3340, R0 ;  /* 0x00003340322d7816 */ /* 0x000fe40000000000 */
[----:B------:R-:W-:Y:S02]  /*178030*/  SHF.R.U32.HI R50, RZ, 0x8, R34 ;  /* 0x00000008ff327819 */ /* 0x000fe40000011622 */
[----:B0-----:R-:W-:Y:S02]  /*178040*/  SHF.R.U32.HI R21, RZ, 0x8, R35 ;  /* 0x00000008ff157819 */ /* 0x001fe40000011623 */
[----:B------:R-:W-:-:S02]  /*178050*/  LOP3.LUT R50, R50, 0xffff, RZ, 0xc0, !PT ;  /* 0x0000ffff32327812 */ /* 0x000fc400078ec0ff */
[----:B------:R-:W-:Y:S02]  /*178060*/  LOP3.LUT R21, R21, 0xffff, RZ, 0xc0, !PT ;  /* 0x0000ffff15157812 */ /* 0x000fe400078ec0ff */
[--C-:B------:R-:W-:Y:S02]  /*178070*/  PRMT R27, R50, 0x3340, R0.reuse ;  /* 0x00003340321b7816 */ /* 0x100fe40000000000 */
[----:B------:R-:W-:Y:S02]  /*178080*/  PRMT R24, R21, 0x3340, R0 ;  /* 0x0000334015187816 */ /* 0x000fe40000000000 */
[----:B------:R-:W-:Y:S02]  /*178090*/  SHF.R.U32.HI R21, RZ, 0x8, R25 ;  /* 0x00000008ff157819 */ /* 0x000fe40000011619 */
[----:B------:R-:W-:Y:S02]  /*1780a0*/  SHF.R.U32.HI R50, RZ, 0x8, R30 ;  /* 0x00000008ff327819 */ /* 0x000fe4000001161e */
[----:B------:R-:W-:-:S02]  /*1780b0*/  LOP3.LUT R21, R21, 0xffff, RZ, 0xc0, !PT ;  /* 0x0000ffff15157812 */ /* 0x000fc400078ec0ff */
[----:B------:R-:W-:Y:S02]  /*1780c0*/  LOP3.LUT R50, R50, 0xffff, RZ, 0xc0, !PT ;  /* 0x0000ffff32327812 */ /* 0x000fe400078ec0ff */
[--C-:B------:R-:W-:Y:S02]  /*1780d0*/  PRMT R25, R21, 0x3340, R0.reuse ;  /* 0x0000334015197816 */ /* 0x100fe40000000000 */
[----:B------:R-:W-:Y:S02]  /*1780e0*/  LOP3.LUT R21, R15, 0xffff, RZ, 0xc0, !PT ;  /* 0x0000ffff0f157812 */ /* 0x000fe400078ec0ff */
[----:B------:R-:W-:Y:S02]  /*1780f0*/  PRMT R15, R50, 0x3340, R0 ;  /* 0x00003340320f7816 */ /* 0x000fe40000000000 */
[----:B------:R-:W-:-:S04]  /*178100*/  SHF.R.U32.HI R50, RZ, 0x8, R7 ;  /* 0x00000008ff327819 */ /* 0x000fc80000011607 */
[----:B------:R-:W-:Y:S02]  /*178110*/  LOP3.LUT R50, R50, 0xffff, RZ, 0xc0, !PT ;  /* 0x0000ffff32327812 */ /* 0x000fe400078ec0ff */
[--C-:B------:R-:W-:Y:S02]  /*178120*/  PRMT R22, R22, 0x3340, R0.reuse ;  /* 0x0000334016167816 */ /* 0x100fe40000000000 */
[--C-:B------:R-:W-:Y:S02]  /*178130*/  PRMT R7, R3, 0x3340, R0.reuse ;  /* 0x0000334003077816 */ /* 0x100fe40000000000 */
[----:B------:R-:W-:Y:S02]  /*178140*/  PRMT R30, R50, 0x3340, R0 ;  /* 0x00003340321e7816 */ /* 0x000fe40000000000 */
[----:B------:R-:W-:Y:S02]  /*178150*/  SHF.R.U32.HI R50, RZ, 0x8, R60 ;  /* 0x00000008ff327819 */ /* 0x000fe4000001163c */
[----:B------:R-:W-:Y:S01]  /*178160*/  SHF.R.U32.HI R3, RZ, 0x8, R52 ;  /* 0x00000008ff037819 */ /* 0x000fe20000011634 */
[----:B------:R-:W-:Y:S04]  /*178170*/  STL [R1+0x6acc], R22 ;  /* 0x006acc1601007387 */ /* 0x000fe80000100800 */
[----:B------:R-:W-:Y:S01]  /*178180*/  STL [R1+0x6ad0], R45 ;  /* 0x006ad02d01007387 */ /* 0x000fe20000100800 */
[----:B------:R-:W-:-:S02]  /*178190*/  LOP3.LUT R50, R50, 0xffff, RZ, 0xc0, !PT ;  /* 0x0000ffff32327812 */ /* 0x000fc400078ec0ff */
[--C-:B------:R-:W-:Y:S02]  /*1781a0*/  PRMT R56, R21, 0x3340, R0.reuse ;  /* 0x0000334015387816 */ /* 0x100fe40000000000 */
[----:B------:R-:W-:Y:S01]  /*1781b0*/  LOP3.LUT R3, R3, 0xffff, RZ, 0xc0, !PT ;  /* 0x0000ffff03037812 */ /* 0x000fe200078ec0ff */
[----:B------:R-:W-:Y:S04]  /*1781c0*/  STL [R1+0x6ad4], R24 ;  /* 0x006ad41801007387 */ /* 0x000fe80000100800 */
[----:B------:R-:W-:Y:S04]  /*1781d0*/  STL [R1+0x6ad8], R27 ;  /* 0x006ad81b01007387 */ /* 0x000fe80000100800 */
[----:B------:R-:W-:Y:S01]  /*1781e0*/  STL [R1+0x6b24], R25 ;  /* 0x006b241901007387 */ /* 0x000fe20000100800 */
[----:B------:R-:W-:-:S03]  /*1781f0*/  PRMT R60, R50, 0x3340, R0 ;  /* 0x00003340323c7816 */ /* 0x000fc60000000000 */
[----:B------:R-:W-:Y:S01]  /*178200*/  STL [R1+0x6b28], R15 ;  /* 0x006b280f01007387 */ /* 0x000fe20000100800 */
[----:B------:R-:W-:-:S03]  /*178210*/  PRMT R52, R3, 0x3340, R0 ;  /* 0x0000334003347816 */ /* 0x000fc60000000000 */
[----:B------:R-:W-:Y:S04]  /*178220*/  STL [R1+0x6b2c], R56 ;  /* 0x006b2c3801007387 */ /* 0x000fe80000100800 */
[----:B------:R-:W-:Y:S04]  /*178230*/  STL [R1+0x6b44], R30 ;  /* 0x006b441e01007387 */ /* 0x000fe80000100800 */
[----:B------:R0:W-:Y:S04]  /*178240*/  STL [R1+0x6b48], R7 ;  /* 0x006b480701007387 */ /* 0x0001e80000100800 */
[----:B------:R-:W-:Y:S04]  /*178250*/  STL [R1+0x6b4c], R60 ;  /* 0x006b4c3c01007387 */ /* 0x000fe80000100800 */
[----:B------:R-:W-:Y:S01]  /*178260*/  STL [R1+0x6b50], R52 ;  /* 0x006b503401007387 */ /* 0x000fe20000100800 */
[----:B------:R-:W-:-:S02]  /*178270*/  SHF.R.U32.HI R50, RZ, 0x8, R19 ;  /* 0x00000008ff327819 */ /* 0x000fc40000011613 */
[----:B------:R-:W-:Y:S01]  /*178280*/  SHF.R.U32.HI R3, RZ, 0x8, R11 ;  /* 0x00000008ff037819 */ /* 0x000fe2000001160b */
[----:B------:R-:W2:Y:S04]  /*178290*/  LDL.LU R35, [R1+0x5e0] ;  /* 0x0005e00001237983 */ /* 0x000ea80000300800 */
[----:B------:R-:W2:Y:S01]  /*1782a0*/  LDL.LU R58, [R1+0x5434] ;  /* 0x00543400013a7983 */ /* 0x000ea20000300800 */
[----:B------:R-:W-:Y:S02]  /*1782b0*/  LOP3.LUT R50, R50, 0xffff, RZ, 0xc0, !PT ;  /* 0x0000ffff32327812 */ /* 0x000fe400078ec0ff */
[----:B------:R-:W-:Y:S02]  /*1782c0*/  LOP3.LUT R3, R3, 0xffff, RZ, 0xc0, !PT ;  /* 0x0000ffff03037812 */ /* 0x000fe400078ec0ff */
[----:B------:R-:W-:-:S02]  /*1782d0*/  PRMT R19, R50, 0x3340, R0 ;  /* 0x0000334032137816 */ /* 0x000fc40000000000 */
[----:B------:R-:W-:Y:S02]  /*1782e0*/  PRMT R11, R3, 0x3340, R0 ;  /* 0x00003340030b7816 */ /* 0x000fe40000000000 */
[----:B------:R-:W-:Y:S01]  /*1782f0*/  SHF.R.U32.HI R3, RZ, 0x8, R46 ;  /* 0x00000008ff037819 */ /* 0x000fe2000001162e */
[----:B------:R-:W-:Y:S04]  /*178300*/  STL [R1+0x6b54], R19 ;  /* 0x006b541301007387 */ /* 0x000fe80000100800 */
[----:B------:R2:W-:Y:S04]  /*178310*/  STL [R1+0x6b58], R11 ;  /* 0x006b580b01007387 */ /* 0x0005e80000100800 */
[----:B------:R-:W3:Y:S04]  /*178320*/  LDL.LU R34, [R1+0x5cc] ;  /* 0x0005cc0001227983 */ /* 0x000ee80000300800 */
[----:B------:R-:W3:Y:S01]  /*178330*/  LDL.LU R41, [R1+0x5430] ;  /* 0x0054300001297983 */ /* 0x000ee20000300800 */
[----:B0-----:R-:W-:-:S03]  /*178340*/  LOP3.LUT R7, R3, 0xffff, RZ, 0xc0, !PT ;  /* 0x0000ffff03077812 */ /* 0x001fc600078ec0ff */
[----:B------:R-:W4:Y:S04]  /*178350*/  LDL.LU R40, [R1+0x5c8] ;  /* 0x0005c80001287983 */ /* 0x000f280000300800 */
[----:B------:R-:W4:Y:S01]  /*178360*/  LDL.LU R3, [R1+0x5428] ;  /* 0x0054280001037983 */ /* 0x000f220000300800 */
[----:B------:R-:W-:-:S04]  /*178370*/  SHF.R.U32.HI R50, RZ, 0x8, R47 ;  /* 0x00000008ff327819 */ /* 0x000fc8000001162f */
[----:B------:R-:W-:Y:S02]  /*178380*/  LOP3.LUT R50, R50, 0xffff, RZ, 0xc0, !PT ;  /* 0x0000ffff32327812 */ /* 0x000fe400078ec0ff */
[--C-:B------:R-:W-:Y:S02]  /*178390*/  PRMT R47, R7, 0x3340, R0.reuse ;  /* 0x00003340072f7816 */ /* 0x100fe40000000000 */
[----:B------:R-:W-:Y:S02]  /*1783a0*/  PRMT R46, R50, 0x3340, R0 ;  /* 0x00003340322e7816 */ /* 0x000fe40000000000 */
[----:B------:R-:W-:-:S03]  /*1783b0*/  SHF.R.U32.HI R50, RZ, 0x8, R54 ;  /* 0x00000008ff327819 */ /* 0x000fc60000011636 */
[----:B------:R-:W-:Y:S04]  /*1783c0*/  STL [R1+0x6b5c], R46 ;  /* 0x006b5c2e01007387 */ /* 0x000fe80000100800 */
[----:B------:R-:W-:Y:S01]  /*1783d0*/  STL [R1+0x6b60], R47 ;  /* 0x006b602f01007387 */ /* 0x000fe20000100800 */
[----:B------:R-:W-:-:S03]  /*1783e0*/  LOP3.LUT R50, R50, 0xffff, RZ, 0xc0, !PT ;  /* 0x0000ffff32327812 */ /* 0x000fc600078ec0ff */
[----:B------:R-:W4:Y:S04]  /*1783f0*/  LDL.LU R43, [R1+0x5c4] ;  /* 0x0005c400012b7983 */ /* 0x000f280000300800 */
[----:B------:R-:W4:Y:S01]  /*178400*/  LDL.LU R39, [R1+0x5420] ;  /* 0x0054200001277983 */ /* 0x000f220000300800 */
[----:B------:R-:W-:-:S03]  /*178410*/  SHF.R.U32.HI R7, RZ, 0x8, R49 ;  /* 0x00000008ff077819 */ /* 0x000fc60000011631 */
[----:B------:R-:W4:Y:S04]  /*178420*/  LDL.LU R38, [R1+0x5c0] ;  /* 0x0005c00001267983 */ /* 0x000f280000300800 */
[----:B------:R-:W4:Y:S01]  /*178430*/  LDL.LU R37, [R1+0x5418] ;  /* 0x0054180001257983 */ /* 0x000f220000300800 */
[----:B------:R-:W-:Y:S02]  /*178440*/  PRMT R49, R50, 0x3340, R0 ;  /* 0x0000334032317816 */ /* 0x000fe40000000000 */
[----:B------:R-:W-:Y:S02]  /*178450*/  SHF.R.U32.HI R50, RZ, 0x8, R33 ;  /* 0x00000008ff327819 */ /* 0x000fe40000011621 */
[----:B------:R-:W-:Y:S02]  /*178460*/  LOP3.LUT R7, R7, 0xffff, RZ, 0xc0, !PT ;  /* 0x0000ffff07077812 */ /* 0x000fe400078ec0ff */
[----:B------:R-:W-:-:S02]  /*178470*/  LOP3.LUT R50, R50, 0xffff, RZ, 0xc0, !PT ;  /* 0x0000ffff32327812 */ /* 0x000fc400078ec0ff */
[--C-:B------:R-:W-:Y:S01]  /*178480*/  PRMT R54, R7, 0x3340, R0.reuse ;  /* 0x0000334007367816 */ /* 0x100fe20000000000 */
[----:B------:R-:W-:Y:S01]  /*178490*/  STL [R1+0x6b64], R49 ;  /* 0x006b643101007387 */ /* 0x000fe20000100800 */
[----:B------:R-:W-:-:S03]  /*1784a0*/  PRMT R33, R50, 0x3340, R0 ;  /* 0x0000334032217816 */ /* 0x000fc60000000000 */
[----:B------:R-:W-:Y:S01]  /*1784b0*/  STL [R1+0x6b68], R54 ;  /* 0x006b683601007387 */ /* 0x000fe20000100800 */
[----:B------:R-:W-:-:S04]  /*1784c0*/  SHF.R.U32.HI R7, RZ, 0x8, R26 ;  /* 0x00000008ff077819 */ /* 0x000fc8000001161a */
[----:B------:R-:W-:-:S04]  /*1784d0*/  LOP3.LUT R7, R7, 0xffff, RZ, 0xc0, !PT ;  /* 0x0000ffff07077812 */ /* 0x000fc800078ec0ff */
[----:B------:R-:W-:Y:S02]  /*1784e0*/  PRMT R26, R7, 0x3340, R0 ;  /* 0x00003340071a7816 */ /* 0x000fe40000000000 */
[----:B--2---:R-:W-:-:S05]  /*1784f0*/  PRMT R11, R58, 0x5410, R35 ;  /* 0x000054103a0b7816 */ /* 0x004fca0000000023 */
[----:B------:R3:W-:Y:S04]  /*178500*/  STL [R1+0x17ec], R11 ;  /* 0x0017ec0b01007387 */ /* 0x0007e80000100800 */
[----:B------:R-:W-:Y:S04]  /*178510*/  STL [R1+0x6b6c], R33 ;  /* 0x006b6c2101007387 */ /* 0x000fe80000100800 */
[----:B------:R-:W2:Y:S04]  /*178520*/  LDL.LU R42, [R1+0x5a8] ;  /* 0x0005a800012a7983 */ /* 0x000ea80000300800 */
[----:B------:R-:W2:Y:S04]  /*178530*/  LDL.LU R58, [R1+0x5410] ;  /* 0x00541000013a7983 */ /* 0x000ea80000300800 */
[----:B------:R-:W2:Y:S04]  /*178540*/  LDL.LU R61, [R1+0x1b8] ;  /* 0x0001b800013d7983 */ /* 0x000ea80000300800 */
[----:B------:R-:W2:Y:S04]  /*178550*/  LDL.LU R35, [R1+0x540c] ;  /* 0x00540c0001237983 */ /* 0x000ea80000300800 */
[----:B------:R-:W-:Y:S01]  /*178560*/  STL [R1+0x6b70], R26 ;  /* 0x006b701a01007387 */ /* 0x000fe20000100800 */
[----:B---3--:R-:W-:-:S02]  /*178570*/  PRMT R11, R41, 0x5410, R34 ;  /* 0x00005410290b7816 */ /* 0x008fc40000000022 */
[----:B----4-:R-:W-:-:S03]  /*178580*/  PRMT R7, R3, 0x5410, R40 ;  /* 0x0000541003077816 */ /* 0x010fc60000000028 */
[----:B------:R-:W-:Y:S04]  /*178590*/  STL [R1+0x17f8], R11 ;  /* 0x0017f80b01007387 */ /* 0x000fe80000100800 */
[----:B------:R0:W-:Y:S04]  /*1785a0*/  STL [R1+0x17fc], R7 ;  /* 0x0017fc0701007387 */ /* 0x0001e80000100800 */
[----:B------:R-:W3:Y:S04]  /*1785b0*/  LDL.LU R34, [R1+0x5a4] ;  /* 0x0005a40001227983 */ /* 0x000ee80000300800 */
[----:B------:R-:W3:Y:S01]  /*1785c0*/  LDL.LU R41, [R1+0x53f0] ;  /* 0x0053f00001297983 */ /* 0x000ee20000300800 */
[----:B------:R-:W-:-:S02]  /*1785d0*/  SHF.R.U32.HI R50, RZ, 0x8, R17 ;  /* 0x00000008ff327819 */ /* 0x000fc40000011611 */
[----:B------:R-:W-:Y:S01]  /*1785e0*/  SHF.R.U32.HI R3, RZ, 0x8, R13 ;  /* 0x00000008ff037819 */ /* 0x000fe2000001160d */
[----:B------:R-:W4:Y:S01]  /*1785f0*/  LDL.LU R40, [R1+0x1c8] ;  /* 0x0001c80001287983 */ /* 0x000f220000300800 */
[----:B------:R-:W-:Y:S02]  /*178600*/  LOP3.LUT R50, R50, 0xffff, RZ, 0xc0, !PT ;  /* 0x0000ffff32327812 */ /* 0x000fe400078ec0ff */
[----:B0-----:R-:W-:Y:S02]  /*178610*/  LOP3.LUT R7, R3, 0xffff, RZ, 0xc0, !PT ;  /* 0x0000ffff03077812 */ /* 0x001fe400078ec0ff */
[--C-:B------:R-:W-:Y:S01]  /*178620*/  PRMT R17, R50, 0x3340, R0.reuse ;  /* 0x0000334032117816 */ /* 0x100fe20000000000 */
[----:B------:R-:W4:Y:S01]  /*178630*/  LDL.LU R3, [R1+0x53fc] ;  /* 0x0053fc0001037983 */ /* 0x000f220000300800 */
[----:B------:R-:W-:Y:S02]  /*178640*/  PRMT R11, R39, 0x5410, R43 ;  /* 0x00005410270b7816 */ /* 0x000fe4000000002b */
[----:B------:R-:W-:-:S02]  /*178650*/  PRMT R13, R7, 0x3340, R0 ;  /* 0x00003340070d7816 */ /* 0x000fc40000000000 */
[----:B------:R-:W-:Y:S01]  /*178660*/  PRMT R7, R37, 0x5410, R38 ;  /* 0x0000541025077816 */ /* 0x000fe20000000026 */
[----:B------:R-:W-:Y:S04]  /*178670*/  STL [R1+0x6b74], R17 ;  /* 0x006b741101007387 */ /* 0x000fe80000100800 */
[----:B------:R-:W-:Y:S04]  /*178680*/  STL [R1+0x6b78], R13 ;  /* 0x006b780d01007387 */ /* 0x000fe80000100800 */
[----:B------:R-:W-:Y:S04]  /*178690*/  STL [R1+0x17d8], R11 ;  /* 0x0017d80b01007387 */ /* 0x000fe80000100800 */
[----:B------:R-:W4:Y:S01]  /*1786a0*/  LDL.LU R39, [R1+0x5a0] ;  /* 0x0005a00001277983 */ /* 0x000f220000300800 */
[----:B------:R-:W-:-:S03]  /*1786b0*/  SHF.R.U32.HI R50, RZ, 0x8, R28 ;  /* 0x00000008ff327819 */ /* 0x000fc6000001161c */
[----:B------:R0:W-:Y:S04]  /*1786c0*/  STL [R1+0x17dc], R7 ;  /* 0x0017dc0701007387 */ /* 0x0001e80000100800 */
[----:B------:R-:W4:Y:S04]  /*1786d0*/  LDL.LU R38, [R1+0x53d8] ;  /* 0x0053d80001267983 */ /* 0x000f280000300800 */
[----:B------:R-:W4:Y:S01]  /*1786e0*/  LDL.LU R37, [R1+0x1cc] ;  /* 0x0001cc0001257983 */ /* 0x000f220000300800 */
[----:B------:R-:W-:Y:S02]  /*1786f0*/  LOP3.LUT R50, R50, 0xffff, RZ, 0xc0, !PT ;  /* 0x0000ffff32327812 */ /* 0x000fe400078ec0ff */
[----:B0-----:R-:W-:-:S02]  /*178700*/  SHF.R.U32.HI R7, RZ, 0x8, R9 ;  /* 0x00000008ff077819 */ /* 0x001fc40000011609 */
[----:B------:R-:W-:Y:S02]  /*178710*/  PRMT R9, R50, 0x3340, R0 ;  /* 0x0000334032097816 */ /* 0x000fe40000000000 */
[----:B------:R-:W-:-:S04]  /*178720*/  LOP3.LUT R7, R7, 0xffff, RZ, 0xc0, !PT ;  /* 0x0000ffff07077812 */ /* 0x000fc800078ec0ff */
[----:B------:R-:W-:Y:S01]  /*178730*/  PRMT R28, R7, 0x3340, R0 ;  /* 0x00003340071c7816 */ /* 0x000fe20000000000 */
[----:B------:R0:W-:Y:S01]  /*178740*/  STL [R1+0x6b7c], R9 ;  /* 0x006b7c0901007387 */ /* 0x0001e20000100800 */
[----:B------:R-:W-:-:S03]  /*178750*/  SHF.R.U32.HI R50, RZ, 0x8, R31 ;  /* 0x00000008ff327819 */ /* 0x000fc6000001161f */
[----:B------:R-:W-:Y:S01]  /*178760*/  STL [R1+0x6b80], R28 ;  /* 0x006b801c01007387 */ /* 0x000fe20000100800 */
[----:B------:R-:W-:Y:S02]  /*178770*/  LOP3.LUT R50, R50, 0xffff, RZ, 0xc0, !PT ;  /* 0x0000ffff32327812 */ /* 0x000fe400078ec0ff */
[----:B--2---:R-:W-:Y:S02]  /*178780*/  PRMT R7, R58, 0x5410, R42 ;  /* 0x000054103a077816 */ /* 0x004fe4000000002a */
[----:B------:R-:W2:Y:S04]  /*178790*/  LDL.LU R58, [R1+0x1d8] ;  /* 0x0001d800013a7983 */ /* 0x000ea80000300800 */
[----:B------:R1:W-:Y:S01]  /*1787a0*/  STL [R1+0x17e8], R7 ;  /* 0x0017e80701007387 */ /* 0x0003e20000100800 */
[----:B0-----:R-:W-:-:S02]  /*1787b0*/  PRMT R9, R35, 0x5410, R61 ;  /* 0x0000541023097816 */ /* 0x001fc4000000003d */
[----:B-1----:R-:W-:Y:S02]  /*1787c0*/  SHF.R.U32.HI R7, RZ, 0x8, R23 ;  /* 0x00000008ff077819 */ /* 0x002fe40000011617 */
[--C-:B------:R-:W-:Y:S02]  /*1787d0*/  PRMT R23, R50, 0x3340, R0.reuse ;  /* 0x0000334032177816 */ /* 0x100fe40000000000 */
[----:B------:R-:W-:Y:S01]  /*1787e0*/  LOP3.LUT R7, R7, 0xffff, RZ, 0xc0, !PT ;  /* 0x0000ffff07077812 */ /* 0x000fe200078ec0ff */
[----:B------:R-:W-:Y:S03]  /*1787f0*/  STL [R1+0x5c0], R9 ;  /* 0x0005c00901007387 */ /* 0x000fe60000100800 */
[----:B------:R-:W-:Y:S02]  /*178800*/  PRMT R31, R7, 0x3340, R0 ;  /* 0x00003340071f7816 */ /* 0x000fe40000000000 */
[----:B---3--:R-:W-:Y:S01]  /*178810*/  PRMT R7, R41, 0x5410, R34 ;  /* 0x0000541029077816 */ /* 0x008fe20000000022 */
[----:B------:R-:W-:Y:S04]  /*178820*/  STL [R1+0x6b84], R23 ;  /* 0x006b841701007387 */ /* 0x000fe80000100800 */
[----:B------:R-:W3:Y:S04]  /*178830*/  LDL.LU R35, [R1+0x1e0] ;  /* 0x0001e00001237983 */ /* 0x000ee80000300800 */
[----:B------:R-:W-:Y:S01]  /*178840*/  STL [R1+0x6b88], R31 ;  /* 0x006b881f01007387 */ /* 0x000fe20000100800 */
[----:B------:R-:W-:-:S03]  /*178850*/  SHF.R.U32.HI R50, RZ, 0x8, R51 ;  /* 0x00000008ff327819 */ /* 0x000fc60000011633 */
[----:B------:R-:W-:Y:S04]  /*178860*/  STL [R1+0x17cc], R7 ;  /* 0x0017cc0701007387 */ /* 0x000fe80000100800 */
[----:B------:R-:W2:Y:S01]  /*178870*/  LDL.LU R51, [R1+0x6bd4] ;  /* 0x006bd40001337983 */ /* 0x000ea20000300800 */
[----:B----4-:R-:W-:Y:S02]  /*178880*/  PRMT R3, R3, 0x5410, R40 ;  /* 0x0000541003037816 */ /* 0x010fe40000000028 */
[----:B------:R-:W-:-:S03]  /*178890*/  LOP3.LUT R50, R50, 0xffff, RZ, 0xc0, !PT ;  /* 0x0000ffff32327812 */ /* 0x000fc600078ec0ff */
[----:B------:R0:W-:Y:S02]  /*1788a0*/  STL [R1+0x5c4], R3 ;  /* 0x0005c40301007387 */ /* 0x0001e40000100800 */
[----:B0-----:R-:W-:Y:S02]  /*1788b0*/  SHF.R.U32.HI R3, RZ, 0x8, R48 ;  /* 0x00000008ff037819 */ /* 0x001fe40000011630 */
[--C-:B------:R-:W-:Y:S02]  /*1788c0*/  PRMT R48, R50, 0x3340, R0.reuse ;  /* 0x0000334032307816 */ /* 0x100fe40000000000 */
[----:B------:R-:W-:Y:S02]  /*1788d0*/  LOP3.LUT R3, R3, 0xffff, RZ, 0xc0, !PT ;  /* 0x0000ffff03037812 */ /* 0x000fe400078ec0ff */
[----:B------:R-:W-:Y:S02]  /*1788e0*/  PRMT R7, R38, 0x5410, R39 ;  /* 0x0000541026077816 */ /* 0x000fe40000000027 */
[----:B------:R-:W-:Y:S01]  /*1788f0*/  PRMT R9, R3, 0x3340, R0 ;  /* 0x0000334003097816 */ /* 0x000fe20000000000 */
[----:B------:R-:W-:Y:S04]  /*178900*/  STL [R1+0x6b8c], R48 ;  /* 0x006b8c3001007387 */ /* 0x000fe80000100800 */
[----:B------:R-:W4:Y:S01]  /*178910*/  LDL.LU R3, [R1+0x1f0] ;  /* 0x0001f00001037983 */ /* 0x000f220000300800 */
[----:B------:R-:W-:-:S03]  /*178920*/  SHF.R.U32.HI R50, RZ, 0x8, R57 ;  /* 0x00000008ff327819 */ /* 0x000fc60000011639 */
[----:B------:R-:W-:Y:S04]  /*178930*/  STL [R1+0x23c], R9 ;  /* 0x00023c0901007387 */ /* 0x000fe80000100800 */
[----:B------:R0:W-:Y:S01]  /*178940*/  STL [R1+0x5cc], R7 ;  /* 0x0005cc0701007387 */ /* 0x0001e20000100800 */
[----:B------:R-:W-:Y:S02]  /*178950*/  LOP3.LUT R50, R50, 0xffff, RZ, 0xc0, !PT ;  /* 0x0000ffff32327812 */ /* 0x000fe400078ec0ff */
[----:B0-----:R-:W-:Y:S02]  /*178960*/  SHF.R.U32.HI R7, RZ, 0x8, R36 ;  /* 0x00000008ff077819 */ /* 0x001fe40000011624 */
[----:B------:R-:W-:Y:S02]  /*178970*/  PRMT R9, R59, 0x5410, R37 ;  /* 0x000054103b097816 */ /* 0x000fe40000000025 */
[----:B------:R-:W-:-:S02]  /*178980*/  LOP3.LUT R7, R7, 0xffff, RZ, 0xc0, !PT ;  /* 0x0000ffff07077812 */ /* 0x000fc400078ec0ff */
[--C-:B------:R-:W-:Y:S02]  /*178990*/  PRMT R57, R50, 0x3340, R0.reuse ;  /* 0x0000334032397816 */ /* 0x100fe40000000000 */
[----:B------:R-:W-:Y:S01]  /*1789a0*/  PRMT R59, R7, 0x3340, R0 ;  /* 0x00003340073b7816 */ /* 0x000fe20000000000 */
[----:B------:R2:W-:Y:S04]  /*1789b0*/  STL [R1+0x5c8], R9 ;  /* 0x0005c80901007387 */ /* 0x0005e80000100800 */
[----:B------:R-:W-:Y:S04]  /*1789c0*/  STL [R1+0x6b90], R57 ;  /* 0x006b903901007387 */ /* 0x000fe80000100800 */
[----:B------:R-:W-:Y:S01]  /*1789d0*/  STL [R1+0x6b94], R59 ;  /* 0x006b943b01007387 */ /* 0x000fe20000100800 */
[----:B--2---:R-:W-:-:S03]  /*1789e0*/  PRMT R9, R51, 0x5410, R58 ;  /* 0x0000541033097816 */ /* 0x004fc6000000003a */
[----:B------:R-:W3:Y:S01]  /*1789f0*/  LDL.LU R51, [R1+0x6bd0] ;  /* 0x006bd00001337983 */ /* 0x000ee20000300800 */
[----:B------:R-:W-:Y:S02]  /*178a00*/  SHF.R.U32.HI R50, RZ, 0x8, R55 ;  /* 0x00000008ff327819 */ /* 0x000fe40000011637 */
[----:B------:R-:W-:Y:S02]  /*178a10*/  SHF.R.U32.HI R7, RZ, 0x8, R53 ;  /* 0x00000008ff077819 */ /* 0x000fe40000011635 */
[----:B------:R-:W-:Y:S02]  /*178a20*/  LOP3.LUT R50, R50, 0xffff, RZ, 0xc0, !PT ;  /* 0x0000ffff32327812 */ /* 0x000fe400078ec0ff */
[----:B------:R-:W-:Y:S02]  /*178a30*/  LOP3.LUT R7, R7, 0xffff, RZ, 0xc0, !PT ;  /* 0x0000ffff07077812 */ /* 0x000fe400078ec0ff */
[--C-:B------:R-:W-:Y:S01]  /*178a40*/  PRMT R55, R50, 0x3340, R0.reuse ;  /* 0x0000334032377816 */ /* 0x100fe20000000000 */
[----:B------:R-:W-:Y:S01]  /*178a50*/  STL [R1+0x8e8], R9 ;  /* 0x0008e80901007387 */ /* 0x000fe20000100800 */
[----:B------:R-:W-:-:S03]  /*178a60*/  PRMT R53, R7, 0x3340, R0 ;  /* 0x0000334007357816 */ /* 0x000fc60000000000 */
[----:B------:R-:W-:Y:S04]  /*178a70*/  STL [R1+0x6b98], R55 ;  /* 0x006b983701007387 */ /* 0x000fe80000100800 */
[----:B------:R-:W2:Y:S01]  /*178a80*/  LDL.LU R58, [R1+0x59c] ;  /* 0x00059c00013a7983 */ /* 0x000ea20000300800 */
[----:B------:R-:W-:Y:S02]  /*178a90*/  SHF.R.U32.HI R50, RZ, 0x8, R6 ;  /* 0x00000008ff327819 */ /* 0x000fe40000011606 */
[----:B------:R-:W-:Y:S01]  /*178aa0*/  SHF.R.U32.HI R6, RZ, 0x8, R32 ;  /* 0x00000008ff067819 */ /* 0x000fe20000011620 */
[----:B------:R-:W-:Y:S01]  /*178ab0*/  STL [R1+0x6b9c], R53 ;  /* 0x006b9c3501007387 */ /* 0x000fe20000100800 */
[----:B------:R-:W-:Y:S02]  /*178ac0*/  LOP3.LUT R50, R50, 0xffff, RZ, 0xc0, !PT ;  /* 0x0000ffff32327812 */ /* 0x000fe400078ec0ff */
[----:B---3--:R-:W-:-:S05]  /*178ad0*/  PRMT R7, R51, 0x5410, R35 ;  /* 0x0000541033077816 */ /* 0x008fca0000000023 */
[----:B------:R0:W-:Y:S02]  /*178ae0*/  STL [R1+0x5d0], R7 ;  /* 0x0005d00701007387 */ /* 0x0001e40000100800 */
[----:B0-----:R-:W-:Y:S02]  /*178af0*/  LOP3.LUT R7, R6, 0xffff, RZ, 0xc0, !PT ;  /* 0x0000ffff06077812 */ /* 0x001fe400078ec0ff */
[----:B------:R-:W3:Y:S01]  /*178b00*/  LDL.LU R6, [R1+0x598] ;  /* 0x0005980001067983 */ /* 0x000ee20000300800 */
[----:B------:R-:W-:Y:S02]  /*178b10*/  PRMT R51, R50, 0x3340, R0 ;  /* 0x0000334032337816 */ /* 0x000fe40000000000 */
[----:B------:R-:W-:Y:S02]  /*178b20*/  SHF.R.U32.HI R50, RZ, 0x8, R20 ;  /* 0x00000008ff327819 */ /* 0x000fe40000011614 */
[----:B----4-:R-:W-:Y:S02]  /*178b30*/  PRMT R3, R29, 0x5410, R3 ;  /* 0x000054101d037816 */ /* 0x010fe40000000003 */
[----:B------:R-:W-:-:S02]  /*178b40*/  LOP3.LUT R50, R50, 0xffff, RZ, 0xc0, !PT ;  /* 0x0000ffff32327812 */ /* 0x000fc400078ec0ff */
[----:B------:R-:W-:Y:S02]  /*178b50*/  SHF.R.U32.HI R2, RZ, 0x8, R2 ;  /* 0x00000008ff027819 */ /* 0x000fe40000011602 */
[--C-:B------:R-:W-:Y:S02]  /*178b60*/  PRMT R32, R7, 0x3340, R0.reuse ;  /* 0x0000334007207816 */ /* 0x100fe40000000000 */
[----:B------:R-:W-:Y:S02]  /*178b70*/  PRMT R29, R50, 0x3340, R0 ;  /* 0x00003340321d7816 */ /* 0x000fe40000000000 */
[----:B------:R-:W-:Y:S02]  /*178b80*/  SHF.R.U32.HI R50, RZ, 0x8, R18 ;  /* 0x00000008ff327819 */ /* 0x000fe40000011612 */
[----:B------:R-:W-:Y:S02]  /*178b90*/  LOP3.LUT R7, R2, 0xffff, RZ, 0xc0, !PT ;  /* 0x0000ffff02077812 */ /* 0x000fe400078ec0ff */
[----:B------:R-:W-:-:S02]  /*178ba0*/  LOP3.LUT R50, R50, 0xffff, RZ, 0xc0, !PT ;  /* 0x0000ffff32327812 */ /* 0x000fc400078ec0ff */
[----:B------:R-:W-:Y:S02]  /*178bb0*/  PRMT R20, R7, 0x3340, R0 ;  /* 0x0000334007147816 */ /* 0x000fe40000000000 */
[----:B------:R-:W-:Y:S02]  /*178bc0*/  SHF.R.U32.HI R7, RZ, 0x8, R16 ;  /* 0x00000008ff077819 */ /* 0x000fe40000011610 */
[----:B------:R-:W-:Y:S02]  /*178bd0*/  PRMT R18, R50, 0x3340, R0 ;  /* 0x0000334032127816 */ /* 0x000fe40000000000 */
[----:B------:R-:W-:Y:S02]  /*178be0*/  SHF.R.U32.HI R50, RZ, 0x8, R5 ;  /* 0x00000008ff327819 */ /* 0x000fe40000011605 */
[----:B------:R-:W-:Y:S02]  /*178bf0*/  LOP3.LUT R7, R7, 0xffff, RZ, 0xc0, !PT ;  /* 0x0000ffff07077812 */ /* 0x000fe400078ec0ff */
[----:B------:R-:W-:-:S02]  /*178c00*/  LOP3.LUT R50, R50, 0xffff, RZ, 0xc0, !PT ;  /* 0x0000ffff32327812 */ /* 0x000fc400078ec0ff */
[----:B------:R-:W-:Y:S02]  /*178c10*/  PRMT R16, R7, 0x3340, R0 ;  /* 0x0000334007107816 */ /* 0x000fe40000000000 */
[----:B--2---:R-:W-:Y:S02]  /*178c20*/  PRMT R7, R14, 0x5410, R58 ;  /* 0x000054100e077816 */ /* 0x004fe4000000003a */
[----:B------:R-:W-:Y:S02]  /*178c30*/  SHF.R.U32.HI R5, RZ, 0x8, R12 ;  /* 0x00000008ff057819 */ /* 0x000fe4000001160c */
[----:B------:R-:W-:Y:S01]  /*178c40*/  PRMT R14, R50, 0x3340, R0 ;  /* 0x00003340320e7816 */ /* 0x000fe20000000000 */
[----:B------:R-:W-:Y:S01]  /*178c50*/  STL [R1+0x6ba0], R51 ;  /* 0x006ba03301007387 */ /* 0x000fe20000100800 */
[----:B------:R-:W-:-:S03]  /*178c60*/  SHF.R.U32.HI R50, RZ, 0x8, R8 ;  /* 0x00000008ff327819 */ /* 0x000fc60000011608 */
[----:B------:R-:W-:Y:S01]  /*178c70*/  STL [R1+0x6ba4], R32 ;  /* 0x006ba42001007387 */ /* 0x000fe20000100800 */
[----:B------:R-:W-:-:S03]  /*178c80*/  SHF.R.U32.HI R4, RZ, 0x8, R4 ;  /* 0x00000008ff047819 */ /* 0x000fc60000011604 */
[----:B------:R0:W-:Y:S01]  /*178c90*/  STL [R1+0x5d4], R3 ;  /* 0x0005d40301007387 */ /* 0x0001e20000100800 */
[----:B------:R-:W-:Y:S02]  /*178ca0*/  LOP3.LUT R5, R5, 0xffff, RZ, 0xc0, !PT ;  /* 0x0000ffff05057812 */ /* 0x000fe400078ec0ff */
[----:B------:R-:W-:Y:S02]  /*178cb0*/  LOP3.LUT R50, R50, 0xffff, RZ, 0xc0, !PT ;  /* 0x0000ffff32327812 */ /* 0x000fe400078ec0ff */
[----:B------:R-:W-:Y:S02]  /*178cc0*/  LOP3.LUT R4, R4, 0xffff, RZ, 0xc0, !PT ;  /* 0x0000ffff04047812 */ /* 0x000fe400078ec0ff */
[--C-:B------:R-:W-:Y:S01]  /*178cd0*/  PRMT R12, R5, 0x3340, R0.reuse ;  /* 0x00003340050c7816 */ /* 0x100fe20000000000 */
[----:B0-----:R-:W2:Y:S04]  /*178ce0*/  LDL.LU R3, [R1+0x55b0] ;  /* 0x0055b00001037983 */ /* 0x001ea80000300800 */
[----:B------:R-:W4:Y:S04]  /*178cf0*/  LDL.LU R2, [R1+0x55b4] ;  /* 0x0055b40001027983 */ /* 0x000f280000300800 */
[----:B------:R-:W-:Y:S04]  /*178d00*/  STL [R1+0x6ba8], R29 ;  /* 0x006ba81d01007387 */ /* 0x000fe80000100800 */
[----:B------:R-:W-:Y:S04]  /*178d10*/  STL [R1+0x6bac], R20 ;  /* 0x006bac1401007387 */ /* 0x000fe80000100800 */
[----:B------:R0:W-:Y:S04]  /*178d20*/  STL [R1+0x6bb0], R18 ;  /* 0x006bb01201007387 */ /* 0x0001e80000100800 */
[----:B------:R-:W-:Y:S04]  /*178d30*/  STL [R1+0x6bb4], R16 ;  /* 0x006bb41001007387 */ /* 0x000fe80000100800 */
[----:B------:R1:W-:Y:S01]  /*178d40*/  STL [R1+0x5d8], R7 ;  /* 0x0005d80701007387 */ /* 0x0003e20000100800 */
[----:B------:R-:W-:-:S03]  /*178d50*/  PRMT R8, R4, 0x3340, R0 ;  /* 0x0000334004087816 */ /* 0x000fc60000000000 */
[----:B------:R-:W-:Y:S04]  /*178d60*/  STL [R1+0x6bb8], R14 ;  /* 0x006bb80e01007387 */ /* 0x000fe80000100800 */
[----:B------:R-:W-:Y:S01]  /*178d70*/  STL [R1+0x6bbc], R12 ;  /* 0x006bbc0c01007387 */ /* 0x000fe20000100800 */
[----:B---3--:R-:W-:Y:S02]  /*178d80*/  PRMT R5, R10, 0x5410, R6 ;  /* 0x000054100a057816 */ /* 0x008fe40000000006 */
[----:B------:R-:W-:-:S03]  /*178d90*/  PRMT R10, R50, 0x3340, R0 ;  /* 0x00003340320a7816 */ /* 0x000fc60000000000 */
[----:B------:R3:W-:Y:S04]  /*178da0*/  STL [R1+0x5dc], R5 ;  /* 0x0005dc0501007387 */ /* 0x0007e80000100800 */
[----:B------:R-:W-:Y:S04]  /*178db0*/  STL [R1+0x6bc0], R10 ;  /* 0x006bc00a01007387 */ /* 0x000fe80000100800 */
        /* <DEDUP_REMOVED lines=51> */
[----:B---3--:R-:W3:Y:S04]  /*1790f0*/  LDL.LU R5, [R1+0x388] ;  /* 0x0003880001057983 */ /* 0x008ee80000300800 */
[----:B------:R-:W3:Y:S01]  /*179100*/  LDL.LU R6, [R1+0x654] ;  /* 0x0006540001067983 */ /* 0x000ee20000300800 */
[----:B--2---:R-:W-:-:S02]  /*179110*/  SHF.R.U32.HI R50, RZ, 0x8, R3 ;  /* 0x00000008ff327819 */ /* 0x004fc40000011603 */
[----:B----4-:R-:W-:Y:S01]  /*179120*/  SHF.R.U32.HI R8, RZ, 0x8, R2 ;  /* 0x00000008ff087819 */ /* 0x010fe20000011602 */
[----:B------:R-:W2:Y:S04]  /*179130*/  LDL.LU R3, [R1+0x384] ;  /* 0x0003840001037983 */ /* 0x000ea80000300800 */
[----:B------:R-:W2:Y:S01]  /*179140*/  LDL.LU R2, [R1+0x658] ;  /* 0x0006580001027983 */ /* 0x000ea20000300800 */
[----:B------:R-:W-:Y:S02]  /*179150*/  LOP3.LUT R50, R50, 0xffff, RZ, 0xc0, !PT ;  /* 0x0000ffff32327812 */ /* 0x000fe400078ec0ff */
[----:B------:R-:W-:Y:S01]  /*179160*/  LOP3.LUT R8, R8, 0xffff, RZ, 0xc0, !PT ;  /* 0x0000ffff08087812 */ /* 0x000fe200078ec0ff */
[----:B------:R0:W-:Y:S01]  /*179170*/  STL [R1+0x6bc8], R0 ;  /* 0x006bc80001007387 */ /* 0x0001e20000100800 */
[----:B------:R-:W-:-:S02]  /*179180*/  PRMT R10, R50, 0x3340, R0 ;  /* 0x00003340320a7816 */ /* 0x000fc40000000000 */
[----:B------:R-:W-:-:S03]  /*179190*/  PRMT R8, R8, 0x3340, R0 ;  /* 0x0000334008087816 */ /* 0x000fc60000000000 */
[----:B------:R-:W-:Y:S04]  /*1791a0*/  STL [R1+0x238], R10 ;  /* 0x0002380a01007387 */ /* 0x000fe80000100800 */
[----:B------:R1:W-:Y:S01]  /*1791b0*/  STL [R1+0x234], R8 ;  /* 0x0002340801007387 */ /* 0x0003e20000100800 */
[----:B0-----:R-:W-:Y:S02]  /*1791c0*/  PRMT R0, R20, 0x5410, R18 ;  /* 0x0000541014007816 */ /* 0x001fe40000000012 */
[----:B-1----:R-:W-:Y:S02]  /*1791d0*/  PRMT R8, R32, 0x5410, R29 ;  /* 0x0000541020087816 */ /* 0x002fe4000000001d */
[----:B------:R-:W-:Y:S01]  /*1791e0*/  PRMT R10, R53, 0x5410, R51 ;  /* 0x00005410350a7816 */ /* 0x000fe20000000033 */
[----:B------:R0:W-:Y:S04]  /*1791f0*/  STL [R1+0x5e0], R0 ;  /* 0x0005e00001007387 */ /* 0x0001e80000100800 */
[----:B------:R1:W-:Y:S04]  /*179200*/  STL [R1+0x5e8], R8 ;  /* 0x0005e80801007387 */ /* 0x0003e80000100800 */
[----:B------:R4:W-:Y:S01]  /*179210*/  STL [R1+0x5e4], R10 ;  /* 0x0005e40a01007387 */ /* 0x0009e20000100800 */
[----:B0-----:R-:W-:-:S02]  /*179220*/  PRMT R0, R59, 0x5410, R55 ;  /* 0x000054103b007816 */ /* 0x001fc40000000037 */
[----:B-1----:R-:W-:Y:S02]  /*179230*/  PRMT R8, R48, 0x5410, R57 ;  /* 0x0000541030087816 */ /* 0x002fe40000000039 */
[----:B----4-:R-:W-:Y:S01]  /*179240*/  PRMT R10, R23, 0x5410, R31 ;  /* 0x00005410170a7816 */ /* 0x010fe2000000001f */
[----:B------:R0:W-:Y:S04]  /*179250*/  STL [R1+0x5ec], R0 ;  /* 0x0005ec0001007387 */ /* 0x0001e80000100800 */
[----:B------:R1:W-:Y:S04]  /*179260*/  STL [R1+0x5f4], R8 ;  /* 0x0005f40801007387 */ /* 0x0003e80000100800 */
[----:B------:R-:W-:Y:S01]  /*179270*/  STL [R1+0x5f0], R10 ;  /* 0x0005f00a01007387 */ /* 0x000fe20000100800 */
[----:B0-----:R-:W-:-:S02]  /*179280*/  PRMT R0, R9, 0x5410, R28 ;  /* 0x0000541009007816 */ /* 0x001fc4000000001c */
        /* <DEDUP_REMOVED lines=33> */
[----:B------:R-:W-:Y:S04]  /*1794a0*/  STL [R1+0x648], R8 ;  /* 0x0006480801007387 */ /* 0x000fe80000100800 */
[----:B------:R-:W-:Y:S01]  /*1794b0*/  STL [R1+0x64c], R7 ;  /* 0x00064c0701007387 */ /* 0x000fe20000100800 */
[----:B0-----:R-:W-:-:S02]  /*1794c0*/  PRMT R0, R4, 0x5410, R58 ;  /* 0x0000541004007816 */ /* 0x001fc4000000003a */
[----:B---3--:R-:W-:-:S03]  /*1794d0*/  PRMT R4, R6, 0x5410, R5 ;  /* 0x0000541006047816 */ /* 0x008fc60000000005 */
[----:B------:R0:W-:Y:S04]  /*1794e0*/  STL [R1+0x650], R0 ;  /* 0x0006500001007387 */ /* 0x0001e80000100800 */
[----:B0-----:R-:W3:Y:S04]  /*1794f0*/  LDL.LU R0, [R1+0x65c] ;  /* 0x00065c0001007983 */ /* 0x001ee80000300800 */
[----:B------:R-:W-:Y:S04]  /*179500*/  STL [R1+0x654], R4 ;  /* 0x0006540401007387 */ /* 0x000fe80000100800 */
[----:B------:R-:W4:Y:S01]  /*179510*/  LDL.LU R8, [R1+0x37c] ;  /* 0x00037c0001087983 */ /* 0x000f220000300800 */
[----:B--2---:R-:W-:-:S05]  /*179520*/  PRMT R2, R2, 0x5410, R3 ;  /* 0x0000541002027816 */ /* 0x004fca0000000003 */
[----:B------:R-:W-:Y:S04]  /*179530*/  STL [R1+0x658], R2 ;  /* 0x0006580201007387 */ /* 0x000fe80000100800 */
[----:B----4-:R0:W-:Y:S04]  /*179540*/  STL [R1+0x6bcc], R8 ;  /* 0x006bcc0801007387 */ /* 0x0101e80000100800 */
[----:B0-----:R-:W3:Y:S04]  /*179550*/  LDL.LU R8, [R1+0x380] ;  /* 0x0003800001087983 */ /* 0x001ee80000300800 */
[----:B------:R-:W2:Y:S04]  /*179560*/  LDL.LU R10, [R1+0x6a4] ;  /* 0x0006a400010a7983 */ /* 0x000ea80000300800 */
        /* <DEDUP_REMOVED lines=58> */
[----:B---3--:R-:W-:-:S03]  /*179910*/  PRMT R0, R0, 0x5410, R8 ;  /* 0x0000541000007816 */ /* 0x008fc60000000008 */
[----:B------:R-:W3:Y:S04]  /*179920*/  LDL.LU R8, [R1+0x6bcc] ;  /* 0x006bcc0001087983 */ /* 0x000ee80000300800 */
[----:B------:R0:W-:Y:S01]  /*179930*/  STL [R1+0x66c], R0 ;  /* 0x00066c0001007387 */ /* 0x0001e20000100800 */
[----:B----4-:R-:W-:Y:S02]  /*179940*/  PRMT R14, R14, 0x5410, R12 ;  /* 0x000054100e0e7816 */ /* 0x010fe4000000000c */
[----:B--2---:R-:W-:Y:S02]  /*179950*/  PRMT R18, R18, 0x5410, R16 ;  /* 0x0000541012127816 */ /* 0x004fe40000000010 */
[----:B------:R-:W-:Y:S01]  /*179960*/  PRMT R29, R29, 0x5410, R20 ;  /* 0x000054101d1d7816 */ /* 0x000fe20000000014 */
[----:B0-----:R-:W2:Y:S01]  /*179970*/  LDL.LU R0, [R1+0x6bc8] ;  /* 0x006bc80001007983 */ /* 0x001ea20000300800 */
[----:B------:R-:W-:-:S02]  /*179980*/  PRMT R51, R51, 0x5410, R32 ;  /* 0x0000541033337816 */ /* 0x000fc40000000020 */
[----:B------:R-:W-:Y:S02]  /*179990*/  PRMT R53, R53, 0x5410, R50 ;  /* 0x0000541035357816 */ /* 0x000fe40000000032 */
[----:B------:R-:W-:Y:S02]  /*1799a0*/  PRMT R50, R59, 0x5410, R55 ;  /* 0x000054103b327816 */ /* 0x000fe40000000037 */
[----:B------:R-:W-:Y:S02]  /*1799b0*/  PRMT R48, R48, 0x5410, R57 ;  /* 0x0000541030307816 */ /* 0x000fe40000000039 */
[----:B------:R-:W-:Y:S02]  /*1799c0*/  PRMT R31, R23, 0x5410, R31 ;  /* 0x00005410171f7816 */ /* 0x000fe4000000001f */
[----:B------:R-:W-:Y:S02]  /*1799d0*/  PRMT R23, R9, 0x5410, R28 ;  /* 0x0000541009177816 */ /* 0x000fe4000000001c */
[----:B------:R-:W-:-:S02]  /*1799e0*/  PRMT R17, R17, 0x5410, R13 ;  /* 0x0000541011117816 */ /* 0x000fc4000000000d */
[----:B------:R-:W-:Y:S02]  /*1799f0*/  PRMT R9, R33, 0x5410, R26 ;  /* 0x0000541021097816 */ /* 0x000fe4000000001a */
[----:B------:R-:W-:Y:S02]  /*179a00*/  PRMT R13, R49, 0x5410, R54 ;  /* 0x00005410310d7816 */ /* 0x000fe40000000036 */
[----:B------:R-:W-:Y:S02]  /*179a10*/  PRMT R2, R2, 0x5410, R3 ;  /* 0x0000541002027816 */ /* 0x000fe40000000003 */
[----:B---3--:R-:W-:Y:S02]  /*179a20*/  PRMT R10, R10, 0x5410, R8 ;  /* 0x000054100a0a7816 */ /* 0x008fe40000000008 */
[----:B------:R-:W3:Y:S04]  /*179a30*/  LDL.LU R8, [R1+0x6bc4] ;  /* 0x006bc40001087983 */ /* 0x000ee80000300800 */
[----:B------:R0:W-:Y:S04]  /*179a40*/  STL [R1+0x65c], R10 ;  /* 0x00065c0a01007387 */ /* 0x0001e80000100800 */
[----:B0-----:R-:W4:Y:S04]  /*179a50*/  LDL.LU R10, [R1+0x6bc0] ;  /* 0x006bc000010a7983 */ /* 0x001f280000300800 */
[----:B------:R-:W2:Y:S04]  /*179a60*/  LDL.LU R12, [R1+0x6bbc] ;  /* 0x006bbc00010c7983 */ /* 0x000ea80000300800 */
[----:B------:R0:W-:Y:S04]  /*179a70*/  STL [R1+0x67c], R14 ;  /* 0x00067c0e01007387 */ /* 0x0001e80000100800 */
[----:B0-----:R-:W2:Y:S04]  /*179a80*/  LDL.LU R14, [R1+0x6bb8] ;  /* 0x006bb800010e7983 */ /* 0x001ea80000300800 */
        /* <DEDUP_REMOVED lines=9> */
[----:B------:R-:W-:Y:S04]  /*179b20*/  STL [R1+0x6a8], R53 ;  /* 0x0006a83501007387 */ /* 0x000fe80000100800 */
[----:B------:R-:W-:Y:S04]  /*179b30*/  STL [R1+0x714], R50 ;  /* 0x0007143201007387 */ /* 0x000fe80000100800 */
[----:B------:R-:W-:Y:S04]  /*179b40*/  STL [R1+0x6d0], R48 ;  /* 0x0006d03001007387 */ /* 0x000fe80000100800 */
[----:B------:R-:W-:Y:S04]  /*179b50*/  STL [R1+0x6d4], R31 ;  /* 0x0006d41f01007387 */ /* 0x000fe80000100800 */
[----:B------:R-:W-:Y:S04]  /*179b60*/  STL [R1+0x6dc], R23 ;  /* 0x0006dc1701007387 */ /* 0x000fe80000100800 */
[----:B------:R0:W-:Y:S04]  /*179b70*/  STL [R1+0x6d8], R17 ;  /* 0x0006d81101007387 */ /* 0x0001e80000100800 */
[----:B------:R1:W-:Y:S04]  /*179b80*/  STL [R1+0x710], R9 ;  /* 0x0007100901007387 */ /* 0x0003e80000100800 */
[----:B------:R1:W-:Y:S01]  /*179b90*/  STL [R1+0x70c], R13 ;  /* 0x00070c0d01007387 */ /* 0x0003e20000100800 */
[----:B0-----:R-:W-:-:S02]  /*179ba0*/  PRMT R17, R46, 0x5410, R47 ;  /* 0x000054102e117816 */ /* 0x001fc4000000002f */
[----:B-1----:R-:W-:Y:S02]  /*179bb0*/  PRMT R9, R19, 0x5410, R11 ;  /* 0x0000541013097816 */ /* 0x002fe4000000000b */
[----:B------:R-:W-:Y:S02]  /*179bc0*/  PRMT R13, R60, 0x5410, R52 ;  /* 0x000054103c0d7816 */ /* 0x000fe40000000034 */
[----:B------:R-:W-:Y:S01]  /*179bd0*/  PRMT R11, R30, 0x5410, R7 ;  /* 0x000054101e0b7816 */ /* 0x000fe20000000007 */
[----:B------:R-:W-:Y:S04]  /*179be0*/  STL [R1+0x708], R17 ;  /* 0x0007081101007387 */ /* 0x000fe80000100800 */
[----:B------:R0:W-:Y:S01]  /*179bf0*/  STL [R1+0x700], R9 ;  /* 0x0007000901007387 */ /* 0x0001e20000100800 */
[----:B------:R-:W-:-:S03]  /*179c00*/  PRMT R7, R27, 0x5410, R25 ;  /* 0x000054101b077816 */ /* 0x000fc60000000019 */
[----:B------:R-:W-:Y:S04]  /*179c10*/  STL [R1+0x704], R13 ;  /* 0x0007040d01007387 */ /* 0x000fe80000100800 */
[----:B------:R1:W-:Y:S01]  /*179c20*/  STL [R1+0x6fc], R11 ;  /* 0x0006fc0b01007387 */ /* 0x0003e20000100800 */
[----:B0-----:R-:W-:Y:S02]  /*179c30*/  PRMT R9, R15, 0x5410, R56 ;  /* 0x000054100f097816 */ /* 0x001fe40000000038 */
[----:B-1----:R-:W-:-:S03]  /*179c40*/  PRMT R11, R45, 0x5410, R24 ;  /* 0x000054102d0b7816 */ /* 0x002fc60000000018 */
[----:B------:R0:W-:Y:S04]  /*179c50*/  STL [R1+0x6f8], R9 ;  /* 0x0006f80901007387 */ /* 0x0001e80000100800 */
[----:B------:R1:W-:Y:S04]  /*179c60*/  STL [R1+0x6f0], R7 ;  /* 0x0006f00701007387 */ /* 0x0003e80000100800 */
[----:B------:R1:W-:Y:S01]  /*179c70*/  STL [R1+0x6f4], R11 ;  /* 0x0006f40b01007387 */ /* 0x0003e20000100800 */
[----:B0-----:R-:W-:Y:S02]  /*179c80*/  PRMT R9, R21, 0x5410, R22 ;  /* 0x0000541015097816 */ /* 0x001fe40000000016 */
[----:B-1----:R-:W-:-:S02]  /*179c90*/  PRMT R7, R43, 0x5410, R44 ;  /* 0x000054102b077816 */ /* 0x002fc4000000002c */
[----:B------:R-:W-:Y:S01]  /*179ca0*/  PRMT R11, R61, 0x5410, R42 ;  /* 0x000054103d0b7816 */ /* 0x000fe2000000002a */
[----:B------:R0:W-:Y:S04]  /*179cb0*/  STL [R1+0x6ec], R9 ;  /* 0x0006ec0901007387 */ /* 0x0001e80000100800 */
[----:B------:R1:W-:Y:S04]  /*179cc0*/  STL [R1+0x6e8], R7 ;  /* 0x0006e80701007387 */ /* 0x0003e80000100800 */
[----:B------:R1:W-:Y:S01]  /*179cd0*/  STL [R1+0x6e4], R11 ;  /* 0x0006e40b01007387 */ /* 0x0003e20000100800 */
[----:B0-----:R-:W-:-:S02]  /*179ce0*/  PRMT R9, R41, 0x5410, R34 ;  /* 0x0000541029097816 */ /* 0x001fc40000000022 */
[----:B-1----:R-:W-:Y:S02]  /*179cf0*/  PRMT R7, R39, 0x5410, R40 ;  /* 0x0000541027077816 */ /* 0x002fe40000000028 */
[----:B------:R-:W-:Y:S01]  /*179d00*/  PRMT R11, R37, 0x5410, R38 ;  /* 0x00005410250b7816 */ /* 0x000fe20000000026 */
[----:B------:R0:W-:Y:S04]  /*179d10*/  STL [R1+0x6e0], R9 ;  /* 0x0006e00901007387 */ /* 0x0001e80000100800 */
[----:B------:R1:W-:Y:S04]  /*179d20*/  STL [R1+0x6a0], R7 ;  /* 0x0006a00701007387 */ /* 0x0003e80000100800 */
[----:B------:R-:W-:Y:S01]  /*179d30*/  STL [R1+0x6ac], R11 ;  /* 0x0006ac0b01007387 */ /* 0x000fe20000100800 */
[----:B0-----:R-:W-:-:S02]  /*179d40*/  PRMT R9, R35, 0x5410, R36 ;  /* 0x0000541023097816 */ /* 0x001fc40000000024 */
[----:B-1----:R-:W-:Y:S02]  /*179d50*/  PRMT R7, R4, 0x5410, R58 ;  /* 0x0000541004077816 */ /* 0x002fe4000000003a */
[----:B------:R-:W-:Y:S01]  /*179d60*/  PRMT R4, R6, 0x5410, R5 ;  /* 0x0000541006047816 */ /* 0x000fe20000000005 */
[----:B------:R-:W-:Y:S04]  /*179d70*/  STL [R1+0x69c], R9 ;  /* 0x00069c0901007387 */ /* 0x000fe80000100800 */
[----:B------:R-:W-:Y:S04]  /*179d80*/  STL [R1+0x5a4], R7 ;  /* 0x0005a40701007387 */ /* 0x000fe80000100800 */
[----:B------:R-:W2:Y:S04]  /*179d90*/  LDL.LU R53, [R1+0x304] ;  /* 0x0003040001357983 */ /* 0x000ea80000300800 */
[----:B------:R-:W-:Y:S04]  /*179da0*/  STL [R1+0x5a8], R4 ;  /* 0x0005a80401007387 */ /* 0x000fe80000100800 */
[----:B------:R-:W2:Y:S04]  /*179db0*/  LDL.LU R55, [R1+0x1aec] ;  /* 0x001aec0001377983 */ /* 0x000ea80000300800 */
[----:B------:R0:W-:Y:S04]  /*179dc0*/  STL [R1+0x5a0], R2 ;  /* 0x0005a00201007387 */ /* 0x0001e80000100800 */
[----:B------:R-:W3:Y:S04]  /*179dd0*/  LDL.LU R3, [R1+0x300] ;  /* 0x0003000001037983 */ /* 0x000ee80000300800 */
[----:B0-----:R-:W3:Y:S04]  /*179de0*/  LDL.LU R2, [R1+0x1b28] ;  /* 0x001b280001027983 */ /* 0x001ee80000300800 */
        /* <DEDUP_REMOVED lines=46> */
[----:B--2---:R-:W-:-:S03]  /*17a0d0*/  PRMT R55, R55, 0x5410, R53 ;  /* 0x0000541037377816 */ /* 0x004fc60000000035 */
[----:B------:R-:W2:Y:S04]  /*17a0e0*/  LDL.LU R53, [R1+0x6b9c] ;  /* 0x006b9c0001357983 */ /* 0x000ea80000300800 */
[----:B------:R0:W-:Y:S01]  /*17a0f0*/  STL [R1+0x59c], R55 ;  /* 0x00059c3701007387 */ /* 0x0001e20000100800 */
[----:B---3--:R-:W-:-:S03]  /*17a100*/  PRMT R2, R2, 0x5410, R3 ;  /* 0x0000541002027816 */ /* 0x008fc60000000003 */
[----:B0-----:R-:W3:Y:S04]  /*17a110*/  LDL.LU R55, [R1+0x6b98] ;  /* 0x006b980001377983 */ /* 0x001ee80000300800 */
[----:B------:R-:W2:Y:S04]  /*17a120*/  LDL.LU R3, [R1+0x2a0] ;  /* 0x0002a00001037983 */ /* 0x000ea80000300800 */
[----:B------:R0:W-:Y:S04]  /*17a130*/  STL [R1+0x594], R2 ;  /* 0x0005940201007387 */ /* 0x0001e80000100800 */
[----:B0-----:R-:W2:Y:S01]  /*17a140*/  LDL.LU R2, [R1+0x884] ;  /* 0x0008840001027983 */ /* 0x001ea20000300800 */
[----:B----4-:R-:W-:-:S02]  /*17a150*/  PRMT R57, R57, 0x5410, R59 ;  /* 0x0000541039397816 */ /* 0x010fc4000000003b */
[----:B------:R-:W-:Y:S01]  /*17a160*/  PRMT R31, R31, 0x5410, R48 ;  /* 0x000054101f1f7816 */ /* 0x000fe20000000030 */
[----:B------:R-:W4:Y:S01]  /*17a170*/  LDL.LU R59, [R1+0x6b94] ;  /* 0x006b9400013b7983 */ /* 0x000f220000300800 */
[----:B------:R-:W-:-:S03]  /*17a180*/  PRMT R28, R28, 0x5410, R23 ;  /* 0x000054101c1c7816 */ /* 0x000fc60000000017 */
[----:B------:R0:W-:Y:S01]  /*17a190*/  STL [R1+0x598], R57 ;  /* 0x0005983901007387 */ /* 0x0001e20000100800 */
[----:B------:R-:W-:Y:S02]  /*17a1a0*/  PRMT R13, R13, 0x5410, R9 ;  /* 0x000054100d0d7816 */ /* 0x000fe40000000009 */
[----:B------:R-:W-:Y:S01]  /*17a1b0*/  PRMT R26, R26, 0x5410, R17 ;  /* 0x000054101a1a7816 */ /* 0x000fe20000000011 */
[----:B0-----:R-:W3:Y:S04]  /*17a1c0*/  LDL.LU R57, [R1+0x6b90] ;  /* 0x006b900001397983 */ /* 0x001ee80000300800 */
[----:B------:R-:W3:Y:S04]  /*17a1d0*/  LDL.LU R48, [R1+0x6b8c] ;  /* 0x006b8c0001307983 */ /* 0x000ee80000300800 */
[----:B------:R0:W-:Y:S01]  /*17a1e0*/  STL [R1+0x55c], R31 ;  /* 0x00055c1f01007387 */ /* 0x0001e20000100800 */
[----:B------:R-:W-:-:S03]  /*17a1f0*/  PRMT R54, R54, 0x5410, R33 ;  /* 0x0000541036367816 */ /* 0x000fc60000000021 */
        /* <DEDUP_REMOVED lines=11> */
[----:B------:R-:W-:Y:S02]  /*17a2b0*/  PRMT R52, R52, 0x5410, R19 ;  /* 0x0000541034347816 */ /* 0x000fe40000000013 */
[----:B------:R-:W-:Y:S01]  /*17a2c0*/  PRMT R50, R60, 0x5410, R50 ;  /* 0x000054103c327816 */ /* 0x000fe20000000032 */
[----:B0-----:R-:W3:Y:S04]  /*17a2d0*/  LDL.LU R26, [R1+0x6b70] ;  /* 0x006b7000011a7983 */ /* 0x001ee80000300800 */
[----:B------:R-:W3:Y:S04]  /*17a2e0*/  LDL.LU R33, [R1+0x6b6c] ;  /* 0x006b6c0001217983 */ /* 0x000ee80000300800 */
[----:B------:R0:W-:Y:S01]  /*17a2f0*/  STL [R1+0x54c], R54 ;  /* 0x00054c3601007387 */ /* 0x0001e20000100800 */
[----:B------:R-:W-:-:S02]  /*17a300*/  PRMT R30, R30, 0x5410, R7 ;  /* 0x000054101e1e7816 */ /* 0x000fc40000000007 */
        /* <DEDUP_REMOVED lines=11> */
[----:B------:R0:W-:Y:S04]  /*17a3c0*/  STL [R1+0x508], R52 ;  /* 0x0005083401007387 */ /* 0x0001e80000100800 */
[----:B0-----:R-:W3:Y:S04]  /*17a3d0*/  LDL.LU R52, [R1+0x6b50] ;  /* 0x006b500001347983 */ /* 0x001ee80000300800 */
[----:B------:R-:W-:Y:S04]  /*17a3e0*/  STL [R1+0x50c], R50 ;  /* 0x00050c3201007387 */ /* 0x000fe80000100800 */
[----:B------:R-:W-:Y:S04]  /*17a3f0*/  STL [R1+0x504], R30 ;  /* 0x0005041e01007387 */ /* 0x000fe80000100800 */
        /* <DEDUP_REMOVED lines=8> */
[----:B------:R-:W-:Y:S01]  /*17a480*/  STL [R1+0x4cc], R21 ;  /* 0x0004cc1501007387 */ /* 0x000fe20000100800 */
[----:B0-----:R-:W-:-:S02]  /*17a490*/  PRMT R7, R41, 0x5410, R34 ;  /* 0x0000541029077816 */ /* 0x001fc40000000022 */
[----:B-1----:R-:W-:-:S03]  /*17a4a0*/  PRMT R15, R39, 0x5410, R40 ;  /* 0x00005410270f7816 */ /* 0x002fc60000000028 */
[----:B------:R0:W-:Y:S04]  /*17a4b0*/  STL [R1+0x4c8], R7 ;  /* 0x0004c80701007387 */ /* 0x0001e80000100800 */
[----:B------:R1:W-:Y:S01]  /*17a4c0*/  STL [R1+0x4c0], R15 ;  /* 0x0004c00f01007387 */ /* 0x0003e20000100800 */
[----:B0-----:R-:W-:Y:S02]  /*17a4d0*/  PRMT R7, R37, 0x5410, R38 ;  /* 0x0000541025077816 */ /* 0x001fe40000000026 */
[----:B-1----:R-:W-:-:S03]  /*17a4e0*/  PRMT R15, R35, 0x5410, R36 ;  /* 0x00005410230f7816 */ /* 0x002fc60000000024 */
[----:B------:R0:W-:Y:S04]  /*17a4f0*/  STL [R1+0x4c4], R7 ;  /* 0x0004c40701007387 */ /* 0x0001e80000100800 */
[----:B------:R-:W-:Y:S01]  /*17a500*/  STL [R1+0x4bc], R15 ;  /* 0x0004bc0f01007387 */ /* 0x000fe20000100800 */
[----:B0-----:R-:W-:Y:S02]  /*17a510*/  PRMT R7, R4, 0x5410, R58 ;  /* 0x0000541004077816 */ /* 0x001fe4000000003a */
[----:B------:R-:W-:-:S03]  /*17a520*/  PRMT R4, R6, 0x5410, R5 ;  /* 0x0000541006047816 */ /* 0x000fc60000000005 */
[----:B------:R0:W-:Y:S04]  /*17a530*/  STL [R1+0x4b4], R7 ;  /* 0x0004b40701007387 */ /* 0x0001e80000100800 */
[----:B------:R-:W3:Y:S04]  /*17a540*/  LDL.LU R5, [R1+0x29c] ;  /* 0x00029c0001057983 */ /* 0x000ee80000300800 */
[----:B------:R-:W3:Y:S04]  /*17a550*/  LDL.LU R6, [R1+0x868] ;  /* 0x0008680001067983 */ /* 0x000ee80000300800 */
[----:B------:R1:W-:Y:S04]  /*17a560*/  STL [R1+0x4b8], R4 ;  /* 0x0004b80401007387 */ /* 0x0003e80000100800 */
[----:B------:R-:W4:Y:S04]  /*17a570*/  LDL.LU R50, [R1+0x298] ;  /* 0x0002980001327983 */ /* 0x000f280000300800 */
[----:B------:R-:W4:Y:S01]  /*17a580*/  LDL.LU R60, [R1+0x86c] ;  /* 0x00086c00013c7983 */ /* 0x000f220000300800 */
[----:B--2---:R-:W-:-:S05]  /*17a590*/  PRMT R2, R2, 0x5410, R3 ;  /* 0x0000541002027816 */ /* 0x004fca0000000003 */
        /* <DEDUP_REMOVED lines=26> */
[----:B--2---:R-:W2:Y:S01]  /*17a740*/  LDL.LU R2, [R1+0x400] ;  /* 0x0004000001027983 */ /* 0x004ea20000300800 */
[----:B---3--:R-:W-:-:S03]  /*17a750*/  PRMT R6, R6, 0x5410, R5 ;  /* 0x0000541006067816 */ /* 0x008fc60000000005 */
[----:B------:R-:W3:Y:S04]  /*17a760*/  LDL.LU R5, [R1+0x250] ;  /* 0x0002500001057983 */ /* 0x000ee80000300800 */
[----:B------:R0:W-:Y:S01]  /*17a770*/  STL [R1+0x45c], R6 ;  /* 0x00045c0601007387 */ /* 0x0001e20000100800 */
[----:B----4-:R-:W-:-:S03]  /*17a780*/  PRMT R50, R60, 0x5410, R50 ;  /* 0x000054103c327816 */ /* 0x010fc60000000032 */
[----:B0-----:R-:W3:Y:S04]  /*17a790*/  LDL.LU R6, [R1+0x3d4] ;  /* 0x0003d40001067983 */ /* 0x001ee80000300800 */
[----:B------:R-:W-:Y:S01]  /*17a7a0*/  STL [R1+0x454], R50 ;  /* 0x0004543201007387 */ /* 0x000fe20000100800 */
[----:B------:R-:W-:Y:S02]  /*17a7b0*/  PRMT R30, R30, 0x5410, R7 ;  /* 0x000054101e1e7816 */ /* 0x000fe40000000007 */
[----:B------:R-:W-:Y:S02]  /*17a7c0*/  PRMT R7, R15, 0x5410, R56 ;  /* 0x000054100f077816 */ /* 0x000fe40000000038 */
[----:B------:R-:W-:Y:S01]  /*17a7d0*/  PRMT R15, R27, 0x5410, R25 ;  /* 0x000054101b0f7816 */ /* 0x000fe20000000019 */
[----:B------:R-:W-:Y:S04]  /*17a7e0*/  STL [R1+0x458], R30 ;  /* 0x0004581e01007387 */ /* 0x000fe80000100800 */
[----:B------:R0:W-:Y:S04]  /*17a7f0*/  STL [R1+0x450], R7 ;  /* 0x0004500701007387 */ /* 0x0001e80000100800 */
[----:B------:R1:W-:Y:S01]  /*17a800*/  STL [R1+0x448], R15 ;  /* 0x0004480f01007387 */ /* 0x0003e20000100800 */
[----:B0-----:R-:W-:-:S02]  /*17a810*/  PRMT R7, R45, 0x5410, R24 ;  /* 0x000054102d077816 */ /* 0x001fc40000000018 */
[----:B-1----:R-:W-:-:S03]  /*17a820*/  PRMT R15, R21, 0x5410, R22 ;  /* 0x00005410150f7816 */ /* 0x002fc60000000016 */
[----:B------:R0:W-:Y:S04]  /*17a830*/  STL [R1+0x44c], R7 ;  /* 0x00044c0701007387 */ /* 0x0001e80000100800 */
[----:B------:R1:W-:Y:S01]  /*17a840*/  STL [R1+0x444], R15 ;  /* 0x0004440f01007387 */ /* 0x0003e20000100800 */
[----:B0-----:R-:W-:Y:S02]  /*17a850*/  PRMT R7, R43, 0x5410, R44 ;  /* 0x000054102b077816 */ /* 0x001fe4000000002c */
        /* <DEDUP_REMOVED lines=12> */
[----:B--2---:R-:W-:-:S03]  /*17a920*/  PRMT R4, R2, 0x5410, R3 ;  /* 0x0000541002047816 */ /* 0x004fc60000000003 */
[----:B------:R-:W-:Y:S04]  /*17a930*/  STL [R1+0x404], R7 ;  /* 0x0004040701007387 */ /* 0x000fe80000100800 */
[----:B------:R-:W2:Y:S04]  /*17a940*/  LDL.LU R3, [R1+0x24c] ;  /* 0x00024c0001037983 */ /* 0x000ea80000300800 */
[----:B------:R-:W2:Y:S04]  /*17a950*/  LDL.LU R2, [R1+0x3d8] ;  /* 0x0003d80001027983 */ /* 0x000ea80000300800 */
[----:B------:R3:W-:Y:S04]  /*17a960*/  STL [R1+0x3dc], R4 ;  /* 0x0003dc0401007387 */ /* 0x0007e80000100800 */
[----:B------:R-:W4:Y:S04]  /*17a970*/  LDL.LU R50, [R1+0x248] ;  /* 0x0002480001327983 */ /* 0x000f280000300800 */
[----:B------:R-:W4:Y:S01]  /*17a980*/  LDL.LU R60, [R1+0x3d0] ;  /* 0x0003d000013c7983 */ /* 0x000f220000300800 */
[----:B---3--:R-:W-:-:S05]  /*17a990*/  PRMT R4, R6, 0x5410, R5 ;  /* 0x0000541006047816 */ /* 0x008fca0000000005 */
        /* <DEDUP_REMOVED lines=26> */
[----:B------:R-:W3:Y:S01]  /*17ab40*/  LDL.LU R6, [R1+0x48c] ;  /* 0x00048c0001067983 */ /* 0x000ee20000300800 */
[----:B--2---:R-:W-:-:S03]  /*17ab50*/  PRMT R2, R2, 0x5410, R3 ;  /* 0x0000541002027816 */ /* 0x004fc60000000003 */
[----:B------:R-:W2:Y:S04]  /*17ab60*/  LDL.LU R3, [R1+0x200] ;  /* 0x0002000001037983 */ /* 0x000ea80000300800 */
[----:B------:R0:W-:Y:S04]  /*17ab70*/  STL [R1+0x3d8], R2 ;  /* 0x0003d80201007387 */ /* 0x0001e80000100800 */
[----:B0-----:R-:W2:Y:S01]  /*17ab80*/  LDL.LU R2, [R1+0x484] ;  /* 0x0004840001027983 */ /* 0x001ea20000300800 */
[----:B----4-:R-:W-:-:S05]  /*17ab90*/  PRMT R50, R60, 0x5410, R50 ;  /* 0x000054103c327816 */ /* 0x010fca0000000032 */
[----:B------:R-:W-:Y:S01]  /*17aba0*/  STL [R1+0x3d4], R50 ;  /* 0x0003d43201007387 */ /* 0x000fe20000100800 */
[----:B---3--:R-:W-:Y:S02]  /*17abb0*/  PRMT R7, R30, 0x5410, R7 ;  /* 0x000054101e077816 */ /* 0x008fe40000000007 */
[----:B------:R-:W-:-:S03]  /*17abc0*/  PRMT R15, R15, 0x5410, R56 ;  /* 0x000054100f0f7816 */ /* 0x000fc60000000038 */
        /* <DEDUP_REMOVED lines=14> */
[----:B------:R-:W-:Y:S02]  /*17acb0*/  PRMT R4, R4, 0x5410, R58 ;  /* 0x0000541004047816 */ /* 0x000fe4000000003a */
[----:B0-----:R-:W-:Y:S02]  /*17acc0*/  PRMT R7, R39, 0x5410, R40 ;  /* 0x0000541027077816 */ /* 0x001fe40000000028 */
[----:B-1----:R-:W-:-:S03]  /*17acd0*/  PRMT R15, R37, 0x5410, R38 ;  /* 0x00005410250f7816 */ /* 0x002fc60000000026 */
[----:B------:R0:W-:Y:S04]  /*17ace0*/  STL [R1+0x370], R7 ;  /* 0x0003700701007387 */ /* 0x0001e80000100800 */
[----:B------:R-:W-:Y:S01]  /*17acf0*/  STL [R1+0x368], R15 ;  /* 0x0003680f01007387 */ /* 0x000fe20000100800 */
[----:B------:R-:W-:Y:S02]  /*17ad00*/  PRMT R5, R6, 0x5410, R5 ;  /* 0x0000541006057816 */ /* 0x000fe40000000005 */
[----:B0-----:R-:W-:-:S05]  /*17ad10*/  PRMT R7, R35, 0x5410, R36 ;  /* 0x0000541023077816 */ /* 0x001fca0000000024 */
[----:B------:R-:W-:Y:S04]  /*17ad20*/  STL [R1+0x36c], R7 ;  /* 0x00036c0701007387 */ /* 0x000fe80000100800 */
[----:B------:R0:W-:Y:S04]  /*17ad30*/  STL [R1+0x364], R4 ;  /* 0x0003640401007387 */ /* 0x0001e80000100800 */
[----:B------:R-:W3:Y:S04]  /*17ad40*/  LDL.LU R58, [R1+0x1f4] ;  /* 0x0001f400013a7983 */ /* 0x000ee80000300800 */
[----:B0-----:R-:W3:Y:S04]  /*17ad50*/  LDL.LU R4, [R1+0x488] ;  /* 0x0004880001047983 */ /* 0x001ee80000300800 */
[----:B------:R-:W-:Y:S04]  /*17ad60*/  STL [R1+0x35c], R5 ;  /* 0x00035c0501007387 */ /* 0x000fe80000100800 */
[----:B------:R-:W4:Y:S04]  /*17ad70*/  LDL.LU R60, [R1+0x1c0] ;  /* 0x0001c000013c7983 */ /* 0x000f280000300800 */
[----:B------:R-:W4:Y:S01]  /*17ad80*/  LDL.LU R7, [R1+0x480] ;  /* 0x0004800001077983 */ /* 0x000f220000300800 */
[----:B--2---:R-:W-:-:S05]  /*17ad90*/  PRMT R2, R2, 0x5410, R3 ;  /* 0x0000541002027816 */ /* 0x004fca0000000003 */
[----:B------:R0:W-:Y:S04]  /*17ada0*/  STL [R1+0x360], R2 ;  /* 0x0003600201007387 */ /* 0x0001e80000100800 */
        /* <DEDUP_REMOVED lines=27> */
[----:B------:R-:W3:Y:S01]  /*17af60*/  LDL.LU R58, [R1+0xb4] ;  /* 0x0000b400013a7983 */ /* 0x000ee20000300800 */
[----:B----4-:R-:W-:-:S03]  /*17af70*/  PRMT R7, R7, 0x5410, R60 ;  /* 0x0000541007077816 */ /* 0x010fc6000000003c */
[----:B------:R0:W-:Y:S04]  /*17af80*/  STL [R1+0x358], R4 ;  /* 0x0003580401007387 */ /* 0x0001e80000100800 */
[----:B0-----:R-:W3:Y:S04]  /*17af90*/  LDL.LU R4, [R1+0x428] ;  /* 0x0004280001047983 */ /* 0x001ee80000300800 */
[----:B------:R-:W4:Y:S04]  /*17afa0*/  LDL.LU R60, [R1+0x6b4c] ;  /* 0x006b4c00013c7983 */ /* 0x000f280000300800 */
[----:B------:R0:W-:Y:S04]  /*17afb0*/  STL [R1+0x32c], R7 ;  /* 0x00032c0701007387 */ /* 0x0001e80000100800 */
[----:B0-----:R-:W4:Y:S01]  /*17afc0*/  LDL.LU R7, [R1+0x6b48] ;  /* 0x006b480001077983 */ /* 0x001f220000300800 */
[----:B--2---:R-:W-:-:S03]  /*17afd0*/  PRMT R6, R6, 0x5410, R30 ;  /* 0x0000541006067816 */ /* 0x004fc6000000001e */
[----:B------:R-:W2:Y:S04]  /*17afe0*/  LDL.LU R30, [R1+0x6b44] ;  /* 0x006b4400011e7983 */ /* 0x000ea80000300800 */
[----:B------:R0:W-:Y:S01]  /*17aff0*/  STL [R1+0x328], R6 ;  /* 0x0003280601007387 */ /* 0x0001e20000100800 */
[----:B------:R-:W-:Y:S02]  /*17b000*/  PRMT R2, R2, 0x5410, R3 ;  /* 0x0000541002027816 */ /* 0x000fe40000000003 */
[----:B------:R-:W-:Y:S01]  /*17b010*/  PRMT R50, R56, 0x5410, R50 ;  /* 0x0000541038327816 */ /* 0x000fe20000000032 */
[----:B0-----:R-:W2:Y:S04]  /*17b020*/  LDL.LU R6, [R1+0x6b40] ;  /* 0x006b400001067983 */ /* 0x001ea80000300800 */
[----:B------:R-:W2:Y:S04]  /*17b030*/  LDL.LU R3, [R1+0x6b3c] ;  /* 0x006b3c0001037983 */ /* 0x000ea80000300800 */
[----:B------:R0:W-:Y:S01]  /*17b040*/  STL [R1+0x324], R2 ;  /* 0x0003240201007387 */ /* 0x0001e20000100800 */
[----:B------:R-:W-:-:S02]  /*17b050*/  PRMT R25, R25, 0x5410, R15 ;  /* 0x0000541019197816 */ /* 0x000fc4000000000f */
[----:B------:R-:W-:Y:S02]  /*17b060*/  PRMT R15, R24, 0x5410, R27 ;  /* 0x00005410180f7816 */ /* 0x000fe4000000001b */
[----:B------:R-:W-:Y:S01]  /*17b070*/  PRMT R22, R22, 0x5410, R45 ;  /* 0x0000541016167816 */ /* 0x000fe2000000002d */
[----:B0-----:R-:W2:Y:S04]  /*17b080*/  LDL.LU R2, [R1+0x6b38] ;  /* 0x006b380001027983 */ /* 0x001ea80000300800 */
[----:B------:R-:W-:Y:S04]  /*17b090*/  STL [R1+0x31c], R50 ;  /* 0x00031c3201007387 */ /* 0x000fe80000100800 */
[----:B------:R-:W-:Y:S04]  /*17b0a0*/  STL [R1+0x320], R25 ;  /* 0x0003201901007387 */ /* 0x000fe80000100800 */
[----:B------:R0:W-:Y:S04]  /*17b0b0*/  STL [R1+0x318], R15 ;  /* 0x0003180f01007387 */ /* 0x0001e80000100800 */
[----:B------:R-:W-:Y:S01]  /*17b0c0*/  STL [R1+0x2dc], R22 ;  /* 0x0002dc1601007387 */ /* 0x000fe20000100800 */
[----:B0-----:R-:W-:-:S02]  /*17b0d0*/  PRMT R15, R44, 0x5410, R21 ;  /* 0x000054102c0f7816 */ /* 0x001fc40000000015 */
        /* <DEDUP_REMOVED lines=11> */
[----:B0-----:R-:W-:-:S03]  /*17b190*/  PRMT R15, R5, 0x5410, R35 ;  /* 0x00005410050f7816 */ /* 0x001fc60000000023 */
[----:B------:R-:W4:Y:S04]  /*17b1a0*/  LDL.LU R5, [R1+0xa4] ;  /* 0x0000a40001057983 */ /* 0x000f280000300800 */
[----:B------:R3:W-:Y:S02]  /*17b1b0*/  STL [R1+0x2b4], R15 ;  /* 0x0002b40f01007387 */ /* 0x0007e40000100800 */
[----:B---3--:R-:W-:Y:S02]  /*17b1c0*/  PRMT R15, R4, 0x5410, R58 ;  /* 0x00005410040f7816 */ /* 0x008fe4000000003a */
[----:B------:R-:W3:Y:S04]  /*17b1d0*/  LDL.LU R4, [R1+0x88] ;  /* 0x0000880001047983 */ /* 0x000ee80000300800 */
[----:B------:R0:W-:Y:S04]  /*17b1e0*/  STL [R1+0x2b8], R15 ;  /* 0x0002b80f01007387 */ /* 0x0001e80000100800 */
[----:B------:R-:W3:Y:S04]  /*17b1f0*/  LDL.LU R56, [R1+0x7c] ;  /* 0x00007c0001387983 */ /* 0x000ee80000300800 */
[----:B0-----:R-:W3:Y:S01]  /*17b200*/  LDL.LU R15, [R1+0x54] ;  /* 0x00005400010f7983 */ /* 0x001ee20000300800 */
[----:B--2---:R-:W-:-:S05]  /*17b210*/  PRMT R2, R2, 0x5410, R3 ;  /* 0x0000541002027816 */ /* 0x004fca0000000003 */
[----:B------:R0:W-:Y:S04]  /*17b220*/  STL [R1+0x2b0], R2 ;  /* 0x0002b00201007387 */ /* 0x0001e80000100800 */
        /* <DEDUP_REMOVED lines=21> */
[----:B0-----:R-:W2:Y:S01]  /*17b380*/  LDL R2, [R1+0x264] ;  /* 0x0002640001027983 */ /* 0x001ea20000100800 */
[----:B----4-:R-:W-:-:S03]  /*17b390*/  PRMT R6, R6, 0x5410, R5 ;  /* 0x0000541006067816 */ /* 0x010fc60000000005 */
[----:B------:R-:W3:Y:S04]  /*17b3a0*/  LDL.LU R5, [R1+0x6b34] ;  /* 0x006b340001057983 */ /* 0x000ee80000300800 */
[----:B------:R0:W-:Y:S04]  /*17b3b0*/  STL [R1+0x28c], R6 ;  /* 0x00028c0601007387 */ /* 0x0001e80000100800 */
[----:B0-----:R-:W4:Y:S01]  /*17b3c0*/  LDL R6, [R1+0x15c] ;  /* 0x00015c0001067983 */ /* 0x001f220000100800 */
[----:B---3--:R-:W-:-:S03]  /*17b3d0*/  PRMT R5, R5, 0x5410, R4 ;  /* 0x0000541005057816 */ /* 0x008fc60000000004 */
[----:B------:R-:W3:Y:S04]  /*17b3e0*/  LDL.LU R4, [R1+0x6b30] ;  /* 0x006b300001047983 */ /* 0x000ee80000300800 */
[----:B------:R0:W-:Y:S01]  /*17b3f0*/  STL [R1+0x288], R5 ;  /* 0x0002880501007387 */ /* 0x0001e20000100800 */
[----:B--2---:R-:W-:Y:S02]  /*17b400*/  PRMT R25, R25, 0x5410, R15 ;  /* 0x0000541019197816 */ /* 0x004fe4000000000f */
[----:B------:R-:W-:Y:S02]  /*17b410*/  PRMT R43, R43, 0x5410, R44 ;  /* 0x000054102b2b7816 */ /* 0x000fe4000000002c */
[----:B------:R-:W-:Y:S01]  /*17b420*/  PRMT R61, R61, 0x5410, R42 ;  /* 0x000054103d3d7816 */ /* 0x000fe2000000002a */
[----:B0-----:R-:W2:Y:S01]  /*17b430*/  LDL R5, [R1+0x158] ;  /* 0x0001580001057983 */ /* 0x001ea20000100800 */
[----:B------:R-:W-:-:S02]  /*17b440*/  PRMT R41, R41, 0x5410, R34 ;  /* 0x0000541029297816 */ /* 0x000fc40000000022 */
[----:B------:R-:W-:Y:S02]  /*17b450*/  PRMT R39, R39, 0x5410, R40 ;  /* 0x0000541027277816 */ /* 0x000fe40000000028 */
[----:B------:R-:W-:Y:S02]  /*17b460*/  PRMT R37, R37, 0x5410, R38 ;  /* 0x0000541025257816 */ /* 0x000fe40000000026 */
[----:B------:R-:W-:Y:S02]  /*17b470*/  PRMT R35, R35, 0x5410, R36 ;  /* 0x0000541023237816 */ /* 0x000fe40000000024 */
[----:B------:R-:W-:Y:S02]  /*17b480*/  PRMT R50, R50, 0x5410, R58 ;  /* 0x0000541032327816 */ /* 0x000fe4000000003a */
[----:B---3--:R-:W-:Y:S02]  /*17b490*/  PRMT R4, R4, 0x5410, R56 ;  /* 0x0000541004047816 */ /* 0x008fe40000000038 */
[----:B------:R-:W3:Y:S04]  /*17b4a0*/  LDL.LU R56, [R1+0x6b2c] ;  /* 0x006b2c0001387983 */ /* 0x000ee80000300800 */
[----:B------:R0:W-:Y:S04]  /*17b4b0*/  STL [R1+0x284], R4 ;  /* 0x0002840401007387 */ /* 0x0001e80000100800 */
[----:B0-----:R-:W2:Y:S04]  /*17b4c0*/  LDL R4, [R1+0x150] ;  /* 0x0001500001047983 */ /* 0x001ea80000100800 */
        /* <DEDUP_REMOVED lines=21> */
[----:B------:R-:W2:Y:S01]  /*17b620*/  LDL.LU R58, [R1+0x6af0] ;  /* 0x006af000013a7983 */ /* 0x000ea20000300800 */
[----:B------:R-:W-:-:S03]  /*17b630*/  PRMT R24, R24, 0x5410, R27 ;  /* 0x0000541018187816 */ /* 0x000fc6000000001b */
[----:B------:R-:W-:Y:S04]  /*17b640*/  STL [R1+0x24c], R50 ;  /* 0x00024c3201007387 */ /* 0x000fe80000100800 */
[----:B------:R0:W-:Y:S01]  /*17b650*/  STL [R1+0x244], R24 ;  /* 0x0002441801007387 */ /* 0x0001e20000100800 */
[----:B------:R-:W-:Y:S02]  /*17b660*/  PRMT R22, R22, 0x5410, R45 ;  /* 0x0000541016167816 */ /* 0x000fe4000000002d */
[----:B------:R-:W-:Y:S02]  /*17b670*/  ISETP.LT.AND P3, PT, R3, UR10, !P0 ;  /* 0x0000000a03007c0c */ /* 0x000fe4000c761270 */
[----:B--2---:R-:W-:Y:S02]  /*17b680*/  PRMT R21, R58, 0x5410, R21 ;  /* 0x000054103a157816 */ /* 0x004fe40000000015 */
[----:B------:R-:W2:Y:S04]  /*17b690*/  LDL.LU R58, [R1+0x6aec] ;  /* 0x006aec00013a7983 */ /* 0x000ea80000300800 */
[----:B------:R1:W-:Y:S01]  /*17b6a0*/  STL [R1+0x248], R22 ;  /* 0x0002481601007387 */ /* 0x0003e20000100800 */
[----:B0-----:R-:W-:-:S03]  /*17b6b0*/  PRMT R24, R34, 0x5410, R61 ;  /* 0x0000541022187816 */ /* 0x001fc6000000003d */
[----:B------:R0:W-:Y:S04]  /*17b6c0*/  STL [R1+0x230], R21 ;  /* 0x0002301501007387 */ /* 0x0001e80000100800 */
[----:B------:R-:W3:Y:S01]  /*17b6d0*/  LDL.LU R34, [R1+0x6ae8] ;  /* 0x006ae80001227983 */ /* 0x000ee20000300800 */
[----:B------:R-:W-:Y:S02]  /*17b6e0*/  ISETP.LT.AND P2, PT, R2, UR7, !P0 ;  /* 0x0000000702007c0c */ /* 0x000fe4000c741270 */
[----:B----4-:R-:W-:Y:S02]  /*17b6f0*/  ISETP.LT.AND P1, PT, R6, UR6, !P0 ;  /* 0x0000000606007c0c */ /* 0x010fe4000c721270 */
[----:B------:R-:W-:Y:S01]  /*17b700*/  ISETP.LT.AND P0, PT, R5, UR76, !P0 ;  /* 0x0000004c05007c0c */ /* 0x000fe2000c701270 */
[----:B------:R-:W4:Y:S01]  /*17b710*/  LDCU.64 UR6, c[0x0][0x398] ;  /* 0x00007300ff0677ac */ /* 0x000f220008000a00 */
[----:B------:R-:W-:Y:S01]  /*17b720*/  VIADD R50, R4, 0x8b ;  /* 0x0000008b04327836 */ /* 0x000fe20000000000 */
[----:B------:R-:W-:-:S02]  /*17b730*/  LOP3.LUT R35, R35, 0x7fffffff, RZ, 0xc0, !PT ;  /* 0x7fffffff23237812 */ /* 0x000fc400078ec0ff */
[----:B------:R-:W-:Y:S02]  /*17b740*/  LOP3.LUT R36, R36, 0x7fffffff, RZ, 0xc0, !PT ;  /* 0x7fffffff24247812 */ /* 0x000fe400078ec0ff */
[----:B------:R-:W-:Y:S01]  /*17b750*/  LOP3.LUT R37, R37, 0x7fffffff, RZ, 0xc0, !PT ;  /* 0x7fffffff25257812 */ /* 0x000fe200078ec0ff */
[----:B------:R-:W2:Y:S01]  /*17b760*/  LDCU UR76, c[0x0][0x398] ;  /* 0x00007300ff4c77ac */ /* 0x000ea20008000800 */
[----:B------:R-:W-:Y:S02]  /*17b770*/  LOP3.LUT R38, R38, 0x7fffffff, RZ, 0xc0, !PT ;  /* 0x7fffffff26267812 */ /* 0x000fe400078ec0ff */
[----:B------:R-:W-:Y:S02]  /*17b780*/  LOP3.LUT R39, R39, 0x7fffffff, RZ, 0xc0, !PT ;  /* 0x7fffffff27277812 */ /* 0x000fe400078ec0ff */
[----:B------:R-:W-:Y:S01]  /*17b790*/  LOP3.LUT R40, R40, 0x7fffffff, RZ, 0xc0, !PT ;  /* 0x7fffffff28287812 */ /* 0x000fe200078ec0ff */
[----:B-1----:R-:W3:Y:S04]  /*17b7a0*/  LDL.LU R22, [R1+0x170] ;  /* 0x0001700001167983 */ /* 0x002ee80000300800 */
[----:B0-----:R-:W3:Y:S01]  /*17b7b0*/  LDL.LU R21, [R1+0x624] ;  /* 0x0006240001157983 */ /* 0x001ee20000300800 */
[----:B--2---:R-:W-:-:S04]  /*17b7c0*/  LOP3.LUT R58, R58, 0xfeffffff, RZ, 0xc0, !PT ;  /* 0xfeffffff3a3a7812 */ /* 0x004fc800078ec0ff */
[----:B------:R-:W-:-:S04]  /*17b7d0*/  @P3 LOP3.LUT R58, R58, 0x1000000, RZ, 0xfc, !PT ;  /* 0x010000003a3a3812 */ /* 0x000fc800078efcff */
[----:B------:R-:W-:-:S04]  /*17b7e0*/  LOP3.LUT R58, R58, 0xff7fffff, RZ, 0xc0, !PT ;  /* 0xff7fffff3a3a7812 */ /* 0x000fc800078ec0ff */
[----:B------:R-:W-:-:S04]  /*17b7f0*/  @P2 LOP3.LUT R58, R58, 0x800000, RZ, 0xfc, !PT ;  /* 0x008000003a3a2812 */ /* 0x000fc800078efcff */
[----:B------:R-:W-:-:S04]  /*17b800*/  LOP3.LUT R58, R58, 0xffbfffff, RZ, 0xc0, !PT ;  /* 0xffbfffff3a3a7812 */ /* 0x000fc800078ec0ff */
[----:B------:R-:W-:-:S04]  /*17b810*/  @P1 LOP3.LUT R58, R58, 0x400000, RZ, 0xfc, !PT ;  /* 0x004000003a3a1812 */ /* 0x000fc800078efcff */
[----:B------:R-:W-:-:S04]  /*17b820*/  LOP3.LUT R58, R58, 0xffdfffff, RZ, 0xc0, !PT ;  /* 0xffdfffff3a3a7812 */ /* 0x000fc800078ec0ff */
[----:B------:R-:W-:Y:S02]  /*17b830*/  @P0 LOP3.LUT R58, R58, 0x200000, RZ, 0xfc, !PT ;  /* 0x002000003a3a0812 */ /* 0x000fe400078efcff */
[----:B------:R-:W-:-:S04]  /*17b840*/  ISETP.GE.AND P0, PT, R50, UR9, PT ;  /* 0x0000000932007c0c */ /* 0x000fc8000bf06270 */
[----:B----4-:R-:W-:Y:S02]  /*17b850*/  ISETP.LT.AND P3, PT, R3, UR6, !P0 ;  /* 0x0000000603007c0c */ /* 0x010fe4000c761270 */
[----:B------:R-:W-:Y:S02]  /*17b860*/  ISETP.LT.AND P2, PT, R2, UR8, !P0 ;  /* 0x0000000802007c0c */ /* 0x000fe4000c741270 */
[----:B------:R-:W-:Y:S02]  /*17b870*/  LOP3.LUT R58, R58, 0xffefffff, RZ, 0xc0, !PT ;  /* 0xffefffff3a3a7812 */ /* 0x000fe400078ec0ff */
[----:B------:R-:W-:Y:S01]  /*17b880*/  ISETP.LT.AND P1, PT, R6, UR40, !P0 ;  /* 0x0000002806007c0c */ /* 0x000fe2000c721270 */
[----:B------:R-:W0:Y:S06]  /*17b890*/  LDCU.64 UR8, c[0x0][0x398] ;  /* 0x00007300ff0877ac */ /* 0x000e2c0008000a00 */
[----:B------:R-:W-:Y:S01]  /*17b8a0*/  @P3 LOP3.LUT R58, R58, 0x100000, RZ, 0xfc, !PT ;  /* 0x001000003a3a3812 */ /* 0x000fe200078efcff */
[----:B------:R-:W-:Y:S01]  /*17b8b0*/  VIADD R50, R4, 0x8a ;  /* 0x0000008a04327836 */ /* 0x000fe20000000000 */
[----:B---3--:R-:W-:Y:S01]  /*17b8c0*/  LOP3.LUT R34, R34, 0x7fffffff, RZ, 0xc0, !PT ;  /* 0x7fffffff22227812 */ /* 0x008fe200078ec0ff */
[----:B------:R-:W1:Y:S01]  /*17b8d0*/  LDCU UR40, c[0x0][0x398] ;  /* 0x00007300ff2877ac */ /* 0x000e620008000800 */
[----:B------:R-:W-:-:S02]  /*17b8e0*/  LOP3.LUT R58, R58, 0xfff7ffff, RZ, 0xc0, !PT ;  /* 0xfff7ffff3a3a7812 */ /* 0x000fc400078ec0ff */
[----:B------:R-:W-:Y:S01]  /*17b8f0*/  ISETP.LT.AND P0, PT, R5, UR41, !P0 ;  /* 0x0000002905007c0c */ /* 0x000fe2000c701270 */
[----:B------:R-:W2:Y:S01]  /*17b900*/  LDCU UR41, c[0x0][0x398] ;  /* 0x00007300ff2977ac */ /* 0x000ea20008000800 */
[----:B------:R-:W-:-:S04]  /*17b910*/  @P2 LOP3.LUT R58, R58, 0x80000, RZ, 0xfc, !PT ;  /* 0x000800003a3a2812 */ /* 0x000fc800078efcff */
[----:B------:R-:W-:-:S04]  /*17b920*/  LOP3.LUT R58, R58, 0xfffbffff, RZ, 0xc0, !PT ;  /* 0xfffbffff3a3a7812 */ /* 0x000fc800078ec0ff */
[----:B------:R-:W-:-:S04]  /*17b930*/  @P1 LOP3.LUT R58, R58, 0x40000, RZ, 0xfc, !PT ;  /* 0x000400003a3a1812 */ /* 0x000fc800078efcff */
[----:B------:R-:W-:-:S04]  /*17b940*/  LOP3.LUT R58, R58, 0xfffdffff, RZ, 0xc0, !PT ;  /* 0xfffdffff3a3a7812 */ /* 0x000fc800078ec0ff */
[----:B------:R-:W-:Y:S02]  /*17b950*/  @P0 LOP3.LUT R58, R58, 0x20000, RZ, 0xfc, !PT ;  /* 0x000200003a3a0812 */ /* 0x000fe400078efcff */
[----:B------:R-:W-:Y:S02]  /*17b960*/  ISETP.GE.AND P0, PT, R50, UR43, PT ;  /* 0x0000002b32007c0c */ /* 0x000fe4000bf06270 */
[----:B------:R-:W-:Y:S02]  /*17b970*/  LOP3.LUT R58, R58, 0xfffeffff, RZ, 0xc0, !PT ;  /* 0xfffeffff3a3a7812 */ /* 0x000fe400078ec0ff */
[----:B0-----:R-:W-:Y:S02]  /*17b980*/  ISETP.LT.AND P3, PT, R3, UR8, !P0 ;  /* 0x0000000803007c0c */ /* 0x001fe4000c761270 */
[----:B------:R-:W-:Y:S02]  /*17b990*/  ISETP.LT.AND P2, PT, R2, UR12, !P0 ;  /* 0x0000000c02007c0c */ /* 0x000fe4000c741270 */
[----:B------:R-:W-:Y:S01]  /*17b9a0*/  ISETP.LT.AND P1, PT, R6, UR13, !P0 ;  /* 0x0000000d06007c0c */ /* 0x000fe2000c721270 */
[----:B------:R-:W-:Y:S01]  /*17b9b0*/  VIADD R50, R4, 0x89 ;  /* 0x0000008904327836 */ /* 0x000fe20000000000 */
[----:B------:R-:W0:Y:S07]  /*17b9c0*/  LDCU UR43, c[0x0][0x398] ;  /* 0x00007300ff2b77ac */ /* 0x000e2e0008000800 */
[----:B------:R-:W-:Y:S01]  /*17b9d0*/  @P3 LOP3.LUT R58, R58, 0x10000, RZ, 0xfc, !PT ;  /* 0x000100003a3a3812 */ /* 0x000fe200078efcff */
[----:B------:R-:W3:Y:S03]  /*17b9e0*/  LDCU.64 UR12, c[0x0][0x398] ;  /* 0x00007300ff0c77ac */ /* 0x000ee60008000a00 */
[----:B------:R-:W-:-:S02]  /*17b9f0*/  LOP3.LUT R58, R58, 0xffff7fff, RZ, 0xc0, !PT ;  /* 0xffff7fff3a3a7812 */ /* 0x000fc400078ec0ff */
[----:B------:R-:W-:Y:S01]  /*17ba00*/  ISETP.LT.AND P0, PT, R5, UR58, !P0 ;  /* 0x0000003a05007c0c */ /* 0x000fe2000c701270 */
[----:B------:R-:W4:Y:S01]  /*17ba10*/  LDCU UR58, c[0x0][0x398] ;  /* 0x00007300ff3a77ac */ /* 0x000f220008000800 */
[----:B------:R-:W-:-:S04]  /*17ba20*/  @P2 LOP3.LUT R58, R58, 0x8000, RZ, 0xfc, !PT ;  /* 0x000080003a3a2812 */ /* 0x000fc800078efcff */
[----:B------:R-:W-:-:S04]  /*17ba30*/  LOP3.LUT R58, R58, 0xffffbfff, RZ, 0xc0, !PT ;  /* 0xffffbfff3a3a7812 */ /* 0x000fc800078ec0ff */
[----:B------:R-:W-:-:S04]  /*17ba40*/  @P1 LOP3.LUT R58, R58, 0x4000, RZ, 0xfc, !PT ;  /* 0x000040003a3a1812 */ /* 0x000fc800078efcff */
[----:B------:R-:W-:-:S04]  /*17ba50*/  LOP3.LUT R58, R58, 0xffffdfff, RZ, 0xc0, !PT ;  /* 0xffffdfff3a3a7812 */ /* 0x000fc800078ec0ff */
[----:B------:R-:W-:Y:S02]  /*17ba60*/  @P0 LOP3.LUT R58, R58, 0x2000, RZ, 0xfc, !PT ;  /* 0x000020003a3a0812 */ /* 0x000fe400078efcff */
[----:B------:R-:W-:Y:S01]  /*17ba70*/  ISETP.GE.AND P0, PT, R50, UR11, PT ;  /* 0x0000000b32007c0c */ /* 0x000fe2000bf06270 */
[----:B------:R-:W0:Y:S03]  /*17ba80*/  LDCU.64 UR10, c[0x0][0x398] ;  /* 0x00007300ff0a77ac */ /* 0x000e260008000a00 */
[----:B---3--:R-:W-:Y:S02]  /*17ba90*/  ISETP.LT.AND P3, PT, R3, UR12, !P0 ;  /* 0x0000000c03007c0c */ /* 0x008fe4000c761270 */
[----:B------:R-:W-:Y:S02]  /*17baa0*/  ISETP.LT.AND P2, PT, R2, UR74, !P0 ;  /* 0x0000004a02007c0c */ /* 0x000fe4000c741270 */
[----:B------:R-:W-:-:S02]  /*17bab0*/  LOP3.LUT R58, R58, 0xffffefff, RZ, 0xc0, !PT ;  /* 0xffffefff3a3a7812 */ /* 0x000fc400078ec0ff */
[----:B------:R-:W-:Y:S01]  /*17bac0*/  ISETP.LT.AND P1, PT, R6, UR60, !P0 ;  /* 0x0000003c06007c0c */ /* 0x000fe2000c721270 */
[----:B------:R-:W-:Y:S01]  /*17bad0*/  VIADD R50, R4, 0x88 ;  /* 0x0000008804327836 */ /* 0x000fe20000000000 */
[----:B------:R-:W3:Y:S05]  /*17bae0*/  LDCU UR74, c[0x0][0x398] ;  /* 0x00007300ff4a77ac */ /* 0x000eea0008000800 */
[----:B------:R-:W-:Y:S01]  /*17baf0*/  @P3 LOP3.LUT R58, R58, 0x1000, RZ, 0xfc, !PT ;  /* 0x000010003a3a3812 */ /* 0x000fe200078efcff */
[----:B------:R-:W0:Y:S03]  /*17bb00*/  LDCU UR60, c[0x0][0x398] ;  /* 0x00007300ff3c77ac */ /* 0x000e260008000800 */
[----:B------:R-:W-:-:S02]  /*17bb10*/  LOP3.LUT R58, R58, 0xfffff7ff, RZ, 0xc0, !PT ;  /* 0xfffff7ff3a3a7812 */ /* 0x000fc400078ec0ff */
[----:B------:R-:W-:Y:S01]  /*17bb20*/  ISETP.LT.AND P0, PT, R5, UR75, !P0 ;  /* 0x0000004b05007c0c */ /* 0x000fe2000c701270 */
[----:B------:R-:W0:Y:S01]  /*17bb30*/  LDCU UR75, c[0x0][0x398] ;  /* 0x00007300ff4b77ac */ /* 0x000e220008000800 */
[----:B------:R-:W-:-:S04]  /*17bb40*/  @P2 LOP3.LUT R58, R58, 0x800, RZ, 0xfc, !PT ;  /* 0x000008003a3a2812 */ /* 0x000fc800078efcff */
[----:B------:R-:W-:-:S04]  /*17bb50*/  LOP3.LUT R58, R58, 0xfffffbff, RZ, 0xc0, !PT ;  /* 0xfffffbff3a3a7812 */ /* 0x000fc800078ec0ff */
[----:B------:R-:W-:-:S04]  /*17bb60*/  @P1 LOP3.LUT R58, R58, 0x400, RZ, 0xfc, !PT ;  /* 0x000004003a3a1812 */ /* 0x000fc800078efcff */
[----:B------:R-:W-:-:S04]  /*17bb70*/  LOP3.LUT R58, R58, 0xfffffdff, RZ, 0xc0, !PT ;  /* 0xfffffdff3a3a7812 */ /* 0x000fc800078ec0ff */
[----:B------:R-:W-:Y:S02]  /*17bb80*/  @P0 LOP3.LUT R58, R58, 0x200, RZ, 0xfc, !PT ;  /* 0x000002003a3a0812 */ /* 0x000fe400078efcff */
[----:B------:R-:W-:Y:S01]  /*17bb90*/  ISETP.GE.AND P0, PT, R50, UR7, PT ;  /* 0x0000000732007c0c */ /* 0x000fe2000bf06270 */
[----:B------:R-:W1:Y:S03]  /*17bba0*/  LDCU.64 UR6, c[0x0][0x398] ;  /* 0x00007300ff0677ac */ /* 0x000e660008000a00 */
[----:B0-----:R-:W-:Y:S02]  /*17bbb0*/  ISETP.LT.AND P3, PT, R3, UR10, !P0 ;  /* 0x0000000a03007c0c */ /* 0x001fe4000c761270 */
[----:B------:R-:W-:Y:S02]  /*17bbc0*/  ISETP.LT.AND P2, PT, R2, UR71, !P0 ;  /* 0x0000004702007c0c */ /* 0x000fe4000c741270 */
[----:B------:R-:W-:-:S02]  /*17bbd0*/  LOP3.LUT R58, R58, 0xfffffeff, RZ, 0xc0, !PT ;  /* 0xfffffeff3a3a7812 */ /* 0x000fc400078ec0ff */
[----:B------:R-:W-:Y:S01]  /*17bbe0*/  ISETP.LT.AND P1, PT, R6, UR72, !P0 ;  /* 0x0000004806007c0c */ /* 0x000fe2000c721270 */
[----:B------:R-:W-:Y:S01]  /*17bbf0*/  VIADD R50, R4, 0x87 ;  /* 0x0000008704327836 */ /* 0x000fe20000000000 */
[----:B------:R-:W0:Y:S05]  /*17bc00*/  LDCU UR71, c[0x0][0x398] ;  /* 0x00007300ff4777ac */ /* 0x000e2a0008000800 */
        /* <DEDUP_REMOVED lines=10> */
[----:B------:R-:W-:Y:S02]  /*17bcb0*/  ISETP.GE.AND P0, PT, R50, UR9, PT ;  /* 0x0000000932007c0c */ /* 0x000fe4000bf06270 */
[----:B------:R-:W-:Y:S02]  /*17bcc0*/  LOP3.LUT R58, R58, 0xffffffef, RZ, 0xc0, !PT ;  /* 0xffffffef3a3a7812 */ /* 0x000fe400078ec0ff */
[----:B-1----:R-:W-:Y:S02]  /*17bcd0*/  ISETP.LT.AND P3, PT, R3, UR6, !P0 ;  /* 0x0000000603007c0c */ /* 0x002fe4000c761270 */
[----:B------:R-:W-:Y:S02]  /*17bce0*/  ISETP.LT.AND P2, PT, R2, UR69, !P0 ;  /* 0x0000004502007c0c */ /* 0x000fe4000c741270 */
[----:B------:R-:W-:Y:S01]  /*17bcf0*/  ISETP.LT.AND P1, PT, R6, UR68, !P0 ;  /* 0x0000004406007c0c */ /* 0x000fe2000c721270 */
[----:B------:R-:W-:Y:S01]  /*17bd00*/  VIADD R50, R4, 0x86 ;  /* 0x0000008604327836 */ /* 0x000fe20000000000 */
[----:B------:R-:W1:Y:S07]  /*17bd10*/  LDCU.64 UR8, c[0x0][0x398] ;  /* 0x00007300ff0877ac */ /* 0x000e6e0008000a00 */
[----:B------:R-:W-:Y:S01]  /*17bd20*/  @P3 LOP3.LUT R58, R58, 0x10, RZ, 0xfc, !PT ;  /* 0x000000103a3a3812 */ /* 0x000fe200078efcff */
[----:B------:R-:W0:Y:S01]  /*17bd30*/  LDCU UR68, c[0x0][0x398] ;  /* 0x00007300ff4477ac */ /* 0x000e220008000800 */
[----:B------:R-:W0:Y:S02]  /*17bd40*/  LDCU UR69, c[0x0][0x398] ;  /* 0x00007300ff4577ac */ /* 0x000e240008000800 */
        /* <DEDUP_REMOVED lines=9> */
[----:B------:R-:W0:Y:S03]  /*17bde0*/  LDCU.64 UR12, c[0x0][0x398] ;  /* 0x00007300ff0c77ac */ /* 0x000e260008000a00 */
[----:B------:R-:W-:Y:S02]  /*17bdf0*/  ISETP.LT.AND P2, PT, R2, UR67, !P0 ;  /* 0x0000004302007c0c */ /* 0x000fe4000c741270 */
[----:B------:R-:W-:Y:S02]  /*17be00*/  ISETP.LT.AND P1, PT, R6, UR66, !P0 ;  /* 0x0000004206007c0c */ /* 0x000fe4000c721270 */
[----:B-1----:R-:W-:-:S02]  /*17be10*/  ISETP.LT.AND P3, PT, R3, UR8, !P0 ;  /* 0x0000000803007c0c */ /* 0x002fc4000c761270 */
[----:B------:R-:W-:Y:S01]  /*17be20*/  ISETP.LT.AND P0, PT, R5, UR65, !P0 ;  /* 0x0000004105007c0c */ /* 0x000fe2000c701270 */
[----:B------:R-:W-:Y:S01]  /*17be30*/  VIADD R50, R4, 0x85 ;  /* 0x0000008504327836 */ /* 0x000fe20000000000 */
[----:B------:R-:W-:Y:S01]  /*17be40*/  LOP3.LUT R58, R58, 0xfffffffe, RZ, 0xc0, !PT ;  /* 0xfffffffe3a3a7812 */ /* 0x000fe200078ec0ff */
[----:B------:R-:W1:Y:S01]  /*17be50*/  LDCU UR66, c[0x0][0x398] ;  /* 0x00007300ff4277ac */ /* 0x000e620008000800 */
[----:B------:R-:W0:Y:S01]  /*17be60*/  LDCU UR67, c[0x0][0x398] ;  /* 0x00007300ff4377ac */ /* 0x000e220008000800 */
[----:B------:R-:W0:Y:S02]  /*17be70*/  LDCU UR65, c[0x0][0x398] ;  /* 0x00007300ff4177ac */ /* 0x000e240008000800 */
[----:B------:R-:W-:-:S04]  /*17be80*/  @P2 LOP3.LUT R34, R34, 0x80000000, RZ, 0xfc, !PT ;  /* 0x8000000022222812 */ /* 0x000fc800078efcff */
[----:B------:R-:W-:-:S04]  /*17be90*/  LOP3.LUT R34, R34, 0xbfffffff, RZ, 0xc0, !PT ;  /* 0xbfffffff22227812 */ /* 0x000fc800078ec0ff */
[----:B------:R-:W-:-:S04]  /*17bea0*/  @P1 LOP3.LUT R34, R34, 0x40000000, RZ, 0xfc, !PT ;  /* 0x4000000022221812 */ /* 0x000fc800078efcff */
[----:B------:R-:W-:-:S04]  /*17beb0*/  LOP3.LUT R34, R34, 0xdfffffff, RZ, 0xc0, !PT ;  /* 0xdfffffff22227812 */ /* 0x000fc800078ec0ff */
[----:B------:R-:W-:Y:S02]  /*17bec0*/  @P0 LOP3.LUT R34, R34, 0x20000000, RZ, 0xfc, !PT ;  /* 0x2000000022220812 */ /* 0x000fe400078efcff */
[----:B------:R-:W-:Y:S02]  /*17bed0*/  ISETP.GE.AND P0, PT, R50, UR11, PT ;  /* 0x0000000b32007c0c */ /* 0x000fe4000bf06270 */
[----:B------:R-:W-:Y:S01]  /*17bee0*/  @P3 LOP3.LUT R58, R58, 0x1, RZ, 0xfc, !PT ;  /* 0x000000013a3a3812 */ /* 0x000fe200078efcff */
[----:B------:R-:W1:Y:S01]  /*17bef0*/  LDCU.64 UR10, c[0x0][0x398] ;  /* 0x00007300ff0a77ac */ /* 0x000e620008000a00 */
        /* <DEDUP_REMOVED lines=18> */
[----:B-1----:R-:W-:Y:S02]  /*17c020*/  ISETP.LT.AND P3, PT, R3, UR10, !P0 ;  /* 0x0000000a03007c0c */ /* 0x002fe4000c761270 */
[----:B------:R-:W-:Y:S02]  /*17c030*/  ISETP.LT.AND P2, PT, R2, UR62, !P0 ;  /* 0x0000003e02007c0c */ /* 0x000fe4000c741270 */
[----:B------:R-:W-:-:S02]  /*17c040*/  LOP3.LUT R34, R34, 0xfeffffff, RZ, 0xc0, !PT ;  /* 0xfeffffff22227812 */ /* 0x000fc400078ec0ff */
[----:B------:R-:W-:Y:S01]  /*17c050*/  ISETP.LT.AND P1, PT, R6, UR56, !P0 ;  /* 0x0000003806007c0c */ /* 0x000fe2000c721270 */
[----:B------:R-:W-:Y:S01]  /*17c060*/  VIADD R50, R4, 0x83 ;  /* 0x0000008304327836 */ /* 0x000fe20000000000 */
[----:B------:R-:W1:Y:S05]  /*17c070*/  LDCU UR62, c[0x0][0x398] ;  /* 0x00007300ff3e77ac */ /* 0x000e6a0008000800 */
        /* <DEDUP_REMOVED lines=75> */
[----:B------:R-:W-:Y:S02]  /*17c530*/  ISETP.LT.AND P0, PT, R5, UR45, !P0 ;  /* 0x0000002d05007c0c */ /* 0x000fe4000c701270 */
        /* <DEDUP_REMOVED lines=11> */
[----:B------:R-:W0:Y:S07]  /*17c5f0*/  LDCU.64 UR8, c[0x0][0x398] ;  /* 0x00007300ff0877ac */ /* 0x000e2e0008000a00 */
        /* <DEDUP_REMOVED lines=13> */
[----:B------:R-:W-:Y:S02]  /*17c6d0*/  ISETP.LT.AND P2, PT, R2, UR31, !P0 ;  /* 0x0000001f02007c0c */ /* 0x000fe4000c741270 */
[----:B------:R-:W-:Y:S02]  /*17c6e0*/  ISETP.LT.AND P1, PT, R6, UR30, !P0 ;  /* 0x0000001e06007c0c */ /* 0x000fe4000c721270 */
[----:B0-----:R-:W-:-:S02]  /*17c6f0*/  ISETP.LT.AND P3, PT, R3, UR8, !P0 ;  /* 0x0000000803007c0c */ /* 0x001fc4000c761270 */
[----:B------:R-:W-:Y:S01]  /*17c700*/  ISETP.LT.AND P0, PT, R5, UR29, !P0 ;  /* 0x0000001d05007c0c */ /* 0x000fe2000c701270 */
[----:B------:R-:W-:Y:S01]  /*17c710*/  VIADD R50, R4, 0x7d ;  /* 0x0000007d04327836 */ /* 0x000fe20000000000 */
[----:B------:R-:W-:Y:S01]  /*17c720*/  LOP3.LUT R34, R34, 0xfffffffe, RZ, 0xc0, !PT ;  /* 0xfffffffe22227812 */ /* 0x000fe200078ec0ff */
[----:B------:R-:W0:Y:S01]  /*17c730*/  LDCU UR29, c[0x0][0x398] ;  /* 0x00007300ff1d77ac */ /* 0x000e220008000800 */
        /* <DEDUP_REMOVED lines=9> */
[----:B------:R-:W0:Y:S01]  /*17c7d0*/  LDCU.64 UR10, c[0x0][0x398] ;  /* 0x00007300ff0a77ac */ /* 0x000e220008000a00 */
        /* <DEDUP_REMOVED lines=42> */
[----:B------:R-:W-:-:S04]  /*17ca80*/  @P3 LOP3.LUT R35, R35, 0x100000, RZ, 0xfc, !PT ;  /* 0x0010000023233812 */ /* 0x000fc800078efcff */
[----:B------:R-:W-:Y:S02]  /*17ca90*/  LOP3.LUT R35, R35, 0xfff7ffff, RZ, 0xc0, !PT ;  /* 0xfff7ffff23237812 */ /* 0x000fe400078ec0ff */
[----:B------:R-:W-:Y:S01]  /*17caa0*/  ISETP.LT.AND P0, PT, R5, UR44, !P0 ;  /* 0x0000002c05007c0c */ /* 0x000fe2000c701270 */
[----:B------:R-:W0:Y:S01]  /*17cab0*/  LDCU.64 UR44, c[0x0][0x398] ;  /* 0x00007300ff2c77ac */ /* 0x000e220008000a00 */
        /* <DEDUP_REMOVED lines=12> */
[----:B------:R-:W0:Y:S01]  /*17cb80*/  LDCU UR20, c[0x0][0x398] ;  /* 0x00007300ff1477ac */ /* 0x000e220008000800 */
[----:B------:R-:W0:Y:S04]  /*17cb90*/  LDCU UR8, c[0x0][0x398] ;  /* 0x00007300ff0877ac */ /* 0x000e280008000800 */
        /* <DEDUP_REMOVED lines=17> */
[----:B------:R-:W1:Y:S01]  /*17ccb0*/  LDCU UR15, c[0x0][0x398] ;  /* 0x00007300ff0f77ac */ /* 0x000e620008000800 */
        /* <DEDUP_REMOVED lines=35> */
[----:B------:R-:W1:Y:S01]  /*17cef0*/  LDCU UR9, c[0x0][0x398] ;  /* 0x00007300ff0977ac */ /* 0x000e620008000800 */
[----:B------:R-:W0:Y:S06]  /*17cf00*/  LDCU UR6, c[0x0][0x398] ;  /* 0x00007300ff0677ac */ /* 0x000e2c0008000800 */
[----:B------:R-:W-:Y:S01]  /*17cf10*/  @P3 LOP3.LUT R35, R35, 0x10, RZ, 0xfc, !PT ;  /* 0x0000001023233812 */ /* 0x000fe200078efcff */
[----:B------:R-:W0:Y:S01]  /*17cf20*/  LDCU UR17, c[0x0][0x398] ;  /* 0x00007300ff1177ac */ /* 0x000e220008000800 */
[----:B------:R-:W0:Y:S02]  /*17cf30*/  LDCU UR16, c[0x0][0x398] ;  /* 0x00007300ff1077ac */ /* 0x000e240008000800 */
[----:B------:R-:W-:-:S02]  /*17cf40*/  LOP3.LUT R35, R35, 0xfffffff7, RZ, 0xc0, !PT ;  /* 0xfffffff723237812 */ /* 0x000fc400078ec0ff */
        /* <DEDUP_REMOVED lines=8> */
[----:B------:R-:W-:Y:S01]  /*17cfd0*/  VIADD R50, R4, 0x75 ;  /* 0x0000007504327836 */ /* 0x000fe20000000000 */
[----:B------:R-:W1:Y:S02]  /*17cfe0*/  LDCU UR13, c[0x0][0x398] ;  /* 0x00007300ff0d77ac */ /* 0x000e640008000800 */
[----:B------:R-:W-:Y:S02]  /*17cff0*/  ISETP.LT.AND P2, PT, R2, UR63, !P0 ;  /* 0x0000003f02007c0c */ /* 0x000fe4000c741270 */
[----:B------:R-:W-:Y:S02]  /*17d000*/  ISETP.LT.AND P1, PT, R6, UR43, !P0 ;  /* 0x0000002b06007c0c */ /* 0x000fe4000c721270 */
[----:B0-----:R-:W-:-:S02]  /*17d010*/  ISETP.LT.AND P3, PT, R3, UR38, !P0 ;  /* 0x0000002603007c0c */ /* 0x001fc4000c761270 */
[----:B------:R-:W-:Y:S02]  /*17d020*/  ISETP.LT.AND P0, PT, R5, UR14, !P0 ;  /* 0x0000000e05007c0c */ /* 0x000fe4000c701270 */
        /* <DEDUP_REMOVED lines=10> */
[----:B------:R-:W-:Y:S02]  /*17d0d0*/  @P3 LOP3.LUT R35, R35, 0x1, RZ, 0xfc, !PT ;  /* 0x0000000123233812 */ /* 0x000fe400078efcff */
[----:B------:R-:W-:Y:S02]  /*17d0e0*/  LOP3.LUT R36, R36, 0xefffffff, RZ, 0xc0, !PT ;  /* 0xefffffff24247812 */ /* 0x000fe400078ec0ff */
[----:B------:R-:W-:Y:S02]  /*17d0f0*/  ISETP.LT.AND P3, PT, R3, UR44, !P0 ;  /* 0x0000002c03007c0c */ /* 0x000fe4000c761270 */
[----:B------:R-:W-:-:S02]  /*17d100*/  ISETP.LT.AND P2, PT, R2, UR62, !P0 ;  /* 0x0000003e02007c0c */ /* 0x000fc4000c741270 */
[----:B0-----:R-:W-:Y:S02]  /*17d110*/  ISETP.LT.AND P1, PT, R6, UR63, !P0 ;  /* 0x0000003f06007c0c */ /* 0x001fe4000c721270 */
[----:B------:R-:W-:Y:S01]  /*17d120*/  ISETP.LT.AND P0, PT, R5, UR43, !P0 ;  /* 0x0000002b05007c0c */ /* 0x000fe2000c701270 */
[----:B------:R-:W0:Y:S01]  /*17d130*/  LDCU.64 UR42, c[0x0][0x398] ;  /* 0x00007300ff2a77ac */ /* 0x000e220008000a00 */
[----:B------:R-:W0:Y:S01]  /*17d140*/  LDCU UR63, c[0x0][0x398] ;  /* 0x00007300ff3f77ac */ /* 0x000e220008000800 */
[----:B------:R-:W-:Y:S01]  /*17d150*/  VIADD R50, R4, 0x74 ;  /* 0x0000007404327836 */ /* 0x000fe20000000000 */
[----:B------:R-:W0:Y:S01]  /*17d160*/  LDCU UR62, c[0x0][0x398] ;  /* 0x00007300ff3e77ac */ /* 0x000e220008000800 */
[----:B------:R-:W0:Y:S02]  /*17d170*/  LDCU UR11, c[0x0][0x398] ;  /* 0x00007300ff0b77ac */ /* 0x000e240008000800 */
[----:B------:R-:W-:-:S04]  /*17d180*/  @P3 LOP3.LUT R36, R36, 0x10000000, RZ, 0xfc, !PT ;  /* 0x1000000024243812 */ /* 0x000fc800078efcff */
[----:B------:R-:W-:-:S04]  /*17d190*/  LOP3.LUT R36, R36, 0xf7ffffff, RZ, 0xc0, !PT ;  /* 0xf7ffffff24247812 */ /* 0x000fc800078ec0ff */
        /* <DEDUP_REMOVED lines=9> */
[----:B------:R-:W-:-:S02]  /*17d230*/  ISETP.LT.AND P1, PT, R6, UR40, !P0 ;  /* 0x0000002806007c0c */ /* 0x000fc4000c721270 */
[----:B--2---:R-:W-:Y:S01]  /*17d240*/  ISETP.LT.AND P0, PT, R5, UR41, !P0 ;  /* 0x0000002905007c0c */ /* 0x004fe2000c701270 */
[----:B------:R-:W0:Y:S01]  /*17d250*/  LDCU.64 UR40, c[0x0][0x398] ;  /* 0x00007300ff2877ac */ /* 0x000e220008000a00 */
[----:B------:R-:W-:Y:S01]  /*17d260*/  VIADD R50, R4, 0x73 ;  /* 0x0000007304327836 */ /* 0x000fe20000000000 */
[----:B------:R-:W2:Y:S01]  /*17d270*/  LDCU UR63, c[0x0][0x398] ;  /* 0x00007300ff3f77ac */ /* 0x000ea20008000800 */
        /* <DEDUP_REMOVED lines=14> */
[----:B--2---:R-:W-:Y:S01]  /*17d360*/  ISETP.LT.AND P1, PT, R6, UR63, !P0 ;  /* 0x0000003f06007c0c */ /* 0x004fe2000c721270 */
[----:B------:R-:W-:Y:S01]  /*17d370*/  VIADD R50, R4, 0x72 ;  /* 0x0000007204327836 */ /* 0x000fe20000000000 */
[----:B------:R-:W0:Y:S01]  /*17d380*/  LDCU UR40, c[0x0][0x398] ;  /* 0x00007300ff2877ac */ /* 0x000e220008000800 */
[----:B------:R-:W2:Y:S04]  /*17d390*/  LDCU UR62, c[0x0][0x398] ;  /* 0x00007300ff3e77ac */ /* 0x000ea80008000800 */
[----:B------:R-:W-:Y:S01]  /*17d3a0*/  @P3 LOP3.LUT R36, R36, 0x100000, RZ, 0xfc, !PT ;  /* 0x0010000024243812 */ /* 0x000fe200078efcff */
[----:B------:R-:W0:Y:S03]  /*17d3b0*/  LDCU UR63, c[0x0][0x398] ;  /* 0x00007300ff3f77ac */ /* 0x000e260008000800 */
[----:B------:R-:W-:-:S02]  /*17d3c0*/  LOP3.LUT R36, R36, 0xfff7ffff, RZ, 0xc0, !PT ;  /* 0xfff7ffff24247812 */ /* 0x000fc400078ec0ff */
[----:B----4-:R-:W-:Y:S01]  /*17d3d0*/  ISETP.LT.AND P0, PT, R5, UR58, !P0 ;  /* 0x0000003a05007c0c */ /* 0x010fe2000c701270 */
[----:B------:R-:W4:Y:S01]  /*17d3e0*/  LDCU UR58, c[0x0][0x398] ;  /* 0x00007300ff3a77ac */ /* 0x000f220008000800 */
[----:B------:R-:W-:-:S04]  /*17d3f0*/  @P2 LOP3.LUT R36, R36, 0x80000, RZ, 0xfc, !PT ;  /* 0x0008000024242812 */ /* 0x000fc800078efcff */
[----:B------:R-:W-:-:S04]  /*17d400*/  LOP3.LUT R36, R36, 0xfffbffff, RZ, 0xc0, !PT ;  /* 0xfffbffff24247812 */ /* 0x000fc800078ec0ff */
[----:B------:R-:W-:-:S04]  /*17d410*/  @P1 LOP3.LUT R36, R36, 0x40000, RZ, 0xfc, !PT ;  /* 0x0004000024241812 */ /* 0x000fc800078efcff */
[----:B------:R-:W-:-:S04]  /*17d420*/  LOP3.LUT R36, R36, 0xfffdffff, RZ, 0xc0, !PT ;  /* 0xfffdffff24247812 */ /* 0x000fc800078ec0ff */
[----:B------:R-:W-:Y:S02]  /*17d430*/  @P0 LOP3.LUT R36, R36, 0x20000, RZ, 0xfc, !PT ;  /* 0x0002000024240812 */ /* 0x000fe400078efcff */
[----:B------:R-:W-:Y:S01]  /*17d440*/  ISETP.GE.AND P0, PT, R50, UR45, PT ;  /* 0x0000002d32007c0c */ /* 0x000fe2000bf06270 */
[----:B------:R-:W2:Y:S03]  /*17d450*/  LDCU.64 UR44, c[0x0][0x398] ;  /* 0x00007300ff2c77ac */ /* 0x000ea60008000a00 */
[----:B-1----:R-:W-:Y:S02]  /*17d460*/  ISETP.LT.AND P3, PT, R3, UR38, !P0 ;  /* 0x0000002603007c0c */ /* 0x002fe4000c761270 */
[----:B0-----:R-:W-:Y:S02]  /*17d470*/  ISETP.LT.AND P2, PT, R2, UR63, !P0 ;  /* 0x0000003f02007c0c */ /* 0x001fe4000c741270 */
[----:B------:R-:W-:-:S02]  /*17d480*/  LOP3.LUT R36, R36, 0xfffeffff, RZ, 0xc0, !PT ;  /* 0xfffeffff24247812 */ /* 0x000fc400078ec0ff */
[----:B------:R-:W-:Y:S01]  /*17d490*/  ISETP.LT.AND P1, PT, R6, UR77, !P0 ;  /* 0x0000004d06007c0c */ /* 0x000fe2000c721270 */
[----:B------:R-:W-:Y:S01]  /*17d4a0*/  VIADD R50, R4, 0x71 ;  /* 0x0000007104327836 */ /* 0x000fe20000000000 */
[----:B------:R-:W0:Y:S01]  /*17d4b0*/  LDCU UR38, c[0x0][0x398] ;  /* 0x00007300ff2677ac */ /* 0x000e220008000800 */
[----:B------:R-:W1:Y:S04]  /*17d4c0*/  LDCU UR63, c[0x0][0x398] ;  /* 0x00007300ff3f77ac */ /* 0x000e680008000800 */
[----:B------:R-:W-:Y:S01]  /*17d4d0*/  @P3 LOP3.LUT R36, R36, 0x10000, RZ, 0xfc, !PT ;  /* 0x0001000024243812 */ /* 0x000fe200078efcff */
[----:B------:R-:W0:Y:S03]  /*17d4e0*/  LDCU UR77, c[0x0][0x398] ;  /* 0x00007300ff4d77ac */ /* 0x000e260008000800 */
[----:B------:R-:W-:-:S02]  /*17d4f0*/  LOP3.LUT R36, R36, 0xffff7fff, RZ, 0xc0, !PT ;  /* 0xffff7fff24247812 */ /* 0x000fc400078ec0ff */
[----:B------:R-:W-:Y:S01]  /*17d500*/  ISETP.LT.AND P0, PT, R5, UR60, !P0 ;  /* 0x0000003c05007c0c */ /* 0x000fe2000c701270 */
[----:B------:R0:W-:Y:S04]  /*17d510*/  STL [R1+0x240], R24 ;  /* 0x0002401801007387 */ /* 0x0001e80000100800 */
[----:B------:R-:W4:Y:S01]  /*17d520*/  LDL.LU R27, [R1+0x160] ;  /* 0x00016000011b7983 */ /* 0x000f220000300800 */
[----:B------:R-:W-:Y:S01]  /*17d530*/  @P2 LOP3.LUT R36, R36, 0x8000, RZ, 0xfc, !PT ;  /* 0x0000800024242812 */ /* 0x000fe200078efcff */
[----:B------:R-:W1:Y:S03]  /*17d540*/  LDCU UR60, c[0x0][0x398] ;  /* 0x00007300ff3c77ac */ /* 0x000e660008000800 */
[----:B------:R-:W-:-:S04]  /*17d550*/  LOP3.LUT R36, R36, 0xffffbfff, RZ, 0xc0, !PT ;  /* 0xffffbfff24247812 */ /* 0x000fc800078ec0ff */
[----:B------:R-:W-:Y:S01]  /*17d560*/  @P1 LOP3.LUT R36, R36, 0x4000, RZ, 0xfc, !PT ;  /* 0x0000400024241812 */ /* 0x000fe200078efcff */
[----:B0-----:R-:W4:Y:S01]  /*17d570*/  LDL.LU R24, [R1+0x498] ;  /* 0x0004980001187983 */ /* 0x001f220000300800 */
[----:B------:R-:W-:Y:S02]  /*17d580*/  LOP3.LUT R41, R41, 0x7fffffff, RZ, 0xc0, !PT ;  /* 0x7fffffff29297812 */ /* 0x000fe400078ec0ff */
[----:B------:R-:W-:Y:S02]  /*17d590*/  PRMT R21, R21, 0x5410, R22 ;  /* 0x0000541015157816 */ /* 0x000fe40000000016 */
[----:B------:R-:W-:Y:S01]  /*17d5a0*/  LOP3.LUT R36, R36, 0xffffdfff, RZ, 0xc0, !PT ;  /* 0xffffdfff24247812 */ /* 0x000fe200078ec0ff */
[----:B------:R-:W4:Y:S04]  /*17d5b0*/  LDL.LU R45, [R1+0x4d0] ;  /* 0x0004d000012d7983 */ /* 0x000f280000300800 */
[----:B------:R-:W4:Y:S01]  /*17d5c0*/  LDL.LU R22, [R1+0x13c] ;  /* 0x00013c0001167983 */ /* 0x000f220000300800 */
[----:B------:R-:W-:-:S02]  /*17d5d0*/  @P0 LOP3.LUT R36, R36, 0x2000, RZ, 0xfc, !PT ;  /* 0x0000200024240812 */ /* 0x000fc400078efcff */
[----:B------:R-:W-:-:S04]  /*17d5e0*/  ISETP.GE.AND P0, PT, R50, UR43, PT ;  /* 0x0000002b32007c0c */ /* 0x000fc8000bf06270 */
[----:B--2---:R-:W-:Y:S02]  /*17d5f0*/  ISETP.LT.AND P3, PT, R3, UR44, !P0 ;  /* 0x0000002c03007c0c */ /* 0x004fe4000c761270 */
[----:B------:R-:W-:Y:S02]  /*17d600*/  ISETP.LT.AND P2, PT, R2, UR42, !P0 ;  /* 0x0000002a02007c0c */ /* 0x000fe4000c741270 */
[----:B------:R-:W-:Y:S02]  /*17d610*/  LOP3.LUT R36, R36, 0xffffefff, RZ, 0xc0, !PT ;  /* 0xffffefff24247812 */ /* 0x000fe400078ec0ff */
[----:B------:R-:W-:Y:S01]  /*17d620*/  ISETP.LT.AND P1, PT, R6, UR75, !P0 ;  /* 0x0000004b06007c0c */ /* 0x000fe2000c721270 */
[----:B------:R-:W0:Y:S06]  /*17d630*/  LDCU.64 UR42, c[0x0][0x398] ;  /* 0x00007300ff2a77ac */ /* 0x000e2c0008000a00 */
[----:B------:R-:W-:Y:S01]  /*17d640*/  @P3 LOP3.LUT R36, R36, 0x1000, RZ, 0xfc, !PT ;  /* 0x0000100024243812 */ /* 0x000fe200078efcff */
[----:B------:R-:W-:Y:S01]  /*17d650*/  VIADD R50, R4, 0x70 ;  /* 0x0000007004327836 */ /* 0x000fe20000000000 */
[----:B------:R-:W2:Y:S02]  /*17d660*/  LDCU UR75, c[0x0][0x398] ;  /* 0x00007300ff4b77ac */ /* 0x000ea40008000800 */
[----:B------:R-:W-:-:S02]  /*17d670*/  LOP3.LUT R36, R36, 0xfffff7ff, RZ, 0xc0, !PT ;  /* 0xfffff7ff24247812 */ /* 0x000fc400078ec0ff */
[----:B---3--:R-:W-:Y:S01]  /*17d680*/  ISETP.LT.AND P0, PT, R5, UR74, !P0 ;  /* 0x0000004a05007c0c */ /* 0x008fe2000c701270 */
[----:B------:R-:W3:Y:S01]  /*17d690*/  LDCU UR74, c[0x0][0x398] ;  /* 0x00007300ff4a77ac */ /* 0x000ee20008000800 */
[----:B------:R-:W-:-:S04]  /*17d6a0*/  @P2 LOP3.LUT R36, R36, 0x800, RZ, 0xfc, !PT ;  /* 0x0000080024242812 */ /* 0x000fc800078efcff */
[----:B------:R-:W-:-:S04]  /*17d6b0*/  LOP3.LUT R36, R36, 0xfffffbff, RZ, 0xc0, !PT ;  /* 0xfffffbff24247812 */ /* 0x000fc800078ec0ff */
[----:B------:R-:W-:-:S04]  /*17d6c0*/  @P1 LOP3.LUT R36, R36, 0x400, RZ, 0xfc, !PT ;  /* 0x0000040024241812 */ /* 0x000fc800078efcff */
[----:B------:R-:W-:-:S04]  /*17d6d0*/  LOP3.LUT R36, R36, 0xfffffdff, RZ, 0xc0, !PT ;  /* 0xfffffdff24247812 */ /* 0x000fc800078ec0ff */
[----:B------:R-:W-:Y:S02]  /*17d6e0*/  @P0 LOP3.LUT R36, R36, 0x200, RZ, 0xfc, !PT ;  /* 0x0000020024240812 */ /* 0x000fe400078efcff */
[----:B------:R-:W-:-:S04]  /*17d6f0*/  ISETP.GE.AND P0, PT, R50, UR41, PT ;  /* 0x0000002932007c0c */ /* 0x000fc8000bf06270 */
[----:B0-----:R-:W-:Y:S02]  /*17d700*/  ISETP.LT.AND P3, PT, R3, UR42, !P0 ;  /* 0x0000002a03007c0c */ /* 0x001fe4000c761270 */
[----:B------:R-:W-:Y:S02]  /*17d710*/  ISETP.LT.AND P2, PT, R2, UR40, !P0 ;  /* 0x0000002802007c0c */ /* 0x000fe4000c741270 */
[----:B------:R-:W-:Y:S02]  /*17d720*/  LOP3.LUT R36, R36, 0xfffffeff, RZ, 0xc0, !PT ;  /* 0xfffffeff24247812 */ /* 0x000fe400078ec0ff */
[----:B------:R-:W-:Y:S01]  /*17d730*/  ISETP.LT.AND P1, PT, R6, UR73, !P0 ;  /* 0x0000004906007c0c */ /* 0x000fe2000c721270 */
[----:B------:R-:W0:Y:S06]  /*17d740*/  LDCU.64 UR40, c[0x0][0x398] ;  /* 0x00007300ff2877ac */ /* 0x000e2c0008000a00 */
[----:B------:R-:W-:Y:S01]  /*17d750*/  @P3 LOP3.LUT R36, R36, 0x100, RZ, 0xfc, !PT ;  /* 0x0000010024243812 */ /* 0x000fe200078efcff */
[----:B------:R-:W-:Y:S01]  /*17d760*/  VIADD R50, R4, 0x6f ;  /* 0x0000006f04327836 */ /* 0x000fe20000000000 */
        /* <DEDUP_REMOVED lines=14> */
[----:B------:R-:W-:Y:S01]  /*17d850*/  VIADD R50, R4, 0x6e ;  /* 0x0000006e04327836 */ /* 0x000fe20000000000 */
[----:B------:R-:W0:Y:S05]  /*17d860*/  LDCU.64 UR38, c[0x0][0x398] ;  /* 0x00007300ff2677ac */ /* 0x000e2a0008000a00 */
        /* <DEDUP_REMOVED lines=107> */
[----:B------:R-:W-:Y:S02]  /*17df20*/  @P3 LOP3.LUT R37, R37, 0x1000, RZ, 0xfc, !PT ;  /* 0x0000100025253812 */ /* 0x000fe400078efcff */
[----:B----4-:R-:W-:Y:S01]  /*17df30*/  PRMT R24, R24, 0x5410, R27 ;  /* 0x0000541018187816 */ /* 0x010fe2000000001b */
[----:B------:R4:W-:Y:S01]  /*17df40*/  STL [R1+0x22c], R21 ;  /* 0x00022c1501007387 */ /* 0x0009e20000100800 */
[----:B------:R-:W0:Y:S01]  /*17df50*/  LDCU UR48, c[0x0][0x398] ;  /* 0x00007300ff3077ac */ /* 0x000e220008000800 */
[----:B------:R-:W-:-:S02]  /*17df60*/  LOP3.LUT R37, R37, 0xfffff7ff, RZ, 0xc0, !PT ;  /* 0xfffff7ff25257812 */ /* 0x000fc400078ec0ff */
[----:B------:R-:W-:Y:S01]  /*17df70*/  ISETP.LT.AND P0, PT, R5, UR49, !P0 ;  /* 0x0000003105007c0c */ /* 0x000fe2000c701270 */
[----:B------:R-:W0:Y:S01]  /*17df80*/  LDCU UR49, c[0x0][0x398] ;  /* 0x00007300ff3177ac */ /* 0x000e220008000800 */
[----:B------:R-:W-:-:S04]  /*17df90*/  @P2 LOP3.LUT R37, R37, 0x800, RZ, 0xfc, !PT ;  /* 0x0000080025252812 */ /* 0x000fc800078efcff */
[----:B------:R-:W-:Y:S01]  /*17dfa0*/  LOP3.LUT R37, R37, 0xfffffbff, RZ, 0xc0, !PT ;  /* 0xfffffbff25257812 */ /* 0x000fe200078ec0ff */
[----:B----4-:R-:W4:Y:S04]  /*17dfb0*/  LDL.LU R21, [R1+0x49c] ;  /* 0x00049c0001157983 */ /* 0x010f280000300800 */
[----:B------:R-:W2:Y:S04]  /*17dfc0*/  LDL.LU R61, [R1+0x4e4] ;  /* 0x0004e400013d7983 */ /* 0x000ea80000300800 */
[----:B------:R-:W2:Y:S01]  /*17dfd0*/  LDL.LU R27, [R1+0x124] ;  /* 0x00012400011b7983 */ /* 0x000ea20000300800 */
        /* <DEDUP_REMOVED lines=8> */
[----:B------:R-:W-:Y:S01]  /*17e060*/  ISETP.LT.AND P0, PT, R5, UR27, !P0 ;  /* 0x0000001b05007c0c */ /* 0x000fe2000c701270 */
[----:B------:R-:W0:Y:S01]  /*17e070*/  LDCU.64 UR26, c[0x0][0x398] ;  /* 0x00007300ff1a77ac */ /* 0x000e220008000a00 */
[----:B------:R-:W-:Y:S01]  /*17e080*/  VIADD R50, R4, 0x67 ;  /* 0x0000006704327836 */ /* 0x000fe20000000000 */
[----:B------:R-:W0:Y:S01]  /*17e090*/  LDCU.64 UR40, c[0x0][0x398] ;  /* 0x00007300ff2877ac */ /* 0x000e220008000a00 */
[----:B------:R-:W0:Y:S03]  /*17e0a0*/  LDCU UR64, c[0x0][0x398] ;  /* 0x00007300ff4077ac */ /* 0x000e260008000800 */
        /* <DEDUP_REMOVED lines=15> */
[----:B------:R-:W0:Y:S03]  /*17e1a0*/  LDCU.64 UR28, c[0x0][0x398] ;  /* 0x00007300ff1c77ac */ /* 0x000e260008000a00 */
[----:B------:R-:W-:-:S02]  /*17e1b0*/  LOP3.LUT R37, R37, 0xfffffff7, RZ, 0xc0, !PT ;  /* 0xfffffff725257812 */ /* 0x000fc400078ec0ff */
[----:B------:R-:W-:Y:S02]  /*17e1c0*/  ISETP.LT.AND P0, PT, R5, UR30, !P0 ;  /* 0x0000001e05007c0c */ /* 0x000fe4000c701270 */
[----:B------:R-:W-:-:S04]  /*17e1d0*/  @P2 LOP3.LUT R37, R37, 0x8, RZ, 0xfc, !PT ;  /* 0x0000000825252812 */ /* 0x000fc800078efcff */
[----:B------:R-:W-:-:S04]  /*17e1e0*/  LOP3.LUT R37, R37, 0xfffffffb, RZ, 0xc0, !PT ;  /* 0xfffffffb25257812 */ /* 0x000fc800078ec0ff */
[----:B------:R-:W-:-:S04]  /*17e1f0*/  @P1 LOP3.LUT R37, R37, 0x4, RZ, 0xfc, !PT ;  /* 0x0000000425251812 */ /* 0x000fc800078efcff */
[----:B------:R-:W-:-:S04]  /*17e200*/  LOP3.LUT R37, R37, 0xfffffffd, RZ, 0xc0, !PT ;  /* 0xfffffffd25257812 */ /* 0x000fc800078ec0ff */
[----:B------:R-:W-:Y:S02]  /*17e210*/  @P0 LOP3.LUT R37, R37, 0x2, RZ, 0xfc, !PT ;  /* 0x0000000225250812 */ /* 0x000fe400078efcff */
[----:B------:R-:W-:Y:S01]  /*17e220*/  ISETP.GE.AND P0, PT, R50, UR45, PT ;  /* 0x0000002d32007c0c */ /* 0x000fe2000bf06270 */
[----:B------:R-:W-:Y:S01]  /*17e230*/  VIADD R50, R4, 0x65 ;  /* 0x0000006504327836 */ /* 0x000fe20000000000 */
[----:B------:R-:W1:Y:S02]  /*17e240*/  LDCU.64 UR44, c[0x0][0x398] ;  /* 0x00007300ff2c77ac */ /* 0x000e640008000a00 */
[----:B------:R-:W-:Y:S02]  /*17e250*/  ISETP.LT.AND P2, PT, R2, UR31, !P0 ;  /* 0x0000001f02007c0c */ /* 0x000fe4000c741270 */
[----:B------:R-:W-:Y:S02]  /*17e260*/  ISETP.LT.AND P1, PT, R6, UR32, !P0 ;  /* 0x0000002006007c0c */ /* 0x000fe4000c721270 */
[----:B0-----:R-:W-:-:S02]  /*17e270*/  ISETP.LT.AND P3, PT, R3, UR28, !P0 ;  /* 0x0000001c03007c0c */ /* 0x001fc4000c761270 */
[----:B------:R-:W-:Y:S01]  /*17e280*/  ISETP.LT.AND P0, PT, R5, UR33, !P0 ;  /* 0x0000002105007c0c */ /* 0x000fe2000c701270 */
[----:B------:R-:W0:Y:S01]  /*17e290*/  LDCU.64 UR30, c[0x0][0x398] ;  /* 0x00007300ff1e77ac */ /* 0x000e220008000a00 */
[----:B------:R-:W-:Y:S01]  /*17e2a0*/  LOP3.LUT R37, R37, 0xfffffffe, RZ, 0xc0, !PT ;  /* 0xfffffffe25257812 */ /* 0x000fe200078ec0ff */
[----:B------:R-:W0:Y:S01]  /*17e2b0*/  LDCU UR33, c[0x0][0x398] ;  /* 0x00007300ff2177ac */ /* 0x000e220008000800 */
[----:B------:R1:W-:Y:S01]  /*17e2c0*/  STL [R1+0x228], R24 ;  /* 0x0002281801007387 */ /* 0x0003e20000100800 */
[----:B------:R-:W0:Y:S01]  /*17e2d0*/  LDCU UR28, c[0x0][0x398] ;  /* 0x00007300ff1c77ac */ /* 0x000e220008000800 */
[----:B------:R-:W0:Y:S01]  /*17e2e0*/  LDCU UR32, c[0x0][0x398] ;  /* 0x00007300ff2077ac */ /* 0x000e220008000800 */
[----:B------:R-:W-:-:S04]  /*17e2f0*/  @P2 LOP3.LUT R38, R38, 0x80000000, RZ, 0xfc, !PT ;  /* 0x8000000026262812 */ /* 0x000fc800078efcff */
[----:B------:R-:W-:Y:S02]  /*17e300*/  LOP3.LUT R38, R38, 0xbfffffff, RZ, 0xc0, !PT ;  /* 0xbfffffff26267812 */ /* 0x000fe400078ec0ff */
[----:B------:R-:W-:Y:S01]  /*17e310*/  @P3 LOP3.LUT R37, R37, 0x1, RZ, 0xfc, !PT ;  /* 0x0000000125253812 */ /* 0x000fe200078efcff */
[----:B-1----:R-:W2:Y:S01]  /*17e320*/  LDL.LU R24, [R1+0x4a4] ;  /* 0x0004a40001187983 */ /* 0x002ea20000300800 */
        /* <DEDUP_REMOVED lines=9> */
[----:B------:R-:W0:Y:S01]  /*17e3c0*/  LDCU.64 UR42, c[0x0][0x398] ;  /* 0x00007300ff2a77ac */ /* 0x000e220008000a00 */
[----:B------:R-:W1:Y:S06]  /*17e3d0*/  LDCU UR30, c[0x0][0x398] ;  /* 0x00007300ff1e77ac */ /* 0x000e6c0008000800 */
        /* <DEDUP_REMOVED lines=15> */
[----:B------:R-:W-:-:S02]  /*17e4d0*/  LOP3.LUT R38, R38, 0xfeffffff, RZ, 0xc0, !PT ;  /* 0xfeffffff26267812 */ /* 0x000fc400078ec0ff */
[----:B------:R-:W-:Y:S01]  /*17e4e0*/  ISETP.LT.AND P1, PT, R6, UR46, !P0 ;  /* 0x0000002e06007c0c */ /* 0x000fe2000c721270 */
[----:B------:R-:W-:Y:S01]  /*17e4f0*/  VIADD R50, R4, 0x63 ;  /* 0x0000006304327836 */ /* 0x000fe20000000000 */
[----:B------:R-:W0:Y:S05]  /*17e500*/  LDCU UR37, c[0x0][0x398] ;  /* 0x00007300ff2577ac */ /* 0x000e2a0008000800 */
        /* <DEDUP_REMOVED lines=17> */
[----:B------:R-:W0:Y:S01]  /*17e620*/  LDCU UR29, c[0x0][0x398] ;  /* 0x00007300ff1d77ac */ /* 0x000e220008000800 */
        /* <DEDUP_REMOVED lines=14> */
[----:B------:R-:W0:Y:S01]  /*17e710*/  LDCU UR31, c[0x0][0x398] ;  /* 0x00007300ff1f77ac */ /* 0x000e220008000800 */
[----:B------:R-:W0:Y:S06]  /*17e720*/  LDCU UR24, c[0x0][0x398] ;  /* 0x00007300ff1877ac */ /* 0x000e2c0008000800 */
        /* <DEDUP_REMOVED lines=19> */
[----:B------:R-:W-:Y:S02]  /*17e860*/  @P3 LOP3.LUT R38, R38, 0x1000, RZ, 0xfc, !PT ;  /* 0x0000100026263812 */ /* 0x000fe400078efcff */
[----:B----4-:R-:W-:Y:S01]  /*17e870*/  PRMT R21, R21, 0x5410, R22 ;  /* 0x0000541015157816 */ /* 0x010fe20000000016 */
[----:B------:R-:W4:Y:S01]  /*17e880*/  LDCU UR18, c[0x0][0x398] ;  /* 0x00007300ff1277ac */ /* 0x000f220008000800 */
        /* <DEDUP_REMOVED lines=49> */
[----:B------:R-:W-:-:S02]  /*17eba0*/  ISETP.LT.AND P3, PT, R3, UR44, !P0 ;  /* 0x0000002c03007c0c */ /* 0x000fc4000c761270 */
[----:B------:R-:W-:Y:S01]  /*17ebb0*/  ISETP.LT.AND P0, PT, R5, UR11, !P0 ;  /* 0x0000000b05007c0c */ /* 0x000fe2000c701270 */
[----:B------:R-:W-:Y:S01]  /*17ebc0*/  VIADD R50, R4, 0x5d ;  /* 0x0000005d04327836 */ /* 0x000fe20000000000 */
[----:B------:R-:W-:Y:S02]  /*17ebd0*/  LOP3.LUT R38, R38, 0xfffffffe, RZ, 0xc0, !PT ;  /* 0xfffffffe26267812 */ /* 0x000fe400078ec0ff */
[----:B--2---:R-:W-:Y:S01]  /*17ebe0*/  PRMT R24, R24, 0x5410, R27 ;  /* 0x0000541018187816 */ /* 0x004fe2000000001b */
[----:B------:R-:W2:Y:S01]  /*17ebf0*/  LDCU UR6, c[0x0][0x398] ;  /* 0x00007300ff0677ac */ /* 0x000ea20008000800 */
[----:B------:R-:W0:Y:S01]  /*17ec00*/  LDCU UR10, c[0x0][0x398] ;  /* 0x00007300ff0a77ac */ /* 0x000e220008000800 */
[----:B------:R-:W0:Y:S01]  /*17ec10*/  LDCU UR11, c[0x0][0x398] ;  /* 0x00007300ff0b77ac */ /* 0x000e220008000800 */
        /* <DEDUP_REMOVED lines=8> */
[----:B0-----:R-:W-:Y:S02]  /*17eca0*/  ISETP.LT.AND P3, PT, R3, UR40, !P0 ;  /* 0x0000002803007c0c */ /* 0x001fe4000c761270 */
[----:B------:R-:W-:-:S02]  /*17ecb0*/  ISETP.LT.AND P2, PT, R2, UR52, !P0 ;  /* 0x0000003402007c0c */ /* 0x000fc4000c741270 */
        /* <DEDUP_REMOVED lines=16> */
[----:B------:R-:W-:Y:S02]  /*17edc0*/  ISETP.LT.AND P3, PT, R3, UR46, !P0 ;  /* 0x0000002e03007c0c */ /* 0x000fe4000c761270 */
[----:B0-----:R-:W-:Y:S02]  /*17edd0*/  ISETP.LT.AND P2, PT, R2, UR52, !P0 ;  /* 0x0000003402007c0c */ /* 0x001fe4000c741270 */
        /* <DEDUP_REMOVED lines=18> */
[----:B0-----:R-:W-:Y:S02]  /*17ef00*/  ISETP.LT.AND P2, PT, R2, UR52, !P0 ;  /* 0x0000003402007c0c */ /* 0x001fe4000c741270 */
        /* <DEDUP_REMOVED lines=22> */
[----:B------:R-:W1:Y:S01]  /*17f070*/  LDCU UR51, c[0x0][0x398] ;  /* 0x00007300ff3377ac */ /* 0x000e620008000800 */
[----:B------:R-:W1:Y:S02]  /*17f080*/  LDCU UR50, c[0x0][0x398] ;  /* 0x00007300ff3277ac */ /* 0x000e640008000800 */
[----:B------:R-:W-:-:S02]  /*17f090*/  LOP3.LUT R39, R39, 0xffff7fff, RZ, 0xc0, !PT ;  /* 0xffff7fff27277812 */ /* 0x000fc400078ec0ff */
[----:B0-----:R-:W-:Y:S01]  /*17f0a0*/  ISETP.LT.AND P0, PT, R5, UR52, !P0 ;  /* 0x0000003405007c0c */ /* 0x001fe2000c701270 */
        /* <DEDUP_REMOVED lines=9> */
[----:B-1----:R-:W-:Y:S02]  /*17f140*/  ISETP.LT.AND P2, PT, R2, UR51, !P0 ;  /* 0x0000003302007c0c */ /* 0x002fe4000c741270 */
[----:B------:R-:W-:Y:S01]  /*17f150*/  ISETP.LT.AND P1, PT, R6, UR50, !P0 ;  /* 0x0000003206007c0c */ /* 0x000fe2000c721270 */
[----:B------:R-:W-:Y:S01]  /*17f160*/  VIADD R50, R4, 0x58 ;  /* 0x0000005804327836 */ /* 0x000fe20000000000 */
[----:B------:R-:W1:Y:S07]  /*17f170*/  LDCU UR47, c[0x0][0x398] ;  /* 0x00007300ff2f77ac */ /* 0x000e6e0008000800 */
        /* <DEDUP_REMOVED lines=14> */
[----:B-1----:R-:W-:Y:S02]  /*17f260*/  ISETP.LT.AND P2, PT, R2, UR51, !P0 ;  /* 0x0000003302007c0c */ /* 0x002fe4000c741270 */
[----:B------:R-:W-:-:S02]  /*17f270*/  LOP3.LUT R39, R39, 0xfffffeff, RZ, 0xc0, !PT ;  /* 0xfffffeff27277812 */ /* 0x000fc400078ec0ff */
[----:B------:R-:W-:Y:S01]  /*17f280*/  ISETP.LT.AND P1, PT, R6, UR50, !P0 ;  /* 0x0000003206007c0c */ /* 0x000fe2000c721270 */
[----:B------:R-:W1:Y:S06]  /*17f290*/  LDCU UR51, c[0x0][0x398] ;  /* 0x00007300ff3377ac */ /* 0x000e6c0008000800 */
[----:B------:R-:W-:Y:S01]  /*17f2a0*/  @P3 LOP3.LUT R39, R39, 0x100, RZ, 0xfc, !PT ;  /* 0x0000010027273812 */ /* 0x000fe200078efcff */
[----:B------:R-:W-:Y:S01]  /*17f2b0*/  VIADD R50, R4, 0x57 ;  /* 0x0000005704327836 */ /* 0x000fe20000000000 */
        /* <DEDUP_REMOVED lines=30> */
[----:B------:R-:W-:Y:S02]  /*17f4a0*/  ISETP.LT.AND P1, PT, R6, UR50, !P0 ;  /* 0x0000003206007c0c */ /* 0x000fe4000c721270 */
[----:B------:R-:W-:-:S02]  /*17f4b0*/  ISETP.LT.AND P3, PT, R3, UR44, !P0 ;  /* 0x0000002c03007c0c */ /* 0x000fc4000c761270 */
[----:B0-----:R-:W-:Y:S01]  /*17f4c0*/  ISETP.LT.AND P0, PT, R5, UR52, !P0 ;  /* 0x0000003405007c0c */ /* 0x001fe2000c701270 */
[----:B------:R-:W0:Y:S01]  /*17f4d0*/  LDCU UR52, c[0x0][0x398] ;  /* 0x00007300ff3477ac */ /* 0x000e220008000800 */
[----:B------:R-:W-:Y:S01]  /*17f4e0*/  VIADD R50, R4, 0x55 ;  /* 0x0000005504327836 */ /* 0x000fe20000000000 */
[----:B------:R-:W-:Y:S01]  /*17f4f0*/  LOP3.LUT R39, R39, 0xfffffffe, RZ, 0xc0, !PT ;  /* 0xfffffffe27277812 */ /* 0x000fe200078ec0ff */
[----:B------:R-:W1:Y:S01]  /*17f500*/  LDCU UR50, c[0x0][0x398] ;  /* 0x00007300ff3277ac */ /* 0x000e620008000800 */
        /* <DEDUP_REMOVED lines=9> */
[----:B--2---:R-:W-:Y:S02]  /*17f5a0*/  ISETP.LT.AND P3, PT, R3, UR38, !P0 ;  /* 0x0000002603007c0c */ /* 0x004fe4000c761270 */
[----:B0-----:R-:W-:Y:S02]  /*17f5b0*/  ISETP.LT.AND P2, PT, R2, UR52, !P0 ;  /* 0x0000003402007c0c */ /* 0x001fe4000c741270 */
[----:B------:R-:W-:-:S02]  /*17f5c0*/  LOP3.LUT R40, R40, 0xefffffff, RZ, 0xc0, !PT ;  /* 0xefffffff28287812 */ /* 0x000fc400078ec0ff */
[----:B------:R-:W-:Y:S01]  /*17f5d0*/  ISETP.LT.AND P1, PT, R6, UR76, !P0 ;  /* 0x0000004c06007c0c */ /* 0x000fe2000c721270 */
[----:B------:R-:W-:Y:S01]  /*17f5e0*/  VIADD R50, R4, 0x54 ;  /* 0x0000005404327836 */ /* 0x000fe20000000000 */
[----:B------:R-:W0:Y:S05]  /*17f5f0*/  LDCU UR52, c[0x0][0x398] ;  /* 0x00007300ff3477ac */ /* 0x000e2a0008000800 */
[----:B------:R-:W-:Y:S01]  /*17f600*/  @P3 LOP3.LUT R40, R40, 0x10000000, RZ, 0xfc, !PT ;  /* 0x1000000028283812 */ /* 0x000fe200078efcff */
[----:B------:R-:W2:Y:S03]  /*17f610*/  LDCU UR76, c[0x0][0x398] ;  /* 0x00007300ff4c77ac */ /* 0x000ea60008000800 */
        /* <DEDUP_REMOVED lines=14> */
[----:B------:R-:W1:Y:S06]  /*17f700*/  LDCU UR59, c[0x0][0x398] ;  /* 0x00007300ff3b77ac */ /* 0x000e6c0008000800 */
        /* <DEDUP_REMOVED lines=13> */
[----:B0-----:R-:W-:Y:S02]  /*17f7e0*/  ISETP.LT.AND P3, PT, R3, UR42, !P0 ;  /* 0x0000002a03007c0c */ /* 0x001fe4000c761270 */
[----:B-1----:R-:W-:Y:S02]  /*17f7f0*/  ISETP.LT.AND P2, PT, R2, UR59, !P0 ;  /* 0x0000003b02007c0c */ /* 0x002fe4000c741270 */
[----:B------:R-:W-:-:S02]  /*17f800*/  LOP3.LUT R40, R40, 0xffefffff, RZ, 0xc0, !PT ;  /* 0xffefffff28287812 */ /* 0x000fc400078ec0ff */
[----:B------:R-:W-:Y:S01]  /*17f810*/  ISETP.LT.AND P1, PT, R6, UR56, !P0 ;  /* 0x0000003806007c0c */ /* 0x000fe2000c721270 */
[----:B------:R-:W0:Y:S06]  /*17f820*/  LDCU UR59, c[0x0][0x398] ;  /* 0x00007300ff3b77ac */ /* 0x000e2c0008000800 */
[----:B------:R-:W-:Y:S01]  /*17f830*/  @P3 LOP3.LUT R40, R40, 0x100000, RZ, 0xfc, !PT ;  /* 0x0010000028283812 */ /* 0x000fe200078efcff */
[----:B------:R-:W-:Y:S01]  /*17f840*/  VIADD R50, R4, 0x52 ;  /* 0x0000005204327836 */ /* 0x000fe20000000000 */
[----:B------:R-:W1:Y:S02]  /*17f850*/  LDCU UR56, c[0x0][0x398] ;  /* 0x00007300ff3877ac */ /* 0x000e640008000800 */
        /* <DEDUP_REMOVED lines=47> */
[----:B---3--:R-:W-:Y:S02]  /*17fb50*/  ISETP.LT.AND P2, PT, R2, UR74, !P0 ;  /* 0x0000004a02007c0c */ /* 0x008fe4000c741270 */
[----:B------:R-:W-:-:S02]  /*17fb60*/  LOP3.LUT R40, R40, 0xfffffeff, RZ, 0xc0, !PT ;  /* 0xfffffeff28287812 */ /* 0x000fc400078ec0ff */
[----:B------:R-:W-:Y:S01]  /*17fb70*/  ISETP.LT.AND P1, PT, R6, UR69, !P0 ;  /* 0x0000004506007c0c */ /* 0x000fe2000c721270 */
[----:B------:R-:W-:Y:S01]  /*17fb80*/  VIADD R50, R4, 0x4f ;  /* 0x0000004f04327836 */ /* 0x000fe20000000000 */
[----:B------:R-:W0:Y:S01]  /*17fb90*/  LDCU UR40, c[0x0][0x398] ;  /* 0x00007300ff2877ac */ /* 0x000e220008000800 */
[----:B------:R-:W3:Y:S04]  /*17fba0*/  LDCU UR74, c[0x0][0x398] ;  /* 0x00007300ff4a77ac */ /* 0x000ee80008000800 */
        /* <DEDUP_REMOVED lines=16> */
[----:B------:R-:W1:Y:S01]  /*17fcb0*/  LDCU.64 UR44, c[0x0][0x398] ;  /* 0x00007300ff2c77ac */ /* 0x000e620008000a00 */
        /* <DEDUP_REMOVED lines=34> */
[----:B------:R-:W-:Y:S02]  /*17fee0*/  ISETP.LT.AND P1, PT, R6, UR36, !P0 ;  /* 0x0000002406007c0c */ /* 0x000fe4000c721270 */
[----:B------:R-:W-:Y:S01]  /*17fef0*/  ISETP.LT.AND P0, PT, R5, UR37, !P0 ;  /* 0x0000002505007c0c */ /* 0x000fe2000c701270 */
[----:B------:R-:W0:Y:S01]  /*17ff00*/  LDCU.64 UR36, c[0x0][0x398] ;  /* 0x00007300ff2477ac */ /* 0x000e220008000a00 */
[----:B------:R-:W-:Y:S01]  /*17ff10*/  VIADD R50, R4, 0x4c ;  /* 0x0000004c04327836 */ /* 0x000fe20000000000 */
[----:B------:R-:W0:Y:S01]  /*17ff20*/  LDCU UR38, c[0x0][0x398] ;  /* 0x00007300ff2677ac */ /* 0x000e220008000800 */
        /* <DEDUP_REMOVED lines=30> */
[----:B------:R-:W-:-:S07]  /*180110*/  ISETP.LT.AND P1, PT, R6, UR30, !P0 ;  /* 0x0000001e06007c0c */ /* 0x000fce000c721270 */
[----:B------:R-:W-:-:S04]  /*180120*/  @P3 LOP3.LUT R41, R41, 0x100000, RZ, 0xfc, !PT ;  /* 0x0010000029293812 */ /* 0x000fc800078efcff */
[----:B------:R-:W-:Y:S02]  /*180130*/  LOP3.LUT R41, R41, 0xfff7ffff, RZ, 0xc0, !PT ;  /* 0xfff7ffff29297812 */ /* 0x000fe400078ec0ff */
[----:B------:R-:W-:Y:S01]  /*180140*/  ISETP.LT.AND P0, PT, R5, UR31, !P0 ;  /* 0x0000001f05007c0c */ /* 0x000fe2000c701270 */
[----:B------:R-:W0:Y:S01]  /*180150*/  LDCU.64 UR30, c[0x0][0x398] ;  /* 0x00007300ff1e77ac */ /* 0x000e220008000a00 */
[----:B------:R-:W-:-:S04]  /*180160*/  @P2 LOP3.LUT R41, R41, 0x80000, RZ, 0xfc, !PT ;  /* 0x0008000029292812 */ /* 0x000fc800078efcff */
[----:B------:R-:W-:-:S04]  /*180170*/  LOP3.LUT R41, R41, 0xfffbffff, RZ, 0xc0, !PT ;  /* 0xfffbffff29297812 */ /* 0x000fc800078ec0ff */
[----:B------:R-:W-:Y:S01]  /*180180*/  @P1 LOP3.LUT R41, R41, 0x40000, RZ, 0xfc, !PT ;  /* 0x0004000029291812 */ /* 0x000fe200078efcff */
[----:B------:R-:W-:-:S03]  /*180190*/  VIADD R50, R4, 0x4a ;  /* 0x0000004a04327836 */ /* 0x000fc60000000000 */
        /* <DEDUP_REMOVED lines=21> */
[----:B0-----:R-:W-:Y:S02]  /*1802f0*/  ISETP.LT.AND P3, PT, R3, UR22, !P0 ;  /* 0x0000001603007c0c */ /* 0x001fe4000c761270 */
[----:B------:R-:W-:Y:S02]  /*180300*/  ISETP.LT.AND P2, PT, R2, UR15, !P0 ;  /* 0x0000000f02007c0c */ /* 0x000fe4000c741270 */
[----:B------:R-:W-:-:S02]  /*180310*/  LOP3.LUT R41, R41, 0xffffefff, RZ, 0xc0, !PT ;  /* 0xffffefff29297812 */ /* 0x000fc400078ec0ff */
[----:B------:R-:W-:-:S07]  /*180320*/  ISETP.LT.AND P1, PT, R6, UR20, !P0 ;  /* 0x0000001406007c0c */ /* 0x000fce000c721270 */
        /* <DEDUP_REMOVED lines=9> */
[----:B--2---:R-:W-:Y:S01]  /*1803c0*/  PRMT R45, R45, 0x5410, R50 ;  /* 0x000054102d2d7816 */ /* 0x004fe20000000032 */
[----:B------:R-:W-:-:S04]  /*1803d0*/  VIADD R50, R4, 0x48 ;  /* 0x0000004804327836 */ /* 0x000fc80000000000 */
[----:B------:R2:W-:Y:S01]  /*1803e0*/  STL [R1+0x21c], R45 ;  /* 0x00021c2d01007387 */ /* 0x0005e20000100800 */
[----:B------:R-:W-:Y:S02]  /*1803f0*/  ISETP.GE.AND P0, PT, R50, UR35, PT ;  /* 0x0000002332007c0c */ /* 0x000fe4000bf06270 */
[----:B------:R-:W-:Y:S01]  /*180400*/  LOP3.LUT R41, R41, 0xfffffeff, RZ, 0xc0, !PT ;  /* 0xfffffeff29297812 */ /* 0x000fe200078ec0ff */
[----:B------:R-:W0:Y:S01]  /*180410*/  LDCU.64 UR34, c[0x0][0x398] ;  /* 0x00007300ff2277ac */ /* 0x000e220008000a00 */
[----:B--2---:R-:W2:Y:S04]  /*180420*/  LDL.LU R45, [R1+0x120] ;  /* 0x00012000012d7983 */ /* 0x004ea80000300800 */
[----:B------:R-:W2:Y:S04]  /*180430*/  LDL.LU R22, [R1+0x518] ;  /* 0x0005180001167983 */ /* 0x000ea80000300800 */
[----:B------:R0:W-:Y:S04]  /*180440*/  STL [R1+0x224], R21 ;  /* 0x0002241501007387 */ /* 0x0001e80000100800 */
[----:B0-----:R-:W2:Y:S04]  /*180450*/  LDL.LU R21, [R1+0x114] ;  /* 0x0001140001157983 */ /* 0x001ea80000300800 */
[----:B------:R-:W2:Y:S01]  /*180460*/  LDL.LU R50, [R1+0x138] ;  /* 0x0001380001327983 */ /* 0x000ea20000300800 */
[----:B------:R-:W-:-:S02]  /*180470*/  ISETP.LT.AND P3, PT, R3, UR20, !P0 ;  /* 0x0000001403007c0c */ /* 0x000fc4000c761270 */
[----:B------:R-:W-:Y:S02]  /*180480*/  ISETP.LT.AND P2, PT, R2, UR12, !P0 ;  /* 0x0000000c02007c0c */ /* 0x000fe4000c741270 */
[----:B----4-:R-:W-:Y:S02]  /*180490*/  ISETP.LT.AND P1, PT, R6, UR18, !P0 ;  /* 0x0000001206007c0c */ /* 0x010fe4000c721270 */
[----:B------:R-:W-:Y:S01]  /*1804a0*/  ISETP.LT.AND P0, PT, R5, UR19, !P0 ;  /* 0x0000001305007c0c */ /* 0x000fe2000c701270 */
[----:B------:R-:W0:Y:S06]  /*1804b0*/  LDCU.64 UR18, c[0x0][0x398] ;  /* 0x00007300ff1277ac */ /* 0x000e2c0008000a00 */
[----:B------:R-:W-:-:S04]  /*1804c0*/  @P3 LOP3.LUT R41, R41, 0x100, RZ, 0xfc, !PT ;  /* 0x0000010029293812 */ /* 0x000fc800078efcff */
[----:B------:R-:W-:-:S04]  /*1804d0*/  LOP3.LUT R41, R41, 0xffffff7f, RZ, 0xc0, !PT ;  /* 0xffffff7f29297812 */ /* 0x000fc800078ec0ff */
[----:B------:R-:W-:-:S04]  /*1804e0*/  @P2 LOP3.LUT R41, R41, 0x80, RZ, 0xfc, !PT ;  /* 0x0000008029292812 */ /* 0x000fc800078efcff */
[----:B------:R-:W-:-:S04]  /*1804f0*/  LOP3.LUT R41, R41, 0xffffffbf, RZ, 0xc0, !PT ;  /* 0xffffffbf29297812 */ /* 0x000fc800078ec0ff */
[----:B------:R-:W-:-:S04]  /*180500*/  @P1 LOP3.LUT R41, R41, 0x40, RZ, 0xfc, !PT ;  /* 0x0000004029291812 */ /* 0x000fc800078efcff */
[----:B------:R-:W-:-:S04]  /*180510*/  LOP3.LUT R41, R41, 0xffffffdf, RZ, 0xc0, !PT ;  /* 0xffffffdf29297812 */ /* 0x000fc800078ec0ff */
[----:B------:R-:W-:-:S04]  /*180520*/  @P0 LOP3.LUT R41, R41, 0x20, RZ, 0xfc, !PT ;  /* 0x0000002029290812 */ /* 0x000fc800078efcff */
[----:B------:R-:W-:Y:S02]  /*180530*/  LOP3.LUT R41, R41, 0xffffffef, RZ, 0xc0, !PT ;  /* 0xffffffef29297812 */ /* 0x000fe400078ec0ff */
[----:B--2---:R-:W-:-:S05]  /*180540*/  PRMT R50, R61, 0x5410, R50 ;  /* 0x000054103d327816 */ /* 0x004fca0000000032 */
[----:B------:R2:W-:Y:S01]  /*180550*/  STL [R1+0x218], R50 ;  /* 0x0002183201007387 */ /* 0x0005e20000100800 */
[----:B------:R-:W-:-:S03]  /*180560*/  PRMT R22, R22, 0x5410, R45 ;  /* 0x0000541016167816 */ /* 0x000fc6000000002d */
[----:B------:R-:W4:Y:S04]  /*180570*/  LDL.LU R61, [R1+0x4dc] ;  /* 0x0004dc00013d7983 */ /* 0x000f280000300800 */
[----:B------:R-:W3:Y:S01]  /*180580*/  LDL.LU R27, [R1+0xfc] ;  /* 0x0000fc00011b7983 */ /* 0x000ee20000300800 */
[----:B--2---:R-:W-:-:S05]  /*180590*/  VIADD R50, R4, 0x47 ;  /* 0x0000004704327836 */ /* 0x004fca0000000000 */
[----:B------:R-:W-:Y:S01]  /*1805a0*/  ISETP.GE.AND P0, PT, R50, UR31, PT ;  /* 0x0000001f32007c0c */ /* 0x000fe2000bf06270 */
[----:B------:R2:W-:Y:S01]  /*1805b0*/  STL [R1+0x214], R24 ;  /* 0x0002141801007387 */ /* 0x0005e20000100800 */
[----:B------:R-:W-:Y:S01]  /*1805c0*/  PRMT R21, R42, 0x5410, R21 ;  /* 0x000054102a157816 */ /* 0x000fe20000000015 */
[----:B------:R-:W-:Y:S01]  /*1805d0*/  VIADD R50, R4, 0x46 ;  /* 0x0000004604327836 */ /* 0x000fe20000000000 */
[----:B0-----:R-:W-:Y:S02]  /*1805e0*/  ISETP.LT.AND P3, PT, R3, UR18, !P0 ;  /* 0x0000001203007c0c */ /* 0x001fe4000c761270 */
[----:B------:R-:W-:Y:S02]  /*1805f0*/  ISETP.LT.AND P2, PT, R2, UR9, !P0 ;  /* 0x0000000902007c0c */ /* 0x000fe4000c741270 */
[----:B------:R-:W-:Y:S01]  /*180600*/  ISETP.LT.AND P1, PT, R6, UR16, !P0 ;  /* 0x0000001006007c0c */ /* 0x000fe2000c721270 */
[----:B------:R-:W0:Y:S01]  /*180610*/  LDCU UR31, c[0x0][0x398] ;  /* 0x00007300ff1f77ac */ /* 0x000e220008000800 */
[----:B--2---:R-:W3:Y:S07]  /*180620*/  LDL.LU R24, [R1+0x4ac] ;  /* 0x0004ac0001187983 */ /* 0x004eee0000300800 */
[----:B------:R-:W-:Y:S01]  /*180630*/  @P3 LOP3.LUT R41, R41, 0x10, RZ, 0xfc, !PT ;  /* 0x0000001029293812 */ /* 0x000fe200078efcff */
[----:B------:R-:W2:Y:S03]  /*180640*/  LDCU UR9, c[0x0][0x398] ;  /* 0x00007300ff0977ac */ /* 0x000ea60008000800 */
[----:B------:R-:W-:-:S02]  /*180650*/  LOP3.LUT R41, R41, 0xfffffff7, RZ, 0xc0, !PT ;  /* 0xfffffff729297812 */ /* 0x000fc400078ec0ff */
[----:B------:R-:W-:Y:S01]  /*180660*/  ISETP.LT.AND P0, PT, R5, UR17, !P0 ;  /* 0x0000001105007c0c */ /* 0x000fe2000c701270 */
[----:B------:R0:W-:Y:S04]  /*180670*/  STL [R1+0x208], R22 ;  /* 0x0002081601007387 */ /* 0x0001e80000100800 */
[----:B------:R-:W2:Y:S01]  /*180680*/  LDL.LU R42, [R1+0x6ae4] ;  /* 0x006ae400012a7983 */ /* 0x000ea20000300800 */
[----:B------:R-:W-:-:S03]  /*180690*/  @P2 LOP3.LUT R41, R41, 0x8, RZ, 0xfc, !PT ;  /* 0x0000000829292812 */ /* 0x000fc600078efcff */
[----:B------:R-:W4:Y:S01]  /*1806a0*/  LDL.LU R45, [R1+0x514] ;  /* 0x00051400012d7983 */ /* 0x000f220000300800 */
[----:B------:R-:W1:Y:S01]  /*1806b0*/  LDCU.64 UR16, c[0x0][0x398] ;  /* 0x00007300ff1077ac */ /* 0x000e620008000a00 */
[----:B------:R-:W-:-:S04]  /*1806c0*/  LOP3.LUT R41, R41, 0xfffffffb, RZ, 0xc0, !PT ;  /* 0xfffffffb29297812 */ /* 0x000fc800078ec0ff */
[----:B------:R-:W-:Y:S01]  /*1806d0*/  @P1 LOP3.LUT R41, R41, 0x4, RZ, 0xfc, !PT ;  /* 0x0000000429291812 */ /* 0x000fe200078efcff */
[----:B0-----:R-:W4:Y:S03]  /*1806e0*/  LDL.LU R22, [R1+0xf4] ;  /* 0x0000f40001167983 */ /* 0x001f260000300800 */
[----:B------:R-:W-:Y:S01]  /*1806f0*/  LOP3.LUT R41, R41, 0xfffffffd, RZ, 0xc0, !PT ;  /* 0xfffffffd29297812 */ /* 0x000fe200078ec0ff */
[----:B------:R0:W-:Y:S03]  /*180700*/  STL [R1+0x20c], R21 ;  /* 0x00020c1501007387 */ /* 0x0001e60000100800 */
[----:B------:R-:W-:Y:S02]  /*180710*/  @P0 LOP3.LUT R41, R41, 0x2, RZ, 0xfc, !PT ;  /* 0x0000000229290812 */ /* 0x000fe400078efcff */
[----:B------:R-:W-:Y:S01]  /*180720*/  ISETP.GE.AND P0, PT, R50, UR23, PT ;  /* 0x0000001732007c0c */ /* 0x000fe2000bf06270 */
[----:B------:R-:W2:Y:S01]  /*180730*/  LDCU.64 UR22, c[0x0][0x398] ;  /* 0x00007300ff1677ac */ /* 0x000ea20008000a00 */
[----:B0-----:R-:W4:Y:S04]  /*180740*/  LDL.LU R21, [R1+0x4d8] ;  /* 0x0004d80001157983 */ /* 0x001f280000300800 */
[----:B------:R-:W4:Y:S01]  /*180750*/  LDL.LU R50, [R1+0x110] ;  /* 0x0001100001327983 */ /* 0x000f220000300800 */
[----:B------:R-:W-:-:S02]  /*180760*/  ISETP.LT.AND P2, PT, R2, UR6, !P0 ;  /* 0x0000000602007c0c */ /* 0x000fc4000c741270 */
[----:B------:R-:W-:Y:S02]  /*180770*/  ISETP.LT.AND P1, PT, R6, UR13, !P0 ;  /* 0x0000000d06007c0c */ /* 0x000fe4000c721270 */
[----:B-1----:R-:W-:Y:S02]  /*180780*/  ISETP.LT.AND P3, PT, R3, UR16, !P0 ;  /* 0x0000001003007c0c */ /* 0x002fe4000c761270 */
[----:B------:R-:W-:Y:S01]  /*180790*/  ISETP.LT.AND P0, PT, R5, UR14, !P0 ;  /* 0x0000000e05007c0c */ /* 0x000fe2000c701270 */
[----:B------:R-:W0:Y:S01]  /*1807a0*/  LDCU.64 UR12, c[0x0][0x398] ;  /* 0x00007300ff0c77ac */ /* 0x000e220008000a00 */
[----:B--2---:R-:W-:Y:S02]  /*1807b0*/  LOP3.LUT R42, R42, 0x7fffffff, RZ, 0xc0, !PT ;  /* 0x7fffffff2a2a7812 */ /* 0x004fe400078ec0ff */
[----:B---3--:R-:W-:Y:S02]  /*1807c0*/  PRMT R24, R24, 0x5410, R27 ;  /* 0x0000541018187816 */ /* 0x008fe4000000001b */
[----:B------:R-:W-:Y:S01]  /*1807d0*/  LOP3.LUT R41, R41, 0xfffffffe, RZ, 0xc0, !PT ;  /* 0xfffffffe29297812 */ /* 0x000fe200078ec0ff */
[----:B------:R-:W1:Y:S01]  /*1807e0*/  LDCU.64 UR14, c[0x0][0x398] ;  /* 0x00007300ff0e77ac */ /* 0x000e620008000a00 */
[----:B------:R-:W-:Y:S01]  /*1807f0*/  @P2 LOP3.LUT R42, R42, 0x80000000, RZ, 0xfc, !PT ;  /* 0x800000002a2a2812 */ /* 0x000fe200078efcff */
[----:B------:R-:W2:Y:S03]  /*180800*/  LDCU UR6, c[0x0][0x398] ;  /* 0x00007300ff0677ac */ /* 0x000ea60008000800 */
[----:B------:R-:W-:-:S04]  /*180810*/  LOP3.LUT R42, R42, 0xbfffffff, RZ, 0xc0, !PT ;  /* 0xbfffffff2a2a7812 */ /* 0x000fc800078ec0ff */
[----:B------:R-:W-:-:S04]  /*180820*/  @P1 LOP3.LUT R42, R42, 0x40000000, RZ, 0xfc, !PT ;  /* 0x400000002a2a1812 */ /* 0x000fc800078efcff */
[----:B------:R-:W-:Y:S02]  /*180830*/  LOP3.LUT R42, R42, 0xdfffffff, RZ, 0xc0, !PT ;  /* 0xdfffffff2a2a7812 */ /* 0x000fe400078ec0ff */
[----:B----4-:R-:W-:-:S05]  /*180840*/  PRMT R50, R61, 0x5410, R50 ;  /* 0x000054103d327816 */ /* 0x010fca0000000032 */
[----:B------:R3:W-:Y:S04]  /*180850*/  STL [R1+0x1f4], R50 ;  /* 0x0001f43201007387 */ /* 0x0007e80000100800 */
[----:B------:R-:W4:Y:S04]  /*180860*/  LDL.LU R61, [R1+0x510] ;  /* 0x00051000013d7983 */ /* 0x000f280000300800 */
[----:B------:R-:W2:Y:S01]  /*180870*/  LDL.LU R27, [R1+0xe8] ;  /* 0x0000e800011b7983 */ /* 0x000ea20000300800 */
[----:B------:R-:W-:-:S03]  /*180880*/  @P0 LOP3.LUT R42, R42, 0x20000000, RZ, 0xfc, !PT ;  /* 0x200000002a2a0812 */ /* 0x000fc600078efcff */
[----:B------:R0:W-:Y:S01]  /*180890*/  STL [R1+0x200], R24 ;  /* 0x0002001801007387 */ /* 0x0001e20000100800 */
[----:B---3--:R-:W-:-:S03]  /*1808a0*/  VIADD R50, R4, 0x45 ;  /* 0x0000004504327836 */ /* 0x008fc60000000000 */
[----:B0-----:R-:W2:Y:S02]  /*1808b0*/  LDL.LU R24, [R1+0x4ec] ;  /* 0x0004ec0001187983 */ /* 0x001ea40000300800 */
[----:B------:R-:W-:Y:S02]  /*1808c0*/  ISETP.GE.AND P0, PT, R50, UR21, PT ;  /* 0x0000001532007c0c */ /* 0x000fe4000bf06270 */
[----:B------:R-:W3:Y:S01]  /*1808d0*/  LDL.LU R50, [R1+0x10c] ;  /* 0x00010c0001327983 */ /* 0x000ee20000300800 */
[----:B------:R-:W-:Y:S02]  /*1808e0*/  @P3 LOP3.LUT R41, R41, 0x1, RZ, 0xfc, !PT ;  /* 0x0000000129293812 */ /* 0x000fe400078efcff */
[----:B------:R-:W-:Y:S02]  /*1808f0*/  LOP3.LUT R42, R42, 0xefffffff, RZ, 0xc0, !PT ;  /* 0xefffffff2a2a7812 */ /* 0x000fe400078ec0ff */
[----:B------:R-:W-:Y:S02]  /*180900*/  ISETP.LT.AND P3, PT, R3, UR12, !P0 ;  /* 0x0000000c03007c0c */ /* 0x000fe4000c761270 */
[----:B------:R-:W-:-:S02]  /*180910*/  ISETP.LT.AND P2, PT, R2, UR44, !P0 ;  /* 0x0000002c02007c0c */ /* 0x000fc4000c741270 */
[----:B------:R-:W-:Y:S02]  /*180920*/  ISETP.LT.AND P1, PT, R6, UR10, !P0 ;  /* 0x0000000a06007c0c */ /* 0x000fe4000c721270 */
[----:B------:R-:W-:Y:S01]  /*180930*/  PRMT R21, R21, 0x5410, R22 ;  /* 0x0000541015157816 */ /* 0x000fe20000000016 */
[----:B------:R-:W0:Y:S01]  /*180940*/  LDCU.64 UR20, c[0x0][0x398] ;  /* 0x00007300ff1477ac */ /* 0x000e220008000a00 */
[----:B------:R-:W0:Y:S05]  /*180950*/  LDCU UR12, c[0x0][0x398] ;  /* 0x00007300ff0c77ac */ /* 0x000e2a0008000800 */
        /* <DEDUP_REMOVED lines=11> */
[----:B---3--:R-:W-:Y:S01]  /*180a10*/  PRMT R45, R45, 0x5410, R50 ;  /* 0x000054102d2d7816 */ /* 0x008fe20000000032 */
[----:B------:R-:W-:-:S04]  /*180a20*/  VIADD R50, R4, 0x44 ;  /* 0x0000004404327836 */ /* 0x000fc80000000000 */
[----:B------:R3:W-:Y:S01]  /*180a30*/  STL [R1+0x1b4], R45 ;  /* 0x0001b42d01007387 */ /* 0x0007e20000100800 */
[----:B------:R-:W-:Y:S02]  /*180a40*/  ISETP.GE.AND P0, PT, R50, UR19, PT ;  /* 0x0000001332007c0c */ /* 0x000fe4000bf06270 */
[----:B------:R-:W-:Y:S02]  /*180a50*/  LOP3.LUT R42, R42, 0xfeffffff, RZ, 0xc0, !PT ;  /* 0xfeffffff2a2a7812 */ /* 0x000fe400078ec0ff */
[----:B--2---:R-:W-:Y:S01]  /*180a60*/  PRMT R24, R24, 0x5410, R27 ;  /* 0x0000541018187816 */ /* 0x004fe2000000001b */
[----:B------:R-:W2:Y:S01]  /*180a70*/  LDCU.64 UR18, c[0x0][0x398] ;  /* 0x00007300ff1277ac */ /* 0x000ea20008000a00 */
[----:B---3--:R-:W3:Y:S04]  /*180a80*/  LDL.LU R45, [R1+0x4d4] ;  /* 0x0004d400012d7983 */ /* 0x008ee80000300800 */
[----:B------:R-:W2:Y:S04]  /*180a90*/  LDL.LU R22, [R1+0xe0] ;  /* 0x0000e00001167983 */ /* 0x000ea80000300800 */
[----:B------:R0:W-:Y:S04]  /*180aa0*/  STL [R1+0x178], R21 ;  /* 0x0001781501007387 */ /* 0x0001e80000100800 */
[----:B0-----:R-:W2:Y:S04]  /*180ab0*/  LDL.LU R21, [R1+0x4e8] ;  /* 0x0004e80001157983 */ /* 0x001ea80000300800 */
[----:B------:R-:W4:Y:S01]  /*180ac0*/  LDL.LU R50, [R1+0xf0] ;  /* 0x0000f00001327983 */ /* 0x000f220000300800 */
[----:B-1----:R-:W-:-:S02]  /*180ad0*/  ISETP.LT.AND P3, PT, R3, UR14, !P0 ;  /* 0x0000000e03007c0c */ /* 0x002fc4000c761270 */
[----:B------:R-:W-:Y:S02]  /*180ae0*/  ISETP.LT.AND P2, PT, R2, UR44, !P0 ;  /* 0x0000002c02007c0c */ /* 0x000fe4000c741270 */
[----:B------:R-:W-:Y:S01]  /*180af0*/  ISETP.LT.AND P1, PT, R6, UR7, !P0 ;  /* 0x0000000706007c0c */ /* 0x000fe2000c721270 */
[----:B------:R-:W0:Y:S08]  /*180b00*/  LDCU UR14, c[0x0][0x398] ;  /* 0x00007300ff0e77ac */ /* 0x000e300008000800 */
[----:B------:R-:W-:Y:S01]  /*180b10*/  @P3 LOP3.LUT R42, R42, 0x1000000, RZ, 0xfc, !PT ;  /* 0x010000002a2a3812 */ /* 0x000fe200078efcff */
[----:B------:R-:W1:Y:S01]  /*180b20*/  LDCU UR44, c[0x0][0x398] ;  /* 0x00007300ff2c77ac */ /* 0x000e620008000800 */
        /* <DEDUP_REMOVED lines=9> */
[----:B----4-:R-:W-:-:S05]  /*180bc0*/  PRMT R50, R61, 0x5410, R50 ;  /* 0x000054103d327816 */ /* 0x010fca0000000032 */
[----:B------:R4:W-:Y:S04]  /*180bd0*/  STL [R1+0x174], R50 ;  /* 0x0001743201007387 */ /* 0x0009e80000100800 */
[----:B------:R-:W3:Y:S04]  /*180be0*/  LDL.LU R61, [R1+0x520] ;  /* 0x00052000013d7983 */ /* 0x000ee80000300800 */
[----:B------:R-:W3:Y:S04]  /*180bf0*/  LDL.LU R27, [R1+0xd0] ;  /* 0x0000d000011b7983 */ /* 0x000ee80000300800 */
[----:B------:R0:W-:Y:S01]  /*180c00*/  STL [R1+0x170], R24 ;  /* 0x0001701801007387 */ /* 0x0001e20000100800 */
[----:B----4-:R-:W-:-:S03]  /*180c10*/  VIADD R50, R4, 0x43 ;  /* 0x0000004304327836 */ /* 0x010fc60000000000 */
[----:B0-----:R-:W4:Y:S02]  /*180c20*/  LDL.LU R24, [R1+0x51c] ;  /* 0x00051c0001187983 */ /* 0x001f240000300800 */
[----:B------:R-:W-:Y:S02]  /*180c30*/  ISETP.GE.AND P0, PT, R50, UR17, PT ;  /* 0x0000001132007c0c */ /* 0x000fe4000bf06270 */
[----:B------:R-:W-:Y:S01]  /*180c40*/  LOP3.LUT R42, R42, 0xffefffff, RZ, 0xc0, !PT ;  /* 0xffefffff2a2a7812 */ /* 0x000fe200078ec0ff */
[----:B------:R-:W3:Y:S01]  /*180c50*/  LDL.LU R50, [R1+0xe4] ;  /* 0x0000e40001327983 */ /* 0x000ee20000300800 */
[----:B--2---:R-:W-:Y:S02]  /*180c60*/  PRMT R21, R21, 0x5410, R22 ;  /* 0x0000541015157816 */ /* 0x004fe40000000016 */
[----:B------:R-:W-:Y:S02]  /*180c70*/  ISETP.LT.AND P3, PT, R3, UR18, !P0 ;  /* 0x0000001203007c0c */ /* 0x000fe4000c761270 */
[----:B-1----:R-:W-:-:S02]  /*180c80*/  ISETP.LT.AND P2, PT, R2, UR44, !P0 ;  /* 0x0000002c02007c0c */ /* 0x002fc4000c741270 */
[----:B------:R-:W-:Y:S01]  /*180c90*/  ISETP.LT.AND P1, PT, R6, UR25, !P0 ;  /* 0x0000001906007c0c */ /* 0x000fe2000c721270 */
[----:B------:R-:W0:Y:S01]  /*180ca0*/  LDCU.64 UR16, c[0x0][0x398] ;  /* 0x00007300ff1077ac */ /* 0x000e220008000a00 */
[----:B------:R-:W1:Y:S07]  /*180cb0*/  LDCU UR18, c[0x0][0x398] ;  /* 0x00007300ff1277ac */ /* 0x000e6e0008000800 */
[----:B------:R-:W-:Y:S01]  /*180cc0*/  @P3 LOP3.LUT R42, R42, 0x100000, RZ, 0xfc, !PT ;  /* 0x001000002a2a3812 */ /* 0x000fe200078efcff */
[----:B------:R-:W2:Y:S01]  /*180cd0*/  LDCU UR44, c[0x0][0x398] ;  /* 0x00007300ff2c77ac */ /* 0x000ea20008000800 */
[----:B------:R-:W0:Y:S02]  /*180ce0*/  LDCU.64 UR24, c[0x0][0x398] ;  /* 0x00007300ff1877ac */ /* 0x000e240008000a00 */
[----:B------:R-:W-:-:S02]  /*180cf0*/  LOP3.LUT R42, R42, 0xfff7ffff, RZ, 0xc0, !PT ;  /* 0xfff7ffff2a2a7812 */ /* 0x000fc400078ec0ff */
[----:B------:R-:W-:Y:S02]  /*180d00*/  ISETP.LT.AND P0, PT, R5, UR26, !P0 ;  /* 0x0000001a05007c0c */ /* 0x000fe4000c701270 */
        /* <DEDUP_REMOVED lines=10> */
[----:B----4-:R-:W-:Y:S01]  /*180db0*/  PRMT R24, R24, 0x5410, R27 ;  /* 0x0000541018187816 */ /* 0x010fe2000000001b */
[----:B------:R-:W4:Y:S01]  /*180dc0*/  LDCU UR13, c[0x0][0x398] ;  /* 0x00007300ff0d77ac */ /* 0x000f220008000800 */
[----:B---3--:R-:W3:Y:S04]  /*180dd0*/  LDL.LU R45, [R1+0x530] ;  /* 0x00053000012d7983 */ /* 0x008ee80000300800 */
[----:B------:R-:W3:Y:S04]  /*180de0*/  LDL.LU R22, [R1+0xc4] ;  /* 0x0000c40001167983 */ /* 0x000ee80000300800 */
[----:B------:R0:W-:Y:S04]  /*180df0*/  STL [R1+0x14c], R21 ;  /* 0x00014c1501007387 */ /* 0x0001e80000100800 */
[----:B0-----:R-:W3:Y:S04]  /*180e00*/  LDL.LU R21, [R1+0x52c] ;  /* 0x00052c0001157983 */ /* 0x001ee80000300800 */
[----:B------:R-:W3:Y:S01]  /*180e10*/  LDL.LU R50, [R1+0xdc] ;  /* 0x0000dc0001327983 */ /* 0x000ee20000300800 */
[----:B------:R-:W-:-:S02]  /*180e20*/  ISETP.LT.AND P3, PT, R3, UR16, !P0 ;  /* 0x0000001003007c0c */ /* 0x000fc4000c761270 */
[----:B--2---:R-:W-:Y:S02]  /*180e30*/  ISETP.LT.AND P2, PT, R2, UR44, !P0 ;  /* 0x0000002c02007c0c */ /* 0x004fe4000c741270 */
[----:B------:R-:W-:Y:S01]  /*180e40*/  ISETP.LT.AND P1, PT, R6, UR28, !P0 ;  /* 0x0000001c06007c0c */ /* 0x000fe2000c721270 */
[----:B------:R-:W0:Y:S08]  /*180e50*/  LDCU UR16, c[0x0][0x398] ;  /* 0x00007300ff1077ac */ /* 0x000e300008000800 */
[----:B------:R-:W-:Y:S01]  /*180e60*/  @P3 LOP3.LUT R42, R42, 0x10000, RZ, 0xfc, !PT ;  /* 0x000100002a2a3812 */ /* 0x000fe200078efcff */
[----:B------:R-:W2:Y:S01]  /*180e70*/  LDCU UR44, c[0x0][0x398] ;  /* 0x00007300ff2c77ac */ /* 0x000ea20008000800 */
[----:B------:R-:W0:Y:S02]  /*180e80*/  LDCU.64 UR28, c[0x0][0x398] ;  /* 0x00007300ff1c77ac */ /* 0x000e240008000a00 */
        /* <DEDUP_REMOVED lines=8> */
[----:B---3--:R-:W-:-:S05]  /*180f10*/  PRMT R50, R61, 0x5410, R50 ;  /* 0x000054103d327816 */ /* 0x008fca0000000032 */
[----:B------:R3:W-:Y:S04]  /*180f20*/  STL [R1+0x140], R50 ;  /* 0x0001403201007387 */ /* 0x0007e80000100800 */
[----:B------:R-:W4:Y:S04]  /*180f30*/  LDL.LU R61, [R1+0x540] ;  /* 0x00054000013d7983 */ /* 0x000f280000300800 */
[----:B------:R-:W4:Y:S04]  /*180f40*/  LDL.LU R27, [R1+0xac] ;  /* 0x0000ac00011b7983 */ /* 0x000f280000300800 */
[----:B------:R0:W-:Y:S01]  /*180f50*/  STL [R1+0x13c], R24 ;  /* 0x00013c1801007387 */ /* 0x0001e20000100800 */
[----:B---3--:R-:W-:-:S03]  /*180f60*/  VIADD R50, R4, 0x41 ;  /* 0x0000004104327836 */ /* 0x008fc60000000000 */
[----:B0-----:R-:W4:Y:S02]  /*180f70*/  LDL.LU R24, [R1+0x528] ;  /* 0x0005280001187983 */ /* 0x001f240000300800 */
[----:B------:R-:W-:Y:S02]  /*180f80*/  ISETP.GE.AND P0, PT, R50, UR15, PT ;  /* 0x0000000f32007c0c */ /* 0x000fe4000bf06270 */
[----:B------:R-:W-:Y:S01]  /*180f90*/  LOP3.LUT R42, R42, 0xffffefff, RZ, 0xc0, !PT ;  /* 0xffffefff2a2a7812 */ /* 0x000fe200078ec0ff */
[----:B------:R-:W3:Y:S01]  /*180fa0*/  LDL.LU R50, [R1+0xcc] ;  /* 0x0000cc0001327983 */ /* 0x000ee20000300800 */
[----:B------:R-:W-:Y:S02]  /*180fb0*/  PRMT R21, R21, 0x5410, R22 ;  /* 0x0000541015157816 */ /* 0x000fe40000000016 */
[----:B------:R-:W-:Y:S02]  /*180fc0*/  ISETP.LT.AND P3, PT, R3, UR20, !P0 ;  /* 0x0000001403007c0c */ /* 0x000fe4000c761270 */
[----:B--2---:R-:W-:-:S02]  /*180fd0*/  ISETP.LT.AND P2, PT, R2, UR44, !P0 ;  /* 0x0000002c02007c0c */ /* 0x004fc4000c741270 */
[----:B------:R-:W-:Y:S01]  /*180fe0*/  ISETP.LT.AND P1, PT, R6, UR46, !P0 ;  /* 0x0000002e06007c0c */ /* 0x000fe2000c721270 */
[----:B------:R-:W0:Y:S01]  /*180ff0*/  LDCU UR15, c[0x0][0x398] ;  /* 0x00007300ff0f77ac */ /* 0x000e220008000800 */
[----:B------:R-:W2:Y:S07]  /*181000*/  LDCU UR20, c[0x0][0x398] ;  /* 0x00007300ff1477ac */ /* 0x000eae0008000800 */
        /* <DEDUP_REMOVED lines=21> */
[----:B0-----:R-:W2:Y:S04]  /*181160*/  LDL.LU R21, [R1+0x9c] ;  /* 0x00009c0001157983 */ /* 0x001ea80000300800 */
[----:B------:R-:W2:Y:S01]  /*181170*/  LDL.LU R50, [R1+0xc0] ;  /* 0x0000c00001327983 */ /* 0x000ea20000300800 */
[----:B------:R-:W-:-:S02]  /*181180*/  ISETP.LT.AND P3, PT, R3, UR22, !P0 ;  /* 0x0000001603007c0c */ /* 0x000fc4000c761270 */
[----:B------:R-:W-:Y:S02]  /*181190*/  ISETP.LT.AND P2, PT, R2, UR44, !P0 ;  /* 0x0000002c02007c0c */ /* 0x000fe4000c741270 */
[----:B------:R-:W-:Y:S01]  /*1811a0*/  ISETP.LT.AND P1, PT, R6, UR47, !P0 ;  /* 0x0000002f06007c0c */ /* 0x000fe2000c721270 */
[----:B------:R-:W0:Y:S08]  /*1811b0*/  LDCU UR22, c[0x0][0x398] ;  /* 0x00007300ff1677ac */ /* 0x000e300008000800 */
        /* <DEDUP_REMOVED lines=14> */
[----:B---3--:R-:W-:-:S03]  /*1812a0*/  PRMT R22, R22, 0x5410, R45 ;  /* 0x0000541016167816 */ /* 0x008fc6000000002d */
[----:B------:R-:W3:Y:S04]  /*1812b0*/  LDL.LU R61, [R1+0x53c] ;  /* 0x00053c00013d7983 */ /* 0x000ee80000300800 */
[----:B------:R-:W3:Y:S01]  /*1812c0*/  LDL.LU R27, [R1+0x94] ;  /* 0x00009400011b7983 */ /* 0x000ee20000300800 */
[----:B--2---:R-:W-:-:S05]  /*1812d0*/  VIADD R50, R4, 0x3f ;  /* 0x0000003f04327836 */ /* 0x004fca0000000000 */
[----:B------:R-:W-:Y:S01]  /*1812e0*/  ISETP.GE.AND P0, PT, R50, UR17, PT ;  /* 0x0000001132007c0c */ /* 0x000fe2000bf06270 */
[----:B------:R2:W-:Y:S01]  /*1812f0*/  STL [R1+0xf0], R24 ;  /* 0x0000f01801007387 */ /* 0x0005e20000100800 */
[----:B------:R-:W-:Y:S01]  /*181300*/  PRMT R21, R43, 0x5410, R21 ;  /* 0x000054102b157816 */ /* 0x000fe20000000015 */
[----:B------:R-:W-:Y:S01]  /*181310*/  VIADD R50, R4, 0x3e ;  /* 0x0000003e04327836 */ /* 0x000fe20000000000 */
[----:B------:R-:W-:Y:S02]  /*181320*/  ISETP.LT.AND P3, PT, R3, UR24, !P0 ;  /* 0x0000001803007c0c */ /* 0x000fe4000c761270 */
[----:B0-----:R-:W-:Y:S02]  /*181330*/  ISETP.LT.AND P2, PT, R2, UR44, !P0 ;  /* 0x0000002c02007c0c */ /* 0x001fe4000c741270 */
[----:B------:R-:W-:Y:S01]  /*181340*/  ISETP.LT.AND P1, PT, R6, UR50, !P0 ;  /* 0x0000003206007c0c */ /* 0x000fe2000c721270 */
[----:B------:R-:W0:Y:S01]  /*181350*/  LDCU UR17, c[0x0][0x398] ;  /* 0x00007300ff1177ac */ /* 0x000e220008000800 */
[----:B------:R-:W0:Y:S01]  /*181360*/  LDCU UR24, c[0x0][0x398] ;  /* 0x00007300ff1877ac */ /* 0x000e220008000800 */
[----:B--2---:R-:W3:Y:S06]  /*181370*/  LDL.LU R24, [R1+0x538] ;  /* 0x0005380001187983 */ /* 0x004eec0000300800 */
[----:B------:R-:W-:Y:S01]  /*181380*/  @P3 LOP3.LUT R42, R42, 0x10, RZ, 0xfc, !PT ;  /* 0x000000102a2a3812 */ /* 0x000fe200078efcff */
[----:B------:R-:W2:Y:S01]  /*181390*/  LDCU UR44, c[0x0][0x398] ;  /* 0x00007300ff2c77ac */ /* 0x000ea20008000800 */
[----:B------:R-:W0:Y:S02]  /*1813a0*/  LDCU UR50, c[0x0][0x398] ;  /* 0x00007300ff3277ac */ /* 0x000e240008000800 */
[----:B------:R-:W-:-:S02]  /*1813b0*/  LOP3.LUT R42, R42, 0xfffffff7, RZ, 0xc0, !PT ;  /* 0xfffffff72a2a7812 */ /* 0x000fc400078ec0ff */
[----:B------:R-:W-:Y:S01]  /*1813c0*/  ISETP.LT.AND P0, PT, R5, UR49, !P0 ;  /* 0x0000003105007c0c */ /* 0x000fe2000c701270 */
[----:B------:R0:W-:Y:S04]  /*1813d0*/  STL [R1+0xec], R22 ;  /* 0x0000ec1601007387 */ /* 0x0001e80000100800 */
[----:B------:R-:W3:Y:S01]  /*1813e0*/  LDL.LU R43, [R1+0x6ae0] ;  /* 0x006ae000012b7983 */ /* 0x000ee20000300800 */
[----:B------:R-:W-:-:S03]  /*1813f0*/  @P2 LOP3.LUT R42, R42, 0x8, RZ, 0xfc, !PT ;  /* 0x000000082a2a2812 */ /* 0x000fc600078efcff */
[----:B------:R-:W4:Y:S01]  /*181400*/  LDL.LU R45, [R1+0x568] ;  /* 0x00056800012d7983 */ /* 0x000f220000300800 */
[----:B------:R-:W1:Y:S01]  /*181410*/  LDCU UR49, c[0x0][0x398] ;  /* 0x00007300ff3177ac */ /* 0x000e620008000800 */
[----:B------:R-:W-:-:S04]  /*181420*/  LOP3.LUT R42, R42, 0xfffffffb, RZ, 0xc0, !PT ;  /* 0xfffffffb2a2a7812 */ /* 0x000fc800078ec0ff */
[----:B------:R-:W-:Y:S01]  /*181430*/  @P1 LOP3.LUT R42, R42, 0x4, RZ, 0xfc, !PT ;  /* 0x000000042a2a1812 */ /* 0x000fe200078efcff */
[----:B0-----:R-:W4:Y:S03]  /*181440*/  LDL.LU R22, [R1+0x84] ;  /* 0x0000840001167983 */ /* 0x001f260000300800 */
[----:B------:R-:W-:Y:S01]  /*181450*/  LOP3.LUT R42, R42, 0xfffffffd, RZ, 0xc0, !PT ;  /* 0xfffffffd2a2a7812 */ /* 0x000fe200078ec0ff */
[----:B------:R0:W-:Y:S03]  /*181460*/  STL [R1+0xe8], R21 ;  /* 0x0000e81501007387 */ /* 0x0001e60000100800 */
[----:B------:R-:W-:Y:S02]  /*181470*/  @P0 LOP3.LUT R42, R42, 0x2, RZ, 0xfc, !PT ;  /* 0x000000022a2a0812 */ /* 0x000fe400078efcff */
[----:B------:R-:W-:Y:S01]  /*181480*/  ISETP.GE.AND P0, PT, R50, UR21, PT ;  /* 0x0000001532007c0c */ /* 0x000fe2000bf06270 */
[----:B------:R-:W1:Y:S01]  /*181490*/  LDCU UR21, c[0x0][0x398] ;  /* 0x00007300ff1577ac */ /* 0x000e620008000800 */
[----:B0-----:R-:W4:Y:S04]  /*1814a0*/  LDL.LU R21, [R1+0x534] ;  /* 0x0005340001157983 */ /* 0x001f280000300800 */
[----:B------:R-:W4:Y:S01]  /*1814b0*/  LDL.LU R50, [R1+0x98] ;  /* 0x0000980001327983 */ /* 0x000f220000300800 */
[----:B--2---:R-:W-:-:S02]  /*1814c0*/  ISETP.LT.AND P2, PT, R2, UR44, !P0 ;  /* 0x0000002c02007c0c */ /* 0x004fc4000c741270 */
[----:B------:R-:W-:Y:S02]  /*1814d0*/  ISETP.LT.AND P1, PT, R6, UR51, !P0 ;  /* 0x0000003306007c0c */ /* 0x000fe4000c721270 */
[----:B------:R-:W-:Y:S02]  /*1814e0*/  ISETP.LT.AND P3, PT, R3, UR28, !P0 ;  /* 0x0000001c03007c0c */ /* 0x000fe4000c761270 */
[----:B------:R-:W-:Y:S01]  /*1814f0*/  ISETP.LT.AND P0, PT, R5, UR52, !P0 ;  /* 0x0000003405007c0c */ /* 0x000fe2000c701270 */
[----:B------:R-:W0:Y:S01]  /*181500*/  LDCU UR44, c[0x0][0x398] ;  /* 0x00007300ff2c77ac */ /* 0x000e220008000800 */
[----:B---3--:R-:W-:Y:S02]  /*181510*/  LOP3.LUT R43, R43, 0x7fffffff, RZ, 0xc0, !PT ;  /* 0x7fffffff2b2b7812 */ /* 0x008fe400078ec0ff */
[----:B------:R-:W-:Y:S02]  /*181520*/  PRMT R24, R24, 0x5410, R27 ;  /* 0x0000541018187816 */ /* 0x000fe4000000001b */
[----:B------:R-:W-:Y:S01]  /*181530*/  LOP3.LUT R42, R42, 0xfffffffe, RZ, 0xc0, !PT ;  /* 0xfffffffe2a2a7812 */ /* 0x000fe200078ec0ff */
[----:B------:R-:W2:Y:S01]  /*181540*/  LDCU UR52, c[0x0][0x398] ;  /* 0x00007300ff3477ac */ /* 0x000ea20008000800 */
[----:B------:R-:W-:Y:S01]  /*181550*/  @P2 LOP3.LUT R43, R43, 0x80000000, RZ, 0xfc, !PT ;  /* 0x800000002b2b2812 */ /* 0x000fe200078efcff */
[----:B------:R-:W3:Y:S01]  /*181560*/  LDCU UR28, c[0x0][0x398] ;  /* 0x00007300ff1c77ac */ /* 0x000ee20008000800 */
[----:B------:R-:W0:Y:S02]  /*181570*/  LDCU UR51, c[0x0][0x398] ;  /* 0x00007300ff3377ac */ /* 0x000e240008000800 */
[----:B------:R-:W-:-:S04]  /*181580*/  LOP3.LUT R43, R43, 0xbfffffff, RZ, 0xc0, !PT ;  /* 0xbfffffff2b2b7812 */ /* 0x000fc800078ec0ff */
[----:B------:R-:W-:-:S04]  /*181590*/  @P1 LOP3.LUT R43, R43, 0x40000000, RZ, 0xfc, !PT ;  /* 0x400000002b2b1812 */ /* 0x000fc800078efcff */
[----:B------:R-:W-:Y:S02]  /*1815a0*/  LOP3.LUT R43, R43, 0xdfffffff, RZ, 0xc0, !PT ;  /* 0xdfffffff2b2b7812 */ /* 0x000fe400078ec0ff */
[----:B----4-:R-:W-:-:S05]  /*1815b0*/  PRMT R50, R61, 0x5410, R50 ;  /* 0x000054103d327816 */ /* 0x010fca0000000032 */
[----:B------:R4:W-:Y:S04]  /*1815c0*/  STL [R1+0xe4], R50 ;  /* 0x0000e43201007387 */ /* 0x0009e80000100800 */
[----:B------:R-:W2:Y:S04]  /*1815d0*/  LDL.LU R61, [R1+0x564] ;  /* 0x00056400013d7983 */ /* 0x000ea80000300800 */
[----:B------:R-:W2:Y:S01]  /*1815e0*/  LDL.LU R27, [R1+0x74] ;  /* 0x00007400011b7983 */ /* 0x000ea20000300800 */
[----:B------:R-:W-:-:S03]  /*1815f0*/  @P0 LOP3.LUT R43, R43, 0x20000000, RZ, 0xfc, !PT ;  /* 0x200000002b2b0812 */ /* 0x000fc600078efcff */
[----:B------:R0:W-:Y:S01]  /*181600*/  STL [R1+0xe0], R24 ;  /* 0x0000e01801007387 */ /* 0x0001e20000100800 */
[----:B----4-:R-:W-:-:S03]  /*181610*/  VIADD R50, R4, 0x3d ;  /* 0x0000003d04327836 */ /* 0x010fc60000000000 */
[----:B0-----:R-:W2:Y:S02]  /*181620*/  LDL.LU R24, [R1+0x560] ;  /* 0x0005600001187983 */ /* 0x001ea40000300800 */
[----:B------:R-:W-:Y:S02]  /*181630*/  ISETP.GE.AND P0, PT, R50, UR23, PT ;  /* 0x0000001732007c0c */ /* 0x000fe4000bf06270 */
[----:B------:R-:W4:Y:S01]  /*181640*/  LDL.LU R50, [R1+0x8c] ;  /* 0x00008c0001327983 */ /* 0x000f220000300800 */
[----:B------:R-:W-:Y:S02]  /*181650*/  @P3 LOP3.LUT R42, R42, 0x1, RZ, 0xfc, !PT ;  /* 0x000000012a2a3812 */ /* 0x000fe400078efcff */
[----:B------:R-:W-:Y:S02]  /*181660*/  LOP3.LUT R43, R43, 0xefffffff, RZ, 0xc0, !PT ;  /* 0xefffffff2b2b7812 */ /* 0x000fe400078ec0ff */
[----:B------:R-:W-:Y:S02]  /*181670*/  ISETP.LT.AND P3, PT, R3, UR26, !P0 ;  /* 0x0000001a03007c0c */ /* 0x000fe4000c761270 */
[----:B------:R-:W-:-:S02]  /*181680*/  ISETP.LT.AND P2, PT, R2, UR44, !P0 ;  /* 0x0000002c02007c0c */ /* 0x000fc4000c741270 */
[----:B------:R-:W-:Y:S02]  /*181690*/  ISETP.LT.AND P1, PT, R6, UR53, !P0 ;  /* 0x0000003506007c0c */ /* 0x000fe4000c721270 */
[----:B------:R-:W-:Y:S01]  /*1816a0*/  PRMT R21, R21, 0x5410, R22 ;  /* 0x0000541015157816 */ /* 0x000fe20000000016 */
[----:B------:R-:W0:Y:S01]  /*1816b0*/  LDCU UR23, c[0x0][0x398] ;  /* 0x00007300ff1777ac */ /* 0x000e220008000800 */
        /* <DEDUP_REMOVED lines=12> */
[----:B----4-:R-:W-:Y:S01]  /*181780*/  PRMT R45, R45, 0x5410, R50 ;  /* 0x000054102d2d7816 */ /* 0x010fe20000000032 */
[----:B------:R-:W-:-:S04]  /*181790*/  VIADD R50, R4, 0x3c ;  /* 0x0000003c04327836 */ /* 0x000fc80000000000 */
[----:B------:R4:W-:Y:S01]  /*1817a0*/  STL [R1+0xdc], R45 ;  /* 0x0000dc2d01007387 */ /* 0x0009e20000100800 */
[----:B------:R-:W-:Y:S02]  /*1817b0*/  ISETP.GE.AND P0, PT, R50, UR25, PT ;  /* 0x0000001932007c0c */ /* 0x000fe4000bf06270 */
[----:B------:R-:W-:Y:S02]  /*1817c0*/  LOP3.LUT R43, R43, 0xfeffffff, RZ, 0xc0, !PT ;  /* 0xfeffffff2b2b7812 */ /* 0x000fe400078ec0ff */
[----:B--2---:R-:W-:Y:S01]  /*1817d0*/  PRMT R24, R24, 0x5410, R27 ;  /* 0x0000541018187816 */ /* 0x004fe2000000001b */
[----:B------:R-:W2:Y:S01]  /*1817e0*/  LDCU UR25, c[0x0][0x398] ;  /* 0x00007300ff1977ac */ /* 0x000ea20008000800 */
[----:B----4-:R-:W4:Y:S04]  /*1817f0*/  LDL.LU R45, [R1+0x578] ;  /* 0x00057800012d7983 */ /* 0x010f280000300800 */
[----:B------:R-:W2:Y:S04]  /*181800*/  LDL.LU R22, [R1+0x6c] ;  /* 0x00006c0001167983 */ /* 0x000ea80000300800 */
        /* <DEDUP_REMOVED lines=18> */
[----:B--2---:R-:W-:-:S05]  /*181930*/  PRMT R50, R61, 0x5410, R50 ;  /* 0x000054103d327816 */ /* 0x004fca0000000032 */
[----:B------:R2:W-:Y:S04]  /*181940*/  STL [R1+0xc8], R50 ;  /* 0x0000c83201007387 */ /* 0x0005e80000100800 */
[----:B------:R-:W3:Y:S04]  /*181950*/  LDL.LU R61, [R1+0x570] ;  /* 0x00057000013d7983 */ /* 0x000ee80000300800 */
[----:B------:R-:W3:Y:S04]  /*181960*/  LDL.LU R27, [R1+0x50] ;  /* 0x00005000011b7983 */ /* 0x000ee80000300800 */
[----:B------:R0:W-:Y:S01]  /*181970*/  STL [R1+0xc4], R24 ;  /* 0x0000c41801007387 */ /* 0x0001e20000100800 */
[----:B--2---:R-:W-:-:S03]  /*181980*/  VIADD R50, R4, 0x3b ;  /* 0x0000003b04327836 */ /* 0x004fc60000000000 */
[----:B0-----:R-:W3:Y:S02]  /*181990*/  LDL.LU R24, [R1+0x5bc] ;  /* 0x0005bc0001187983 */ /* 0x001ee40000300800 */
[----:B------:R-:W-:Y:S02]  /*1819a0*/  ISETP.GE.AND P0, PT, R50, UR29, PT ;  /* 0x0000001d32007c0c */ /* 0x000fe4000bf06270 */
[----:B------:R-:W-:Y:S01]  /*1819b0*/  LOP3.LUT R43, R43, 0xffefffff, RZ, 0xc0, !PT ;  /* 0xffefffff2b2b7812 */ /* 0x000fe200078ec0ff */
[----:B------:R-:W4:Y:S01]  /*1819c0*/  LDL.LU R50, [R1+0x70] ;  /* 0x0000700001327983 */ /* 0x000f220000300800 */
[----:B------:R-:W-:Y:S02]  /*1819d0*/  PRMT R21, R21, 0x5410, R22 ;  /* 0x0000541015157816 */ /* 0x000fe40000000016 */
[----:B------:R-:W-:Y:S02]  /*1819e0*/  ISETP.LT.AND P3, PT, R3, UR34, !P0 ;  /* 0x0000002203007c0c */ /* 0x000fe4000c761270 */
[----:B------:R-:W-:-:S02]  /*1819f0*/  ISETP.LT.AND P2, PT, R2, UR44, !P0 ;  /* 0x0000002c02007c0c */ /* 0x000fc4000c741270 */
[----:B------:R-:W-:Y:S01]  /*181a00*/  ISETP.LT.AND P1, PT, R6, UR57, !P0 ;  /* 0x0000003906007c0c */ /* 0x000fe2000c721270 */
[----:B------:R-:W0:Y:S01]  /*181a10*/  LDCU UR29, c[0x0][0x398] ;  /* 0x00007300ff1d77ac */ /* 0x000e220008000800 */
[----:B------:R-:W2:Y:S07]  /*181a20*/  LDCU UR34, c[0x0][0x398] ;  /* 0x00007300ff2277ac */ /* 0x000eae0008000800 */
[----:B------:R-:W-:Y:S01]  /*181a30*/  @P3 LOP3.LUT R43, R43, 0x100000, RZ, 0xfc, !PT ;  /* 0x001000002b2b3812 */ /* 0x000fe200078efcff */
[----:B------:R-:W0:Y:S01]  /*181a40*/  LDCU.64 UR44, c[0x0][0x398] ;  /* 0x00007300ff2c77ac */ /* 0x000e220008000a00 */
        /* <DEDUP_REMOVED lines=14> */
[----:B---3--:R-:W-:Y:S01]  /*181b30*/  PRMT R24, R24, 0x5410, R27 ;  /* 0x0000541018187816 */ /* 0x008fe2000000001b */
[----:B------:R-:W3:Y:S01]  /*181b40*/  LDCU UR27, c[0x0][0x398] ;  /* 0x00007300ff1b77ac */ /* 0x000ee20008000800 */
[----:B----4-:R-:W4:Y:S04]  /*181b50*/  LDL.LU R45, [R1+0x588] ;  /* 0x00058800012d7983 */ /* 0x010f280000300800 */
[----:B------:R-:W2:Y:S04]  /*181b60*/  LDL.LU R22, [R1+0x48] ;  /* 0x0000480001167983 */ /* 0x000ea80000300800 */
[----:B------:R0:W-:Y:S04]  /*181b70*/  STL [R1+0xac], R21 ;  /* 0x0000ac1501007387 */ /* 0x0001e80000100800 */
[----:B0-----:R-:W2:Y:S04]  /*181b80*/  LDL.LU R21, [R1+0x584] ;  /* 0x0005840001157983 */ /* 0x001ea80000300800 */
[----:B------:R-:W2:Y:S01]  /*181b90*/  LDL.LU R50, [R1+0x68] ;  /* 0x0000680001327983 */ /* 0x000ea20000300800 */
[----:B------:R-:W-:-:S02]  /*181ba0*/  ISETP.LT.AND P3, PT, R3, UR44, !P0 ;  /* 0x0000002c03007c0c */ /* 0x000fc4000c761270 */
[----:B------:R-:W-:Y:S02]  /*181bb0*/  ISETP.LT.AND P2, PT, R2, UR43, !P0 ;  /* 0x0000002b02007c0c */ /* 0x000fe4000c741270 */
[----:B------:R-:W-:-:S09]  /*181bc0*/  ISETP.LT.AND P1, PT, R6, UR38, !P0 ;  /* 0x0000002606007c0c */ /* 0x000fd2000c721270 */
[----:B------:R-:W-:Y:S01]  /*181bd0*/  @P3 LOP3.LUT R43, R43, 0x10000, RZ, 0xfc, !PT ;  /* 0x000100002b2b3812 */ /* 0x000fe200078efcff */
[----:B------:R-:W0:Y:S01]  /*181be0*/  LDCU.64 UR38, c[0x0][0x398] ;  /* 0x00007300ff2677ac */ /* 0x000e220008000a00 */
[----:B------:R-:W0:Y:S02]  /*181bf0*/  LDCU UR43, c[0x0][0x398] ;  /* 0x00007300ff2b77ac */ /* 0x000e240008000800 */
[----:B------:R-:W-:Y:S02]  /*181c00*/  LOP3.LUT R43, R43, 0xffff7fff, RZ, 0xc0, !PT ;  /* 0xffff7fff2b2b7812 */ /* 0x000fe400078ec0ff */
        /* <DEDUP_REMOVED lines=21> */
[----:B------:R-:W0:Y:S08]  /*181d60*/  LDCU UR33, c[0x0][0x398] ;  /* 0x00007300ff2177ac */ /* 0x000e300008000800 */
[----:B------:R-:W-:Y:S01]  /*181d70*/  @P3 LOP3.LUT R43, R43, 0x1000, RZ, 0xfc, !PT ;  /* 0x000010002b2b3812 */ /* 0x000fe200078efcff */
[----:B------:R-:W2:Y:S03]  /*181d80*/  LDCU UR43, c[0x0][0x398] ;  /* 0x00007300ff2b77ac */ /* 0x000ea60008000800 */
        /* <DEDUP_REMOVED lines=16> */
[----:B------:R-:W4:Y:S04]  /*181e90*/  LDL.LU R22, [R1+0x5b4] ;  /* 0x0005b40001167983 */ /* 0x000f280000300800 */
[----:B------:R0:W-:Y:S04]  /*181ea0*/  STL [R1+0x98], R21 ;  /* 0x0000981501007387 */ /* 0x0001e80000100800 */
[----:B0-----:R-:W3:Y:S04]  /*181eb0*/  LDL.LU R21, [R1+0x10] ;  /* 0x0000100001157983 */ /* 0x001ee80000300800 */
[----:B------:R-:W3:Y:S01]  /*181ec0*/  LDL.LU R50, [R1+0x64] ;  /* 0x0000640001327983 */ /* 0x000ee20000300800 */
[----:B------:R-:W-:-:S02]  /*181ed0*/  ISETP.LT.AND P3, PT, R3, UR40, !P0 ;  /* 0x0000002803007c0c */ /* 0x000fc4000c761270 */
[----:B------:R-:W-:Y:S02]  /*181ee0*/  ISETP.LT.AND P2, PT, R2, UR36, !P0 ;  /* 0x0000002402007c0c */ /* 0x000fe4000c741270 */
[----:B--2---:R-:W-:Y:S02]  /*181ef0*/  ISETP.LT.AND P1, PT, R6, UR43, !P0 ;  /* 0x0000002b06007c0c */ /* 0x004fe4000c721270 */
[----:B------:R-:W-:Y:S01]  /*181f00*/  ISETP.LT.AND P0, PT, R5, UR42, !P0 ;  /* 0x0000002a05007c0c */ /* 0x000fe2000c701270 */
[----:B------:R-:W0:Y:S01]  /*181f10*/  LDCU.64 UR42, c[0x0][0x398] ;  /* 0x00007300ff2a77ac */ /* 0x000e220008000a00 */
[----:B------:R-:W2:Y:S05]  /*181f20*/  LDCU UR36, c[0x0][0x398] ;  /* 0x00007300ff2477ac */ /* 0x000eaa0008000800 */
        /* <DEDUP_REMOVED lines=8> */
[----:B---3--:R-:W-:-:S05]  /*181fb0*/  PRMT R50, R61, 0x5410, R50 ;  /* 0x000054103d327816 */ /* 0x008fca0000000032 */
[----:B------:R3:W-:Y:S01]  /*181fc0*/  STL [R1+0x94], R50 ;  /* 0x0000943201007387 */ /* 0x0007e20000100800 */
[----:B----4-:R-:W-:-:S03]  /*181fd0*/  PRMT R22, R22, 0x5410, R45 ;  /* 0x0000541016167816 */ /* 0x010fc6000000002d */
[----:B------:R-:W4:Y:S04]  /*181fe0*/  LDL.LU R61, [R1+0x5ac] ;  /* 0x0005ac00013d7983 */ /* 0x000f280000300800 */
[----:B------:R-:W2:Y:S01]  /*181ff0*/  LDL.LU R27, [R1+0x5c] ;  /* 0x00005c00011b7983 */ /* 0x000ea20000300800 */
[----:B---3--:R-:W-:-:S05]  /*182000*/  VIADD R50, R4, 0x37 ;  /* 0x0000003704327836 */ /* 0x008fca0000000000 */
[----:B------:R-:W-:Y:S01]  /*182010*/  ISETP.GE.AND P0, PT, R50, UR45, PT ;  /* 0x0000002d32007c0c */ /* 0x000fe2000bf06270 */
[----:B------:R3:W-:Y:S01]  /*182020*/  STL [R1+0x88], R24 ;  /* 0x0000881801007387 */ /* 0x0007e20000100800 */
[----:B------:R-:W-:Y:S01]  /*182030*/  PRMT R21, R44, 0x5410, R21 ;  /* 0x000054102c157816 */ /* 0x000fe20000000015 */
[----:B------:R-:W-:Y:S01]  /*182040*/  VIADD R50, R4, 0x36 ;  /* 0x0000003604327836 */ /* 0x000fe20000000000 */
[----:B0-----:R-:W-:Y:S02]  /*182050*/  ISETP.LT.AND P3, PT, R3, UR42, !P0 ;  /* 0x0000002a03007c0c */ /* 0x001fe4000c761270 */
[----:B------:R-:W-:Y:S02]  /*182060*/  ISETP.LT.AND P2, PT, R2, UR48, !P0 ;  /* 0x0000003002007c0c */ /* 0x000fe4000c741270 */
[----:B------:R-:W-:Y:S01]  /*182070*/  ISETP.LT.AND P1, PT, R6, UR47, !P0 ;  /* 0x0000002f06007c0c */ /* 0x000fe2000c721270 */
[----:B------:R-:W0:Y:S01]  /*182080*/  LDCU.64 UR44, c[0x0][0x398] ;  /* 0x00007300ff2c77ac */ /* 0x000e220008000a00 */
[----:B---3--:R-:W2:Y:S07]  /*182090*/  LDL.LU R24, [R1+0x590] ;  /* 0x0005900001187983 */ /* 0x008eae0000300800 */
[----:B------:R-:W-:Y:S01]  /*1820a0*/  @P3 LOP3.LUT R43, R43, 0x10, RZ, 0xfc, !PT ;  /* 0x000000102b2b3812 */ /* 0x000fe200078efcff */
[----:B------:R-:W3:Y:S01]  /*1820b0*/  LDCU UR47, c[0x0][0x398] ;  /* 0x00007300ff2f77ac */ /* 0x000ee20008000800 */
[----:B------:R-:W0:Y:S02]  /*1820c0*/  LDCU UR48, c[0x0][0x398] ;  /* 0x00007300ff3077ac */ /* 0x000e240008000800 */
[----:B------:R-:W-:-:S02]  /*1820d0*/  LOP3.LUT R43, R43, 0xfffffff7, RZ, 0xc0, !PT ;  /* 0xfffffff72b2b7812 */ /* 0x000fc400078ec0ff */
[----:B------:R-:W-:Y:S01]  /*1820e0*/  ISETP.LT.AND P0, PT, R5, UR46, !P0 ;  /* 0x0000002e05007c0c */ /* 0x000fe2000c701270 */
[----:B------:R0:W-:Y:S04]  /*1820f0*/  STL [R1+0x84], R22 ;  /* 0x0000841601007387 */ /* 0x0001e80000100800 */
[----:B------:R-:W2:Y:S01]  /*182100*/  LDL.LU R44, [R1+0x6adc] ;  /* 0x006adc00012c7983 */ /* 0x000ea20000300800 */
[----:B------:R-:W-:-:S03]  /*182110*/  @P2 LOP3.LUT R43, R43, 0x8, RZ, 0xfc, !PT ;  /* 0x000000082b2b2812 */ /* 0x000fc600078efcff */
[----:B------:R-:W3:Y:S01]  /*182120*/  LDL.LU R45, [R1+0x58c] ;  /* 0x00058c00012d7983 */ /* 0x000ee20000300800 */
[----:B------:R-:W1:Y:S01]  /*182130*/  LDCU UR46, c[0x0][0x398] ;  /* 0x00007300ff2e77ac */ /* 0x000e620008000800 */
[----:B------:R-:W-:-:S04]  /*182140*/  LOP3.LUT R43, R43, 0xfffffffb, RZ, 0xc0, !PT ;  /* 0xfffffffb2b2b7812 */ /* 0x000fc800078ec0ff */
[----:B------:R-:W-:Y:S01]  /*182150*/  @P1 LOP3.LUT R43, R43, 0x4, RZ, 0xfc, !PT ;  /* 0x000000042b2b1812 */ /* 0x000fe200078efcff */
[----:B0-----:R-:W3:Y:S03]  /*182160*/  LDL.LU R22, [R1+0x78] ;  /* 0x0000780001167983 */ /* 0x001ee60000300800 */
[----:B------:R-:W-:Y:S01]  /*182170*/  LOP3.LUT R43, R43, 0xfffffffd, RZ, 0xc0, !PT ;  /* 0xfffffffd2b2b7812 */ /* 0x000fe200078ec0ff */
[----:B------:R0:W-:Y:S03]  /*182180*/  STL [R1+0x8c], R21 ;  /* 0x00008c1501007387 */ /* 0x0001e60000100800 */
[----:B------:R-:W-:Y:S02]  /*182190*/  @P0 LOP3.LUT R43, R43, 0x2, RZ, 0xfc, !PT ;  /* 0x000000022b2b0812 */ /* 0x000fe400078efcff */
[----:B------:R-:W-:Y:S01]  /*1821a0*/  ISETP.GE.AND P0, PT, R50, UR39, PT ;  /* 0x0000002732007c0c */ /* 0x000fe2000bf06270 */
[----:B------:R-:W1:Y:S01]  /*1821b0*/  LDCU.64 UR38, c[0x0][0x398] ;  /* 0x00007300ff2677ac */ /* 0x000e620008000a00 */
[----:B0-----:R-:W3:Y:S04]  /*1821c0*/  LDL.LU R21, [R1+0x610] ;  /* 0x0006100001157983 */ /* 0x001ee80000300800 */
[----:B------:R-:W4:Y:S01]  /*1821d0*/  LDL.LU R50, [R1+0x60] ;  /* 0x0000600001327983 */ /* 0x000f220000300800 */
[----:B------:R-:W-:-:S02]  /*1821e0*/  ISETP.LT.AND P2, PT, R2, UR50, !P0 ;  /* 0x0000003202007c0c */ /* 0x000fc4000c741270 */
[----:B------:R-:W-:Y:S02]  /*1821f0*/  ISETP.LT.AND P1, PT, R6, UR77, !P0 ;  /* 0x0000004d06007c0c */ /* 0x000fe4000c721270 */
[----:B------:R-:W-:Y:S02]  /*182200*/  ISETP.LT.AND P3, PT, R3, UR44, !P0 ;  /* 0x0000002c03007c0c */ /* 0x000fe4000c761270 */
[----:B------:R-:W-:Y:S02]  /*182210*/  ISETP.LT.AND P0, PT, R5, UR76, !P0 ;  /* 0x0000004c05007c0c */ /* 0x000fe4000c701270 */
[----:B--2---:R-:W-:Y:S02]  /*182220*/  LOP3.LUT R44, R44, 0x7fffffff, RZ, 0xc0, !PT ;  /* 0x7fffffff2c2c7812 */ /* 0x004fe400078ec0ff */
[----:B------:R-:W-:Y:S01]  /*182230*/  LOP3.LUT R43, R43, 0xfffffffe, RZ, 0xc0, !PT ;  /* 0xfffffffe2b2b7812 */ /* 0x000fe200078ec0ff */
[----:B------:R-:W0:Y:S01]  /*182240*/  LDCU UR77, c[0x0][0x398] ;  /* 0x00007300ff4d77ac */ /* 0x000e220008000800 */
[----:B------:R-:W2:Y:S01]  /*182250*/  LDCU UR50, c[0x0][0x398] ;  /* 0x00007300ff3277ac */ /* 0x000ea20008000800 */
[----:B------:R-:W-:Y:S01]  /*182260*/  @P2 LOP3.LUT R44, R44, 0x80000000, RZ, 0xfc, !PT ;  /* 0x800000002c2c2812 */ /* 0x000fe200078efcff */
[----:B------:R-:W0:Y:S03]  /*182270*/  LDCU UR76, c[0x0][0x398] ;  /* 0x00007300ff4c77ac */ /* 0x000e260008000800 */
[----:B------:R-:W-:-:S04]  /*182280*/  LOP3.LUT R44, R44, 0xbfffffff, RZ, 0xc0, !PT ;  /* 0xbfffffff2c2c7812 */ /* 0x000fc800078ec0ff */
[----:B------:R-:W-:Y:S02]  /*182290*/  @P1 LOP3.LUT R44, R44, 0x40000000, RZ, 0xfc, !PT ;  /* 0x400000002c2c1812 */ /* 0x000fe400078efcff */
[----:B----4-:R-:W-:-:S05]  /*1822a0*/  PRMT R50, R61, 0x5410, R50 ;  /* 0x000054103d327816 */ /* 0x010fca0000000032 */
[----:B------:R4:W-:Y:S01]  /*1822b0*/  STL [R1+0x68], R50 ;  /* 0x0000683201007387 */ /* 0x0009e20000100800 */
[----:B------:R-:W-:Y:S02]  /*1822c0*/  LOP3.LUT R44, R44, 0xdfffffff, RZ, 0xc0, !PT ;  /* 0xdfffffff2c2c7812 */ /* 0x000fe400078ec0ff */
[----:B----4-:R-:W-:Y:S02]  /*1822d0*/  PRMT R50, R24, 0x5410, R27 ;  /* 0x0000541018327816 */ /* 0x010fe4000000001b */
[----:B------:R-:W4:Y:S04]  /*1822e0*/  LDL.LU R27, [R1+0x90] ;  /* 0x00009000011b7983 */ /* 0x000f280000300800 */
[----:B------:R-:W4:Y:S04]  /*1822f0*/  LDL.LU R24, [R1+0x620] ;  /* 0x0006200001187983 */ /* 0x000f280000300800 */
[----:B------:R0:W-:Y:S01]  /*182300*/  STL [R1+0x70], R50 ;  /* 0x0000703201007387 */ /* 0x0001e20000100800 */
[----:B------:R-:W-:-:S03]  /*182310*/  @P0 LOP3.LUT R44, R44, 0x20000000, RZ, 0xfc, !PT ;  /* 0x200000002c2c0812 */ /* 0x000fc600078efcff */
[----:B------:R-:W2:Y:S01]  /*182320*/  LDL.LU R61, [R1+0x628] ;  /* 0x00062800013d7983 */ /* 0x000ea20000300800 */
[----:B0-----:R-:W-:-:S05]  /*182330*/  VIADD R50, R4, 0x35 ;  /* 0x0000003504327836 */ /* 0x001fca0000000000 */
[----:B------:R-:W-:Y:S02]  /*182340*/  ISETP.GE.AND P0, PT, R50, UR41, PT ;  /* 0x0000002932007c0c */ /* 0x000fe4000bf06270 */
[----:B------:R-:W-:Y:S01]  /*182350*/  @P3 LOP3.LUT R43, R43, 0x1, RZ, 0xfc, !PT ;  /* 0x000000012b2b3812 */ /* 0x000fe200078efcff */
[----:B------:R-:W2:Y:S01]  /*182360*/  LDL.LU R50, [R1+0x58] ;  /* 0x0000580001327983 */ /* 0x000ea20000300800 */
[----:B------:R-:W-:Y:S02]  /*182370*/  LOP3.LUT R44, R44, 0xefffffff, RZ, 0xc0, !PT ;  /* 0xefffffff2c2c7812 */ /* 0x000fe400078ec0ff */
[----:B-1----:R-:W-:Y:S02]  /*182380*/  ISETP.LT.AND P3, PT, R3, UR38, !P0 ;  /* 0x0000002603007c0c */ /* 0x002fe4000c761270 */
[----:B------:R-:W-:Y:S02]  /*182390*/  ISETP.LT.AND P2, PT, R2, UR52, !P0 ;  /* 0x0000003402007c0c */ /* 0x000fe4000c741270 */
[----:B------:R-:W-:-:S02]  /*1823a0*/  ISETP.LT.AND P1, PT, R6, UR75, !P0 ;  /* 0x0000004b06007c0c */ /* 0x000fc4000c721270 */
[----:B---3--:R-:W-:Y:S01]  /*1823b0*/  PRMT R21, R21, 0x5410, R22 ;  /* 0x0000541015157816 */ /* 0x008fe20000000016 */
[----:B------:R-:W0:Y:S06]  /*1823c0*/  LDCU.64 UR40, c[0x0][0x398] ;  /* 0x00007300ff2877ac */ /* 0x000e2c0008000a00 */
[----:B------:R-:W-:Y:S01]  /*1823d0*/  @P3 LOP3.LUT R44, R44, 0x10000000, RZ, 0xfc, !PT ;  /* 0x100000002c2c3812 */ /* 0x000fe200078efcff */
[----:B------:R-:W1:Y:S01]  /*1823e0*/  LDCU UR75, c[0x0][0x398] ;  /* 0x00007300ff4b77ac */ /* 0x000e620008000800 */
[----:B------:R-:W3:Y:S02]  /*1823f0*/  LDCU UR52, c[0x0][0x398] ;  /* 0x00007300ff3477ac */ /* 0x000ee40008000800 */
        /* <DEDUP_REMOVED lines=12> */
[----:B------:R-:W-:Y:S02]  /*1824c0*/  LOP3.LUT R44, R44, 0xfeffffff, RZ, 0xc0, !PT ;  /* 0xfeffffff2c2c7812 */ /* 0x000fe400078ec0ff */
[----:B----4-:R-:W-:Y:S01]  /*1824d0*/  PRMT R24, R24, 0x5410, R27 ;  /* 0x0000541018187816 */ /* 0x010fe2000000001b */
[----:B------:R-:W4:Y:S01]  /*1824e0*/  LDCU.64 UR42, c[0x0][0x398] ;  /* 0x00007300ff2a77ac */ /* 0x000f220008000a00 */
[----:B--2---:R-:W2:Y:S04]  /*1824f0*/  LDL.LU R45, [R1+0xb8] ;  /* 0x0000b800012d7983 */ /* 0x004ea80000300800 */
[----:B------:R-:W2:Y:S04]  /*182500*/  LDL.LU R22, [R1+0x664] ;  /* 0x0006640001167983 */ /* 0x000ea80000300800 */
[----:B------:R0:W-:Y:S04]  /*182510*/  STL [R1+0x6c], R21 ;  /* 0x00006c1501007387 */ /* 0x0001e80000100800 */
[----:B0-----:R-:W2:Y:S04]  /*182520*/  LDL.LU R21, [R1+0xbc] ;  /* 0x0000bc0001157983 */ /* 0x001ea80000300800 */
[----:B------:R-:W2:Y:S01]  /*182530*/  LDL.LU R50, [R1+0xa0] ;  /* 0x0000a00001327983 */ /* 0x000ea20000300800 */
[----:B------:R-:W-:-:S02]  /*182540*/  ISETP.LT.AND P3, PT, R3, UR40, !P0 ;  /* 0x0000002803007c0c */ /* 0x000fc4000c761270 */
[----:B------:R-:W-:Y:S02]  /*182550*/  ISETP.LT.AND P2, PT, R2, UR55, !P0 ;  /* 0x0000003702007c0c */ /* 0x000fe4000c741270 */
[----:B------:R-:W-:Y:S01]  /*182560*/  ISETP.LT.AND P1, PT, R6, UR73, !P0 ;  /* 0x0000004906007c0c */ /* 0x000fe2000c721270 */
[----:B------:R-:W3:Y:S08]  /*182570*/  LDL.LU R27, [R1+0x6ad8] ;  /* 0x006ad800011b7983 */ /* 0x000ef00000300800 */
[----:B------:R-:W-:Y:S01]  /*182580*/  @P3 LOP3.LUT R44, R44, 0x1000000, RZ, 0xfc, !PT ;  /* 0x010000002c2c3812 */ /* 0x000fe200078efcff */
[----:B------:R-:W0:Y:S01]  /*182590*/  LDCU UR55, c[0x0][0x398] ;  /* 0x00007300ff3777ac */ /* 0x000e220008000800 */
[----:B------:R-:W0:Y:S02]  /*1825a0*/  LDCU UR73, c[0x0][0x398] ;  /* 0x00007300ff4977ac */ /* 0x000e240008000800 */
[----:B------:R-:W-:-:S02]  /*1825b0*/  LOP3.LUT R44, R44, 0xff7fffff, RZ, 0xc0, !PT ;  /* 0xff7fffff2c2c7812 */ /* 0x000fc400078ec0ff */
[----:B------:R-:W-:Y:S01]  /*1825c0*/  ISETP.LT.AND P0, PT, R5, UR72, !P0 ;  /* 0x0000004805007c0c */ /* 0x000fe2000c701270 */
[----:B------:R1:W-:Y:S01]  /*1825d0*/  STL [R1+0x80], R24 ;  /* 0x0000801801007387 */ /* 0x0003e20000100800 */
[----:B------:R-:W0:Y:S01]  /*1825e0*/  LDCU UR72, c[0x0][0x398] ;  /* 0x00007300ff4877ac */ /* 0x000e220008000800 */
[----:B------:R-:W-:-:S04]  /*1825f0*/  @P2 LOP3.LUT R44, R44, 0x800000, RZ, 0xfc, !PT ;  /* 0x008000002c2c2812 */ /* 0x000fc800078efcff */
[----:B------:R-:W-:-:S04]  /*182600*/  LOP3.LUT R44, R44, 0xffbfffff, RZ, 0xc0, !PT ;  /* 0xffbfffff2c2c7812 */ /* 0x000fc800078ec0ff */
[----:B------:R-:W-:Y:S01]  /*182610*/  @P1 LOP3.LUT R44, R44, 0x400000, RZ, 0xfc, !PT ;  /* 0x004000002c2c1812 */ /* 0x000fe200078efcff */
[----:B-1----:R-:W3:Y:S03]  /*182620*/  LDL.LU R24, [R1+0x6ad4] ;  /* 0x006ad40001187983 */ /* 0x002ee60000300800 */
[----:B------:R-:W-:-:S04]  /*182630*/  LOP3.LUT R44, R44, 0xffdfffff, RZ, 0xc0, !PT ;  /* 0xffdfffff2c2c7812 */ /* 0x000fc800078ec0ff */
[----:B------:R-:W-:Y:S02]  /*182640*/  @P0 LOP3.LUT R44, R44, 0x200000, RZ, 0xfc, !PT ;  /* 0x002000002c2c0812 */ /* 0x000fe400078efcff */
[----:B--2---:R-:W-:Y:S02]  /*182650*/  PRMT R50, R61, 0x5410, R50 ;  /* 0x000054103d327816 */ /* 0x004fe40000000032 */
[----:B------:R-:W2:Y:S04]  /*182660*/  LDL.LU R61, [R1+0x674] ;  /* 0x00067400013d7983 */ /* 0x000ea80000300800 */
[----:B------:R1:W-:Y:S02]  /*182670*/  STL [R1+0x90], R50 ;  /* 0x0000903201007387 */ /* 0x0003e40000100800 */
[----:B-1----:R-:W-:-:S05]  /*182680*/  VIADD R50, R4, 0x33 ;  /* 0x0000003304327836 */ /* 0x002fca0000000000 */
[----:B------:R-:W-:Y:S02]  /*182690*/  ISETP.GE.AND P0, PT, R50, UR45, PT ;  /* 0x0000002d32007c0c */ /* 0x000fe4000bf06270 */
[----:B------:R-:W-:Y:S01]  /*1826a0*/  LOP3.LUT R44, R44, 0xffefffff, RZ, 0xc0, !PT ;  /* 0xffefffff2c2c7812 */ /* 0x000fe200078ec0ff */
[----:B------:R-:W2:Y:S01]  /*1826b0*/  LDL.LU R50, [R1+0x668] ;  /* 0x0006680001327983 */ /* 0x000ea20000300800 */
[----:B------:R-:W-:Y:S02]  /*1826c0*/  PRMT R22, R22, 0x5410, R45 ;  /* 0x0000541016167816 */ /* 0x000fe4000000002d */
[----:B----4-:R-:W-:Y:S02]  /*1826d0*/  ISETP.LT.AND P3, PT, R3, UR42, !P0 ;  /* 0x0000002a03007c0c */ /* 0x010fe4000c761270 */
[----:B------:R-:W-:Y:S02]  /*1826e0*/  ISETP.LT.AND P2, PT, R2, UR57, !P0 ;  /* 0x0000003902007c0c */ /* 0x000fe4000c741270 */
[----:B------:R-:W-:Y:S01]  /*1826f0*/  ISETP.LT.AND P1, PT, R6, UR70, !P0 ;  /* 0x0000004606007c0c */ /* 0x000fe2000c721270 */
[----:B------:R-:W4:Y:S01]  /*182700*/  LDL.LU R45, [R1+0x6ad0] ;  /* 0x006ad000012d7983 */ /* 0x000f220000300800 */
[----:B------:R-:W1:Y:S07]  /*182710*/  LDCU.64 UR44, c[0x0][0x398] ;  /* 0x00007300ff2c77ac */ /* 0x000e6e0008000a00 */
        /* <DEDUP_REMOVED lines=20> */
[----:B------:R-:W1:Y:S01]  /*182860*/  LDCU.64 UR38, c[0x0][0x398] ;  /* 0x00007300ff2677ac */ /* 0x000e620008000a00 */
[----:B------:R-:W-:Y:S02]  /*182870*/  ISETP.LT.AND P3, PT, R3, UR44, !P0 ;  /* 0x0000002c03007c0c */ /* 0x000fe4000c761270 */
[----:B------:R-:W-:Y:S02]  /*182880*/  ISETP.LT.AND P2, PT, R2, UR77, !P0 ;  /* 0x0000004d02007c0c */ /* 0x000fe4000c741270 */
[----:B------:R-:W-:-:S09]  /*182890*/  ISETP.LT.AND P1, PT, R6, UR60, !P0 ;  /* 0x0000003c06007c0c */ /* 0x000fd2000c721270 */
[----:B------:R-:W-:Y:S01]  /*1828a0*/  @P3 LOP3.LUT R44, R44, 0x10000, RZ, 0xfc, !PT ;  /* 0x000100002c2c3812 */ /* 0x000fe200078efcff */
[----:B------:R-:W0:Y:S01]  /*1828b0*/  LDCU UR77, c[0x0][0x398] ;  /* 0x00007300ff4d77ac */ /* 0x000e220008000800 */
        /* <DEDUP_REMOVED lines=9> */
[----:B--2---:R-:W-:Y:S02]  /*182950*/  PRMT R50, R50, 0x5410, R21 ;  /* 0x0000541032327816 */ /* 0x004fe40000000015 */
[----:B------:R-:W2:Y:S04]  /*182960*/  LDL.LU R21, [R1+0x6ac4] ;  /* 0x006ac40001157983 */ /* 0x000ea80000300800 */
[----:B------:R3:W-:Y:S02]  /*182970*/  STL [R1+0xd8], R50 ;  /* 0x0000d83201007387 */ /* 0x0007e40000100800 */
[----:B---3--:R-:W-:-:S02]  /*182980*/  PRMT R50, R61, 0x5410, R22 ;  /* 0x000054103d327816 */ /* 0x008fc40000000016 */
[----:B------:R-:W3:Y:S04]  /*182990*/  LDL.LU R22, [R1+0x6ac0] ;  /* 0x006ac00001167983 */ /* 0x000ee80000300800 */
[----:B------:R-:W2:Y:S04]  /*1829a0*/  LDL.LU R61, [R1+0x684] ;  /* 0x00068400013d7983 */ /* 0x000ea80000300800 */
[----:B------:R0:W-:Y:S02]  /*1829b0*/  STL [R1+0xd4], R50 ;  /* 0x0000d43201007387 */ /* 0x0001e40000100800 */
[----:B0-----:R-:W-:-:S05]  /*1829c0*/  VIADD R50, R4, 0x31 ;  /* 0x0000003104327836 */ /* 0x001fca0000000000 */
[----:B------:R-:W-:Y:S02]  /*1829d0*/  ISETP.GE.AND P0, PT, R50, UR41, PT ;  /* 0x0000002932007c0c */ /* 0x000fe4000bf06270 */
[----:B------:R-:W-:Y:S01]  /*1829e0*/  LOP3.LUT R44, R44, 0xffffefff, RZ, 0xc0, !PT ;  /* 0xffffefff2c2c7812 */ /* 0x000fe200078ec0ff */
[----:B------:R-:W4:Y:S01]  /*1829f0*/  LDL.LU R50, [R1+0x678] ;  /* 0x0006780001327983 */ /* 0x000f220000300800 */
[----:B------:R-:W0:Y:S01]  /*182a00*/  LDCU.64 UR40, c[0x0][0x398] ;  /* 0x00007300ff2877ac */ /* 0x000e220008000a00 */
[----:B----4-:R-:W-:Y:S02]  /*182a10*/  PRMT R50, R50, 0x5410, R45 ;  /* 0x0000541032327816 */ /* 0x010fe4000000002d */
[----:B------:R-:W4:Y:S04]  /*182a20*/  LDL.LU R45, [R1+0x6abc] ;  /* 0x006abc00012d7983 */ /* 0x000f280000300800 */
[----:B------:R4:W-:Y:S01]  /*182a30*/  STL [R1+0x138], R50 ;  /* 0x0001383201007387 */ /* 0x0009e20000100800 */
[----:B-1----:R-:W-:-:S02]  /*182a40*/  ISETP.LT.AND P3, PT, R3, UR38, !P0 ;  /* 0x0000002603007c0c */ /* 0x002fc4000c761270 */
[----:B------:R-:W-:Y:S02]  /*182a50*/  ISETP.LT.AND P2, PT, R2, UR77, !P0 ;  /* 0x0000004d02007c0c */ /* 0x000fe4000c741270 */
[----:B------:R-:W-:-:S09]  /*182a60*/  ISETP.LT.AND P1, PT, R6, UR68, !P0 ;  /* 0x0000004406007c0c */ /* 0x000fd2000c721270 */
[----:B------:R-:W-:Y:S01]  /*182a70*/  @P3 LOP3.LUT R44, R44, 0x1000, RZ, 0xfc, !PT ;  /* 0x000010002c2c3812 */ /* 0x000fe200078efcff */
[----:B------:R-:W1:Y:S01]  /*182a80*/  LDCU UR77, c[0x0][0x398] ;  /* 0x00007300ff4d77ac */ /* 0x000e620008000800 */
[----:B------:R-:W0:Y:S02]  /*182a90*/  LDCU UR68, c[0x0][0x398] ;  /* 0x00007300ff4477ac */ /* 0x000e240008000800 */
[----:B------:R-:W-:Y:S02]  /*182aa0*/  LOP3.LUT R44, R44, 0xfffff7ff, RZ, 0xc0, !PT ;  /* 0xfffff7ff2c2c7812 */ /* 0x000fe400078ec0ff */
[----:B----4-:R-:W-:Y:S02]  /*182ab0*/  PRMT R50, R45, 0x5410, R24 ;  /* 0x000054102d327816 */ /* 0x010fe40000000018 */
[----:B------:R-:W4:Y:S04]  /*182ac0*/  LDL.LU R24, [R1+0x6ab8] ;  /* 0x006ab80001187983 */ /* 0x000f280000300800 */
[----:B------:R-:W3:Y:S01]  /*182ad0*/  LDL.LU R45, [R1+0x6ab4] ;  /* 0x006ab400012d7983 */ /* 0x000ee20000300800 */
[----:B------:R-:W-:-:S02]  /*182ae0*/  @P2 LOP3.LUT R44, R44, 0x800, RZ, 0xfc, !PT ;  /* 0x000008002c2c2812 */ /* 0x000fc400078efcff */
[----:B------:R-:W-:Y:S01]  /*182af0*/  ISETP.LT.AND P0, PT, R5, UR67, !P0 ;  /* 0x0000004305007c0c */ /* 0x000fe2000c701270 */
[----:B------:R0:W-:Y:S01]  /*182b00*/  STL [R1+0x194], R50 ;  /* 0x0001943201007387 */ /* 0x0001e20000100800 */
[----:B------:R-:W1:Y:S01]  /*182b10*/  LDCU UR67, c[0x0][0x398] ;  /* 0x00007300ff4377ac */ /* 0x000e620008000800 */
[----:B------:R-:W-:-:S04]  /*182b20*/  LOP3.LUT R44, R44, 0xfffffbff, RZ, 0xc0, !PT ;  /* 0xfffffbff2c2c7812 */ /* 0x000fc800078ec0ff */
[----:B------:R-:W-:-:S04]  /*182b30*/  @P1 LOP3.LUT R44, R44, 0x400, RZ, 0xfc, !PT ;  /* 0x000004002c2c1812 */ /* 0x000fc800078efcff */
[----:B------:R-:W-:Y:S01]  /*182b40*/  LOP3.LUT R44, R44, 0xfffffdff, RZ, 0xc0, !PT ;  /* 0xfffffdff2c2c7812 */ /* 0x000fe200078ec0ff */
[----:B0-----:R-:W-:-:S03]  /*182b50*/  VIADD R50, R4, 0x30 ;  /* 0x0000003004327836 */ /* 0x001fc60000000000 */
[----:B------:R-:W-:Y:S02]  /*182b60*/  @P0 LOP3.LUT R44, R44, 0x200, RZ, 0xfc, !PT ;  /* 0x000002002c2c0812 */ /* 0x000fe400078efcff */
[----:B------:R-:W-:Y:S02]  /*182b70*/  ISETP.GE.AND P0, PT, R50, UR43, PT ;  /* 0x0000002b32007c0c */ /* 0x000fe4000bf06270 */
[----:B--2---:R-:W-:Y:S02]  /*182b80*/  PRMT R50, R61, 0x5410, R27 ;  /* 0x000054103d327816 */ /* 0x004fe4000000001b */
[----:B------:R-:W-:Y:S01]  /*182b90*/  LOP3.LUT R44, R44, 0xfffffeff, RZ, 0xc0, !PT ;  /* 0xfffffeff2c2c7812 */ /* 0x000fe200078ec0ff */
[----:B------:R-:W2:Y:S04]  /*182ba0*/  LDL.LU R27, [R1+0x6ab0] ;  /* 0x006ab000011b7983 */ /* 0x000ea80000300800 */
[----:B------:R0:W-:Y:S01]  /*182bb0*/  STL [R1+0x1b0], R50 ;  /* 0x0001b03201007387 */ /* 0x0001e20000100800 */
[----:B------:R-:W-:-:S02]  /*182bc0*/  ISETP.LT.AND P3, PT, R3, UR40, !P0 ;  /* 0x0000002803007c0c */ /* 0x000fc4000c761270 */
[----:B-1----:R-:W-:Y:S02]  /*182bd0*/  ISETP.LT.AND P2, PT, R2, UR77, !P0 ;  /* 0x0000004d02007c0c */ /* 0x002fe4000c741270 */
[----:B------:R-:W-:Y:S01]  /*182be0*/  ISETP.LT.AND P1, PT, R6, UR66, !P0 ;  /* 0x0000004206007c0c */ /* 0x000fe2000c721270 */
[----:B------:R-:W1:Y:S01]  /*182bf0*/  LDCU.64 UR42, c[0x0][0x398] ;  /* 0x00007300ff2a77ac */ /* 0x000e620008000a00 */
[----:B------:R-:W0:Y:S01]  /*182c00*/  LDCU UR40, c[0x0][0x398] ;  /* 0x00007300ff2877ac */ /* 0x000e220008000800 */
[----:B---3--:R-:W-:-:S06]  /*182c10*/  PRMT R61, R45, 0x5410, R25 ;  /* 0x000054102d3d7816 */ /* 0x008fcc0000000019 */
[----:B------:R-:W-:Y:S01]  /*182c20*/  @P3 LOP3.LUT R44, R44, 0x100, RZ, 0xfc, !PT ;  /* 0x000001002c2c3812 */ /* 0x000fe200078efcff */
[----:B------:R-:W3:Y:S04]  /*182c30*/  LDL.LU R25, [R1+0x6aac] ;  /* 0x006aac0001197983 */ /* 0x000ee80000300800 */
[----:B------:R-:W2:Y:S01]  /*182c40*/  LDL.LU R45, [R1+0x6aa8] ;  /* 0x006aa800012d7983 */ /* 0x000ea20000300800 */
[----:B0-----:R-:W-:Y:S01]  /*182c50*/  VIADD R50, R4, 0x2f ;  /* 0x0000002f04327836 */ /* 0x001fe20000000000 */
[----:B------:R-:W-:Y:S02]  /*182c60*/  LOP3.LUT R44, R44, 0xffffff7f, RZ, 0xc0, !PT ;  /* 0xffffff7f2c2c7812 */ /* 0x000fe400078ec0ff */
[----:B------:R-:W-:Y:S01]  /*182c70*/  ISETP.LT.AND P0, PT, R5, UR65, !P0 ;  /* 0x0000004105007c0c */ /* 0x000fe2000c701270 */
[----:B------:R-:W-:Y:S01]  /*182c80*/  STL [R1+0x1c0], R61 ;  /* 0x0001c03d01007387 */ /* 0x000fe20000100800 */
[----:B------:R-:W0:Y:S01]  /*182c90*/  LDCU UR65, c[0x0][0x398] ;  /* 0x00007300ff4177ac */ /* 0x000e220008000800 */
[----:B------:R-:W-:Y:S01]  /*182ca0*/  @P2 LOP3.LUT R44, R44, 0x80, RZ, 0xfc, !PT ;  /* 0x000000802c2c2812 */ /* 0x000fe200078efcff */
[----:B------:R-:W0:Y:S01]  /*182cb0*/  LDCU UR66, c[0x0][0x398] ;  /* 0x00007300ff4277ac */ /* 0x000e220008000800 */
[----:B------:R-:W0:Y:S02]  /*182cc0*/  LDCU UR77, c[0x0][0x398] ;  /* 0x00007300ff4d77ac */ /* 0x000e240008000800 */
        /* <DEDUP_REMOVED lines=8> */
[----:B---3--:R-:W-:-:S02]  /*182d50*/  PRMT R50, R25, 0x5410, R15 ;  /* 0x0000541019327816 */ /* 0x008fc4000000000f */
[----:B------:R-:W-:Y:S01]  /*182d60*/  LOP3.LUT R44, R44, 0xffffffef, RZ, 0xc0, !PT ;  /* 0xffffffef2c2c7812 */ /* 0x000fe200078ec0ff */
[----:B------:R-:W3:Y:S04]  /*182d70*/  LDL.LU R15, [R1+0x6aa4] ;  /* 0x006aa400010f7983 */ /* 0x000ee80000300800 */
[----:B------:R-:W4:Y:S04]  /*182d80*/  LDL.LU R25, [R1+0x6aa0] ;  /* 0x006aa00001197983 */ /* 0x000f280000300800 */
[----:B------:R2:W-:Y:S01]  /*182d90*/  STL [R1+0x210], R50 ;  /* 0x0002103201007387 */ /* 0x0005e20000100800 */
[----:B------:R-:W-:Y:S01]  /*182da0*/  ISETP.LT.AND P1, PT, R6, UR63, !P0 ;  /* 0x0000003f06007c0c */ /* 0x000fe2000c721270 */
[----:B------:R-:W1:Y:S01]  /*182db0*/  LDCU UR42, c[0x0][0x398] ;  /* 0x00007300ff2a77ac */ /* 0x000e620008000800 */
[----:B------:R-:W0:Y:S01]  /*182dc0*/  LDCU UR71, c[0x0][0x398] ;  /* 0x00007300ff4777ac */ /* 0x000e220008000800 */
[----:B--2---:R-:W-:-:S02]  /*182dd0*/  PRMT R50, R45, 0x5410, R56 ;  /* 0x000054102d327816 */ /* 0x004fc40000000038 */
[----:B------:R-:W-:Y:S01]  /*182de0*/  @P3 LOP3.LUT R44, R44, 0x10, RZ, 0xfc, !PT ;  /* 0x000000102c2c3812 */ /* 0x000fe200078efcff */
[----:B------:R-:W2:Y:S04]  /*182df0*/  LDL.LU R56, [R1+0x6a9c] ;  /* 0x006a9c0001387983 */ /* 0x000ea80000300800 */
[----:B------:R-:W2:Y:S01]  /*182e00*/  LDL.LU R45, [R1+0x6a98] ;  /* 0x006a9800012d7983 */ /* 0x000ea20000300800 */
[----:B------:R-:W0:Y:S01]  /*182e10*/  LDCU UR63, c[0x0][0x398] ;  /* 0x00007300ff3f77ac */ /* 0x000e220008000800 */
[----:B------:R-:W-:Y:S02]  /*182e20*/  LOP3.LUT R44, R44, 0xfffffff7, RZ, 0xc0, !PT ;  /* 0xfffffff72c2c7812 */ /* 0x000fe400078ec0ff */
[----:B------:R-:W-:Y:S01]  /*182e30*/  ISETP.LT.AND P0, PT, R5, UR62, !P0 ;  /* 0x0000003e05007c0c */ /* 0x000fe2000c701270 */
[----:B------:R1:W-:Y:S01]  /*182e40*/  STL [R1+0x220], R50 ;  /* 0x0002203201007387 */ /* 0x0003e20000100800 */
[----:B------:R-:W0:Y:S01]  /*182e50*/  LDCU UR62, c[0x0][0x398] ;  /* 0x00007300ff3e77ac */ /* 0x000e220008000800 */
[----:B------:R-:W-:-:S04]  /*182e60*/  @P2 LOP3.LUT R44, R44, 0x8, RZ, 0xfc, !PT ;  /* 0x000000082c2c2812 */ /* 0x000fc800078efcff */
[----:B------:R-:W-:-:S04]  /*182e70*/  LOP3.LUT R44, R44, 0xfffffffb, RZ, 0xc0, !PT ;  /* 0xfffffffb2c2c7812 */ /* 0x000fc800078ec0ff */
[----:B------:R-:W-:Y:S01]  /*182e80*/  @P1 LOP3.LUT R44, R44, 0x4, RZ, 0xfc, !PT ;  /* 0x000000042c2c1812 */ /* 0x000fe200078efcff */
[----:B-1----:R-:W-:-:S03]  /*182e90*/  VIADD R50, R4, 0x2e ;  /* 0x0000002e04327836 */ /* 0x002fc60000000000 */
[----:B------:R-:W-:-:S04]  /*182ea0*/  LOP3.LUT R44, R44, 0xfffffffd, RZ, 0xc0, !PT ;  /* 0xfffffffd2c2c7812 */ /* 0x000fc800078ec0ff */
[----:B------:R-:W-:Y:S02]  /*182eb0*/  @P0 LOP3.LUT R44, R44, 0x2, RZ, 0xfc, !PT ;  /* 0x000000022c2c0812 */ /* 0x000fe400078efcff */
[----:B------:R-:W-:Y:S01]  /*182ec0*/  ISETP.GE.AND P0, PT, R50, UR39, PT ;  /* 0x0000002732007c0c */ /* 0x000fe2000bf06270 */
[----:B------:R-:W1:Y:S03]  /*182ed0*/  LDCU.64 UR38, c[0x0][0x398] ;  /* 0x00007300ff2677ac */ /* 0x000e660008000a00 */
[----:B------:R-:W-:Y:S02]  /*182ee0*/  ISETP.LT.AND P2, PT, R2, UR64, !P0 ;  /* 0x0000004002007c0c */ /* 0x000fe4000c741270 */
[----:B------:R-:W-:Y:S02]  /*182ef0*/  ISETP.LT.AND P1, PT, R6, UR61, !P0 ;  /* 0x0000003d06007c0c */ /* 0x000fe4000c721270 */
[----:B0-----:R-:W-:-:S02]  /*182f00*/  ISETP.LT.AND P3, PT, R3, UR44, !P0 ;  /* 0x0000002c03007c0c */ /* 0x001fc4000c761270 */
[----:B------:R-:W-:Y:S02]  /*182f10*/  ISETP.LT.AND P0, PT, R5, UR6, !P0 ;  /* 0x0000000605007c0c */ /* 0x000fe4000c701270 */
[----:B------:R-:W-:Y:S01]  /*182f20*/  LOP3.LUT R44, R44, 0xfffffffe, RZ, 0xc0, !PT ;  /* 0xfffffffe2c2c7812 */ /* 0x000fe200078ec0ff */
[----:B------:R-:W0:Y:S01]  /*182f30*/  LDCU UR44, c[0x0][0x398] ;  /* 0x00007300ff2c77ac */ /* 0x000e220008000800 */
[----:B------:R-:W0:Y:S01]  /*182f40*/  LDCU UR64, c[0x0][0x398] ;  /* 0x00007300ff4077ac */ /* 0x000e220008000800 */
[----:B------:R-:W0:Y:S01]  /*182f50*/  LDCU UR61, c[0x0][0x398] ;  /* 0x00007300ff3d77ac */ /* 0x000e220008000800 */
[----:B---3--:R-:W-:Y:S02]  /*182f60*/  PRMT R50, R15, 0x5410, R30 ;  /* 0x000054100f327816 */ /* 0x008fe4000000001e */
[----:B------:R-:W3:Y:S04]  /*182f70*/  LDL.LU R30, [R1+0x6a94] ;  /* 0x006a9400011e7983 */ /* 0x000ee80000300800 */
[----:B------:R-:W3:Y:S04]  /*182f80*/  LDL.LU R15, [R1+0x6a90] ;  /* 0x006a9000010f7983 */ /* 0x000ee80000300800 */
[----:B------:R0:W-:Y:S01]  /*182f90*/  STL [R1+0x270], R50 ;  /* 0x0002703201007387 */ /* 0x0001e20000100800 */
[----:B----4-:R-:W-:-:S03]  /*182fa0*/  PRMT R61, R25, 0x5410, R7 ;  /* 0x00005410193d7816 */ /* 0x010fc60000000007 */
[----:B------:R-:W4:Y:S04]  /*182fb0*/  LDL.LU R7, [R1+0x6a8c] ;  /* 0x006a8c0001077983 */ /* 0x000f280000300800 */
[----:B------:R-:W4:Y:S01]  /*182fc0*/  LDL.LU R25, [R1+0x6a88] ;  /* 0x006a880001197983 */ /* 0x000f220000300800 */
[----:B--2---:R-:W-:-:S04]  /*182fd0*/  LOP3.LUT R45, R45, 0x7fffffff, RZ, 0xc0, !PT ;  /* 0x7fffffff2d2d7812 */ /* 0x004fc800078ec0ff */
[----:B------:R-:W-:-:S04]  /*182fe0*/  @P2 LOP3.LUT R45, R45, 0x80000000, RZ, 0xfc, !PT ;  /* 0x800000002d2d2812 */ /* 0x000fc800078efcff */
[----:B------:R-:W-:-:S04]  /*182ff0*/  LOP3.LUT R45, R45, 0xbfffffff, RZ, 0xc0, !PT ;  /* 0xbfffffff2d2d7812 */ /* 0x000fc800078ec0ff */
[----:B------:R-:W-:Y:S01]  /*183000*/  @P1 LOP3.LUT R45, R45, 0x40000000, RZ, 0xfc, !PT ;  /* 0x400000002d2d1812 */ /* 0x000fe200078efcff */
[----:B0-----:R-:W-:-:S03]  /*183010*/  VIADD R50, R4, 0x2d ;  /* 0x0000002d04327836 */ /* 0x001fc60000000000 */
[----:B------:R-:W-:Y:S01]  /*183020*/  LOP3.LUT R45, R45, 0xdfffffff, RZ, 0xc0, !PT ;  /* 0xdfffffff2d2d7812 */ /* 0x000fe200078ec0ff */
[----:B------:R-:W-:Y:S03]  /*183030*/  STL [R1+0x274], R61 ;  /* 0x0002743d01007387 */ /* 0x000fe60000100800 */
[----:B------:R-:W-:Y:S02]  /*183040*/  @P0 LOP3.LUT R45, R45, 0x20000000, RZ, 0xfc, !PT ;  /* 0x200000002d2d0812 */ /* 0x000fe400078efcff */
[----:B------:R-:W-:Y:S02]  /*183050*/  ISETP.GE.AND P0, PT, R50, UR41, PT ;  /* 0x0000002932007c0c */ /* 0x000fe4000bf06270 */
[----:B------:R-:W-:Y:S02]  /*183060*/  PRMT R50, R56, 0x5410, R60 ;  /* 0x0000541038327816 */ /* 0x000fe4000000003c */
[----:B------:R-:W-:Y:S01]  /*183070*/  @P3 LOP3.LUT R44, R44, 0x1, RZ, 0xfc, !PT ;  /* 0x000000012c2c3812 */ /* 0x000fe200078efcff */
[----:B------:R-:W2:Y:S04]  /*183080*/  LDL.LU R60, [R1+0x6a84] ;  /* 0x006a8400013c7983 */ /* 0x000ea80000300800 */
[----:B------:R-:W2:Y:S04]  /*183090*/  LDL.LU R56, [R1+0x6a80] ;  /* 0x006a800001387983 */ /* 0x000ea80000300800 */
[----:B------:R3:W-:Y:S01]  /*1830a0*/  STL [R1+0x2bc], R50 ;  /* 0x0002bc3201007387 */ /* 0x0007e20000100800 */
[----:B-1----:R-:W-:-:S02]  /*1830b0*/  ISETP.LT.AND P3, PT, R3, UR38, !P0 ;  /* 0x0000002603007c0c */ /* 0x002fc4000c761270 */
[----:B------:R-:W-:Y:S02]  /*1830c0*/  ISETP.LT.AND P2, PT, R2, UR75, !P0 ;  /* 0x0000004b02007c0c */ /* 0x000fe4000c741270 */
[----:B------:R-:W-:Y:S02]  /*1830d0*/  LOP3.LUT R45, R45, 0xefffffff, RZ, 0xc0, !PT ;  /* 0xefffffff2d2d7812 */ /* 0x000fe400078ec0ff */
[----:B------:R-:W-:Y:S01]  /*1830e0*/  ISETP.LT.AND P1, PT, R6, UR8, !P0 ;  /* 0x0000000806007c0c */ /* 0x000fe2000c721270 */
[----:B------:R-:W0:Y:S01]  /*1830f0*/  LDCU UR75, c[0x0][0x398] ;  /* 0x00007300ff4b77ac */ /* 0x000e220008000800 */
[----:B------:R-:W1:Y:S01]  /*183100*/  LDCU UR38, c[0x0][0x398] ;  /* 0x00007300ff2677ac */ /* 0x000e620008000800 */
[----:B------:R-:W0:Y:S04]  /*183110*/  LDCU UR41, c[0x0][0x398] ;  /* 0x00007300ff2977ac */ /* 0x000e280008000800 */
        /* <DEDUP_REMOVED lines=8> */
[----:B------:R-:W-:-:S04]  /*1831a0*/  @P0 LOP3.LUT R45, R45, 0x2000000, RZ, 0xfc, !PT ;  /* 0x020000002d2d0812 */ /* 0x000fc800078efcff */
[----:B------:R-:W-:Y:S02]  /*1831b0*/  LOP3.LUT R45, R45, 0xfeffffff, RZ, 0xc0, !PT ;  /* 0xfeffffff2d2d7812 */ /* 0x000fe400078ec0ff */
[----:B---3--:R-:W-:Y:S02]  /*1831c0*/  PRMT R50, R30, 0x5410, R52 ;  /* 0x000054101e327816 */ /* 0x008fe40000000034 */
[----:B------:R-:W3:Y:S04]  /*1831d0*/  LDL.LU R52, [R1+0x6a7c] ;  /* 0x006a7c0001347983 */ /* 0x000ee80000300800 */
[----:B------:R-:W3:Y:S04]  /*1831e0*/  LDL.LU R30, [R1+0x6a78] ;  /* 0x006a7800011e7983 */ /* 0x000ee80000300800 */
[----:B------:R0:W-:Y:S02]  /*1831f0*/  STL [R1+0x2c0], R50 ;  /* 0x0002c03201007387 */ /* 0x0001e40000100800 */
[----:B0-----:R-:W-:-:S05]  /*183200*/  VIADD R50, R4, 0x2c ;  /* 0x0000002c04327836 */ /* 0x001fca0000000000 */
[----:B------:R-:W-:Y:S02]  /*183210*/  ISETP.GE.AND P0, PT, R50, UR43, PT ;  /* 0x0000002b32007c0c */ /* 0x000fe4000bf06270 */
[----:B------:R-:W-:Y:S01]  /*183220*/  PRMT R50, R15, 0x5410, R19 ;  /* 0x000054100f327816 */ /* 0x000fe20000000013 */
[----:B------:R-:W0:Y:S01]  /*183230*/  LDCU UR43, c[0x0][0x398] ;  /* 0x00007300ff2b77ac */ /* 0x000e220008000800 */
[----:B------:R-:W3:Y:S01]  /*183240*/  LDL.LU R19, [R1+0x6a74] ;  /* 0x006a740001137983 */ /* 0x000ee20000300800 */
[----:B------:R-:W-:Y:S02]  /*183250*/  ISETP.LT.AND P3, PT, R3, UR6, !P0 ;  /* 0x0000000603007c0c */ /* 0x000fe4000c761270 */
[----:B------:R-:W-:Y:S02]  /*183260*/  ISETP.LT.AND P2, PT, R2, UR75, !P0 ;  /* 0x0000004b02007c0c */ /* 0x000fe4000c741270 */
[----:B------:R-:W-:Y:S01]  /*183270*/  ISETP.LT.AND P1, PT, R6, UR9, !P0 ;  /* 0x0000000906007c0c */ /* 0x000fe2000c721270 */
[----:B------:R-:W3:Y:S04]  /*183280*/  LDL.LU R15, [R1+0x6a70] ;  /* 0x006a7000010f7983 */ /* 0x000ee80000300800 */
[----:B------:R4:W-:Y:S04]  /*183290*/  STL [R1+0x310], R50 ;  /* 0x0003103201007387 */ /* 0x0009e80000100800 */
[----:B------:R-:W-:Y:S01]  /*1832a0*/  @P3 LOP3.LUT R45, R45, 0x1000000, RZ, 0xfc, !PT ;  /* 0x010000002d2d3812 */ /* 0x000fe200078efcff */
[----:B------:R-:W0:Y:S01]  /*1832b0*/  LDCU.64 UR8, c[0x0][0x398] ;  /* 0x00007300ff0877ac */ /* 0x000e220008000a00 */
[----:B------:R-:W0:Y:S02]  /*1832c0*/  LDCU UR75, c[0x0][0x398] ;  /* 0x00007300ff4b77ac */ /* 0x000e240008000800 */
[----:B------:R-:W-:-:S02]  /*1832d0*/  LOP3.LUT R45, R45, 0xff7fffff, RZ, 0xc0, !PT ;  /* 0xff7fffff2d2d7812 */ /* 0x000fc400078ec0ff */
[----:B----4-:R-:W-:Y:S02]  /*1832e0*/  PRMT R50, R7, 0x5410, R11 ;  /* 0x0000541007327816 */ /* 0x010fe4000000000b */
[----:B------:R-:W4:Y:S01]  /*1832f0*/  LDL.LU R11, [R1+0x6a6c] ;  /* 0x006a6c00010b7983 */ /* 0x000f220000300800 */
[----:B------:R-:W-:Y:S02]  /*183300*/  @P2 LOP3.LUT R45, R45, 0x800000, RZ, 0xfc, !PT ;  /* 0x008000002d2d2812 */ /* 0x000fe400078efcff */
[----:B------:R-:W-:Y:S01]  /*183310*/  ISETP.LT.AND P0, PT, R5, UR10, !P0 ;  /* 0x0000000a05007c0c */ /* 0x000fe2000c701270 */
[----:B------:R-:W4:Y:S01]  /*183320*/  LDL.LU R7, [R1+0x6a68] ;  /* 0x006a680001077983 */ /* 0x000f220000300800 */
[----:B------:R-:W-:-:S03]  /*183330*/  LOP3.LUT R45, R45, 0xffbfffff, RZ, 0xc0, !PT ;  /* 0xffbfffff2d2d7812 */ /* 0x000fc600078ec0ff */
[----:B------:R0:W-:Y:S01]  /*183340*/  STL [R1+0x314], R50 ;  /* 0x0003143201007387 */ /* 0x0001e20000100800 */
[----:B------:R-:W-:-:S04]  /*183350*/  @P1 LOP3.LUT R45, R45, 0x400000, RZ, 0xfc, !PT ;  /* 0x004000002d2d1812 */ /* 0x000fc800078efcff */
[----:B------:R-:W-:Y:S01]  /*183360*/  LOP3.LUT R45, R45, 0xffdfffff, RZ, 0xc0, !PT ;  /* 0xffdfffff2d2d7812 */ /* 0x000fe200078ec0ff */
[----:B0-----:R-:W-:-:S03]  /*183370*/  VIADD R50, R4, 0x2b ;  /* 0x0000002b04327836 */ /* 0x001fc60000000000 */
[----:B------:R-:W-:Y:S02]  /*183380*/  @P0 LOP3.LUT R45, R45, 0x200000, RZ, 0xfc, !PT ;  /* 0x002000002d2d0812 */ /* 0x000fe400078efcff */
[----:B------:R-:W-:Y:S02]  /*183390*/  ISETP.GE.AND P0, PT, R50, UR45, PT ;  /* 0x0000002d32007c0c */ /* 0x000fe4000bf06270 */
[----:B------:R-:W-:Y:S02]  /*1833a0*/  PRMT R50, R25, 0x5410, R46 ;  /* 0x0000541019327816 */ /* 0x000fe4000000002e */
[----:B------:R-:W-:Y:S01]  /*1833b0*/  LOP3.LUT R45, R45, 0xffefffff, RZ, 0xc0, !PT ;  /* 0xffefffff2d2d7812 */ /* 0x000fe200078ec0ff */
[----:B------:R-:W4:Y:S01]  /*1833c0*/  LDL.LU R46, [R1+0x6a64] ;  /* 0x006a6400012e7983 */ /* 0x000f220000300800 */
[----:B------:R-:W-:Y:S02]  /*1833d0*/  ISETP.LT.AND P3, PT, R3, UR8, !P0 ;  /* 0x0000000803007c0c */ /* 0x000fe4000c761270 */
[----:B------:R-:W-:-:S02]  /*1833e0*/  ISETP.LT.AND P2, PT, R2, UR75, !P0 ;  /* 0x0000004b02007c0c */ /* 0x000fc4000c741270 */
[----:B------:R-:W-:Y:S01]  /*1833f0*/  ISETP.LT.AND P1, PT, R6, UR11, !P0 ;  /* 0x0000000b06007c0c */ /* 0x000fe2000c721270 */
[----:B------:R-:W4:Y:S01]  /*183400*/  LDL.LU R25, [R1+0x6a60] ;  /* 0x006a600001197983 */ /* 0x000f220000300800 */
[----:B------:R-:W0:Y:S07]  /*183410*/  LDCU UR45, c[0x0][0x398] ;  /* 0x00007300ff2d77ac */ /* 0x000e2e0008000800 */
[----:B------:R-:W-:Y:S01]  /*183420*/  @P3 LOP3.LUT R45, R45, 0x100000, RZ, 0xfc, !PT ;  /* 0x001000002d2d3812 */ /* 0x000fe200078efcff */
[----:B------:R-:W0:Y:S01]  /*183430*/  LDCU.64 UR10, c[0x0][0x398] ;  /* 0x00007300ff0a77ac */ /* 0x000e220008000a00 */
[----:B------:R-:W0:Y:S02]  /*183440*/  LDCU UR75, c[0x0][0x398] ;  /* 0x00007300ff4b77ac */ /* 0x000e240008000800 */
[----:B------:R-:W-:-:S02]  /*183450*/  LOP3.LUT R45, R45, 0xfff7ffff, RZ, 0xc0, !PT ;  /* 0xfff7ffff2d2d7812 */ /* 0x000fc400078ec0ff */
[----:B------:R-:W-:Y:S02]  /*183460*/  ISETP.LT.AND P0, PT, R5, UR12, !P0 ;  /* 0x0000000c05007c0c */ /* 0x000fe4000c701270 */
[----:B------:R-:W-:Y:S01]  /*183470*/  @P2 LOP3.LUT R45, R45, 0x80000, RZ, 0xfc, !PT ;  /* 0x000800002d2d2812 */ /* 0x000fe200078efcff */
[----:B------:R2:W-:Y:S03]  /*183480*/  STL [R1+0x350], R50 ;  /* 0x0003503201007387 */ /* 0x0005e60000100800 */
[----:B------:R-:W-:-:S04]  /*183490*/  LOP3.LUT R45, R45, 0xfffbffff, RZ, 0xc0, !PT ;  /* 0xfffbffff2d2d7812 */ /* 0x000fc800078ec0ff */
[----:B------:R-:W-:Y:S02]  /*1834a0*/  @P1 LOP3.LUT R45, R45, 0x40000, RZ, 0xfc, !PT ;  /* 0x000400002d2d1812 */ /* 0x000fe400078efcff */
[----:B--2---:R-:W-:Y:S02]  /*1834b0*/  PRMT R50, R60, 0x5410, R47 ;  /* 0x000054103c327816 */ /* 0x004fe4000000002f */
[----:B------:R-:W2:Y:S04]  /*1834c0*/  LDL.LU R47, [R1+0x6a5c] ;  /* 0x006a5c00012f7983 */ /* 0x000ea80000300800 */
[----:B------:R-:W2:Y:S04]  /*1834d0*/  LDL.LU R60, [R1+0x6a58] ;  /* 0x006a5800013c7983 */ /* 0x000ea80000300800 */
[----:B------:R0:W-:Y:S01]  /*1834e0*/  STL [R1+0x354], R50 ;  /* 0x0003543201007387 */ /* 0x0001e20000100800 */
[----:B------:R-:W-:-:S04]  /*1834f0*/  LOP3.LUT R45, R45, 0xfffdffff, RZ, 0xc0, !PT ;  /* 0xfffdffff2d2d7812 */ /* 0x000fc800078ec0ff */
[----:B------:R-:W-:Y:S01]  /*183500*/  @P0 LOP3.LUT R45, R45, 0x20000, RZ, 0xfc, !PT ;  /* 0x000200002d2d0812 */ /* 0x000fe200078efcff */
[----:B0-----:R-:W-:-:S05]  /*183510*/  VIADD R50, R4, 0x2a ;  /* 0x0000002a04327836 */ /* 0x001fca0000000000 */
[----:B------:R-:W-:-:S04]  /*183520*/  ISETP.GE.AND P0, PT, R50, UR39, PT ;  /* 0x0000002732007c0c */ /* 0x000fc8000bf06270 */
[----:B------:R-:W-:Y:S02]  /*183530*/  ISETP.LT.AND P3, PT, R3, UR10, !P0 ;  /* 0x0000000a03007c0c */ /* 0x000fe4000c761270 */
[----:B------:R-:W-:Y:S02]  /*183540*/  ISETP.LT.AND P2, PT, R2, UR75, !P0 ;  /* 0x0000004b02007c0c */ /* 0x000fe4000c741270 */
[----:B------:R-:W-:Y:S02]  /*183550*/  LOP3.LUT R45, R45, 0xfffeffff, RZ, 0xc0, !PT ;  /* 0xfffeffff2d2d7812 */ /* 0x000fe400078ec0ff */
[----:B------:R-:W-:Y:S02]  /*183560*/  ISETP.LT.AND P1, PT, R6, UR14, !P0 ;  /* 0x0000000e06007c0c */ /* 0x000fe4000c721270 */
[----:B------:R-:W-:Y:S01]  /*183570*/  PRMT R50, R56, 0x5410, R49 ;  /* 0x0000541038327816 */ /* 0x000fe20000000031 */
[----:B------:R-:W0:Y:S04]  /*183580*/  LDCU UR75, c[0x0][0x398] ;  /* 0x00007300ff4b77ac */ /* 0x000e280008000800 */
[----:B------:R-:W-:-:S02]  /*183590*/  @P3 LOP3.LUT R45, R45, 0x10000, RZ, 0xfc, !PT ;  /* 0x000100002d2d3812 */ /* 0x000fc400078efcff */
[----:B------:R-:W-:Y:S01]  /*1835a0*/  ISETP.LT.AND P0, PT, R5, UR13, !P0 ;  /* 0x0000000d05007c0c */ /* 0x000fe2000c701270 */
[----:B------:R-:W2:Y:S01]  /*1835b0*/  LDL.LU R49, [R1+0x6a54] ;  /* 0x006a540001317983 */ /* 0x000ea20000300800 */
[----:B------:R-:W0:Y:S01]  /*1835c0*/  LDCU.64 UR12, c[0x0][0x398] ;  /* 0x00007300ff0c77ac */ /* 0x000e220008000a00 */
[----:B------:R-:W-:Y:S02]  /*1835d0*/  LOP3.LUT R45, R45, 0xffff7fff, RZ, 0xc0, !PT ;  /* 0xffff7fff2d2d7812 */ /* 0x000fe400078ec0ff */
[----:B------:R-:W2:Y:S01]  /*1835e0*/  LDL.LU R56, [R1+0x6a50] ;  /* 0x006a500001387983 */ /* 0x000ea20000300800 */
[----:B------:R-:W0:Y:S01]  /*1835f0*/  LDCU UR14, c[0x0][0x398] ;  /* 0x00007300ff0e77ac */ /* 0x000e220008000800 */
[----:B------:R-:W-:Y:S02]  /*183600*/  @P2 LOP3.LUT R45, R45, 0x8000, RZ, 0xfc, !PT ;  /* 0x000080002d2d2812 */ /* 0x000fe400078efcff */
[----:B------:R3:W-:Y:S02]  /*183610*/  STL [R1+0x3b0], R50 ;  /* 0x0003b03201007387 */ /* 0x0007e40000100800 */
        /* <DEDUP_REMOVED lines=12> */
[----:B------:R-:W0:Y:S01]  /*1836e0*/  LDCU.64 UR6, c[0x0][0x398] ;  /* 0x00007300ff0677ac */ /* 0x000e220008000a00 */
[----:B------:R-:W3:Y:S01]  /*1836f0*/  LDL.LU R33, [R1+0x6a44] ;  /* 0x006a440001217983 */ /* 0x000ee20000300800 */
[----:B------:R-:W-:Y:S02]  /*183700*/  ISETP.LT.AND P3, PT, R3, UR12, !P0 ;  /* 0x0000000c03007c0c */ /* 0x000fe4000c761270 */
[----:B------:R-:W-:Y:S02]  /*183710*/  ISETP.LT.AND P2, PT, R2, UR75, !P0 ;  /* 0x0000004b02007c0c */ /* 0x000fe4000c741270 */
[----:B------:R-:W-:Y:S01]  /*183720*/  ISETP.LT.AND P1, PT, R6, UR15, !P0 ;  /* 0x0000000f06007c0c */ /* 0x000fe2000c721270 */
[----:B------:R-:W3:Y:S08]  /*183730*/  LDL.LU R30, [R1+0x6a40] ;  /* 0x006a4000011e7983 */ /* 0x000ef00000300800 */
[----:B------:R-:W-:Y:S01]  /*183740*/  @P3 LOP3.LUT R45, R45, 0x1000, RZ, 0xfc, !PT ;  /* 0x000010002d2d3812 */ /* 0x000fe200078efcff */
[----:B------:R-:W0:Y:S01]  /*183750*/  LDCU UR75, c[0x0][0x398] ;  /* 0x00007300ff4b77ac */ /* 0x000e220008000800 */
[----:B------:R-:W0:Y:S02]  /*183760*/  LDCU UR15, c[0x0][0x398] ;  /* 0x00007300ff0f77ac */ /* 0x000e240008000800 */
[----:B------:R-:W-:-:S02]  /*183770*/  LOP3.LUT R45, R45, 0xfffff7ff, RZ, 0xc0, !PT ;  /* 0xfffff7ff2d2d7812 */ /* 0x000fc400078ec0ff */
[----:B------:R-:W-:Y:S02]  /*183780*/  ISETP.LT.AND P0, PT, R5, UR16, !P0 ;  /* 0x0000001005007c0c */ /* 0x000fe4000c701270 */
[----:B------:R-:W-:Y:S01]  /*183790*/  @P2 LOP3.LUT R45, R45, 0x800, RZ, 0xfc, !PT ;  /* 0x000008002d2d2812 */ /* 0x000fe200078efcff */
[----:B------:R1:W-:Y:S03]  /*1837a0*/  STL [R1+0x3b8], R50 ;  /* 0x0003b83201007387 */ /* 0x0003e60000100800 */
[----:B------:R-:W-:-:S04]  /*1837b0*/  LOP3.LUT R45, R45, 0xfffffbff, RZ, 0xc0, !PT ;  /* 0xfffffbff2d2d7812 */ /* 0x000fc800078ec0ff */
[----:B------:R-:W-:Y:S02]  /*1837c0*/  @P1 LOP3.LUT R45, R45, 0x400, RZ, 0xfc, !PT ;  /* 0x000004002d2d1812 */ /* 0x000fe400078efcff */
[----:B-1----:R-:W-:Y:S02]  /*1837d0*/  PRMT R50, R19, 0x5410, R26 ;  /* 0x0000541013327816 */ /* 0x002fe4000000001a */
[----:B------:R-:W3:Y:S04]  /*1837e0*/  LDL.LU R26, [R1+0x6a3c] ;  /* 0x006a3c00011a7983 */ /* 0x000ee80000300800 */
[----:B------:R-:W3:Y:S04]  /*1837f0*/  LDL.LU R19, [R1+0x6a38] ;  /* 0x006a380001137983 */ /* 0x000ee80000300800 */
[----:B------:R1:W-:Y:S01]  /*183800*/  STL [R1+0x3bc], R50 ;  /* 0x0003bc3201007387 */ /* 0x0003e20000100800 */
[----:B------:R-:W-:-:S04]  /*183810*/  LOP3.LUT R45, R45, 0xfffffdff, RZ, 0xc0, !PT ;  /* 0xfffffdff2d2d7812 */ /* 0x000fc800078ec0ff */
[----:B------:R-:W-:Y:S01]  /*183820*/  @P0 LOP3.LUT R45, R45, 0x200, RZ, 0xfc, !PT ;  /* 0x000002002d2d0812 */ /* 0x000fe200078efcff */
[----:B-1----:R-:W-:-:S05]  /*183830*/  VIADD R50, R4, 0x28 ;  /* 0x0000002804327836 */ /* 0x002fca0000000000 */
[----:B------:R-:W-:Y:S02]  /*183840*/  ISETP.GE.AND P0, PT, R50, UR9, PT ;  /* 0x0000000932007c0c */ /* 0x000fe4000bf06270 */
[----:B------:R-:W-:Y:S02]  /*183850*/  LOP3.LUT R45, R45, 0xfffffeff, RZ, 0xc0, !PT ;  /* 0xfffffeff2d2d7812 */ /* 0x000fe400078ec0ff */
[----:B------:R-:W-:Y:S01]  /*183860*/  PRMT R50, R15, 0x5410, R17 ;  /* 0x000054100f327816 */ /* 0x000fe20000000011 */
[----:B------:R-:W1:Y:S01]  /*183870*/  LDCU.64 UR8, c[0x0][0x398] ;  /* 0x00007300ff0877ac */ /* 0x000e620008000a00 */
[----:B0-----:R-:W-:Y:S02]  /*183880*/  ISETP.LT.AND P3, PT, R3, UR6, !P0 ;  /* 0x0000000603007c0c */ /* 0x001fe4000c761270 */
[----:B------:R-:W-:Y:S02]  /*183890*/  ISETP.LT.AND P2, PT, R2, UR75, !P0 ;  /* 0x0000004b02007c0c */ /* 0x000fe4000c741270 */
[----:B------:R-:W-:Y:S01]  /*1838a0*/  ISETP.LT.AND P1, PT, R6, UR18, !P0 ;  /* 0x0000001206007c0c */ /* 0x000fe2000c721270 */
[----:B------:R-:W3:Y:S08]  /*1838b0*/  LDL.LU R17, [R1+0x6a34] ;  /* 0x006a340001117983 */ /* 0x000ef00000300800 */
[----:B------:R-:W-:-:S02]  /*1838c0*/  @P3 LOP3.LUT R45, R45, 0x100, RZ, 0xfc, !PT ;  /* 0x000001002d2d3812 */ /* 0x000fc400078efcff */
[----:B------:R-:W-:Y:S01]  /*1838d0*/  ISETP.LT.AND P0, PT, R5, UR17, !P0 ;  /* 0x0000001105007c0c */ /* 0x000fe2000c701270 */
[----:B------:R-:W3:Y:S01]  /*1838e0*/  LDL.LU R15, [R1+0x6a30] ;  /* 0x006a3000010f7983 */ /* 0x000ee20000300800 */
[----:B------:R-:W0:Y:S01]  /*1838f0*/  LDCU UR75, c[0x0][0x398] ;  /* 0x00007300ff4b77ac */ /* 0x000e220008000800 */
[----:B------:R-:W-:Y:S01]  /*183900*/  LOP3.LUT R45, R45, 0xffffff7f, RZ, 0xc0, !PT ;  /* 0xffffff7f2d2d7812 */ /* 0x000fe200078ec0ff */
[----:B------:R-:W0:Y:S03]  /*183910*/  LDCU.64 UR16, c[0x0][0x398] ;  /* 0x00007300ff1077ac */ /* 0x000e260008000a00 */
[----:B------:R-:W-:Y:S01]  /*183920*/  @P2 LOP3.LUT R45, R45, 0x80, RZ, 0xfc, !PT ;  /* 0x000000802d2d2812 */ /* 0x000fe200078efcff */
[----:B------:R4:W-:Y:S03]  /*183930*/  STL [R1+0x440], R50 ;  /* 0x0004403201007387 */ /* 0x0009e60000100800 */
[----:B------:R-:W-:-:S04]  /*183940*/  LOP3.LUT R45, R45, 0xffffffbf, RZ, 0xc0, !PT ;  /* 0xffffffbf2d2d7812 */ /* 0x000fc800078ec0ff */
[----:B------:R-:W-:Y:S02]  /*183950*/  @P1 LOP3.LUT R45, R45, 0x40, RZ, 0xfc, !PT ;  /* 0x000000402d2d1812 */ /* 0x000fe400078efcff */
[----:B----4-:R-:W-:Y:S02]  /*183960*/  PRMT R50, R11, 0x5410, R13 ;  /* 0x000054100b327816 */ /* 0x010fe4000000000d */
[----:B------:R-:W4:Y:S04]  /*183970*/  LDL.LU R13, [R1+0x6a2c] ;  /* 0x006a2c00010d7983 */ /* 0x000f280000300800 */
[----:B------:R-:W3:Y:S04]  /*183980*/  LDL.LU R11, [R1+0x6a28] ;  /* 0x006a2800010b7983 */ /* 0x000ee80000300800 */
[----:B------:R0:W-:Y:S01]  /*183990*/  STL [R1+0x4a0], R50 ;  /* 0x0004a03201007387 */ /* 0x0001e20000100800 */
[----:B------:R-:W-:-:S04]  /*1839a0*/  LOP3.LUT R45, R45, 0xffffffdf, RZ, 0xc0, !PT ;  /* 0xffffffdf2d2d7812 */ /* 0x000fc800078ec0ff */
[----:B------:R-:W-:Y:S01]  /*1839b0*/  @P0 LOP3.LUT R45, R45, 0x20, RZ, 0xfc, !PT ;  /* 0x000000202d2d0812 */ /* 0x000fe200078efcff */
[----:B0-----:R-:W-:-:S05]  /*1839c0*/  VIADD R50, R4, 0x27 ;  /* 0x0000002704327836 */ /* 0x001fca0000000000 */
[----:B------:R-:W-:Y:S02]  /*1839d0*/  ISETP.GE.AND P0, PT, R50, UR11, PT ;  /* 0x0000000b32007c0c */ /* 0x000fe4000bf06270 */
[----:B------:R-:W-:Y:S02]  /*1839e0*/  PRMT R50, R7, 0x5410, R9 ;  /* 0x0000541007327816 */ /* 0x000fe40000000009 */
[----:B------:R-:W-:Y:S01]  /*1839f0*/  LOP3.LUT R45, R45, 0xffffffef, RZ, 0xc0, !PT ;  /* 0xffffffef2d2d7812 */ /* 0x000fe200078ec0ff */
[----:B------:R-:W3:Y:S04]  /*183a00*/  LDL.LU R9, [R1+0x6a24] ;  /* 0x006a240001097983 */ /* 0x000ee80000300800 */
[----:B------:R-:W3:Y:S04]  /*183a10*/  LDL.LU R7, [R1+0x6a20] ;  /* 0x006a200001077983 */ /* 0x000ee80000300800 */
[----:B------:R0:W-:Y:S01]  /*183a20*/  STL [R1+0x4a4], R50 ;  /* 0x0004a43201007387 */ /* 0x0001e20000100800 */
[----:B------:R-:W2:Y:S01]  /*183a30*/  LDCU.64 UR10, c[0x0][0x398] ;  /* 0x00007300ff0a77ac */ /* 0x000ea20008000a00 */
[----:B0-----:R-:W-:-:S02]  /*183a40*/  PRMT R50, R46, 0x5410, R28 ;  /* 0x000054102e327816 */ /* 0x001fc4000000001c */
[----:B------:R-:W3:Y:S04]  /*183a50*/  LDL.LU R28, [R1+0x6a1c] ;  /* 0x006a1c00011c7983 */ /* 0x000ee80000300800 */
[----:B------:R-:W3:Y:S01]  /*183a60*/  LDL.LU R46, [R1+0x6a18] ;  /* 0x006a1800012e7983 */ /* 0x000ee20000300800 */
[----:B-1----:R-:W-:Y:S02]  /*183a70*/  ISETP.LT.AND P3, PT, R3, UR8, !P0 ;  /* 0x0000000803007c0c */ /* 0x002fe4000c761270 */
[----:B------:R-:W-:Y:S02]  /*183a80*/  ISETP.LT.AND P2, PT, R2, UR75, !P0 ;  /* 0x0000004b02007c0c */ /* 0x000fe4000c741270 */
[----:B------:R-:W-:-:S09]  /*183a90*/  ISETP.LT.AND P1, PT, R6, UR20, !P0 ;  /* 0x0000001406007c0c */ /* 0x000fd2000c721270 */
[----:B------:R-:W-:Y:S01]  /*183aa0*/  @P3 LOP3.LUT R45, R45, 0x10, RZ, 0xfc, !PT ;  /* 0x000000102d2d3812 */ /* 0x000fe200078efcff */
[----:B------:R-:W0:Y:S01]  /*183ab0*/  LDCU UR75, c[0x0][0x398] ;  /* 0x00007300ff4b77ac */ /* 0x000e220008000800 */
[----:B------:R1:W-:Y:S01]  /*183ac0*/  STL [R1+0x4a8], R50 ;  /* 0x0004a83201007387 */ /* 0x0003e20000100800 */
[----:B------:R-:W0:Y:S01]  /*183ad0*/  LDCU UR20, c[0x0][0x398] ;  /* 0x00007300ff1477ac */ /* 0x000e220008000800 */
[----:B------:R-:W-:Y:S02]  /*183ae0*/  LOP3.LUT R45, R45, 0xfffffff7, RZ, 0xc0, !PT ;  /* 0xfffffff72d2d7812 */ /* 0x000fe400078ec0ff */
[----:B------:R-:W-:Y:S01]  /*183af0*/  ISETP.LT.AND P0, PT, R5, UR19, !P0 ;  /* 0x0000001305007c0c */ /* 0x000fe2000c701270 */
[----:B------:R-:W0:Y:S01]  /*183b00*/  LDCU.64 UR18, c[0x0][0x398] ;  /* 0x00007300ff1277ac */ /* 0x000e220008000a00 */
[----:B------:R-:W-:-:S04]  /*183b10*/  @P2 LOP3.LUT R45, R45, 0x8, RZ, 0xfc, !PT ;  /* 0x000000082d2d2812 */ /* 0x000fc800078efcff */
[----:B------:R-:W-:-:S04]  /*183b20*/  LOP3.LUT R45, R45, 0xfffffffb, RZ, 0xc0, !PT ;  /* 0xfffffffb2d2d7812 */ /* 0x000fc800078ec0ff */
[----:B------:R-:W-:Y:S01]  /*183b30*/  @P1 LOP3.LUT R45, R45, 0x4, RZ, 0xfc, !PT ;  /* 0x000000042d2d1812 */ /* 0x000fe200078efcff */
[----:B-1----:R-:W-:-:S03]  /*183b40*/  VIADD R50, R4, 0x26 ;  /* 0x0000002604327836 */ /* 0x002fc60000000000 */
[----:B------:R-:W-:-:S04]  /*183b50*/  LOP3.LUT R45, R45, 0xfffffffd, RZ, 0xc0, !PT ;  /* 0xfffffffd2d2d7812 */ /* 0x000fc800078ec0ff */
[----:B------:R-:W-:Y:S02]  /*183b60*/  @P0 LOP3.LUT R45, R45, 0x2, RZ, 0xfc, !PT ;  /* 0x000000022d2d0812 */ /* 0x000fe400078efcff */
[----:B------:R-:W-:Y:S02]  /*183b70*/  ISETP.GE.AND P0, PT, R50, UR13, PT ;  /* 0x0000000d32007c0c */ /* 0x000fe4000bf06270 */
[----:B------:R-:W-:Y:S01]  /*183b80*/  PRMT R50, R25, 0x5410, R23 ;  /* 0x0000541019327816 */ /* 0x000fe20000000017 */
[----:B------:R-:W1:Y:S01]  /*183b90*/  LDCU.64 UR12, c[0x0][0x398] ;  /* 0x00007300ff0c77ac */ /* 0x000e620008000a00 */
[----:B------:R-:W4:Y:S01]  /*183ba0*/  LDL.LU R23, [R1+0x6a14] ;  /* 0x006a140001177983 */ /* 0x000f220000300800 */
[----:B0-----:R-:W-:Y:S02]  /*183bb0*/  ISETP.LT.AND P2, PT, R2, UR75, !P0 ;  /* 0x0000004b02007c0c */ /* 0x001fe4000c741270 */
[----:B------:R-:W-:Y:S02]  /*183bc0*/  ISETP.LT.AND P1, PT, R6, UR22, !P0 ;  /* 0x0000001606007c0c */ /* 0x000fe4000c721270 */
[----:B--2---:R-:W-:-:S02]  /*183bd0*/  ISETP.LT.AND P3, PT, R3, UR10, !P0 ;  /* 0x0000000a03007c0c */ /* 0x004fc4000c761270 */
[----:B------:R-:W-:Y:S01]  /*183be0*/  ISETP.LT.AND P0, PT, R5, UR21, !P0 ;  /* 0x0000001505007c0c */ /* 0x000fe2000c701270 */
[----:B------:R-:W2:Y:S04]  /*183bf0*/  LDL.LU R25, [R1+0x6a10] ;  /* 0x006a100001197983 */ /* 0x000ea80000300800 */
[----:B------:R0:W-:Y:S01]  /*183c00*/  STL [R1+0x4ac], R50 ;  /* 0x0004ac3201007387 */ /* 0x0001e20000100800 */
[----:B------:R-:W1:Y:S01]  /*183c10*/  LDCU UR75, c[0x0][0x398] ;  /* 0x00007300ff4b77ac */ /* 0x000e620008000800 */
[----:B------:R-:W-:Y:S01]  /*183c20*/  LOP3.LUT R45, R45, 0xfffffffe, RZ, 0xc0, !PT ;  /* 0xfffffffe2d2d7812 */ /* 0x000fe200078ec0ff */
[----:B------:R-:W1:Y:S01]  /*183c30*/  LDCU UR21, c[0x0][0x398] ;  /* 0x00007300ff1577ac */ /* 0x000e620008000800 */
[----:B0-----:R-:W-:Y:S02]  /*183c40*/  PRMT R50, R47, 0x5410, R31 ;  /* 0x000054102f327816 */ /* 0x001fe4000000001f */
[----:B------:R-:W2:Y:S04]  /*183c50*/  LDL.LU R31, [R1+0x6a0c] ;  /* 0x006a0c00011f7983 */ /* 0x000ea80000300800 */
[----:B------:R-:W2:Y:S04]  /*183c60*/  LDL.LU R47, [R1+0x6a08] ;  /* 0x006a0800012f7983 */ /* 0x000ea80000300800 */
[----:B------:R0:W-:Y:S01]  /*183c70*/  STL [R1+0x540], R50 ;  /* 0x0005403201007387 */ /* 0x0001e20000100800 */
[----:B------:R-:W-:Y:S01]  /*183c80*/  @P3 LOP3.LUT R45, R45, 0x1, RZ, 0xfc, !PT ;  /* 0x000000012d2d3812 */ /* 0x000fe200078efcff */
[----:B0-----:R-:W-:Y:S01]  /*183c90*/  VIADD R50, R4, 0x25 ;  /* 0x0000002504327836 */ /* 0x001fe20000000000 */
[----:B---3--:R-:W-:-:S04]  /*183ca0*/  LOP3.LUT R46, R46, 0x7fffffff, RZ, 0xc0, !PT ;  /* 0x7fffffff2e2e7812 */ /* 0x008fc800078ec0ff */
        /* <DEDUP_REMOVED lines=9> */
[----:B------:R-:W-:-:S02]  /*183d40*/  ISETP.LT.AND P1, PT, R6, UR24, !P0 ;  /* 0x0000001806007c0c */ /* 0x000fc4000c721270 */
[----:B------:R-:W-:Y:S01]  /*183d50*/  PRMT R50, R60, 0x5410, R48 ;  /* 0x000054103c327816 */ /* 0x000fe20000000030 */
[----:B------:R-:W0:Y:S06]  /*183d60*/  LDCU.64 UR6, c[0x0][0x398] ;  /* 0x00007300ff0677ac */ /* 0x000e2c0008000a00 */
[----:B------:R-:W-:Y:S02]  /*183d70*/  @P3 LOP3.LUT R46, R46, 0x10000000, RZ, 0xfc, !PT ;  /* 0x100000002e2e3812 */ /* 0x000fe400078efcff */
[----:B------:R-:W-:Y:S01]  /*183d80*/  ISETP.LT.AND P0, PT, R5, UR23, !P0 ;  /* 0x0000001705007c0c */ /* 0x000fe2000c701270 */
[----:B------:R-:W3:Y:S04]  /*183d90*/  LDL.LU R48, [R1+0x6a04] ;  /* 0x006a040001307983 */ /* 0x000ee80000300800 */
[----:B------:R-:W4:Y:S01]  /*183da0*/  LDL.LU R60, [R1+0x6a00] ;  /* 0x006a0000013c7983 */ /* 0x000f220000300800 */
[----:B------:R-:W-:Y:S01]  /*183db0*/  LOP3.LUT R46, R46, 0xf7ffffff, RZ, 0xc0, !PT ;  /* 0xf7ffffff2e2e7812 */ /* 0x000fe200078ec0ff */
[----:B------:R-:W1:Y:S01]  /*183dc0*/  LDCU.64 UR22, c[0x0][0x398] ;  /* 0x00007300ff1677ac */ /* 0x000e620008000a00 */
[----:B------:R-:W-:-:S02]  /*183dd0*/  PRMT R61, R33, 0x5410, R51 ;  /* 0x00005410213d7816 */ /* 0x000fc40000000033 */
[----:B------:R-:W-:Y:S02]  /*183de0*/  PRMT R30, R30, 0x5410, R32 ;  /* 0x000054101e1e7816 */ /* 0x000fe40000000020 */
[----:B------:R-:W-:Y:S01]  /*183df0*/  @P2 LOP3.LUT R46, R46, 0x8000000, RZ, 0xfc, !PT ;  /* 0x080000002e2e2812 */ /* 0x000fe200078efcff */
[----:B------:R0:W-:Y:S01]  /*183e00*/  STL [R1+0x590], R50 ;  /* 0x0005903201007387 */ /* 0x0001e20000100800 */
[----:B------:R-:W-:Y:S02]  /*183e10*/  PRMT R26, R26, 0x5410, R29 ;  /* 0x000054101a1a7816 */ /* 0x000fe4000000001d */
[----:B------:R-:W-:Y:S02]  /*183e20*/  PRMT R19, R19, 0x5410, R20 ;  /* 0x0000541013137816 */ /* 0x000fe40000000014 */
[----:B------:R-:W-:Y:S02]  /*183e30*/  LOP3.LUT R46, R46, 0xfbffffff, RZ, 0xc0, !PT ;  /* 0xfbffffff2e2e7812 */ /* 0x000fe400078ec0ff */
[----:B------:R-:W-:Y:S01]  /*183e40*/  PRMT R17, R17, 0x5410, R18 ;  /* 0x0000541011117816 */ /* 0x000fe20000000012 */
[----:B------:R-:W1:Y:S01]  /*183e50*/  LDCU UR75, c[0x0][0x398] ;  /* 0x00007300ff4b77ac */ /* 0x000e620008000800 */
[----:B------:R-:W-:-:S02]  /*183e60*/  @P1 LOP3.LUT R46, R46, 0x4000000, RZ, 0xfc, !PT ;  /* 0x040000002e2e1812 */ /* 0x000fc400078efcff */
[----:B0-----:R-:W-:Y:S02]  /*183e70*/  PRMT R50, R49, 0x5410, R57 ;  /* 0x0000541031327816 */ /* 0x001fe40000000039 */
[----:B------:R-:W4:Y:S04]  /*183e80*/  LDL.LU R57, [R1+0x69fc] ;  /* 0x0069fc0001397983 */ /* 0x000f280000300800 */
[----:B------:R-:W4:Y:S04]  /*183e90*/  LDL.LU R49, [R1+0x69f8] ;  /* 0x0069f80001317983 */ /* 0x000f280000300800 */
[----:B------:R0:W-:Y:S01]  /*183ea0*/  STL [R1+0x6b4], R50 ;  /* 0x0006b43201007387 */ /* 0x0001e20000100800 */
[----:B------:R-:W-:-:S04]  /*183eb0*/  LOP3.LUT R46, R46, 0xfdffffff, RZ, 0xc0, !PT ;  /* 0xfdffffff2e2e7812 */ /* 0x000fc800078ec0ff */
[----:B------:R-:W-:Y:S01]  /*183ec0*/  @P0 LOP3.LUT R46, R46, 0x2000000, RZ, 0xfc, !PT ;  /* 0x020000002e2e0812 */ /* 0x000fe200078efcff */
[----:B0-----:R-:W-:-:S05]  /*183ed0*/  VIADD R50, R4, 0x24 ;  /* 0x0000002404327836 */ /* 0x001fca0000000000 */
[----:B------:R-:W-:Y:S02]  /*183ee0*/  ISETP.GE.AND P0, PT, R50, UR9, PT ;  /* 0x0000000932007c0c */ /* 0x000fe4000bf06270 */
[----:B------:R-:W-:Y:S02]  /*183ef0*/  LOP3.LUT R46, R46, 0xfeffffff, RZ, 0xc0, !PT ;  /* 0xfeffffff2e2e7812 */ /* 0x000fe400078ec0ff */
[----:B------:R-:W-:Y:S01]  /*183f00*/  PRMT R50, R56, 0x5410, R59 ;  /* 0x0000541038327816 */ /* 0x000fe2000000003b */
[----:B------:R-:W0:Y:S01]  /*183f10*/  LDCU.64 UR8, c[0x0][0x398] ;  /* 0x00007300ff0877ac */ /* 0x000e220008000a00 */
[----:B------:R-:W-:Y:S02]  /*183f20*/  ISETP.LT.AND P3, PT, R3, UR6, !P0 ;  /* 0x0000000603007c0c */ /* 0x000fe4000c761270 */
[----:B------:R-:W-:Y:S02]  /*183f30*/  ISETP.LT.AND P2, PT, R2, UR25, !P0 ;  /* 0x0000001902007c0c */ /* 0x000fe4000c741270 */
[----:B------:R-:W-:Y:S01]  /*183f40*/  ISETP.LT.AND P1, PT, R6, UR31, !P0 ;  /* 0x0000001f06007c0c */ /* 0x000fe2000c721270 */
[----:B------:R-:W4:Y:S01]  /*183f50*/  LDL.LU R59, [R1+0x69f4] ;  /* 0x0069f400013b7983 */ /* 0x000f220000300800 */
[----:B--2---:R-:W-:Y:S01]  /*183f60*/  LOP3.LUT R47, R47, 0x7fffffff, RZ, 0xc0, !PT ;  /* 0x7fffffff2f2f7812 */ /* 0x004fe200078ec0ff */
[----:B------:R-:W-:Y:S01]  /*183f70*/  VIADD R29, R4, 0x10 ;  /* 0x00000010041d7836 */ /* 0x000fe20000000000 */
[----:B---3--:R-:W-:-:S05]  /*183f80*/  LOP3.LUT R48, R48, 0x7fffffff, RZ, 0xc0, !PT ;  /* 0x7fffffff30307812 */ /* 0x008fca00078ec0ff */
[----:B------:R-:W-:Y:S02]  /*183f90*/  @P3 LOP3.LUT R46, R46, 0x1000000, RZ, 0xfc, !PT ;  /* 0x010000002e2e3812 */ /* 0x000fe400078efcff */
[----:B------:R-:W-:Y:S01]  /*183fa0*/  ISETP.LT.AND P0, PT, R5, UR26, !P0 ;  /* 0x0000001a05007c0c */ /* 0x000fe2000c701270 */
[----:B------:R-:W2:Y:S01]  /*183fb0*/  LDL.LU R56, [R1+0x69f0] ;  /* 0x0069f00001387983 */ /* 0x000ea20000300800 */
[----:B------:R-:W3:Y:S01]  /*183fc0*/  LDCU.64 UR24, c[0x0][0x398] ;  /* 0x00007300ff1877ac */ /* 0x000ee20008000a00 */
[----:B------:R-:W-:Y:S01]  /*183fd0*/  LOP3.LUT R46, R46, 0xff7fffff, RZ, 0xc0, !PT ;  /* 0xff7fffff2e2e7812 */ /* 0x000fe200078ec0ff */
[C---:B------:R-:W-:Y:S02]  /*183fe0*/  VIADD R20, R4.reuse, 0xe ;  /* 0x0000000e04147836 */ /* 0x040fe40000000000 */
[----:B------:R-:W-:Y:S01]  /*183ff0*/  VIADD R18, R4, 0xc ;  /* 0x0000000c04127836 */ /* 0x000fe20000000000 */
[----:B------:R-:W-:Y:S02]  /*184000*/  PRMT R15, R15, 0x5410, R16 ;  /* 0x000054100f0f7816 */ /* 0x000fe40000000010 */
[----:B------:R-:W-:Y:S01]  /*184010*/  @P2 LOP3.LUT R46, R46, 0x800000, RZ, 0xfc, !PT ;  /* 0x008000002e2e2812 */ /* 0x000fe200078efcff */
[----:B------:R0:W-:Y:S01]  /*184020*/  STL [R1+0x6b8], R50 ;  /* 0x0006b83201007387 */ /* 0x0001e20000100800 */
[----:B----4-:R-:W-:-:S02]  /*184030*/  PRMT R13, R13, 0x5410, R14 ;  /* 0x000054100d0d7816 */ /* 0x010fc4000000000e */
[----:B------:R-:W-:Y:S02]  /*184040*/  PRMT R11, R11, 0x5410, R12 ;  /* 0x000054100b0b7816 */ /* 0x000fe4000000000c */
[----:B------:R-:W-:Y:S02]  /*184050*/  LOP3.LUT R46, R46, 0xffbfffff, RZ, 0xc0, !PT ;  /* 0xffbfffff2e2e7812 */ /* 0x000fe400078ec0ff */
[----:B------:R-:W-:Y:S02]  /*184060*/  PRMT R9, R9, 0x5410, R10 ;  /* 0x0000541009097816 */ /* 0x000fe4000000000a */
[----:B------:R-:W-:Y:S02]  /*184070*/  PRMT R7, R7, 0x5410, R8 ;  /* 0x0000541007077816 */ /* 0x000fe40000000008 */
[----:B------:R-:W-:Y:S02]  /*184080*/  LOP3.LUT R25, R25, 0xffff, RZ, 0xc0, !PT ;  /* 0x0000ffff19197812 */ /* 0x000fe400078ec0ff */
[----:B------:R-:W-:-:S02]  /*184090*/  @P1 LOP3.LUT R46, R46, 0x400000, RZ, 0xfc, !PT ;  /* 0x004000002e2e1812 */ /* 0x000fc400078efcff */
[----:B------:R-:W-:Y:S02]  /*1840a0*/  LOP3.LUT R23, R23, 0xffff, RZ, 0xc0, !PT ;  /* 0x0000ffff17177812 */ /* 0x000fe400078ec0ff */
[----:B------:R-:W-:Y:S02]  /*1840b0*/  LOP3.LUT R57, R57, 0xffffffbf, RZ, 0xc0, !PT ;  /* 0xffffffbf39397812 */ /* 0x000fe400078ec0ff */
[----:B0-----:R-:W-:Y:S02]  /*1840c0*/  PRMT R50, R54, 0x5410, R55 ;  /* 0x0000541036327816 */ /* 0x001fe40000000037 */
[----:B------:R-:W-:Y:S01]  /*1840d0*/  LOP3.LUT R49, R49, 0x7fffffff, RZ, 0xc0, !PT ;  /* 0x7fffffff31317812 */ /* 0x000fe200078ec0ff */
[----:B------:R-:W4:Y:S04]  /*1840e0*/  LDL.LU R55, [R1+0x69ec] ;  /* 0x0069ec0001377983 */ /* 0x000f280000300800 */
[----:B------:R-:W2:Y:S04]  /*1840f0*/  LDL.LU R54, [R1+0x69e8] ;  /* 0x0069e80001367983 */ /* 0x000ea80000300800 */
[----:B------:R0:W-:Y:S01]  /*184100*/  STL [R1+0x6bc], R50 ;  /* 0x0006bc3201007387 */ /* 0x0001e20000100800 */
[----:B------:R-:W-:Y:S01]  /*184110*/  LOP3.LUT R46, R46, 0xffdfffff, RZ, 0xc0, !PT ;  /* 0xffdfffff2e2e7812 */ /* 0x000fe200078ec0ff */
[----:B------:R-:W1:Y:S03]  /*184120*/  LDCU UR6, c[0x0][0x398] ;  /* 0x00007300ff0677ac */ /* 0x000e660008000800 */
[----:B------:R-:W-:Y:S01]  /*184130*/  @P0 LOP3.LUT R46, R46, 0x200000, RZ, 0xfc, !PT ;  /* 0x002000002e2e0812 */ /* 0x000fe200078efcff */
[----:B0-----:R-:W-:-:S05]  /*184140*/  VIADD R50, R4, 0x23 ;  /* 0x0000002304327836 */ /* 0x001fca0000000000 */
[----:B------:R-:W-:Y:S02]  /*184150*/  ISETP.GE.AND P0, PT, R50, UR11, PT ;  /* 0x0000000b32007c0c */ /* 0x000fe4000bf06270 */
[----:B------:R-:W-:Y:S01]  /*184160*/  LOP3.LUT R46, R46, 0xffefffff, RZ, 0xc0, !PT ;  /* 0xffefffff2e2e7812 */ /* 0x000fe200078ec0ff */
[----:B------:R-:W0:Y:S01]  /*184170*/  LDCU.64 UR10, c[0x0][0x398] ;  /* 0x00007300ff0a77ac */ /* 0x000e220008000a00 */
[----:B------:R-:W-:Y:S02]  /*184180*/  ISETP.LT.AND P3, PT, R3, UR8, !P0 ;  /* 0x0000000803007c0c */ /* 0x000fe4000c761270 */
[----:B------:R-:W-:Y:S02]  /*184190*/  ISETP.LT.AND P2, PT, R2, UR28, !P0 ;  /* 0x0000001c02007c0c */ /* 0x000fe4000c741270 */
[----:B------:R-:W-:Y:S02]  /*1841a0*/  ISETP.LT.AND P1, PT, R6, UR29, !P0 ;  /* 0x0000001d06007c0c */ /* 0x000fe4000c721270 */
[----:B------:R-:W-:Y:S01]  /*1841b0*/  PRMT R50, R52, 0x5410, R53 ;  /* 0x0000541034327816 */ /* 0x000fe20000000035 */
[----:B------:R-:W-:Y:S01]  /*1841c0*/  VIADD R16, R4, 0xa ;  /* 0x0000000a04107836 */ /* 0x000fe20000000000 */
[----:B------:R-:W-:-:S02]  /*1841d0*/  PRMT R24, R24, 0x4210, R25 ;  /* 0x0000421018187816 */ /* 0x000fc40000000019 */
[----:B------:R-:W-:Y:S01]  /*1841e0*/  PRMT R22, R22, 0x4210, R23 ;  /* 0x0000421016167816 */ /* 0x000fe20000000017 */
[----:B------:R-:W0:Y:S02]  /*1841f0*/  LDCU UR8, c[0x0][0x398] ;  /* 0x00007300ff0877ac */ /* 0x000e240008000800 */
[----:B------:R-:W-:Y:S02]  /*184200*/  @P3 LOP3.LUT R46, R46, 0x100000, RZ, 0xfc, !PT ;  /* 0x001000002e2e3812 */ /* 0x000fe400078efcff */
[----:B------:R-:W-:Y:S01]  /*184210*/  ISETP.LT.AND P0, PT, R5, UR30, !P0 ;  /* 0x0000001e05007c0c */ /* 0x000fe2000c701270 */
[----:B------:R-:W2:Y:S04]  /*184220*/  LDL.LU R53, [R1+0x69e4] ;  /* 0x0069e40001357983 */ /* 0x000ea80000300800 */
[----:B------:R-:W2:Y:S01]  /*184230*/  LDL.LU R52, [R1+0x69e0] ;  /* 0x0069e00001347983 */ /* 0x000ea20000300800 */
[----:B------:R-:W-:Y:S01]  /*184240*/  LOP3.LUT R46, R46, 0xfff7ffff, RZ, 0xc0, !PT ;  /* 0xfff7ffff2e2e7812 */ /* 0x000fe200078ec0ff */
[----:B------:R-:W0:Y:S01]  /*184250*/  LDCU.64 UR28, c[0x0][0x398] ;  /* 0x00007300ff1c77ac */ /* 0x000e220008000a00 */
[----:B------:R-:W0:Y:S02]  /*184260*/  LDCU.64 UR30, c[0x0][0x398] ;  /* 0x00007300ff1e77ac */ /* 0x000e240008000a00 */
[----:B------:R-:W-:-:S04]  /*184270*/  @P2 LOP3.LUT R46, R46, 0x80000, RZ, 0xfc, !PT ;  /* 0x000800002e2e2812 */ /* 0x000fc800078efcff */
[----:B------:R-:W-:Y:S01]  /*184280*/  LOP3.LUT R46, R46, 0xfffbffff, RZ, 0xc0, !PT ;  /* 0xfffbffff2e2e7812 */ /* 0x000fe200078ec0ff */
[----:B------:R0:W-:Y:S04]  /*184290*/  STL [R1+0x6c0], R50 ;  /* 0x0006c03201007387 */ /* 0x0001e80000100800 */
[----:B------:R-:W2:Y:S04]  /*1842a0*/  LDL.LU R51, [R1+0x69dc] ;  /* 0x0069dc0001337983 */ /* 0x000ea80000300800 */
[----:B------:R-:W2:Y:S01]  /*1842b0*/  LDL.LU R33, [R1+0x69d8] ;  /* 0x0069d80001217983 */ /* 0x000ea20000300800 */
[----:B------:R-:W-:-:S04]  /*1842c0*/  @P1 LOP3.LUT R46, R46, 0x40000, RZ, 0xfc, !PT ;  /* 0x000400002e2e1812 */ /* 0x000fc800078efcff */
[----:B------:R-:W-:Y:S01]  /*1842d0*/  LOP3.LUT R46, R46, 0xfffdffff, RZ, 0xc0, !PT ;  /* 0xfffdffff2e2e7812 */ /* 0x000fe200078ec0ff */
[----:B0-----:R-:W-:-:S03]  /*1842e0*/  VIADD R50, R4, 0x22 ;  /* 0x0000002204327836 */ /* 0x001fc60000000000 */
[----:B------:R-:W-:Y:S02]  /*1842f0*/  @P0 LOP3.LUT R46, R46, 0x20000, RZ, 0xfc, !PT ;  /* 0x000200002e2e0812 */ /* 0x000fe400078efcff */
[----:B------:R-:W-:Y:S02]  /*184300*/  ISETP.GE.AND P0, PT, R50, UR13, PT ;  /* 0x0000000d32007c0c */ /* 0x000fe4000bf06270 */
[----:B------:R-:W-:Y:S01]  /*184310*/  LOP3.LUT R46, R46, 0xfffeffff, RZ, 0xc0, !PT ;  /* 0xfffeffff2e2e7812 */ /* 0x000fe200078ec0ff */
[----:B------:R-:W0:Y:S01]  /*184320*/  LDCU.64 UR12, c[0x0][0x398] ;  /* 0x00007300ff0c77ac */ /* 0x000e220008000a00 */
[----:B------:R-:W-:Y:S02]  /*184330*/  ISETP.LT.AND P3, PT, R3, UR10, !P0 ;  /* 0x0000000a03007c0c */ /* 0x000fe4000c761270 */
[----:B------:R-:W-:Y:S02]  /*184340*/  ISETP.LT.AND P2, PT, R2, UR27, !P0 ;  /* 0x0000001b02007c0c */ /* 0x000fe4000c741270 */
[----:B------:R-:W-:Y:S01]  /*184350*/  ISETP.LT.AND P1, PT, R6, UR33, !P0 ;  /* 0x0000002106007c0c */ /* 0x000fe2000c721270 */
[C---:B------:R-:W-:Y:S01]  /*184360*/  VIADD R50, R4.reuse, 0x21 ;  /* 0x0000002104327836 */ /* 0x040fe20000000000 */
[----:B------:R0:W-:Y:S01]  /*184370*/  STL [R1+0x6c4], R61 ;  /* 0x0006c43d01007387 */ /* 0x0001e20000100800 */
[----:B------:R-:W-:Y:S01]  /*184380*/  VIADD R14, R4, 0x8 ;  /* 0x00000008040e7836 */ /* 0x000fe20000000000 */
[----:B------:R-:W1:Y:S05]  /*184390*/  LDCU UR10, c[0x0][0x398] ;  /* 0x00007300ff0a77ac */ /* 0x000e6a0008000800 */
[----:B------:R-:W-:-:S02]  /*1843a0*/  @P3 LOP3.LUT R46, R46, 0x10000, RZ, 0xfc, !PT ;  /* 0x000100002e2e3812 */ /* 0x000fc400078efcff */
[----:B------:R-:W-:Y:S01]  /*1843b0*/  ISETP.LT.AND P0, PT, R5, UR34, !P0 ;  /* 0x0000002205007c0c */ /* 0x000fe2000c701270 */
[----:B------:R-:W1:Y:S01]  /*1843c0*/  LDCU.64 UR26, c[0x0][0x398] ;  /* 0x00007300ff1a77ac */ /* 0x000e620008000a00 */
[----:B0-----:R-:W-:Y:S01]  /*1843d0*/  VIADD R61, R4, 0x14 ;  /* 0x00000014043d7836 */ /* 0x001fe20000000000 */
[----:B------:R-:W-:Y:S01]  /*1843e0*/  LOP3.LUT R46, R46, 0xffff7fff, RZ, 0xc0, !PT ;  /* 0xffff7fff2e2e7812 */ /* 0x000fe200078ec0ff */
[----:B------:R-:W2:Y:S03]  /*1843f0*/  LDL.LU R32, [R1+0x69d4] ;  /* 0x0069d40001207983 */ /* 0x000ea60000300800 */
        /* <DEDUP_REMOVED lines=8> */
[----:B------:R-:W-:Y:S02]  /*184480*/  ISETP.LT.AND P2, PT, R2, UR32, !P0 ;  /* 0x0000002002007c0c */ /* 0x000fe4000c741270 */
[----:B------:R-:W-:Y:S01]  /*184490*/  ISETP.LT.AND P1, PT, R6, UR36, !P0 ;  /* 0x0000002406007c0c */ /* 0x000fe2000c721270 */
[----:B------:R-:W-:Y:S01]  /*1844a0*/  VIADD R50, R4, 0x20 ;  /* 0x0000002004327836 */ /* 0x000fe20000000000 */
[----:B------:R0:W-:Y:S01]  /*1844b0*/  STL [R1+0x6c8], R30 ;  /* 0x0006c81e01007387 */ /* 0x0001e20000100800 */
[----:B------:R-:W0:Y:S01]  /*1844c0*/  LDCU UR7, c[0x0][0x398] ;  /* 0x00007300ff0777ac */ /* 0x000e220008000800 */
[----:B------:R-:W0:Y:S05]  /*1844d0*/  LDCU UR12, c[0x0][0x398] ;  /* 0x00007300ff0c77ac */ /* 0x000e2a0008000800 */
        /* <DEDUP_REMOVED lines=16> */
[----:B------:R-:W-:-:S02]  /*1845e0*/  VIADD R50, R4, 0x1f ;  /* 0x0000001f04327836 */ /* 0x000fc40000000000 */
[C---:B0-----:R-:W-:Y:S01]  /*1845f0*/  VIADD R30, R4.reuse, 0x11 ;  /* 0x00000011041e7836 */ /* 0x041fe20000000000 */
[----:B------:R0:W-:Y:S01]  /*184600*/  STL [R1+0x6cc], R26 ;  /* 0x0006cc1a01007387 */ /* 0x0001e20000100800 */
[----:B------:R-:W0:Y:S01]  /*184610*/  LDCU UR9, c[0x0][0x398] ;  /* 0x00007300ff0977ac */ /* 0x000e220008000800 */
[----:B------:R-:W-:Y:S01]  /*184620*/  VIADD R12, R4, 0x6 ;  /* 0x00000006040c7836 */ /* 0x000fe20000000000 */
[----:B------:R-:W0:Y:S02]  /*184630*/  LDCU UR16, c[0x0][0x398] ;  /* 0x00007300ff1077ac */ /* 0x000e240008000800 */
[----:B------:R-:W-:Y:S01]  /*184640*/  @P3 LOP3.LUT R46, R46, 0x100, RZ, 0xfc, !PT ;  /* 0x000001002e2e3812 */ /* 0x000fe200078efcff */
[----:B------:R-:W0:Y:S01]  /*184650*/  LDCU.64 UR34, c[0x0][0x398] ;  /* 0x00007300ff2277ac */ /* 0x000e220008000a00 */
[----:B------:R-:W0:Y:S02]  /*184660*/  LDCU UR47, c[0x0][0x398] ;  /* 0x00007300ff2f77ac */ /* 0x000e240008000800 */
        /* <DEDUP_REMOVED lines=13> */
[----:B0-----:R-:W-:Y:S01]  /*184740*/  VIADD R26, R4, 0xf ;  /* 0x0000000f041a7836 */ /* 0x001fe20000000000 */
[----:B------:R0:W-:Y:S01]  /*184750*/  STL [R1+0x82c], R19 ;  /* 0x00082c1301007387 */ /* 0x0001e20000100800 */
[----:B------:R-:W0:Y:S01]  /*184760*/  LDCU UR11, c[0x0][0x398] ;  /* 0x00007300ff0b77ac */ /* 0x000e220008000800 */
[----:B------:R-:W0:Y:S03]  /*184770*/  LDCU UR18, c[0x0][0x398] ;  /* 0x00007300ff1277ac */ /* 0x000e260008000800 */
        /* <DEDUP_REMOVED lines=12> */
[C---:B------:R-:W-:Y:S02]  /*184840*/  VIADD R50, R4.reuse, 0x1d ;  /* 0x0000001d04327836 */ /* 0x040fe40000000000 */
[----:B0-----:R-:W-:Y:S01]  /*184850*/  VIADD R19, R4, 0xd ;  /* 0x0000000d04137836 */ /* 0x001fe20000000000 */
[----:B------:R-:W-:Y:S02]  /*184860*/  LOP3.LUT R46, R46, 0xfffffffe, RZ, 0xc0, !PT ;  /* 0xfffffffe2e2e7812 */ /* 0x000fe400078ec0ff */
[----:B------:R-:W-:Y:S02]  /*184870*/  ISETP.LT.AND P2, PT, R2, UR49, !P0 ;  /* 0x0000003102007c0c */ /* 0x000fe4000c741270 */
[----:B------:R-:W-:-:S02]  /*184880*/  ISETP.LT.AND P1, PT, R6, UR53, !P0 ;  /* 0x0000003506007c0c */ /* 0x000fc4000c721270 */
[----:B---3--:R-:W-:Y:S02]  /*184890*/  ISETP.LT.AND P3, PT, R3, UR24, !P0 ;  /* 0x0000001803007c0c */ /* 0x008fe4000c761270 */
[----:B------:R-:W-:Y:S01]  /*1848a0*/  ISETP.LT.AND P0, PT, R5, UR54, !P0 ;  /* 0x0000003605007c0c */ /* 0x000fe2000c701270 */
[----:B------:R-:W0:Y:S01]  /*1848b0*/  LDCU.64 UR48, c[0x0][0x398] ;  /* 0x00007300ff3077ac */ /* 0x000e220008000a00 */
[----:B------:R-:W3:Y:S01]  /*1848c0*/  LDCU UR53, c[0x0][0x398] ;  /* 0x00007300ff3577ac */ /* 0x000ee20008000800 */
[----:B------:R0:W-:Y:S01]  /*1848d0*/  STL [R1+0x83c], R17 ;  /* 0x00083c1101007387 */ /* 0x0001e20000100800 */
[----:B------:R-:W0:Y:S01]  /*1848e0*/  LDCU UR13, c[0x0][0x398] ;  /* 0x00007300ff0d77ac */ /* 0x000e220008000800 */
[C---:B------:R-:W-:Y:S02]  /*1848f0*/  VIADD R10, R4.reuse, 0x4 ;  /* 0x00000004040a7836 */ /* 0x040fe40000000000 */
[----:B------:R-:W-:Y:S01]  /*184900*/  VIADD R8, R4, 0x2 ;  /* 0x0000000204087836 */ /* 0x000fe20000000000 */
        /* <DEDUP_REMOVED lines=9> */
[----:B-1----:R-:W-:Y:S02]  /*1849a0*/  ISETP.LT.AND P3, PT, R3, UR26, !P0 ;  /* 0x0000001a03007c0c */ /* 0x002fe4000c761270 */
[----:B------:R-:W-:-:S02]  /*1849b0*/  ISETP.LT.AND P2, PT, R2, UR52, !P0 ;  /* 0x0000003402007c0c */ /* 0x000fc4000c741270 */
[----:B------:R-:W-:Y:S01]  /*1849c0*/  ISETP.LT.AND P1, PT, R6, UR55, !P0 ;  /* 0x0000003706007c0c */ /* 0x000fe2000c721270 */
[C---:B------:R-:W-:Y:S02]  /*1849d0*/  VIADD R50, R4.reuse, 0x1c ;  /* 0x0000001c04327836 */ /* 0x040fe40000000000 */
[----:B0-----:R-:W-:Y:S01]  /*1849e0*/  VIADD R17, R4, 0xb ;  /* 0x0000000b04117836 */ /* 0x001fe20000000000 */
[----:B------:R0:W-:Y:S01]  /*1849f0*/  STL [R1+0x84c], R15 ;  /* 0x00084c0f01007387 */ /* 0x0001e20000100800 */
[----:B------:R-:W1:Y:S04]  /*184a00*/  LDCU UR17, c[0x0][0x398] ;  /* 0x00007300ff1177ac */ /* 0x000e680008000800 */
[----:B------:R-:W-:Y:S01]  /*184a10*/  @P3 LOP3.LUT R47, R47, 0x10000000, RZ, 0xfc, !PT ;  /* 0x100000002f2f3812 */ /* 0x000fe200078efcff */
[----:B------:R-:W0:Y:S03]  /*184a20*/  LDCU.64 UR54, c[0x0][0x398] ;  /* 0x00007300ff3677ac */ /* 0x000e260008000a00 */
        /* <DEDUP_REMOVED lines=13> */
[C---:B------:R-:W-:Y:S01]  /*184b00*/  VIADD R50, R4.reuse, 0x1b ;  /* 0x0000001b04327836 */ /* 0x040fe20000000000 */
[----:B------:R1:W-:Y:S01]  /*184b10*/  STL [R1+0x85c], R13 ;  /* 0x00085c0d01007387 */ /* 0x0003e20000100800 */
[----:B0-----:R-:W-:Y:S01]  /*184b20*/  VIADD R15, R4, 0x9 ;  /* 0x00000009040f7836 */ /* 0x001fe20000000000 */
[----:B------:R-:W0:Y:S05]  /*184b30*/  LDCU UR19, c[0x0][0x398] ;  /* 0x00007300ff1377ac */ /* 0x000e2a0008000800 */
[----:B------:R-:W-:Y:S01]  /*184b40*/  @P3 LOP3.LUT R47, R47, 0x1000000, RZ, 0xfc, !PT ;  /* 0x010000002f2f3812 */ /* 0x000fe200078efcff */
[----:B------:R-:W0:Y:S01]  /*184b50*/  LDCU UR65, c[0x0][0x398] ;  /* 0x00007300ff4177ac */ /* 0x000e220008000800 */
[----:B------:R-:W0:Y:S02]  /*184b60*/  LDCU UR57, c[0x0][0x398] ;  /* 0x00007300ff3977ac */ /* 0x000e240008000800 */
[----:B------:R-:W-:-:S02]  /*184b70*/  LOP3.LUT R47, R47, 0xff7fffff, RZ, 0xc0, !PT ;  /* 0xff7fffff2f2f7812 */ /* 0x000fc400078ec0ff */
[----:B------:R-:W-:Y:S01]  /*184b80*/  ISETP.LT.AND P0, PT, R5, UR58, !P0 ;  /* 0x0000003a05007c0c */ /* 0x000fe2000c701270 */
[----:B------:R0:W-:Y:S01]  /*184b90*/  STL [R1+0x868], R11 ;  /* 0x0008680b01007387 */ /* 0x0001e20000100800 */
[----:B------:R-:W-:Y:S01]  /*184ba0*/  @P2 LOP3.LUT R47, R47, 0x800000, RZ, 0xfc, !PT ;  /* 0x008000002f2f2812 */ /* 0x000fe200078efcff */
[----:B-1----:R-:W-:Y:S01]  /*184bb0*/  VIADD R13, R4, 0x7 ;  /* 0x00000007040d7836 */ /* 0x002fe20000000000 */
[----:B------:R-:W1:Y:S02]  /*184bc0*/  LDCU UR58, c[0x0][0x398] ;  /* 0x00007300ff3a77ac */ /* 0x000e640008000800 */
        /* <DEDUP_REMOVED lines=9> */
[C---:B------:R-:W-:Y:S01]  /*184c60*/  VIADD R50, R4.reuse, 0x1a ;  /* 0x0000001a04327836 */ /* 0x040fe20000000000 */
[----:B------:R0:W-:Y:S01]  /*184c70*/  STL [R1+0x86c], R9 ;  /* 0x00086c0901007387 */ /* 0x0001e20000100800 */
[----:B------:R-:W-:Y:S01]  /*184c80*/  VIADD R11, R4, 0x5 ;  /* 0x00000005040b7836 */ /* 0x000fe20000000000 */
[----:B------:R-:W1:Y:S01]  /*184c90*/  LDCU UR25, c[0x0][0x398] ;  /* 0x00007300ff1977ac */ /* 0x000e620008000800 */
[----:B------:R-:W1:Y:S04]  /*184ca0*/  LDCU UR22, c[0x0][0x398] ;  /* 0x00007300ff1677ac */ /* 0x000e680008000800 */
[----:B------:R-:W-:Y:S01]  /*184cb0*/  @P3 LOP3.LUT R47, R47, 0x100000, RZ, 0xfc, !PT ;  /* 0x001000002f2f3812 */ /* 0x000fe200078efcff */
[----:B------:R-:W1:Y:S01]  /*184cc0*/  LDCU UR65, c[0x0][0x398] ;  /* 0x00007300ff4177ac */ /* 0x000e620008000800 */
[----:B------:R-:W1:Y:S02]  /*184cd0*/  LDCU UR59, c[0x0][0x398] ;  /* 0x00007300ff3b77ac */ /* 0x000e640008000800 */
[----:B------:R-:W-:-:S02]  /*184ce0*/  LOP3.LUT R47, R47, 0xfff7ffff, RZ, 0xc0, !PT ;  /* 0xfff7ffff2f2f7812 */ /* 0x000fc400078ec0ff */
[----:B------:R-:W-:Y:S01]  /*184cf0*/  ISETP.LT.AND P0, PT, R5, UR60, !P0 ;  /* 0x0000003c05007c0c */ /* 0x000fe2000c701270 */
[----:B------:R1:W-:Y:S01]  /*184d00*/  STL [R1+0x17c8], R7 ;  /* 0x0017c80701007387 */ /* 0x0003e20000100800 */
[----:B0-----:R-:W-:Y:S01]  /*184d10*/  VIADD R9, R4, 0x3 ;  /* 0x0000000304097836 */ /* 0x001fe20000000000 */
[----:B------:R-:W-:Y:S01]  /*184d20*/  @P2 LOP3.LUT R47, R47, 0x80000, RZ, 0xfc, !PT ;  /* 0x000800002f2f2812 */ /* 0x000fe200078efcff */
[----:B------:R-:W0:Y:S03]  /*184d30*/  LDCU UR60, c[0x0][0x398] ;  /* 0x00007300ff3c77ac */ /* 0x000e260008000800 */
        /* <DEDUP_REMOVED lines=16> */
[----:B-1----:R-:W-:Y:S01]  /*184e40*/  VIADD R7, R4, 0x1 ;  /* 0x0000000104077836 */ /* 0x002fe20000000000 */
[----:B------:R-:W1:Y:S01]  /*184e50*/  LDCU UR67, c[0x0][0x398] ;  /* 0x00007300ff4377ac */ /* 0x000e620008000800 */
        /* <DEDUP_REMOVED lines=58> */
[----:B------:R-:W0:Y:S02]  /*185200*/  LDCU.64 UR30, c[0x0][0x398] ;  /* 0x00007300ff1e77ac */ /* 0x000e240008000a00 */
[----:B------:R-:W-:Y:S02]  /*185210*/  ISETP.LT.AND P2, PT, R2, UR36, !P0 ;  /* 0x0000002402007c0c */ /* 0x000fe4000c741270 */
[----:B------:R-:W-:Y:S02]  /*185220*/  ISETP.LT.AND P1, PT, R6, UR45, !P0 ;  /* 0x0000002d06007c0c */ /* 0x000fe4000c721270 */
[----:B------:R-:W-:-:S02]  /*185230*/  ISETP.LT.AND P3, PT, R3, UR34, !P0 ;  /* 0x0000002203007c0c */ /* 0x000fc4000c761270 */
[----:B------:R-:W-:Y:S02]  /*185240*/  ISETP.LT.AND P0, PT, R5, UR41, !P0 ;  /* 0x0000002905007c0c */ /* 0x000fe4000c701270 */
[----:B------:R-:W-:Y:S01]  /*185250*/  LOP3.LUT R47, R47, 0xfffffffe, RZ, 0xc0, !PT ;  /* 0xfffffffe2f2f7812 */ /* 0x000fe200078ec0ff */
[----:B------:R-:W0:Y:S01]  /*185260*/  LDCU UR36, c[0x0][0x398] ;  /* 0x00007300ff2477ac */ /* 0x000e220008000800 */
[----:B------:R-:W0:Y:S01]  /*185270*/  LDCU.64 UR44, c[0x0][0x398] ;  /* 0x00007300ff2c77ac */ /* 0x000e220008000a00 */
[----:B------:R-:W0:Y:S02]  /*185280*/  LDCU.64 UR40, c[0x0][0x398] ;  /* 0x00007300ff2877ac */ /* 0x000e240008000a00 */
        /* <DEDUP_REMOVED lines=46> */
[----:B------:R-:W-:-:S02]  /*185570*/  LOP3.LUT R48, R48, 0xffefffff, RZ, 0xc0, !PT ;  /* 0xffefffff30307812 */ /* 0x000fc400078ec0ff */
[----:B0-----:R-:W-:Y:S01]  /*185580*/  ISETP.LT.AND P1, PT, R6, UR37, !P0 ;  /* 0x0000002506007c0c */ /* 0x001fe2000c721270 */
[----:B------:R-:W0:Y:S06]  /*185590*/  LDCU UR47, c[0x0][0x398] ;  /* 0x00007300ff2f77ac */ /* 0x000e2c0008000800 */
        /* <DEDUP_REMOVED lines=10> */
[----:B------:R-:W-:Y:S01]  /*185640*/  LOP3.LUT P2, RZ, R60, 0x40000, RZ, 0xc0, !PT ;  /* 0x000400003cff7812 */ /* 0x000fe2000784c0ff */
[----:B------:R-:W0:Y:S01]  /*185650*/  LDCU.64 UR38, c[0x0][0x398] ;  /* 0x00007300ff2677ac */ /* 0x000e220008000a00 */
[----:B------:R-:W-:Y:S02]  /*185660*/  ISETP.LT.AND P1, PT, R3, UR54, !P0 ;  /* 0x0000003603007c0c */ /* 0x000fe4000c721270 */
[----:B------:R-:W-:Y:S02]  /*185670*/  ISETP.LT.AND P3, PT, R2, UR50, !P0 ;  /* 0x0000003202007c0c */ /* 0x000fe4000c761270 */
[----:B------:R-:W-:Y:S01]  /*185680*/  LOP3.LUT R48, R48, 0xfffeffff, RZ, 0xc0, !PT ;  /* 0xfffeffff30307812 */ /* 0x000fe200078ec0ff */
[----:B------:R-:W1:Y:S08]  /*185690*/  LDCU UR50, c[0x0][0x398] ;  /* 0x00007300ff3277ac */ /* 0x000e700008000800 */
[----:B------:R-:W-:-:S02]  /*1856a0*/  @P1 LOP3.LUT R48, R48, 0x10000, RZ, 0xfc, !PT ;  /* 0x0001000030301812 */ /* 0x000fc400078efcff */
[----:B------:R-:W-:Y:S02]  /*1856b0*/  ISETP.LT.AND P1, PT, R6, UR46, !P0 ;  /* 0x0000002e06007c0c */ /* 0x000fe4000c721270 */
[----:B------:R-:W-:Y:S02]  /*1856c0*/  LOP3.LUT R48, R48, 0xffff7fff, RZ, 0xc0, !PT ;  /* 0xffff7fff30307812 */ /* 0x000fe400078ec0ff */
[----:B0-----:R-:W-:Y:S01]  /*1856d0*/  ISETP.LT.AND P0, PT, R5, UR47, !P0 ;  /* 0x0000002f05007c0c */ /* 0x001fe2000c701270 */
[----:B------:R-:W0:Y:S01]  /*1856e0*/  LDCU UR46, c[0x0][0x398] ;  /* 0x00007300ff2e77ac */ /* 0x000e220008000800 */
        /* <DEDUP_REMOVED lines=8> */
[----:B------:R-:W-:Y:S02]  /*185770*/  ISETP.LT.AND P4, PT, R3, UR26, !P0 ;  /* 0x0000001a03007c0c */ /* 0x000fe4000c781270 */
[----:B-1----:R-:W-:Y:S02]  /*185780*/  ISETP.LT.AND P3, PT, R2, UR50, !P0 ;  /* 0x0000003202007c0c */ /* 0x002fe4000c761270 */
[----:B------:R-:W-:-:S02]  /*185790*/  LOP3.LUT R48, R48, 0xffffefff, RZ, 0xc0, !PT ;  /* 0xffffefff30307812 */ /* 0x000fc400078ec0ff */
[----:B0-----:R-:W-:Y:S01]  /*1857a0*/  ISETP.LT.AND P1, PT, R6, UR46, !P0 ;  /* 0x0000002e06007c0c */ /* 0x001fe2000c721270 */
[----:B------:R-:W0:Y:S01]  /*1857b0*/  LDCU UR50, c[0x0][0x398] ;  /* 0x00007300ff3277ac */ /* 0x000e220008000800 */
[----:B------:R-:W1:Y:S05]  /*1857c0*/  LDCU UR26, c[0x0][0x398] ;  /* 0x00007300ff1a77ac */ /* 0x000e6a0008000800 */
[----:B------:R-:W-:-:S04]  /*1857d0*/  @P4 LOP3.LUT R48, R48, 0x1000, RZ, 0xfc, !PT ;  /* 0x0000100030304812 */ /* 0x000fc800078efcff */
[----:B------:R-:W-:Y:S02]  /*1857e0*/  LOP3.LUT R48, R48, 0xfffff7ff, RZ, 0xc0, !PT ;  /* 0xfffff7ff30307812 */ /* 0x000fe400078ec0ff */
[----:B------:R-:W-:Y:S02]  /*1857f0*/  ISETP.LT.AND P0, PT, R5, UR47, !P0 ;  /* 0x0000002f05007c0c */ /* 0x000fe4000c701270 */
[----:B------:R-:W-:Y:S02]  /*185800*/  LOP3.LUT R50, R31, 0xffff, RZ, 0xc0, !PT ;  /* 0x0000ffff1f327812 */ /* 0x000fe400078ec0ff */
[----:B------:R-:W-:Y:S02]  /*185810*/  LOP3.LUT R61, R28, 0xffff, RZ, 0xc0, !PT ;  /* 0x0000ffff1c3d7812 */ /* 0x000fe400078ec0ff */
[----:B------:R-:W-:Y:S01]  /*185820*/  @P3 LOP3.LUT R48, R48, 0x800, RZ, 0xfc, !PT ;  /* 0x0000080030303812 */ /* 0x000fe200078efcff */
[----:B------:R-:W4:Y:S01]  /*185830*/  LDL.LU R31, [R1+0x69d0] ;  /* 0x0069d000011f7983 */ /* 0x000f220000300800 */
[----:B------:R-:W0:Y:S02]  /*185840*/  LDCU.64 UR46, c[0x0][0x398] ;  /* 0x00007300ff2e77ac */ /* 0x000e240008000a00 */
[----:B------:R-:W-:-:S04]  /*185850*/  LOP3.LUT R48, R48, 0xfffffbff, RZ, 0xc0, !PT ;  /* 0xfffffbff30307812 */ /* 0x000fc800078ec0ff */
[----:B------:R-:W-:-:S04]  /*185860*/  @P1 LOP3.LUT R48, R48, 0x400, RZ, 0xfc, !PT ;  /* 0x0000040030301812 */ /* 0x000fc800078efcff */
[----:B------:R-:W-:-:S04]  /*185870*/  LOP3.LUT R48, R48, 0xfffffdff, RZ, 0xc0, !PT ;  /* 0xfffffdff30307812 */ /* 0x000fc800078ec0ff */
[----:B------:R-:W-:Y:S02]  /*185880*/  @P0 LOP3.LUT R48, R48, 0x200, RZ, 0xfc, !PT ;  /* 0x0000020030300812 */ /* 0x000fe400078efcff */
[----:B------:R-:W-:Y:S01]  /*185890*/  ISETP.GE.AND P0, PT, R29, UR49, PT ;  /* 0x000000311d007c0c */ /* 0x000fe2000bf06270 */
[----:B------:R-:W-:Y:S01]  /*1858a0*/  STL [R1+0x78], R25 ;  /* 0x0000781901007387 */ /* 0x000fe20000100800 */
[----:B------:R-:W-:Y:S02]  /*1858b0*/  PRMT R27, R27, 0x4210, R50 ;  /* 0x000042101b1b7816 */ /* 0x000fe40000000032 */
[----:B------:R-:W-:Y:S02]  /*1858c0*/  LOP3.LUT R48, R48, 0xfffffeff, RZ, 0xc0, !PT ;  /* 0xfffffeff30307812 */ /* 0x000fe400078ec0ff */
[----:B------:R-:W-:Y:S02]  /*1858d0*/  ISETP.LT.AND P4, PT, R3, UR28, !P0 ;  /* 0x0000001c03007c0c */ /* 0x000fe4000c781270 */
[----:B---3--:R-:W-:-:S02]  /*1858e0*/  ISETP.LT.AND P3, PT, R2, UR53, !P0 ;  /* 0x0000003502007c0c */ /* 0x008fc4000c761270 */
[----:B------:R-:W-:Y:S01]  /*1858f0*/  ISETP.LT.AND P1, PT, R6, UR51, !P0 ;  /* 0x0000003306007c0c */ /* 0x000fe2000c721270 */
[----:B------:R-:W3:Y:S01]  /*185900*/  LDL.LU R30, [R1+0x69cc] ;  /* 0x0069cc00011e7983 */ /* 0x000ee20000300800 */
[----:B------:R-:W-:Y:S01]  /*185910*/  PRMT R21, R21, 0x4210, R61 ;  /* 0x0000421015157816 */ /* 0x000fe2000000003d */
[----:B------:R-:W1:Y:S01]  /*185920*/  LDCU.64 UR48, c[0x0][0x398] ;  /* 0x00007300ff3077ac */ /* 0x000e620008000a00 */
[----:B--2---:R-:W-:Y:S01]  /*185930*/  LOP3.LUT R56, R56, 0x7fffffff, RZ, 0xc0, !PT ;  /* 0x7fffffff38387812 */ /* 0x004fe200078ec0ff */
[----:B------:R-:W2:Y:S04]  /*185940*/  LDCU UR28, c[0x0][0x39c] ;  /* 0x00007380ff1c77ac */ /* 0x000ea80008000800 */
[----:B------:R-:W-:Y:S01]  /*185950*/  @P4 LOP3.LUT R48, R48, 0x100, RZ, 0xfc, !PT ;  /* 0x0000010030304812 */ /* 0x000fe200078efcff */
[----:B------:R-:W1:Y:S03]  /*185960*/  LDCU.64 UR52, c[0x0][0x398] ;  /* 0x00007300ff3477ac */ /* 0x000e660008000a00 */
[----:B------:R-:W-:-:S02]  /*185970*/  LOP3.LUT R48, R48, 0xffffff7f, RZ, 0xc0, !PT ;  /* 0xffffff7f30307812 */ /* 0x000fc400078ec0ff */
[----:B0-----:R-:W-:Y:S01]  /*185980*/  ISETP.LT.AND P0, PT, R5, UR50, !P0 ;  /* 0x0000003205007c0c */ /* 0x001fe2000c701270 */
[----:B------:R-:W-:Y:S04]  /*185990*/  STL [R1+0x7c], R23 ;  /* 0x00007c1701007387 */ /* 0x000fe80000100800 */
[----:B------:R-:W2:Y:S01]  /*1859a0*/  LDL.LU R29, [R1+0x69c8] ;  /* 0x0069c800011d7983 */ /* 0x000ea20000300800 */
[----:B------:R-:W-:-:S03]  /*1859b0*/  @P3 LOP3.LUT R48, R48, 0x80, RZ, 0xfc, !PT ;  /* 0x0000008030303812 */ /* 0x000fc600078efcff */
[----:B------:R-:W2:Y:S01]  /*1859c0*/  LDL.LU R28, [R1+0x69c4] ;  /* 0x0069c400011c7983 */ /* 0x000ea20000300800 */
[----:B------:R-:W0:Y:S01]  /*1859d0*/  LDCU.64 UR50, c[0x0][0x398] ;  /* 0x00007300ff3277ac */ /* 0x000e220008000a00 */
[----:B------:R-:W-:-:S04]  /*1859e0*/  LOP3.LUT R48, R48, 0xffffffbf, RZ, 0xc0, !PT ;  /* 0xffffffbf30307812 */ /* 0x000fc800078ec0ff */
[----:B------:R-:W-:-:S04]  /*1859f0*/  @P1 LOP3.LUT R48, R48, 0x40, RZ, 0xfc, !PT ;  /* 0x0000004030301812 */ /* 0x000fc800078efcff */
[----:B------:R-:W-:-:S04]  /*185a00*/  LOP3.LUT R48, R48, 0xffffffdf, RZ, 0xc0, !PT ;  /* 0xffffffdf30307812 */ /* 0x000fc800078ec0ff */
[----:B------:R-:W-:Y:S02]  /*185a10*/  @P0 LOP3.LUT R48, R48, 0x20, RZ, 0xfc, !PT ;  /* 0x0000002030300812 */ /* 0x000fe400078efcff */
[----:B------:R-:W-:-:S13]  /*185a20*/  ISETP.LT.AND P0, PT, R4, UR43, !P2 ;  /* 0x0000002b04007c0c */ /* 0x000fda000d701270 */
[----:B------:R-:W-:Y:S02]  /*185a30*/  @P0 LOP3.LUT R57, R57, 0x40, RZ, 0xfc, !PT ;  /* 0x0000004039390812 */ /* 0x000fe400078efcff */
[----:B------:R-:W-:Y:S02]  /*185a40*/  ISETP.GE.AND P0, PT, R26, UR55, PT ;  /* 0x000000371a007c0c */ /* 0x000fe4000bf06270 */
[----:B------:R-:W-:Y:S01]  /*185a50*/  LOP3.LUT R48, R48, 0xffffffef, RZ, 0xc0, !PT ;  /* 0xffffffef30307812 */ /* 0x000fe200078ec0ff */
[----:B------:R0:W-:Y:S01]  /*185a60*/  STL [R1+0x20], R27 ;  /* 0x0000201b01007387 */ /* 0x0001e20000100800 */
[----:B------:R-:W-:Y:S02]  /*185a70*/  LOP3.LUT R57, R57, 0x7fffffff, RZ, 0xc0, !PT ;  /* 0x7fffffff39397812 */ /* 0x000fe400078ec0ff */
[----:B------:R-:W-:Y:S02]  /*185a80*/  ISETP.LT.AND P3, PT, R3, UR30, !P0 ;  /* 0x0000001e03007c0c */ /* 0x000fe4000c761270 */
[----:B------:R-:W-:-:S02]  /*185a90*/  ISETP.LT.AND P2, PT, R2, UR76, !P0 ;  /* 0x0000004c02007c0c */ /* 0x000fc4000c741270 */
[----:B------:R-:W-:Y:S01]  /*185aa0*/  ISETP.LT.AND P1, PT, R6, UR57, !P0 ;  /* 0x0000003906007c0c */ /* 0x000fe2000c721270 */
[----:B------:R-:W1:Y:S01]  /*185ab0*/  LDCU.64 UR54, c[0x0][0x398] ;  /* 0x00007300ff3677ac */ /* 0x000e620008000a00 */
[----:B0-----:R-:W2:Y:S07]  /*185ac0*/  LDL.LU R27, [R1+0x69c0] ;  /* 0x0069c000011b7983 */ /* 0x001eae0000300800 */
[----:B------:R-:W-:Y:S02]  /*185ad0*/  @P3 LOP3.LUT R48, R48, 0x10, RZ, 0xfc, !PT ;  /* 0x0000001030303812 */ /* 0x000fe400078efcff */
[----:B------:R-:W-:Y:S01]  /*185ae0*/  ISETP.LT.AND P0, PT, R5, UR56, !P0 ;  /* 0x0000003805007c0c */ /* 0x000fe2000c701270 */
[----:B------:R-:W0:Y:S01]  /*185af0*/  LDCU UR76, c[0x0][0x398] ;  /* 0x00007300ff4c77ac */ /* 0x000e220008000800 */
[----:B------:R-:W2:Y:S01]  /*185b00*/  LDL.LU R26, [R1+0x69bc] ;  /* 0x0069bc00011a7983 */ /* 0x000ea20000300800 */
[----:B------:R-:W-:-:S03]  /*185b10*/  LOP3.LUT R48, R48, 0xfffffff7, RZ, 0xc0, !PT ;  /* 0xfffffff730307812 */ /* 0x000fc600078ec0ff */
[----:B------:R-:W2:Y:S01]  /*185b20*/  LDL.LU R25, [R1+0x69b8] ;  /* 0x0069b80001197983 */ /* 0x000ea20000300800 */
[----:B------:R-:W0:Y:S01]  /*185b30*/  LDCU.64 UR56, c[0x0][0x398] ;  /* 0x00007300ff3877ac */ /* 0x000e220008000a00 */
[----:B------:R-:W-:-:S04]  /*185b40*/  @P2 LOP3.LUT R48, R48, 0x8, RZ, 0xfc, !PT ;  /* 0x0000000830302812 */ /* 0x000fc800078efcff */
[----:B------:R-:W-:-:S04]  /*185b50*/  LOP3.LUT R48, R48, 0xfffffffb, RZ, 0xc0, !PT ;  /* 0xfffffffb30307812 */ /* 0x000fc800078ec0ff */
[----:B------:R-:W-:-:S04]  /*185b60*/  @P1 LOP3.LUT R48, R48, 0x4, RZ, 0xfc, !PT ;  /* 0x0000000430301812 */ /* 0x000fc800078efcff */
[----:B------:R-:W-:-:S04]  /*185b70*/  LOP3.LUT R48, R48, 0xfffffffd, RZ, 0xc0, !PT ;  /* 0xfffffffd30307812 */ /* 0x000fc800078ec0ff */
[----:B------:R-:W-:Y:S02]  /*185b80*/  @P0 LOP3.LUT R48, R48, 0x2, RZ, 0xfc, !PT ;  /* 0x0000000230300812 */ /* 0x000fe400078efcff */
[----:B------:R-:W-:Y:S01]  /*185b90*/  ISETP.GE.AND P0, PT, R20, UR27, PT ;  /* 0x0000001b14007c0c */ /* 0x000fe2000bf06270 */
[----:B------:R0:W-:Y:S01]  /*185ba0*/  STL [R1+0x24], R24 ;  /* 0x0000241801007387 */ /* 0x0001e20000100800 */
[----:B------:R-:W2:Y:S02]  /*185bb0*/  LDCU UR27, c[0x0][0x39c] ;  /* 0x00007380ff1b77ac */ /* 0x000ea40008000800 */
[----:B-1----:R-:W-:Y:S02]  /*185bc0*/  ISETP.LT.AND P3, PT, R2, UR26, !P0 ;  /* 0x0000001a02007c0c */ /* 0x002fe4000c761270 */
[----:B------:R-:W-:Y:S02]  /*185bd0*/  ISETP.LT.AND P1, PT, R3, UR32, !P0 ;  /* 0x0000002003007c0c */ /* 0x000fe4000c721270 */
[----:B------:R-:W-:-:S02]  /*185be0*/  ISETP.LT.AND P2, PT, R6, UR77, !P0 ;  /* 0x0000004d06007c0c */ /* 0x000fc4000c741270 */
[----:B------:R-:W-:Y:S01]  /*185bf0*/  LOP3.LUT R48, R48, 0xfffffffe, RZ, 0xc0, !PT ;  /* 0xfffffffe30307812 */ /* 0x000fe200078ec0ff */
[----:B------:R-:W1:Y:S01]  /*185c00*/  LDCU UR26, c[0x0][0x398] ;  /* 0x00007300ff1a77ac */ /* 0x000e620008000800 */
[----:B------:R-:W1:Y:S01]  /*185c10*/  LDCU UR77, c[0x0][0x398] ;  /* 0x00007300ff4d77ac */ /* 0x000e620008000800 */
[----:B0-----:R-:W2:Y:S04]  /*185c20*/  LDL.LU R24, [R1+0x69b4] ;  /* 0x0069b40001187983 */ /* 0x001ea80000300800 */
[----:B------:R-:W2:Y:S01]  /*185c30*/  LDL.LU R23, [R1+0x69b0] ;  /* 0x0069b00001177983 */ /* 0x000ea20000300800 */
[----:B------:R-:W-:Y:S02]  /*185c40*/  @P3 LOP3.LUT R49, R49, 0x80000000, RZ, 0xfc, !PT ;  /* 0x8000000031313812 */ /* 0x000fe400078efcff */
[----:B------:R-:W-:-:S02]  /*185c50*/  @P1 LOP3.LUT R48, R48, 0x1, RZ, 0xfc, !PT ;  /* 0x0000000130301812 */ /* 0x000fc400078efcff */
[----:B------:R-:W-:Y:S02]  /*185c60*/  ISETP.LT.AND P1, PT, R5, UR76, !P0 ;  /* 0x0000004c05007c0c */ /* 0x000fe4000c721270 */
[----:B------:R-:W-:Y:S01]  /*185c70*/  LOP3.LUT R49, R49, 0xbfffffff, RZ, 0xc0, !PT ;  /* 0xbfffffff31317812 */ /* 0x000fe200078ec0ff */
[----:B------:R-:W0:Y:S03]  /*185c80*/  LDCU UR76, c[0x0][0x398] ;  /* 0x00007300ff4c77ac */ /* 0x000e260008000800 */
[----:B------:R-:W-:Y:S02]  /*185c90*/  @P2 LOP3.LUT R49, R49, 0x40000000, RZ, 0xfc, !PT ;  /* 0x4000000031312812 */ /* 0x000fe400078efcff */
[----:B------:R-:W-:Y:S01]  /*185ca0*/  ISETP.GE.AND P0, PT, R19, UR29, PT ;  /* 0x0000001d13007c0c */ /* 0x000fe2000bf06270 */
[----:B------:R0:W-:Y:S01]  /*185cb0*/  STL [R1+0x28], R22 ;  /* 0x0000281601007387 */ /* 0x0001e20000100800 */
[----:B------:R-:W2:Y:S01]  /*185cc0*/  LDCU UR29, c[0x0][0x39c] ;  /* 0x00007380ff1d77ac */ /* 0x000ea20008000800 */
[----:B------:R-:W-:-:S04]  /*185cd0*/  LOP3.LUT R49, R49, 0xdfffffff, RZ, 0xc0, !PT ;  /* 0xdfffffff31317812 */ /* 0x000fc800078ec0ff */
[----:B------:R-:W-:Y:S02]  /*185ce0*/  @P1 LOP3.LUT R49, R49, 0x20000000, RZ, 0xfc, !PT ;  /* 0x2000000031311812 */ /* 0x000fe400078efcff */
[----:B------:R-:W-:Y:S02]  /*185cf0*/  ISETP.LT.AND P1, PT, R3, UR34, !P0 ;  /* 0x0000002203007c0c */ /* 0x000fe4000c721270 */
[----:B-1----:R-:W-:Y:S01]  /*185d00*/  ISETP.LT.AND P2, PT, R2, UR26, !P0 ;  /* 0x0000001a02007c0c */ /* 0x002fe2000c741270 */
[----:B------:R-:W1:Y:S01]  /*185d10*/  LDCU UR26, c[0x0][0x39c] ;  /* 0x00007380ff1a77ac */ /* 0x000e620008000800 */
[----:B------:R-:W-:Y:S01]  /*185d20*/  LOP3.LUT R49, R49, 0xefffffff, RZ, 0xc0, !PT ;  /* 0xefffffff31317812 */ /* 0x000fe200078ec0ff */
[----:B0-----:R-:W2:Y:S08]  /*185d30*/  LDL.LU R22, [R1+0x69ac] ;  /* 0x0069ac0001167983 */ /* 0x001eb00000300800 */
[----:B------:R-:W-:-:S02]  /*185d40*/  @P1 LOP3.LUT R49, R49, 0x10000000, RZ, 0xfc, !PT ;  /* 0x1000000031311812 */ /* 0x000fc400078efcff */
[----:B------:R-:W-:Y:S01]  /*185d50*/  ISETP.LT.AND P1, PT, R6, UR76, !P0 ;  /* 0x0000004c06007c0c */ /* 0x000fe2000c721270 */
[----:B------:R-:W0:Y:S01]  /*185d60*/  LDCU UR76, c[0x0][0x398] ;  /* 0x00007300ff4c77ac */ /* 0x000e220008000800 */
[----:B------:R-:W-:-:S04]  /*185d70*/  LOP3.LUT R49, R49, 0xf7ffffff, RZ, 0xc0, !PT ;  /* 0xf7ffffff31317812 */ /* 0x000fc800078ec0ff */
[----:B------:R-:W-:Y:S02]  /*185d80*/  @P2 LOP3.LUT R49, R49, 0x8000000, RZ, 0xfc, !PT ;  /* 0x0800000031312812 */ /* 0x000fe400078efcff */
[----:B------:R-:W-:Y:S02]  /*185d90*/  ISETP.LT.AND P2, PT, R5, UR77, !P0 ;  /* 0x0000004d05007c0c */ /* 0x000fe4000c741270 */
[----:B------:R-:W-:Y:S02]  /*185da0*/  LOP3.LUT R49, R49, 0xfbffffff, RZ, 0xc0, !PT ;  /* 0xfbffffff31317812 */ /* 0x000fe400078ec0ff */
[----:B------:R-:W-:Y:S01]  /*185db0*/  ISETP.GE.AND P0, PT, R18, UR31, PT ;  /* 0x0000001f12007c0c */ /* 0x000fe2000bf06270 */
[----:B------:R1:W-:Y:S01]  /*185dc0*/  STL [R1+0x2c], R21 ;  /* 0x00002c1501007387 */ /* 0x0003e20000100800 */
[----:B------:R-:W2:Y:S01]  /*185dd0*/  LDCU.64 UR30, c[0x0][0x398] ;  /* 0x00007300ff1e77ac */ /* 0x000ea20008000a00 */
[----:B------:R-:W-:Y:S02]  /*185de0*/  @P1 LOP3.LUT R49, R49, 0x4000000, RZ, 0xfc, !PT ;  /* 0x0400000031311812 */ /* 0x000fe400078efcff */
[----:B------:R-:W-:Y:S01]  /*185df0*/  ISETP.LT.AND P1, PT, R3, UR36, !P0 ;  /* 0x0000002403007c0c */ /* 0x000fe2000c721270 */
[----:B------:R-:W2:Y:S01]  /*185e00*/  LDCU UR77, c[0x0][0x398] ;  /* 0x00007300ff4d77ac */ /* 0x000ea20008000800 */
[----:B------:R-:W-:-:S02]  /*185e10*/  LOP3.LUT R49, R49, 0xfdffffff, RZ, 0xc0, !PT ;  /* 0xfdffffff31317812 */ /* 0x000fc400078ec0ff */
[----:B0-----:R-:W-:Y:S01]  /*185e20*/  ISETP.LT.AND P3, PT, R2, UR76, !P0 ;  /* 0x0000004c02007c0c */ /* 0x001fe2000c761270 */
[----:B------:R-:W0:Y:S01]  /*185e30*/  LDCU UR76, c[0x0][0x398] ;  /* 0x00007300ff4c77ac */ /* 0x000e220008000800 */
[----:B------:R-:W-:Y:S01]  /*185e40*/  @P2 LOP3.LUT R49, R49, 0x2000000, RZ, 0xfc, !PT ;  /* 0x0200000031312812 */ /* 0x000fe200078efcff */
[----:B-1----:R-:W2:Y:S01]  /*185e50*/  LDL.LU R21, [R1+0x69a8] ;  /* 0x0069a80001157983 */ /* 0x002ea20000300800 */
[----:B------:R-:W-:-:S03]  /*185e60*/  ISETP.LT.AND P2, PT, R6, UR75, !P0 ;  /* 0x0000004b06007c0c */ /* 0x000fc6000c741270 */
[----:B------:R-:W2:Y:S01]  /*185e70*/  LDL.LU R20, [R1+0x69a4] ;  /* 0x0069a40001147983 */ /* 0x000ea20000300800 */
[----:B------:R-:W-:-:S03]  /*185e80*/  LOP3.LUT R49, R49, 0xfeffffff, RZ, 0xc0, !PT ;  /* 0xfeffffff31317812 */ /* 0x000fc600078ec0ff */
[----:B------:R-:W2:Y:S04]  /*185e90*/  LDL.LU R19, [R1+0x69a0] ;  /* 0x0069a00001137983 */ /* 0x000ea80000300800 */
[----:B------:R-:W2:Y:S01]  /*185ea0*/  LDL.LU R18, [R1+0x699c] ;  /* 0x00699c0001127983 */ /* 0x000ea20000300800 */
[----:B----4-:R-:W-:Y:S02]  /*185eb0*/  LOP3.LUT R55, R55, 0x7fffffff, RZ, 0xc0, !PT ;  /* 0x7fffffff37377812 */ /* 0x010fe400078ec0ff */
[----:B------:R-:W-:Y:S02]  /*185ec0*/  @P1 LOP3.LUT R49, R49, 0x1000000, RZ, 0xfc, !PT ;  /* 0x0100000031311812 */ /* 0x000fe400078efcff */
[----:B------:R-:W-:Y:S02]  /*185ed0*/  LOP3.LUT R54, R54, 0x7fffffff, RZ, 0xc0, !PT ;  /* 0x7fffffff36367812 */ /* 0x000fe400078ec0ff */
[----:B------:R-:W-:Y:S01]  /*185ee0*/  LOP3.LUT R53, R53, 0x7fffffff, RZ, 0xc0, !PT ;  /* 0x7fffffff35357812 */ /* 0x000fe200078ec0ff */
[----:B------:R-:W1:Y:S01]  /*185ef0*/  LDCU UR75, c[0x0][0x39c] ;  /* 0x00007380ff4b77ac */ /* 0x000e620008000800 */
[----:B------:R-:W-:-:S02]  /*185f00*/  LOP3.LUT R49, R49, 0xff7fffff, RZ, 0xc0, !PT ;  /* 0xff7fffff31317812 */ /* 0x000fc400078ec0ff */
[----:B------:R-:W-:Y:S02]  /*185f10*/  ISETP.LT.AND P1, PT, R5, UR74, !P0 ;  /* 0x0000004a05007c0c */ /* 0x000fe4000c721270 */
[----:B------:R-:W-:Y:S02]  /*185f20*/  @P3 LOP3.LUT R49, R49, 0x800000, RZ, 0xfc, !PT ;  /* 0x0080000031313812 */ /* 0x000fe400078efcff */
[----:B------:R-:W-:Y:S01]  /*185f30*/  ISETP.GE.AND P0, PT, R17, UR33, PT ;  /* 0x0000002111007c0c */ /* 0x000fe2000bf06270 */
[----:B------:R-:W4:Y:S01]  /*185f40*/  LDCU.64 UR32, c[0x0][0x398] ;  /* 0x00007300ff2077ac */ /* 0x000f220008000a00 */
[----:B------:R-:W2:Y:S01]  /*185f50*/  LDL.LU R17, [R1+0x6998] ;  /* 0x0069980001117983 */ /* 0x000ea20000300800 */
[----:B------:R-:W-:Y:S01]  /*185f60*/  LOP3.LUT R49, R49, 0xffbfffff, RZ, 0xc0, !PT ;  /* 0xffbfffff31317812 */ /* 0x000fe200078ec0ff */
[----:B------:R-:W0:Y:S03]  /*185f70*/  LDCU UR74, c[0x0][0x39c] ;  /* 0x00007380ff4a77ac */ /* 0x000e260008000800 */
[----:B------:R-:W-:-:S02]  /*185f80*/  @P2 LOP3.LUT R49, R49, 0x400000, RZ, 0xfc, !PT ;  /* 0x0040000031312812 */ /* 0x000fc400078efcff */
[----:B------:R-:W-:Y:S02]  /*185f90*/  ISETP.LT.AND P2, PT, R3, UR38, !P0 ;  /* 0x0000002603007c0c */ /* 0x000fe4000c741270 */
[----:B------:R-:W-:Y:S02]  /*185fa0*/  LOP3.LUT R49, R49, 0xffdfffff, RZ, 0xc0, !PT ;  /* 0xffdfffff31317812 */ /* 0x000fe400078ec0ff */
[----:B------:R-:W-:Y:S01]  /*185fb0*/  ISETP.LT.AND P3, PT, R2, UR73, !P0 ;  /* 0x0000004902007c0c */ /* 0x000fe2000c761270 */
[----:B------:R-:W0:Y:S01]  /*185fc0*/  LDCU UR73, c[0x0][0x39c] ;  /* 0x00007380ff4977ac */ /* 0x000e220008000800 */
[----:B------:R-:W-:-:S04]  /*185fd0*/  @P1 LOP3.LUT R49, R49, 0x200000, RZ, 0xfc, !PT ;  /* 0x0020000031311812 */ /* 0x000fc800078efcff */
[----:B------:R-:W-:Y:S02]  /*185fe0*/  LOP3.LUT R49, R49, 0xffefffff, RZ, 0xc0, !PT ;  /* 0xffefffff31317812 */ /* 0x000fe400078ec0ff */
[----:B------:R-:W-:Y:S01]  /*185ff0*/  ISETP.LT.AND P1, PT, R6, UR72, !P0 ;  /* 0x0000004806007c0c */ /* 0x000fe2000c721270 */
[----:B------:R-:W0:Y:S01]  /*186000*/  LDCU UR72, c[0x0][0x39c] ;  /* 0x00007380ff4877ac */ /* 0x000e220008000800 */
[----:B------:R-:W-:-:S04]  /*186010*/  @P2 LOP3.LUT R49, R49, 0x100000, RZ, 0xfc, !PT ;  /* 0x0010000031312812 */ /* 0x000fc800078efcff */
[----:B------:R-:W-:Y:S02]  /*186020*/  LOP3.LUT R49, R49, 0xfff7ffff, RZ, 0xc0, !PT ;  /* 0xfff7ffff31317812 */ /* 0x000fe400078ec0ff */
[----:B------:R-:W-:Y:S02]  /*186030*/  ISETP.LT.AND P2, PT, R5, UR71, !P0 ;  /* 0x0000004705007c0c */ /* 0x000fe4000c741270 */
[----:B------:R-:W-:Y:S02]  /*186040*/  @P3 LOP3.LUT R49, R49, 0x80000, RZ, 0xfc, !PT ;  /* 0x0008000031313812 */ /* 0x000fe400078efcff */
[----:B------:R-:W-:Y:S01]  /*186050*/  ISETP.GE.AND P0, PT, R16, UR35, PT ;  /* 0x0000002310007c0c */ /* 0x000fe2000bf06270 */
[----:B------:R-:W0:Y:S01]  /*186060*/  LDCU.64 UR34, c[0x0][0x398] ;  /* 0x00007300ff2277ac */ /* 0x000e220008000a00 */
        /* <DEDUP_REMOVED lines=24> */
[----:B------:R-:W-:Y:S02]  /*1861f0*/  ISETP.LT.AND P3, PT, R2, UR6, !P0 ;  /* 0x0000000602007c0c */ /* 0x000fe4000c761270 */
        /* <DEDUP_REMOVED lines=15> */
[----:B------:R-:W-:Y:S01]  /*1862f0*/  ISETP.LT.AND P3, PT, R2, UR7, !P0 ;  /* 0x0000000702007c0c */ /* 0x000fe2000c761270 */
[----:B------:R-:W0:Y:S01]  /*186300*/  LDCU UR46, c[0x0][0x39c] ;  /* 0x00007380ff2e77ac */ /* 0x000e220008000800 */
[----:B------:R-:W-:Y:S01]  /*186310*/  LOP3.LUT R49, R49, 0xfffffdff, RZ, 0xc0, !PT ;  /* 0xfffffdff31317812 */ /* 0x000fe200078ec0ff */
[----:B------:R-:W0:Y:S03]  /*186320*/  LDCU UR7, c[0x0][0x39c] ;  /* 0x00007380ff0777ac */ /* 0x000e260008000800 */
        /* <DEDUP_REMOVED lines=29> */
[----:B------:R-:W-:Y:S02]  /*186500*/  LOP3.LUT R49, R49, 0xfffffffb, RZ, 0xc0, !PT ;  /* 0xfffffffb31317812 */ /* 0x000fe400078ec0ff */
[----:B------:R-:W-:Y:S01]  /*186510*/  ISETP.LT.AND P3, PT, R2, UR13, !P0 ;  /* 0x0000000d02007c0c */ /* 0x000fe2000c761270 */
[----:B------:R-:W0:Y:S01]  /*186520*/  LDCU UR13, c[0x0][0x39c] ;  /* 0x00007380ff0d77ac */ /* 0x000e220008000800 */
[----:B------:R-:W0:Y:S01]  /*186530*/  LDCU UR14, c[0x0][0x39c] ;  /* 0x00007380ff0e77ac */ /* 0x000e220008000800 */
[----:B------:R-:W-:-:S02]  /*186540*/  @P1 LOP3.LUT R49, R49, 0x4, RZ, 0xfc, !PT ;  /* 0x0000000431311812 */ /* 0x000fc400078efcff */
[----:B------:R-:W-:Y:S02]  /*186550*/  ISETP.LT.AND P1, PT, R3, UR50, !P0 ;  /* 0x0000003203007c0c */ /* 0x000fe4000c721270 */
[----:B------:R-:W-:-:S04]  /*186560*/  LOP3.LUT R49, R49, 0xfffffffd, RZ, 0xc0, !PT ;  /* 0xfffffffd31317812 */ /* 0x000fc800078ec0ff */
[----:B------:R-:W-:Y:S02]  /*186570*/  @P2 LOP3.LUT R49, R49, 0x2, RZ, 0xfc, !PT ;  /* 0x0000000231312812 */ /* 0x000fe400078efcff */
[----:B------:R-:W-:Y:S02]  /*186580*/  ISETP.LT.AND P2, PT, R6, UR18, !P0 ;  /* 0x0000001206007c0c */ /* 0x000fe4000c741270 */
[----:B------:R-:W-:Y:S01]  /*186590*/  @P3 LOP3.LUT R57, R57, 0x80000000, RZ, 0xfc, !PT ;  /* 0x8000000039393812 */ /* 0x000fe200078efcff */
[----:B------:R-:W0:Y:S01]  /*1865a0*/  LDCU UR18, c[0x0][0x39c] ;  /* 0x00007380ff1277ac */ /* 0x000e220008000800 */
[----:B------:R-:W-:Y:S02]  /*1865b0*/  LOP3.LUT R49, R49, 0xfffffffe, RZ, 0xc0, !PT ;  /* 0xfffffffe31317812 */ /* 0x000fe400078ec0ff */
[----:B------:R-:W-:Y:S02]  /*1865c0*/  LOP3.LUT R57, R57, 0xbfffffff, RZ, 0xc0, !PT ;  /* 0xbfffffff39397812 */ /* 0x000fe400078ec0ff */
[----:B------:R-:W-:-:S02]  /*1865d0*/  @P1 LOP3.LUT R49, R49, 0x1, RZ, 0xfc, !PT ;  /* 0x0000000131311812 */ /* 0x000fc400078efcff */
[----:B------:R-:W-:Y:S02]  /*1865e0*/  ISETP.LT.AND P1, PT, R5, UR17, !P0 ;  /* 0x0000001105007c0c */ /* 0x000fe4000c721270 */
[----:B------:R-:W-:Y:S01]  /*1865f0*/  ISETP.GE.AND P0, PT, R11, UR47, PT ;  /* 0x0000002f0b007c0c */ /* 0x000fe2000bf06270 */
[----:B------:R-:W0:Y:S01]  /*186600*/  LDCU UR17, c[0x0][0x39c] ;  /* 0x00007380ff1177ac */ /* 0x000e220008000800 */
[----:B------:R-:W3:Y:S01]  /*186610*/  LDL.LU R11, [R1+0x6980] ;  /* 0x00698000010b7983 */ /* 0x000ee20000300800 */
[----:B------:R-:W-:Y:S02]  /*186620*/  @P2 LOP3.LUT R57, R57, 0x40000000, RZ, 0xfc, !PT ;  /* 0x4000000039392812 */ /* 0x000fe400078efcff */
        /* <DEDUP_REMOVED lines=15> */
[----:B------:R-:W3:Y:S01]  /*186720*/  LDL.LU R10, [R1+0x697c] ;  /* 0x00697c00010a7983 */ /* 0x000ee20000300800 */
        /* <DEDUP_REMOVED lines=24> */
[----:B------:R-:W0:Y:S01]  /*1868b0*/  LDCU.64 UR42, c[0x0][0x398] ;  /* 0x00007300ff2a77ac */ /* 0x000e220008000a00 */
        /* <DEDUP_REMOVED lines=11> */
[----:B------:R-:W0:Y:S01]  /*186970*/  LDCU UR62, c[0x0][0x39c] ;  /* 0x00007380ff3e77ac */ /* 0x000e220008000800 */
[----:B------:R-:W3:Y:S01]  /*186980*/  LDL.LU R8, [R1+0x6974] ;  /* 0x0069740001087983 */ /* 0x000ee20000300800 */
[----:B------:R-:W-:-:S04]  /*186990*/  LOP3.LUT R57, R57, 0xfff7ffff, RZ, 0xc0, !PT ;  /* 0xfff7ffff39397812 */ /* 0x000fc800078ec0ff */
        /* <DEDUP_REMOVED lines=29> */
[----:B------:R-:W4:Y:S01]  /*186b70*/  LDL.LU R6, [R1+0x696c] ;  /* 0x00696c0001067983 */ /* 0x000f220000300800 */
[----:B------:R-:W-:-:S04]  /*186b80*/  @P2 LOP3.LUT R57, R57, 0x1000, RZ, 0xfc, !PT ;  /* 0x0000100039392812 */ /* 0x000fc800078efcff */
[----:B------:R-:W-:-:S04]  /*186b90*/  LOP3.LUT R57, R57, 0xfffff7ff, RZ, 0xc0, !PT ;  /* 0xfffff7ff39397812 */ /* 0x000fc800078ec0ff */
[----:B------:R-:W-:Y:S02]  /*186ba0*/  @P3 LOP3.LUT R57, R57, 0x800, RZ, 0xfc, !PT ;  /* 0x0000080039393812 */ /* 0x000fe400078efcff */
[----:B------:R-:W-:Y:S02]  /*186bb0*/  ISETP.LT.AND P2, PT, R5, UR22, !P0 ;  /* 0x0000001605007c0c */ /* 0x000fe4000c741270 */
[----:B------:R-:W-:Y:S01]  /*186bc0*/  ISETP.GE.AND P0, PT, R4, UR57, PT ;  /* 0x0000003904007c0c */ /* 0x000fe2000bf06270 */
[----:B------:R-:W4:Y:S01]  /*186bd0*/  LDL.LU R5, [R1+0x6968] ;  /* 0x0069680001057983 */ /* 0x000f220000300800 */
[----:B------:R-:W-:-:S03]  /*186be0*/  LOP3.LUT R57, R57, 0xfffffbff, RZ, 0xc0, !PT ;  /* 0xfffffbff39397812 */ /* 0x000fc600078ec0ff */
[----:B------:R-:W4:Y:S01]  /*186bf0*/  LDL.LU R4, [R1+0x6964] ;  /* 0x0069640001047983 */ /* 0x000f220000300800 */
[----:B------:R-:W-:Y:S01]  /*186c00*/  LOP3.LUT P3, RZ, R60, 0x8000, RZ, 0xc0, !PT ;  /* 0x000080003cff7812 */ /* 0x000fe2000786c0ff */
[----:B------:R-:W0:Y:S01]  /*186c10*/  LDCU UR22, c[0x0][0x39c] ;  /* 0x00007380ff1677ac */ /* 0x000e220008000800 */
[----:B------:R-:W-:Y:S02]  /*186c20*/  @P1 LOP3.LUT R57, R57, 0x400, RZ, 0xfc, !PT ;  /* 0x0000040039391812 */ /* 0x000fe400078efcff */
[----:B------:R-:W-:Y:S02]  /*186c30*/  ISETP.LT.AND P1, PT, R3, UR66, !P0 ;  /* 0x0000004203007c0c */ /* 0x000fe4000c721270 */
[----:B------:R-:W-:Y:S01]  /*186c40*/  ISETP.LT.AND P0, PT, R2, UR67, !P0 ;  /* 0x0000004302007c0c */ /* 0x000fe2000c701270 */
[----:B------:R-:W4:Y:S04]  /*186c50*/  LDL.LU R3, [R1+0x6960] ;  /* 0x0069600001037983 */ /* 0x000f280000300800 */
[----:B------:R-:W4:Y:S04]  /*186c60*/  LDL.LU R2, [R1+0x695c] ;  /* 0x00695c0001027983 */ /* 0x000f280000300800 */
[----:B------:R0:W-:Y:S01]  /*186c70*/  STL.64 [R1+0x69e8], R38 ;  /* 0x0069e82601007387 */ /* 0x0001e20000100a00 */
[----:B------:R-:W-:Y:S01]  /*186c80*/  LOP3.LUT R57, R57, 0xfffffdff, RZ, 0xc0, !PT ;  /* 0xfffffdff39397812 */ /* 0x000fe200078ec0ff */
[----:B------:R-:W1:Y:S01]  /*186c90*/  LDCU UR57, c[0x0][0x39c] ;  /* 0x00007380ff3977ac */ /* 0x000e620008000800 */
[----:B------:R-:W1:Y:S01]  /*186ca0*/  LDCU UR66, c[0x0][0x39c] ;  /* 0x00007380ff4277ac */ /* 0x000e620008000800 */
[----:B------:R-:W1:Y:S01]  /*186cb0*/  LDCU UR67, c[0x0][0x39c] ;  /* 0x00007380ff4377ac */ /* 0x000e620008000800 */
[----:B0-----:R-:W4:Y:S04]  /*186cc0*/  LDL.LU R38, [R1+0x68] ;  /* 0x0000680001267983 */ /* 0x001f280000300800 */
[----:B------:R-:W4:Y:S04]  /*186cd0*/  LDL.LU R39, [R1+0x70] ;  /* 0x0000700001277983 */ /* 0x000f280000300800 */
[----:B------:R0:W-:Y:S04]  /*186ce0*/  STL.64 [R1+0x69e0], R36 ;  /* 0x0069e02401007387 */ /* 0x0001e80000100a00 */
        /* <DEDUP_REMOVED lines=8> */
[----:B--2---:R0:W-:Y:S04]  /*186d70*/  STL [R1+0x69cc], R29 ;  /* 0x0069cc1d01007387 */ /* 0x0041e80000100800 */
[----:B0-----:R-:W2:Y:S04]  /*186d80*/  LDL.LU R29, [R1+0x5500] ;  /* 0x00550000011d7983 */ /* 0x001ea80000300800 */
[----:B------:R-:W-:Y:S04]  /*186d90*/  STL [R1+0x69c8], R28 ;  /* 0x0069c81c01007387 */ /* 0x000fe80000100800 */
        /* <DEDUP_REMOVED lines=8> */
[----:B------:R-:W-:Y:S04]  /*186e20*/  STL [R1+0x69b4], R23 ;  /* 0x0069b41701007387 */ /* 0x000fe80000100800 */
[----:B------:R-:W-:Y:S04]  /*186e30*/  STL [R1+0x69b0], R22 ;  /* 0x0069b01601007387 */ /* 0x000fe80000100800 */
[----:B------:R-:W-:Y:S04]  /*186e40*/  STL [R1+0x69ac], R21 ;  /* 0x0069ac1501007387 */ /* 0x000fe80000100800 */
[----:B------:R0:W-:Y:S04]  /*186e50*/  STL [R1+0x69a8], R20 ;  /* 0x0069a81401007387 */ /* 0x0001e80000100800 */
[----:B0-----:R-:W2:Y:S04]  /*186e60*/  LDL.LU R20, [R1+0x20] ;  /* 0x0000200001147983 */ /* 0x001ea80000300800 */
[----:B------:R-:W2:Y:S04]  /*186e70*/  LDL.LU R21, [R1+0x24] ;  /* 0x0000240001157983 */ /* 0x000ea80000300800 */
[----:B------:R-:W2:Y:S04]  /*186e80*/  LDL.LU R22, [R1+0x28] ;  /* 0x0000280001167983 */ /* 0x000ea80000300800 */
[----:B------:R-:W2:Y:S04]  /*186e90*/  LDL.LU R23, [R1+0x2c] ;  /* 0x00002c0001177983 */ /* 0x000ea80000300800 */
[----:B------:R0:W-:Y:S04]  /*186ea0*/  STL [R1+0x69a4], R19 ;  /* 0x0069a41301007387 */ /* 0x0001e80000100800 */
[----:B0-----:R-:W2:Y:S04]  /*186eb0*/  LDL.LU R19, [R1+0x256c] ;  /* 0x00256c0001137983 */ /* 0x001ea80000300800 */
[----:B------:R0:W-:Y:S04]  /*186ec0*/  STL [R1+0x69a0], R18 ;  /* 0x0069a01201007387 */ /* 0x0001e80000100800 */
[----:B0-----:R-:W2:Y:S04]  /*186ed0*/  LDL.LU R18, [R1+0x23c] ;  /* 0x00023c0001127983 */ /* 0x001ea80000300800 */
[----:B------:R0:W-:Y:S04]  /*186ee0*/  STL [R1+0x699c], R17 ;  /* 0x00699c1101007387 */ /* 0x0001e80000100800 */
[----:B0-----:R-:W2:Y:S04]  /*186ef0*/  LDL.LU R17, [R1+0x234] ;  /* 0x0002340001117983 */ /* 0x001ea80000300800 */
[----:B------:R0:W-:Y:S04]  /*186f00*/  STL [R1+0x6998], R16 ;  /* 0x0069981001007387 */ /* 0x0001e80000100800 */
[----:B0-----:R-:W2:Y:S01]  /*186f10*/  LDL.LU R16, [R1+0x238] ;  /* 0x0002380001107983 */ /* 0x001ea20000300800 */
[----:B------:R-:W0:Y:S03]  /*186f20*/  S2R R28, SR_TID.X ;  /* 0x00000000001c7919 */ /* 0x000e260000002100 */
[----:B------:R-:W-:Y:S04]  /*186f30*/  STL [R1+0x6994], R15 ;  /* 0x0069940f01007387 */ /* 0x000fe80000100800 */
[----:B------:R-:W-:Y:S04]  /*186f40*/  STL [R1+0x6990], R14 ;  /* 0x0069900e01007387 */ /* 0x000fe80000100800 */
[----:B------:R-:W-:Y:S04]  /*186f50*/  STL [R1+0x698c], R13 ;  /* 0x00698c0d01007387 */ /* 0x000fe80000100800 */
[----:B------:R-:W-:Y:S04]  /*186f60*/  STL [R1+0x6988], R12 ;  /* 0x0069880c01007387 */ /* 0x000fe80000100800 */
[----:B---3--:R-:W-:Y:S04]  /*186f70*/  STL [R1+0x6984], R11 ;  /* 0x0069840b01007387 */ /* 0x008fe80000100800 */
[----:B------:R-:W-:Y:S04]  /*186f80*/  STL [R1+0x6980], R10 ;  /* 0x0069800a01007387 */ /* 0x000fe80000100800 */
[----:B------:R-:W-:Y:S01]  /*186f90*/  STL [R1+0x697c], R9 ;  /* 0x00697c0901007387 */ /* 0x000fe20000100800 */
[----:B0-----:R-:W-:-:S03]  /*186fa0*/  LOP3.LUT R28, R28, 0x1f, RZ, 0xc0, !PT ;  /* 0x0000001f1c1c7812 */ /* 0x001fc600078ec0ff */
[----:B------:R-:W-:Y:S04]  /*186fb0*/  STL [R1+0x6978], R8 ;  /* 0x0069780801007387 */ /* 0x000fe80000100800 */
[----:B------:R-:W-:Y:S04]  /*186fc0*/  STL [R1+0x6974], R7 ;  /* 0x0069740701007387 */ /* 0x000fe80000100800 */
[----:B----4-:R-:W-:Y:S04]  /*186fd0*/  STL [R1+0x6970], R6 ;  /* 0x0069700601007387 */ /* 0x010fe80000100800 */
[----:B------:R-:W-:Y:S04]  /*186fe0*/  STL [R1+0x696c], R5 ;  /* 0x00696c0501007387 */ /* 0x000fe80000100800 */
[----:B------:R0:W-:Y:S04]  /*186ff0*/  STL [R1+0x6968], R4 ;  /* 0x0069680401007387 */ /* 0x0001e80000100800 */
[----:B------:R-:W-:Y:S04]  /*187000*/  STL [R1+0x6964], R3 ;  /* 0x0069640301007387 */ /* 0x000fe80000100800 */
[----:B------:R3:W-:Y:S04]  /*187010*/  STL [R1+0x6960], R2 ;  /* 0x0069600201007387 */ /* 0x0007e80000100800 */
[----:B------:R4:W-:Y:S01]  /*187020*/  STL [R1+0x695c], R0 ;  /* 0x00695c0001007387 */ /* 0x0009e20000100800 */
[----:B0-----:R-:W-:-:S02]  /*187030*/  PRMT R4, R38, 0x5210, R50 ;  /* 0x0000521026047816 */ /* 0x001fc40000000032 */
[----:B--2---:R-:W-:Y:S02]  /*187040*/  R2UR UR6, R29 ;  /* 0x000000001d0672ca */ /* 0x004fe400000e0000 */
[----:B------:R-:W2:Y:S11]  /*187050*/  LDL.LU R29, [R1+0x72c] ;  /* 0x00072c00011d7983 */ /* 0x000eb60000300800 */
[----:B---3--:R-:W-:-:S02]  /*187060*/  LEA R2, R28, UR6, 0x4 ;  /* 0x000000061c027c11 */ /* 0x008fc4000f8e20ff */
[----:B------:R-:W-:Y:S01]  /*187070*/  PRMT R5, R39, 0x5210, R24 ;  /* 0x0000521027057816 */ /* 0x000fe20000000018 */
[----:B------:R-:W3:Y:S01]  /*187080*/  LDL.LU R28, [R1+0x728] ;  /* 0x00072800011c7983 */ /* 0x000ee20000300800 */
[----:B------:R-:W-:Y:S02]  /*187090*/  PRMT R3, R26, 0x5410, R17 ;  /* 0x000054101a037816 */ /* 0x000fe40000000011 */
[----:B----4-:R-:W-:Y:S02]  /*1870a0*/  PRMT R0, R27, 0x5410, R16 ;  /* 0x000054101b007816 */ /* 0x010fe40000000010 */
[----:B------:R-:W-:Y:S01]  /*1870b0*/  PRMT R6, R32, 0x5210, R25 ;  /* 0x0000521020067816 */ /* 0x000fe20000000019 */
[----:B------:R-:W4:Y:S04]  /*1870c0*/  LDL.LU R27, [R1+0x724] ;  /* 0x00072400011b7983 */ /* 0x000f280000300800 */
[----:B------:R-:W-:Y:S04]  /*1870d0*/  STL [R1+0x17b8], R0 ;  /* 0x0017b80001007387 */ /* 0x000fe80000100800 */
[----:B------:R-:W4:Y:S04]  /*1870e0*/  LDL.LU R26, [R1+0x720] ;  /* 0x00072000011a7983 */ /* 0x000f280000300800 */
[----:B------:R-:W-:Y:S04]  /*1870f0*/  STL [R1+0x17bc], R3 ;  /* 0x0017bc0301007387 */ /* 0x000fe80000100800 */
[----:B------:R-:W-:Y:S04]  /*187100*/  STL [R1+0x10], R2 ;  /* 0x0000100201007387 */ /* 0x000fe80000100800 */
[----:B------:R-:W4:Y:S04]  /*187110*/  LDL.LU R38, [R1+0x88] ;  /* 0x0000880001267983 */ /* 0x000f280000300800 */
[----:B------:R-:W4:Y:S04]  /*187120*/  LDL.LU R39, [R1+0x84] ;  /* 0x0000840001277983 */ /* 0x000f280000300800 */
[----:B------:R-:W-:Y:S01]  /*187130*/  STSM.16.M88.4 [R2], R20 ;  /* 0x0000001402007844 */ /* 0x000fe20000000200 */
[----:B------:R-:W-:-:S03]  /*187140*/  NOP ;  /* 0x0000000000007918 */ /* 0x000fc60000000000 */
[----:B------:R-:W0:Y:S04]  /*187150*/  LDS.128 R8, [R2] ;  /* 0x0000000002087984 */ /* 0x000e280000000c00 */
[----:B------:R-:W4:Y:S01]  /*187160*/  LDL.LU R32, [R1+0x8c] ;  /* 0x00008c0001207983 */ /* 0x000f220000300800 */
[----:B------:R-:W-:-:S03]  /*187170*/  PRMT R7, R33, 0x5210, R61 ;  /* 0x0000521021077816 */ /* 0x000fc6000000003d */
[----:B------:R-:W4:Y:S01]  /*187180*/  LDL.LU R33, [R1+0x80] ;  /* 0x0000800001217983 */ /* 0x000f220000300800 */
[----:B------:R-:W-:-:S03]  /*187190*/  NOP ;  /* 0x0000000000007918 */ /* 0x000fc60000000000 */
[----:B------:R1:W-:Y:S01]  /*1871a0*/  STSM.16.M88.4 [R2], R4 ;  /* 0x0000000402007844 */ /* 0x0003e20000000200 */
[----:B------:R-:W-:-:S03]  /*1871b0*/  NOP ;  /* 0x0000000000007918 */ /* 0x000fc60000000000 */
[----:B------:R-:W2:Y:S01]  /*1871c0*/  LDS.128 R12, [R2] ;  /* 0x00000000020c7984 */ /* 0x000ea20000000c00 */
[----:B------:R-:W-:Y:S02]  /*1871d0*/  @P2 LOP3.LUT R57, R57, 0x200, RZ, 0xfc, !PT ;  /* 0x0000020039392812 */ /* 0x000fe400078efcff */
[----:B------:R-:W-:Y:S01]  /*1871e0*/  LOP3.LUT R50, R50, 0x7fffffff, RZ, 0xc0, !PT ;  /* 0x7fffffff32327812 */ /* 0x000fe200078ec0ff */
[----:B------:R-:W0:Y:S01]  /*1871f0*/  LDCU UR6, c[0x0][0x39c] ;  /* 0x00007380ff0677ac */ /* 0x000e220008000800 */
[----:B-1----:R-:W-:Y:S02]  /*187200*/  LOP3.LUT R4, R34, 0xffff, RZ, 0xc0, !PT ;  /* 0x0000ffff22047812 */ /* 0x002fe400078ec0ff */
[----:B------:R-:W-:Y:S01]  /*187210*/  LOP3.LUT R5, R35, 0xffff, RZ, 0xc0, !PT ;  /* 0x0000ffff23057812 */ /* 0x000fe200078ec0ff */
[----:B0-----:R2:W-:Y:S04]  /*187220*/  STL.64 [R1+0x20], R8 ;  /* 0x0000200801007387 */ /* 0x0015e80000100a00 */
[----:B------:R4:W-:Y:S04]  /*187230*/  STL.64 [R1+0x28], R10 ;  /* 0x0000280a01007387 */ /* 0x0009e80000100a00 */
[----:B------:R-:W4:Y:S04]  /*187240*/  LDL.LU R34, [R1+0x2540] ;  /* 0x0025400001227983 */ /* 0x000f280000300800 */
[----:B------:R-:W4:Y:S01]  /*187250*/  LDL.LU R35, [R1+0x253c] ;  /* 0x00253c0001237983 */ /* 0x000f220000300800 */
[----:B------:R-:W-:-:S02]  /*187260*/  LOP3.LUT R6, R36, 0xffff, RZ, 0xc0, !PT ;  /* 0x0000ffff24067812 */ /* 0x000fc400078ec0ff */
[----:B------:R-:W-:Y:S01]  /*187270*/  LOP3.LUT R3, R37, 0xffff, RZ, 0xc0, !PT ;  /* 0x0000ffff25037812 */ /* 0x000fe200078ec0ff */
[----:B------:R-:W4:Y:S04]  /*187280*/  LDL.LU R36, [R1+0x1c98] ;  /* 0x001c980001247983 */ /* 0x000f280000300800 */
[----:B------:R-:W4:Y:S01]  /*187290*/  LDL.LU R37, [R1+0x1c8c] ;  /* 0x001c8c0001257983 */ /* 0x000f220000300800 */
[----:B--2---:R-:W-:-:S03]  /*1872a0*/  PRMT R8, R29, 0x4210, R4 ;  /* 0x000042101d087816 */ /* 0x004fc60000000004 */
[----:B------:R-:W2:Y:S01]  /*1872b0*/  LDL.LU R29, [R1+0x73c] ;  /* 0x00073c00011d7983 */ /* 0x000ea20000300800 */
[----:B---3--:R-:W-:-:S03]  /*1872c0*/  PRMT R9, R28, 0x4210, R5 ;  /* 0x000042101c097816 */ /* 0x008fc60000000005 */
[----:B------:R-:W3:Y:S01]  /*1872d0*/  LDL.LU R28, [R1+0x738] ;  /* 0x00073800011c7983 */ /* 0x000ee20000300800 */
[----:B----4-:R-:W-:-:S03]  /*1872e0*/  PRMT R10, R27, 0x4210, R6 ;  /* 0x000042101b0a7816 */ /* 0x010fc60000000006 */
[----:B------:R-:W4:Y:S01]  /*1872f0*/  LDL.LU R27, [R1+0x734] ;  /* 0x00073400011b7983 */ /* 0x000f220000300800 */
[----:B------:R-:W-:-:S03]  /*187300*/  PRMT R11, R26, 0x4210, R3 ;  /* 0x000042101a0b7816 */ /* 0x000fc60000000003 */
[----:B------:R-:W4:Y:S04]  /*187310*/  LDL.LU R26, [R1+0x730] ;  /* 0x00073000011a7983 */ /* 0x000f280000300800 */
[----:B------:R-:W-:Y:S04]  /*187320*/  STL.64 [R1+0x70], R12 ;  /* 0x0000700c01007387 */ /* 0x000fe80000100a00 */
[----:B------:R-:W-:Y:S01]  /*187330*/  STL.64 [R1+0x78], R14 ;  /* 0x0000780e01007387 */ /* 0x000fe20000100a00 */
[----:B------:R-:W-:-:S03]  /*187340*/  PRMT R4, R38, 0x5210, R4 ;  /* 0x0000521026047816 */ /* 0x000fc60000000004 */
[----:B------:R-:W4:Y:S01]  /*187350*/  LDL.LU R38, [R1+0x9c] ;  /* 0x00009c0001267983 */ /* 0x000f220000300800 */
[----:B------:R-:W-:Y:S01]  /*187360*/  PRMT R5, R39, 0x5210, R5 ;  /* 0x0000521027057816 */ /* 0x000fe20000000005 */
[----:B------:R-:W-:Y:S02]  /*187370*/  NOP ;  /* 0x0000000000007918 */ /* 0x000fe40000000000 */
[----:B------:R-:W4:Y:S04]  /*187380*/  LDL.LU R39, [R1+0x98] ;  /* 0x0000980001277983 */ /* 0x000f280000300800 */
[----:B------:R-:W-:Y:S01]  /*187390*/  STSM.16.M88.4 [R2], R8 ;  /* 0x0000000802007844 */ /* 0x000fe20000000200 */
[----:B------:R-:W-:-:S03]  /*1873a0*/  NOP ;  /* 0x0000000000007918 */ /* 0x000fc60000000000 */
[----:B------:R-:W0:Y:S01]  /*1873b0*/  LDS.128 R8, [R2] ;  /* 0x0000000002087984 */ /* 0x000e220000000c00 */
[----:B------:R-:W-:-:S03]  /*1873c0*/  PRMT R6, R32, 0x5210, R6 ;  /* 0x0000521020067816 */ /* 0x000fc60000000006 */
[----:B------:R-:W4:Y:S01]  /*1873d0*/  LDL.LU R32, [R1+0x94] ;  /* 0x0000940001207983 */ /* 0x000f220000300800 */
[----:B------:R-:W-:Y:S01]  /*1873e0*/  PRMT R7, R33, 0x5210, R3 ;  /* 0x0000521021077816 */ /* 0x000fe20000000003 */
[----:B------:R-:W-:Y:S02]  /*1873f0*/  NOP ;  /* 0x0000000000007918 */ /* 0x000fe40000000000 */
[----:B------:R-:W4:Y:S04]  /*187400*/  LDL.LU R33, [R1+0x90] ;  /* 0x0000900001217983 */ /* 0x000f280000300800 */
[----:B------:R1:W-:Y:S01]  /*187410*/  STSM.16.M88.4 [R2], R4 ;  /* 0x0000000402007844 */ /* 0x0003e20000000200 */
[----:B------:R-:W-:-:S03]  /*187420*/  NOP ;  /* 0x0000000000007918 */ /* 0x000fc60000000000 */
[----:B------:R-:W2:Y:S01]  /*187430*/  LDS.128 R12, [R2] ;  /* 0x00000000020c7984 */ /* 0x000ea20000000c00 */
        /* <DEDUP_REMOVED lines=22> */
[----:B------:R-:W-:Y:S01]  /*1875a0*/  NOP ;  /* 0x0000000000007918 */ /* 0x000fe20000000000 */
[----:B------:R-:W-:Y:S02]  /*1875b0*/  PRMT R5, R39, 0x5210, R5 ;  /* 0x0000521027057816 */ /* 0x000fe40000000005 */
        /* <DEDUP_REMOVED lines=11> */
[----:B------:R-:W0:Y:S01]  /*187670*/  LDS.128 R12, [R2] ;  /* 0x00000000020c7984 */ /* 0x000e220000000c00 */
[----:B-1----:R-:W-:-:S03]  /*187680*/  LOP3.LUT R4, R34, 0xffff, RZ, 0xc0, !PT ;  /* 0x0000ffff22047812 */ /* 0x002fc600078ec0ff */
[----:B0-----:R2:W-:Y:S04]  /*187690*/  STL.64 [R1+0x40], R8 ;  /* 0x0000400801007387 */ /* 0x0015e80000100a00 */
[----:B------:R4:W-:Y:S04]  /*1876a0*/  STL.64 [R1+0x48], R10 ;  /* 0x0000480a01007387 */ /* 0x0009e80000100a00 */
[----:B------:R-:W4:Y:S01]  /*1876b0*/  LDL.LU R34, [R1+0x2568] ;  /* 0x0025680001227983 */ /* 0x000f220000300800 */
[----:B------:R-:W-:-:S03]  /*1876c0*/  LOP3.LUT R5, R35, 0xffff, RZ, 0xc0, !PT ;  /* 0x0000ffff23057812 */ /* 0x000fc600078ec0ff */
[----:B------:R-:W4:Y:S01]  /*1876d0*/  LDL.LU R35, [R1+0x2560] ;  /* 0x0025600001237983 */ /* 0x000f220000300800 */
[----:B------:R-:W-:-:S03]  /*1876e0*/  LOP3.LUT R6, R36, 0xffff, RZ, 0xc0, !PT ;  /* 0x0000ffff24067812 */ /* 0x000fc600078ec0ff */
[----:B------:R-:W4:Y:S01]  /*1876f0*/  LDL.LU R36, [R1+0x1ccc] ;  /* 0x001ccc0001247983 */ /* 0x000f220000300800 */
[----:B------:R-:W-:-:S03]  /*187700*/  LOP3.LUT R3, R37, 0xffff, RZ, 0xc0, !PT ;  /* 0x0000ffff25037812 */ /* 0x000fc600078ec0ff */
        /* <DEDUP_REMOVED lines=26> */
[----:B------:R-:W1:Y:S04]  /*1878b0*/  LDS.128 R12, [R2] ;  /* 0x00000000020c7984 */ /* 0x000e680000000c00 */
[----:B0-----:R2:W-:Y:S04]  /*1878c0*/  STL.64 [R1+0xb0], R8 ;  /* 0x0000b00801007387 */ /* 0x0015e80000100a00 */
[----:B------:R4:W-:Y:S01]  /*1878d0*/  STL.64 [R1+0xb8], R10 ;  /* 0x0000b80a01007387 */ /* 0x0009e20000100a00 */
[----:B-1----:R-:W-:-:S03]  /*1878e0*/  LOP3.LUT R4, R34, 0xffff, RZ, 0xc0, !PT ;  /* 0x0000ffff22047812 */ /* 0x002fc600078ec0ff */
[----:B------:R-:W4:Y:S01]  /*1878f0*/  LDL.LU R34, [R1+0x2584] ;  /* 0x0025840001227983 */ /* 0x000f220000300800 */
[----:B------:R-:W-:-:S03]  /*187900*/  LOP3.LUT R5, R35, 0xffff, RZ, 0xc0, !PT ;  /* 0x0000ffff23057812 */ /* 0x000fc600078ec0ff */
[----:B------:R-:W4:Y:S01]  /*187910*/  LDL.LU R35, [R1+0x2580] ;  /* 0x0025800001237983 */ /* 0x000f220000300800 */
[----:B------:R-:W-:Y:S02]  /*187920*/  LOP3.LUT R6, R36, 0xffff, RZ, 0xc0, !PT ;  /* 0x0000ffff24067812 */ /* 0x000fe400078ec0ff */
        /* <DEDUP_REMOVED lines=100> */
[----:B0-----:R2:W-:Y:S04]  /*187f70*/  STL.64 [R1+0xf0], R8 ;  /* 0x0000f00801007387 */ /* 0x0015e80000100a00 */
[----:B------:R4:W-:Y:S04]  /*187f80*/  STL.64 [R1+0xf8], R10 ;  /* 0x0000f80a01007387 */ /* 0x0009e80000100a00 */
[----:B------:R-:W0:Y:S01]  /*187f90*/  LDS.128 R12, [R2] ;  /* 0x00000000020c7984 */ /* 0x000e220000000c00 */
        /* <DEDUP_REMOVED lines=16> */
[----:B0-----:R-:W-:Y:S04]  /*1880a0*/  STL.64 [R1+0xe0], R12 ;  /* 0x0000e00c01007387 */ /* 0x001fe80000100a00 */
        /* <DEDUP_REMOVED lines=14> */
[----:B------:R1:W-:Y:S04]  /*188190*/  STSM.16.M88.4 [R2], R4 ;  /* 0x0000000402007844 */ /* 0x0003e80000000200 */
[----:B0-----:R2:W-:Y:S04]  /*1881a0*/  STL.64 [R1+0xd0], R8 ;  /* 0x0000d00801007387 */ /* 0x0015e80000100a00 */
[----:B------:R4:W-:Y:S01]  /*1881b0*/  STL.64 [R1+0xd8], R10 ;  /* 0x0000d80a01007387 */ /* 0x0009e20000100a00 */
[----:B------:R-:W-:-:S03]  /*1881c0*/  NOP ;  /* 0x0000000000007918 */ /* 0x000fc60000000000 */
        /* <DEDUP_REMOVED lines=374> */
[----:B------:R-:W4:Y:S04]  /*189930*/  LDL.LU R27, [R1+0x858] ;  /* 0x00085800011b7983 */ /* 0x000f280000300800 */
[----:B------:R-:W4:Y:S04]  /*189940*/  LDL.LU R25, [R1+0x854] ;  /* 0x0008540001197983 */ /* 0x000f280000300800 */
[----:B0-----:R-:W-:Y:S04]  /*189950*/  STL.64 [R1+0x290], R12 ;  /* 0x0002900c01007387 */ /* 0x001fe80000100a00 */
[----:B------:R-:W-:Y:S01]  /*189960*/  STL.64 [R1+0x298], R14 ;  /* 0x0002980e01007387 */ /* 0x000fe20000100a00 */
[----:B------:R-:W-:Y:S01]  /*189970*/  PRMT R4, R38, 0x5210, R4 ;  /* 0x0000521026047816 */ /* 0x000fe20000000004 */
[----:B------:R-:W-:-:S02]  /*189980*/  NOP ;  /* 0x0000000000007918 */ /* 0x000fc40000000000 */
[----:B------:R-:W4:Y:S01]  /*189990*/  LDL.LU R38, [R1+0x2cc] ;  /* 0x0002cc0001267983 */ /* 0x000f220000300800 */
[----:B------:R-:W-:-:S03]  /*1899a0*/  PRMT R5, R39, 0x5210, R5 ;  /* 0x0000521027057816 */ /* 0x000fc60000000005 */
[----:B------:R-:W4:Y:S01]  /*1899b0*/  LDL.LU R39, [R1+0x2c8] ;  /* 0x0002c80001277983 */ /* 0x000f220000300800 */
[----:B------:R-:W-:-:S05]  /*1899c0*/  PRMT R11, R26, 0x4210, R3 ;  /* 0x000042101a0b7816 */ /* 0x000fca0000000003 */
        /* <DEDUP_REMOVED lines=24> */
[----:B------:R-:W3:Y:S04]  /*189b50*/  LDL.LU R28, [R1+0x878] ;  /* 0x00087800011c7983 */ /* 0x000ee80000300800 */
[----:B------:R-:W3:Y:S01]  /*189b60*/  LDL.LU R26, [R1+0x874] ;  /* 0x00087400011a7983 */ /* 0x000ee20000300800 */
[----:B----4-:R-:W-:-:S03]  /*189b70*/  PRMT R10, R27, 0x4210, R6 ;  /* 0x000042101b0a7816 */ /* 0x010fc60000000006 */
[----:B------:R-:W4:Y:S04]  /*189b80*/  LDL.LU R27, [R1+0x870] ;  /* 0x00087000011b7983 */ /* 0x000f280000300800 */
[----:B0-----:R-:W-:Y:S04]  /*189b90*/  STL.64 [R1+0x270], R12 ;  /* 0x0002700c01007387 */ /* 0x001fe80000100a00 */
[----:B------:R-:W-:Y:S01]  /*189ba0*/  STL.64 [R1+0x278], R14 ;  /* 0x0002780e01007387 */ /* 0x000fe20000100a00 */
[----:B------:R-:W-:Y:S01]  /*189bb0*/  NOP ;  /* 0x0000000000007918 */ /* 0x000fe20000000000 */
[----:B------:R-:W-:-:S02]  /*189bc0*/  PRMT R4, R38, 0x5210, R4 ;  /* 0x0000521026047816 */ /* 0x000fc40000000004 */
        /* <DEDUP_REMOVED lines=14> */
[----:B------:R-:W-:Y:S01]  /*189cb0*/  STL.64 [R1+0x258], R10 ;  /* 0x0002580a01007387 */ /* 0x000fe20000100a00 */
        /* <DEDUP_REMOVED lines=14> */
[----:B------:R-:W3:Y:S04]  /*189da0*/  LDL.LU R24, [R1+0x890] ;  /* 0x0008900001187983 */ /* 0x000ee80000300800 */
[----:B------:R-:W3:Y:S04]  /*189db0*/  LDL.LU R25, [R1+0x888] ;  /* 0x0008880001197983 */ /* 0x000ee80000300800 */
[----:B0-----:R-:W-:Y:S04]  /*189dc0*/  STL.64 [R1+0x300], R12 ;  /* 0x0003000c01007387 */ /* 0x001fe80000100a00 */
[----:B------:R-:W-:Y:S01]  /*189dd0*/  STL.64 [R1+0x308], R14 ;  /* 0x0003080e01007387 */ /* 0x000fe20000100a00 */
[----:B------:R-:W-:Y:S01]  /*189de0*/  NOP ;  /* 0x0000000000007918 */ /* 0x000fe20000000000 */
[----:B----4-:R-:W-:-:S02]  /*189df0*/  PRMT R4, R38, 0x5210, R4 ;  /* 0x0000521026047816 */ /* 0x010fc40000000004 */
[----:B------:R-:W4:Y:S01]  /*189e00*/  LDL.LU R38, [R1+0x31c] ;  /* 0x00031c0001267983 */ /* 0x000f220000300800 */
[----:B------:R-:W-:-:S03]  /*189e10*/  PRMT R5, R39, 0x5210, R5 ;  /* 0x0000521027057816 */ /* 0x000fc60000000005 */
[----:B------:R-:W4:Y:S01]  /*189e20*/  LDL.LU R39, [R1+0x318] ;  /* 0x0003180001277983 */ /* 0x000f220000300800 */
[----:B------:R-:W-:Y:S02]  /*189e30*/  PRMT R10, R26, 0x4210, R6 ;  /* 0x000042101a0a7816 */ /* 0x000fe40000000006 */
        /* <DEDUP_REMOVED lines=23> */
[----:B------:R-:W2:Y:S04]  /*189fb0*/  LDL.LU R29, [R1+0x8bc] ;  /* 0x0008bc00011d7983 */ /* 0x000ea80000300800 */
[----:B------:R-:W2:Y:S04]  /*189fc0*/  LDL.LU R26, [R1+0x8b4] ;  /* 0x0008b400011a7983 */ /* 0x000ea80000300800 */
[----:B------:R-:W2:Y:S01]  /*189fd0*/  LDL.LU R27, [R1+0x8b0] ;  /* 0x0008b000011b7983 */ /* 0x000ea20000300800 */
[----:B---3--:R-:W-:-:S03]  /*189fe0*/  PRMT R9, R28, 0x4210, R5 ;  /* 0x000042101c097816 */ /* 0x008fc60000000005 */
        /* <DEDUP_REMOVED lines=35> */
[----:B------:R-:W-:Y:S02]  /*18a220*/  PRMT R9, R26, 0x4210, R5 ;  /* 0x000042101a097816 */ /* 0x000fe40000000005 */
[----:B---3--:R-:W-:-:S02]  /*18a230*/  PRMT R11, R28, 0x4210, R3 ;  /* 0x000042101c0b7816 */ /* 0x008fc40000000003 */
        /* <DEDUP_REMOVED lines=29> */
[----:B------:R-:W4:Y:S04]  /*18a410*/  LDL.LU R37, [R1+0x258c] ;  /* 0x00258c0001257983 */ /* 0x000f280000300800 */
[----:B------:R-:W4:Y:S04]  /*18a420*/  LDL.LU R26, [R1+0x8ec] ;  /* 0x0008ec00011a7983 */ /* 0x000f280000300800 */
[----:B------:R-:W4:Y:S01]  /*18a430*/  LDL.LU R27, [R1+0x8e4] ;  /* 0x0008e400011b7983 */ /* 0x000f220000300800 */
[----:B--2---:R-:W-:-:S03]  /*18a440*/  PRMT R8, R29, 0x4210, R4 ;  /* 0x000042101d087816 */ /* 0x004fc60000000004 */
[----:B------:R-:W2:Y:S01]  /*18a450*/  LDL.LU R29, [R1+0x8e0] ;  /* 0x0008e000011d7983 */ /* 0x000ea20000300800 */
[----:B------:R-:W-:Y:S02]  /*18a460*/  PRMT R9, R24, 0x4210, R5 ;  /* 0x0000421018097816 */ /* 0x000fe40000000005 */
[----:B---3--:R-:W-:Y:S02]  /*18a470*/  PRMT R11, R28, 0x4210, R3 ;  /* 0x000042101c0b7816 */ /* 0x008fe40000000003 */
[----:B------:R-:W3:Y:S04]  /*18a480*/  LDL.LU R28, [R1+0x8dc] ;  /* 0x0008dc00011c7983 */ /* 0x000ee80000300800 */
[----:B0-----:R-:W-:Y:S04]  /*18a490*/  STL.64 [R1+0x330], R12 ;  /* 0x0003300c01007387 */ /* 0x001fe80000100a00 */
[----:B------:R-:W-:Y:S01]  /*18a4a0*/  STL.64 [R1+0x338], R14 ;  /* 0x0003380e01007387 */ /* 0x000fe20000100a00 */
[----:B------:R-:W-:Y:S01]  /*18a4b0*/  NOP ;  /* 0x0000000000007918 */ /* 0x000fe20000000000 */
[----:B----4-:R-:W-:-:S02]  /*18a4c0*/  PRMT R4, R38, 0x5210, R4 ;  /* 0x0000521026047816 */ /* 0x010fc40000000004 */
[----:B------:R-:W4:Y:S01]  /*18a4d0*/  LDL.LU R38, [R1+0x368] ;  /* 0x0003680001267983 */ /* 0x000f220000300800 */
[----:B------:R-:W-:-:S03]  /*18a4e0*/  PRMT R5, R39, 0x5210, R5 ;  /* 0x0000521027057816 */ /* 0x000fc60000000005 */
[----:B------:R-:W3:Y:S01]  /*18a4f0*/  LDL.LU R39, [R1+0x370] ;  /* 0x0003700001277983 */ /* 0x000ee20000300800 */
[----:B------:R-:W-:-:S05]  /*18a500*/  PRMT R10, R25, 0x4210, R6 ;  /* 0x00004210190a7816 */ /* 0x000fca0000000006 */
[----:B------:R-:W-:Y:S01]  /*18a510*/  STSM.16.M88.4 [R2], R8 ;  /* 0x0000000802007844 */ /* 0x000fe20000000200 */
[----:B------:R-:W-:-:S03]  /*18a520*/  NOP ;  /* 0x0000000000007918 */ /* 0x000fc60000000000 */
[----:B------:R-:W0:Y:S01]  /*18a530*/  LDS.128 R8, [R2] ;  /* 0x0000000002087984 */ /* 0x000e220000000c00 */
[----:B------:R-:W-:-:S03]  /*18a540*/  PRMT R6, R32, 0x5210, R6 ;  /* 0x0000521020067816 */ /* 0x000fc60000000006 */
[----:B------:R-:W3:Y:S01]  /*18a550*/  LDL.LU R32, [R1+0x364] ;  /* 0x0003640001207983 */ /* 0x000ee20000300800 */
[----:B------:R-:W-:Y:S01]  /*18a560*/  PRMT R7, R33, 0x5210, R3 ;  /* 0x0000521021077816 */ /* 0x000fe20000000003 */
[----:B------:R-:W-:Y:S02]  /*18a570*/  NOP ;  /* 0x0000000000007918 */ /* 0x000fe40000000000 */
[----:B------:R-:W3:Y:S04]  /*18a580*/  LDL.LU R33, [R1+0x36c] ;  /* 0x00036c0001217983 */ /* 0x000ee80000300800 */
[----:B------:R1:W-:Y:S04]  /*18a590*/  STSM.16.M88.4 [R2], R4 ;  /* 0x0000000402007844 */ /* 0x0003e80000000200 */
[----:B0-----:R0:W-:Y:S04]  /*18a5a0*/  STL.64 [R1+0x320], R8 ;  /* 0x0003200801007387 */ /* 0x0011e80000100a00 */
[----:B------:R2:W-:Y:S01]  /*18a5b0*/  STL.64 [R1+0x328], R10 ;  /* 0x0003280a01007387 */ /* 0x0005e20000100a00 */
[----:B------:R-:W-:-:S03]  /*18a5c0*/  NOP ;  /* 0x0000000000007918 */ /* 0x000fc60000000000 */
[----:B------:R-:W0:Y:S01]  /*18a5d0*/  LDS.128 R12, [R2] ;  /* 0x00000000020c7984 */ /* 0x000e220000000c00 */
[----:B-1----:R-:W-:-:S03]  /*18a5e0*/  LOP3.LUT R4, R34, 0xffff, RZ, 0xc0, !PT ;  /* 0x0000ffff22047812 */ /* 0x002fc600078ec0ff */
[----:B------:R-:W3:Y:S01]  /*18a5f0*/  LDL.LU R34, [R1+0x276c] ;  /* 0x00276c0001227983 */ /* 0x000ee20000300800 */
[----:B------:R-:W-:-:S03]  /*18a600*/  LOP3.LUT R5, R35, 0xffff, RZ, 0xc0, !PT ;  /* 0x0000ffff23057812 */ /* 0x000fc600078ec0ff */
[----:B------:R-:W3:Y:S01]  /*18a610*/  LDL.LU R35, [R1+0x275c] ;  /* 0x00275c0001237983 */ /* 0x000ee20000300800 */
[----:B------:R-:W-:Y:S02]  /*18a620*/  LOP3.LUT R6, R36, 0xffff, RZ, 0xc0, !PT ;  /* 0x0000ffff24067812 */ /* 0x000fe400078ec0ff */
[----:B------:R-:W-:Y:S01]  /*18a630*/  LOP3.LUT R3, R37, 0xffff, RZ, 0xc0, !PT ;  /* 0x0000ffff25037812 */ /* 0x000fe200078ec0ff */
[----:B------:R-:W3:Y:S04]  /*18a640*/  LDL.LU R36, [R1+0x25ac] ;  /* 0x0025ac0001247983 */ /* 0x000ee80000300800 */
[----:B------:R-:W3:Y:S01]  /*18a650*/  LDL.LU R37, [R1+0x25a8] ;  /* 0x0025a80001257983 */ /* 0x000ee20000300800 */
[----:B0-----:R-:W-:-:S03]  /*18a660*/  PRMT R9, R27, 0x4210, R5 ;  /* 0x000042101b097816 */ /* 0x001fc60000000005 */
[----:B------:R-:W3:Y:S04]  /*18a670*/  LDL.LU R24, [R1+0x1948] ;  /* 0x0019480001187983 */ /* 0x000ee80000300800 */
[----:B------:R-:W3:Y:S01]  /*18a680*/  LDL.LU R27, [R1+0x1944] ;  /* 0x00194400011b7983 */ /* 0x000ee20000300800 */
[----:B------:R-:W-:Y:S02]  /*18a690*/  PRMT R8, R26, 0x4210, R4 ;  /* 0x000042101a087816 */ /* 0x000fe40000000004 */
[----:B--2---:R-:W-:Y:S02]  /*18a6a0*/  PRMT R10, R29, 0x4210, R6 ;  /* 0x000042101d0a7816 */ /* 0x004fe40000000006 */
[----:B------:R-:W2:Y:S04]  /*18a6b0*/  LDL.LU R29, [R1+0x1940] ;  /* 0x00194000011d7983 */ /* 0x000ea80000300800 */
[----:B------:R-:W2:Y:S04]  /*18a6c0*/  LDL.LU R25, [R1+0x1928] ;  /* 0x0019280001197983 */ /* 0x000ea80000300800 */
[----:B------:R-:W-:Y:S04]  /*18a6d0*/  STL.64 [R1+0x310], R12 ;  /* 0x0003100c01007387 */ /* 0x000fe80000100a00 */
[----:B------:R-:W-:Y:S01]  /*18a6e0*/  STL.64 [R1+0x318], R14 ;  /* 0x0003180e01007387 */ /* 0x000fe20000100a00 */
[----:B------:R-:W-:Y:S01]  /*18a6f0*/  NOP ;  /* 0x0000000000007918 */ /* 0x000fe20000000000 */
[----:B----4-:R-:W-:-:S02]  /*18a700*/  PRMT R4, R38, 0x5210, R4 ;  /* 0x0000521026047816 */ /* 0x010fc40000000004 */
[----:B------:R-:W4:Y:S01]  /*18a710*/  LDL.LU R38, [R1+0x378] ;  /* 0x0003780001267983 */ /* 0x000f220000300800 */
[----:B---3--:R-:W-:-:S03]  /*18a720*/  PRMT R5, R39, 0x5210, R5 ;  /* 0x0000521027057816 */ /* 0x008fc60000000005 */
        /* <DEDUP_REMOVED lines=19> */
[----:B------:R-:W-:-:S03]  /*18a860*/  LOP3.LUT R6, R36, 0xffff, RZ, 0xc0, !PT ;  /* 0x0000ffff24067812 */ /* 0x000fc600078ec0ff */
[----:B------:R-:W3:Y:S04]  /*18a870*/  LDL.LU R36, [R1+0x25c0] ;  /* 0x0025c00001247983 */ /* 0x000ee80000300800 */
[----:B------:R-:W3:Y:S01]  /*18a880*/  LDL.LU R26, [R1+0x25bc] ;  /* 0x0025bc00011a7983 */ /* 0x000ee20000300800 */
[----:B------:R-:W-:-:S03]  /*18a890*/  LOP3.LUT R3, R37, 0xffff, RZ, 0xc0, !PT ;  /* 0x0000ffff25037812 */ /* 0x000fc600078ec0ff */
[----:B------:R-:W3:Y:S04]  /*18a8a0*/  LDL.LU R28, [R1+0x1ae8] ;  /* 0x001ae800011c7983 */ /* 0x000ee80000300800 */
[----:B------:R-:W3:Y:S01]  /*18a8b0*/  LDL.LU R37, [R1+0x1aac] ;  /* 0x001aac0001257983 */ /* 0x000ee20000300800 */
[----:B0-----:R-:W-:-:S03]  /*18a8c0*/  PRMT R9, R27, 0x4210, R5 ;  /* 0x000042101b097816 */ /* 0x001fc60000000005 */
[----:B------:R-:W3:Y:S01]  /*18a8d0*/  LDL.LU R27, [R1+0x1958] ;  /* 0x00195800011b7983 */ /* 0x000ee20000300800 */
[----:B------:R-:W-:Y:S02]  /*18a8e0*/  PRMT R8, R24, 0x4210, R4 ;  /* 0x0000421018087816 */ /* 0x000fe40000000004 */
[----:B--2---:R-:W-:Y:S02]  /*18a8f0*/  PRMT R10, R29, 0x4210, R6 ;  /* 0x000042101d0a7816 */ /* 0x004fe40000000006 */
        /* <DEDUP_REMOVED lines=28> */
[----:B------:R-:W3:Y:S01]  /*18aac0*/  LDL.LU R36, [R1+0x25d4] ;  /* 0x0025d40001247983 */ /* 0x000ee20000300800 */
[----:B0-----:R-:W-:-:S03]  /*18aad0*/  PRMT R8, R28, 0x4210, R4 ;  /* 0x000042101c087816 */ /* 0x001fc60000000004 */
[----:B------:R-:W3:Y:S01]  /*18aae0*/  LDL.LU R24, [R1+0x25d0] ;  /* 0x0025d00001187983 */ /* 0x000ee20000300800 */
[----:B------:R-:W-:-:S03]  /*18aaf0*/  PRMT R9, R37, 0x4210, R5 ;  /* 0x0000421025097816 */ /* 0x000fc60000000005 */
[----:B------:R-:W3:Y:S04]  /*18ab00*/  LDL.LU R28, [R1+0x1b88] ;  /* 0x001b8800011c7983 */ /* 0x000ee80000300800 */
[----:B------:R-:W3:Y:S04]  /*18ab10*/  LDL.LU R37, [R1+0x1b5c] ;  /* 0x001b5c0001257983 */ /* 0x000ee80000300800 */
[----:B------:R-:W3:Y:S01]  /*18ab20*/  LDL.LU R25, [R1+0x1b4c] ;  /* 0x001b4c0001197983 */ /* 0x000ee20000300800 */
[----:B--2---:R-:W-:-:S03]  /*18ab30*/  PRMT R11, R29, 0x4210, R3 ;  /* 0x000042101d0b7816 */ /* 0x004fc60000000003 */
        /* <DEDUP_REMOVED lines=8> */
[----:B------:R-:W-:-:S03]  /*18abc0*/  PRMT R10, R27, 0x4210, R6 ;  /* 0x000042101b0a7816 */ /* 0x000fc60000000006 */
[----:B------:R-:W3:Y:S04]  /*18abd0*/  LDL.LU R26, [R1+0x3cc] ;  /* 0x0003cc00011a7983 */ /* 0x000ee80000300800 */
[----:B------:R-:W-:Y:S01]  /*18abe0*/  STSM.16.M88.4 [R2], R8 ;  /* 0x0000000802007844 */ /* 0x000fe20000000200 */
[----:B------:R-:W-:-:S03]  /*18abf0*/  NOP ;  /* 0x0000000000007918 */ /* 0x000fc60000000000 */
[----:B------:R-:W0:Y:S01]  /*18ac00*/  LDS.128 R8, [R2] ;  /* 0x0000000002087984 */ /* 0x000e220000000c00 */
[----:B------:R-:W-:-:S03]  /*18ac10*/  PRMT R6, R32, 0x5210, R6 ;  /* 0x0000521020067816 */ /* 0x000fc60000000006 */
[----:B------:R-:W3:Y:S04]  /*18ac20*/  LDL.LU R32, [R1+0x3b0] ;  /* 0x0003b00001207983 */ /* 0x000ee80000300800 */
[----:B0-----:R-:W-:Y:S04]  /*18ac30*/  STL.64 [R1+0x360], R8 ;  /* 0x0003600801007387 */ /* 0x001fe80000100a00 */
[----:B------:R-:W-:Y:S01]  /*18ac40*/  STL.64 [R1+0x368], R10 ;  /* 0x0003680a01007387 */ /* 0x000fe20000100a00 */
[----:B------:R-:W-:Y:S01]  /*18ac50*/  PRMT R7, R33, 0x5210, R3 ;  /* 0x0000521021077816 */ /* 0x000fe20000000003 */
[----:B------:R-:W-:-:S04]  /*18ac60*/  NOP ;  /* 0x0000000000007918 */ /* 0x000fc80000000000 */
[----:B------:R0:W-:Y:S04]  /*18ac70*/  STSM.16.M88.4 [R2], R4 ;  /* 0x0000000402007844 */ /* 0x0001e80000000200 */
[----:B------:R-:W3:Y:S01]  /*18ac80*/  LDL.LU R33, [R1+0x27bc] ;  /* 0x0027bc0001217983 */ /* 0x000ee20000300800 */
[----:B------:R-:W-:-:S03]  /*18ac90*/  NOP ;  /* 0x0000000000007918 */ /* 0x000fc60000000000 */
[----:B------:R-:W1:Y:S01]  /*18aca0*/  LDS.128 R12, [R2] ;  /* 0x00000000020c7984 */ /* 0x000e620000000c00 */
[----:B0-----:R-:W-:-:S03]  /*18acb0*/  LOP3.LUT R4, R34, 0xffff, RZ, 0xc0, !PT ;  /* 0x0000ffff22047812 */ /* 0x001fc600078ec0ff */
[----:B------:R-:W3:Y:S01]  /*18acc0*/  LDL.LU R34, [R1+0x27b8] ;  /* 0x0027b80001227983 */ /* 0x000ee20000300800 */
[----:B------:R-:W-:-:S03]  /*18acd0*/  LOP3.LUT R5, R35, 0xffff, RZ, 0xc0, !PT ;  /* 0x0000ffff23057812 */ /* 0x000fc600078ec0ff */
[----:B------:R-:W3:Y:S04]  /*18ace0*/  LDL.LU R27, [R1+0x25ec] ;  /* 0x0025ec00011b7983 */ /* 0x000ee80000300800 */
[----:B------:R-:W3:Y:S01]  /*18acf0*/  LDL.LU R35, [R1+0x25e8] ;  /* 0x0025e80001237983 */ /* 0x000ee20000300800 */
[----:B------:R-:W-:Y:S02]  /*18ad00*/  LOP3.LUT R6, R36, 0xffff, RZ, 0xc0, !PT ;  /* 0x0000ffff24067812 */ /* 0x000fe400078ec0ff */
[----:B------:R-:W-:Y:S01]  /*18ad10*/  LOP3.LUT R3, R24, 0xffff, RZ, 0xc0, !PT ;  /* 0x0000ffff18037812 */ /* 0x000fe200078ec0ff */
[----:B------:R-:W3:Y:S01]  /*18ad20*/  LDL.LU R36, [R1+0x1c2c] ;  /* 0x001c2c0001247983 */ /* 0x000ee20000300800 */
[----:B------:R-:W-:Y:S02]  /*18ad30*/  PRMT R8, R28, 0x4210, R4 ;  /* 0x000042101c087816 */ /* 0x000fe40000000004 */
[----:B------:R-:W-:Y:S01]  /*18ad40*/  PRMT R9, R37, 0x4210, R5 ;  /* 0x0000421025097816 */ /* 0x000fe20000000005 */
[----:B------:R-:W3:Y:S04]  /*18ad50*/  LDL.LU R28, [R1+0x1c08] ;  /* 0x001c0800011c7983 */ /* 0x000ee80000300800 */
[----:B------:R-:W3:Y:S01]  /*18ad60*/  LDL.LU R37, [R1+0x1bec] ;  /* 0x001bec0001257983 */ /* 0x000ee20000300800 */
[----:B--2---:R-:W-:-:S03]  /*18ad70*/  PRMT R11, R29, 0x4210, R3 ;  /* 0x000042101d0b7816 */ /* 0x004fc60000000003 */
[----:B------:R-:W2:Y:S04]  /*18ad80*/  LDL.LU R29, [R1+0x1bcc] ;  /* 0x001bcc00011d7983 */ /* 0x000ea80000300800 */
[----:B-1----:R-:W-:Y:S04]  /*18ad90*/  STL.64 [R1+0x350], R12 ;  /* 0x0003500c01007387 */ /* 0x002fe80000100a00 */
        /* <DEDUP_REMOVED lines=10> */
[----:B------:R-:W-:Y:S02]  /*18ae40*/  PRMT R6, R26, 0x5210, R6 ;  /* 0x000052101a067816 */ /* 0x000fe40000000006 */
[----:B------:R-:W-:Y:S01]  /*18ae50*/  PRMT R7, R32, 0x5210, R3 ;  /* 0x0000521020077816 */ /* 0x000fe20000000003 */
[----:B------:R-:W3:Y:S04]  /*18ae60*/  LDL.LU R26, [R1+0x3d8] ;  /* 0x0003d800011a7983 */ /* 0x000ee80000300800 */
[----:B------:R-:W3:Y:S01]  /*18ae70*/  LDL.LU R32, [R1+0x400] ;  /* 0x0004000001207983 */ /* 0x000ee20000300800 */
[----:B------:R-:W-:-:S03]  /*18ae80*/  NOP ;  /* 0x0000000000007918 */ /* 0x000fc60000000000 */
[----:B------:R1:W-:Y:S01]  /*18ae90*/  STSM.16.M88.4 [R2], R4 ;  /* 0x0000000402007844 */ /* 0x0003e20000000200 */
[----:B------:R-:W-:-:S03]  /*18aea0*/  NOP ;  /* 0x0000000000007918 */ /* 0x000fc60000000000 */
[----:B------:R-:W2:Y:S04]  /*18aeb0*/  LDS.128 R12, [R2] ;  /* 0x00000000020c7984 */ /* 0x000ea80000000c00 */
[----:B0-----:R0:W-:Y:S04]  /*18aec0*/  STL.64 [R1+0x3f0], R8 ;  /* 0x0003f00801007387 */ /* 0x0011e80000100a00 */
[----:B------:R0:W-:Y:S01]  /*18aed0*/  STL.64 [R1+0x3f8], R10 ;  /* 0x0003f80a01007387 */ /* 0x0001e20000100a00 */
[----:B-1----:R-:W-:-:S03]  /*18aee0*/  LOP3.LUT R4, R33, 0xffff, RZ, 0xc0, !PT ;  /* 0x0000ffff21047812 */ /* 0x002fc600078ec0ff */
[----:B------:R-:W3:Y:S01]  /*18aef0*/  LDL.LU R33, [R1+0x27dc] ;  /* 0x0027dc0001217983 */ /* 0x000ee20000300800 */
[----:B------:R-:W-:-:S03]  /*18af00*/  LOP3.LUT R5, R34, 0xffff, RZ, 0xc0, !PT ;  /* 0x0000ffff22057812 */ /* 0x000fc600078ec0ff */
[----:B------:R-:W3:Y:S01]  /*18af10*/  LDL.LU R34, [R1+0x27d8] ;  /* 0x0027d80001227983 */ /* 0x000ee20000300800 */
[----:B------:R-:W-:-:S03]  /*18af20*/  LOP3.LUT R3, R35, 0xffff, RZ, 0xc0, !PT ;  /* 0x0000ffff23037812 */ /* 0x000fc600078ec0ff */
[----:B------:R-:W3:Y:S04]  /*18af30*/  LDL.LU R24, [R1+0x2600] ;  /* 0x0026000001187983 */ /* 0x000ee80000300800 */
[----:B------:R-:W3:Y:S01]  /*18af40*/  LDL.LU R35, [R1+0x25fc] ;  /* 0x0025fc0001237983 */ /* 0x000ee20000300800 */
[----:B------:R-:W-:Y:S02]  /*18af50*/  LOP3.LUT R6, R27, 0xffff, RZ, 0xc0, !PT ;  /* 0x0000ffff1b067812 */ /* 0x000fe400078ec0ff */
[----:B0-----:R-:W-:Y:S02]  /*18af60*/  PRMT R8, R36, 0x4210, R4 ;  /* 0x0000421024087816 */ /* 0x001fe40000000004 */
[----:B------:R-:W3:Y:S01]  /*18af70*/  LDL.LU R36, [R1+0x1ce8] ;  /* 0x001ce80001247983 */ /* 0x000ee20000300800 */
[----:B------:R-:W-:-:S03]  /*18af80*/  PRMT R10, R37, 0x4210, R6 ;  /* 0x00004210250a7816 */ /* 0x000fc60000000006 */
[----:B------:R-:W3:Y:S04]  /*18af90*/  LDL.LU R27, [R1+0x1cd8] ;  /* 0x001cd800011b7983 */ /* 0x000ee80000300800 */
[----:B------:R-:W3:Y:S04]  /*18afa0*/  LDL.LU R37, [R1+0x1cac] ;  /* 0x001cac0001257983 */ /* 0x000ee80000300800 */
[----:B------:R-:W3:Y:S04]  /*18afb0*/  LDL.LU R25, [R1+0x1c58] ;  /* 0x001c580001197983 */ /* 0x000ee80000300800 */
[----:B--2---:R-:W-:Y:S04]  /*18afc0*/  STL.64 [R1+0x3e0], R12 ;  /* 0x0003e00c01007387 */ /* 0x004fe80000100a00 */
[----:B------:R-:W-:Y:S01]  /*18afd0*/  STL.64 [R1+0x3e8], R14 ;  /* 0x0003e80e01007387 */ /* 0x000fe20000100a00 */
[----:B------:R-:W-:Y:S01]  /*18afe0*/  PRMT R9, R28, 0x4210, R5 ;  /* 0x000042101c097816 */ /* 0x000fe20000000005 */
[----:B------:R-:W-:Y:S01]  /*18aff0*/  NOP ;  /* 0x0000000000007918 */ /* 0x000fe20000000000 */
[----:B------:R-:W-:-:S02]  /*18b000*/  PRMT R11, R29, 0x4210, R3 ;  /* 0x000042101d0b7816 */ /* 0x000fc40000000003 */
[----:B----4-:R-:W-:Y:S02]  /*18b010*/  PRMT R4, R38, 0x5210, R4 ;  /* 0x0000521026047816 */ /* 0x010fe40000000004 */
[----:B------:R-:W2:Y:S04]  /*18b020*/  LDL.LU R38, [R1+0x40c] ;  /* 0x00040c0001267983 */ /* 0x000ea80000300800 */
[----:B------:R-:W4:Y:S01]  /*18b030*/  LDL.LU R28, [R1+0x408] ;  /* 0x00040800011c7983 */ /* 0x000f220000300800 */
[----:B---3--:R-:W-:-:S03]  /*18b040*/  PRMT R5, R39, 0x5210, R5 ;  /* 0x0000521027057816 */ /* 0x008fc60000000005 */
[----:B------:R-:W3:Y:S04]  /*18b050*/  LDL.LU R29, [R1+0x410] ;  /* 0x00041000011d7983 */ /* 0x000ee80000300800 */
[----:B------:R-:W3:Y:S04]  /*18b060*/  LDL.LU R39, [R1+0x3b4] ;  /* 0x0003b40001277983 */ /* 0x000ee80000300800 */
[----:B------:R-:W-:Y:S01]  /*18b070*/  STSM.16.M88.4 [R2], R8 ;  /* 0x0000000802007844 */ /* 0x000fe20000000200 */
[----:B------:R-:W-:-:S03]  /*18b080*/  NOP ;  /* 0x0000000000007918 */ /* 0x000fc60000000000 */
[----:B------:R-:W0:Y:S01]  /*18b090*/  LDS.128 R8, [R2] ;  /* 0x0000000002087984 */ /* 0x000e220000000c00 */
[----:B------:R-:W-:Y:S02]  /*18b0a0*/  PRMT R6, R26, 0x5210, R6 ;  /* 0x000052101a067816 */ /* 0x000fe40000000006 */
[----:B------:R-:W-:Y:S01]  /*18b0b0*/  PRMT R7, R32, 0x5210, R3 ;  /* 0x0000521020077816 */ /* 0x000fe20000000003 */
[----:B------:R-:W-:-:S04]  /*18b0c0*/  NOP ;  /* 0x0000000000007918 */ /* 0x000fc80000000000 */
[----:B------:R1:W-:Y:S01]  /*18b0d0*/  STSM.16.M88.4 [R2], R4 ;  /* 0x0000000402007844 */ /* 0x0003e20000000200 */
[----:B------:R-:W-:-:S03]  /*18b0e0*/  NOP ;  /* 0x0000000000007918 */ /* 0x000fc60000000000 */
[----:B------:R-:W1:Y:S04]  /*18b0f0*/  LDS.128 R12, [R2] ;  /* 0x00000000020c7984 */ /* 0x000e680000000c00 */
[----:B0-----:R0:W-:Y:S04]  /*18b100*/  STL.64 [R1+0x3d0], R8 ;  /* 0x0003d00801007387 */ /* 0x0011e80000100a00 */
[----:B------:R0:W-:Y:S04]  /*18b110*/  STL.64 [R1+0x3d8], R10 ;  /* 0x0003d80a01007387 */ /* 0x0001e80000100a00 */
[----:B------:R-:W4:Y:S04]  /*18b120*/  LDL.LU R32, [R1+0x293c] ;  /* 0x00293c0001207983 */ /* 0x000f280000300800 */
[----:B------:R-:W4:Y:S01]  /*18b130*/  LDL.LU R26, [R1+0x27fc] ;  /* 0x0027fc00011a7983 */ /* 0x000f220000300800 */
[----:B-1----:R-:W-:-:S03]  /*18b140*/  LOP3.LUT R4, R33, 0xffff, RZ, 0xc0, !PT ;  /* 0x0000ffff21047812 */ /* 0x002fc600078ec0ff */
[----:B------:R-:W4:Y:S01]  /*18b150*/  LDL.LU R33, [R1+0x2614] ;  /* 0x0026140001217983 */ /* 0x000f220000300800 */
[----:B------:R-:W-:-:S03]  /*18b160*/  LOP3.LUT R5, R34, 0xffff, RZ, 0xc0, !PT ;  /* 0x0000ffff22057812 */ /* 0x000fc600078ec0ff */
[----:B------:R-:W4:Y:S01]  /*18b170*/  LDL.LU R34, [R1+0x2610] ;  /* 0x0026100001227983 */ /* 0x000f220000300800 */
[----:B------:R-:W-:-:S03]  /*18b180*/  LOP3.LUT R3, R35, 0xffff, RZ, 0xc0, !PT ;  /* 0x0000ffff23037812 */ /* 0x000fc600078ec0ff */
[----:B------:R-:W4:Y:S01]  /*18b190*/  LDL.LU R35, [R1+0x1d08] ;  /* 0x001d080001237983 */ /* 0x000f220000300800 */
[----:B------:R-:W-:Y:S02]  /*18b1a0*/  LOP3.LUT R6, R24, 0xffff, RZ, 0xc0, !PT ;  /* 0x0000ffff18067812 */ /* 0x000fe400078ec0ff */
[----:B0-----:R-:W-:Y:S02]  /*18b1b0*/  PRMT R8, R36, 0x4210, R4 ;  /* 0x0000421024087816 */ /* 0x001fe40000000004 */
[----:B------:R-:W4:Y:S01]  /*18b1c0*/  LDL.LU R36, [R1+0x1cfc] ;  /* 0x001cfc0001247983 */ /* 0x000f220000300800 */
[----:B------:R-:W-:Y:S02]  /*18b1d0*/  PRMT R9, R27, 0x4210, R5 ;  /* 0x000042101b097816 */ /* 0x000fe40000000005 */
[----:B------:R-:W-:Y:S01]  /*18b1e0*/  PRMT R10, R37, 0x4210, R6 ;  /* 0x00004210250a7816 */ /* 0x000fe20000000006 */
[----:B------:R-:W4:Y:S04]  /*18b1f0*/  LDL.LU R27, [R1+0x1cf8] ;  /* 0x001cf800011b7983 */ /* 0x000f280000300800 */
[----:B------:R-:W4:Y:S04]  /*18b200*/  LDL.LU R37, [R1+0x1cec] ;  /* 0x001cec0001257983 */ /* 0x000f280000300800 */
[----:B------:R-:W-:Y:S04]  /*18b210*/  STL.64 [R1+0x3c0], R12 ;  /* 0x0003c00c01007387 */ /* 0x000fe80000100a00 */
[----:B------:R-:W-:Y:S01]  /*18b220*/  STL.64 [R1+0x3c8], R14 ;  /* 0x0003c80e01007387 */ /* 0x000fe20000100a00 */
[----:B------:R-:W-:Y:S01]  /*18b230*/  NOP ;  /* 0x0000000000007918 */ /* 0x000fe20000000000 */
[----:B--2---:R-:W-:-:S02]  /*18b240*/  PRMT R4, R38, 0x5210, R4 ;  /* 0x0000521026047816 */ /* 0x004fc40000000004 */
[----:B------:R-:W2:Y:S01]  /*18b250*/  LDL.LU R38, [R1+0x41c] ;  /* 0x00041c0001267983 */ /* 0x000ea20000300800 */
[----:B---3--:R-:W-:-:S03]  /*18b260*/  PRMT R7, R39, 0x5210, R3 ;  /* 0x0000521027077816 */ /* 0x008fc60000000003 */
[----:B------:R-:W3:Y:S01]  /*18b270*/  LDL.LU R39, [R1+0x418] ;  /* 0x0004180001277983 */ /* 0x000ee20000300800 */
[----:B------:R-:W-:-:S05]  /*18b280*/  PRMT R11, R25, 0x4210, R3 ;  /* 0x00004210190b7816 */ /* 0x000fca0000000003 */
[----:B------:R-:W-:Y:S01]  /*18b290*/  STSM.16.M88.4 [R2], R8 ;  /* 0x0000000802007844 */ /* 0x000fe20000000200 */
[----:B------:R-:W-:-:S03]  /*18b2a0*/  NOP ;  /* 0x0000000000007918 */ /* 0x000fc60000000000 */
[----:B------:R-:W0:Y:S01]  /*18b2b0*/  LDS.128 R8, [R2] ;  /* 0x0000000002087984 */ /* 0x000e220000000c00 */
[----:B----4-:R-:W-:Y:S02]  /*18b2c0*/  PRMT R5, R28, 0x5210, R5 ;  /* 0x000052101c057816 */ /* 0x010fe40000000005 */
[----:B------:R-:W-:Y:S01]  /*18b2d0*/  PRMT R6, R29, 0x5210, R6 ;  /* 0x000052101d067816 */ /* 0x000fe20000000006 */
[----:B------:R-:W4:Y:S04]  /*18b2e0*/  LDL.LU R28, [R1+0x414] ;  /* 0x00041400011c7983 */ /* 0x000f280000300800 */
[----:B------:R-:W4:Y:S01]  /*18b2f0*/  LDL.LU R29, [R1+0x3b8] ;  /* 0x0003b800011d7983 */ /* 0x000f220000300800 */
[----:B------:R-:W-:-:S03]  /*18b300*/  NOP ;  /* 0x0000000000007918 */ /* 0x000fc60000000000 */
[----:B------:R1:W-:Y:S01]  /*18b310*/  STSM.16.M88.4 [R2], R4 ;  /* 0x0000000402007844 */ /* 0x0003e20000000200 */
[----:B------:R-:W-:-:S03]  /*18b320*/  NOP ;  /* 0x0000000000007918 */ /* 0x000fc60000000000 */
[----:B------:R-:W0:Y:S01]  /*18b330*/  LDS.128 R12, [R2] ;  /* 0x00000000020c7984 */ /* 0x000e220000000c00 */
[----:B-1----:R-:W-:-:S03]  /*18b340*/  LOP3.LUT R4, R32, 0xffff, RZ, 0xc0, !PT ;  /* 0x0000ffff20047812 */ /* 0x002fc600078ec0ff */
[----:B0-----:R0:W-:Y:S04]  /*18b350*/  STL.64 [R1+0x430], R8 ;  /* 0x0004300801007387 */ /* 0x0011e80000100a00 */
[----:B------:R1:W-:Y:S04]  /*18b360*/  STL.64 [R1+0x438], R10 ;  /* 0x0004380a01007387 */ /* 0x0003e80000100a00 */
[----:B------:R-:W4:Y:S04]  /*18b370*/  LDL.LU R32, [R1+0x2968] ;  /* 0x0029680001207983 */ /* 0x000f280000300800 */
[----:B------:R-:W4:Y:S01]  /*18b380*/  LDL.LU R24, [R1+0x295c] ;  /* 0x00295c0001187983 */ /* 0x000f220000300800 */
[----:B------:R-:W-:-:S02]  /*18b390*/  LOP3.LUT R5, R26, 0xffff, RZ, 0xc0, !PT ;  /* 0x0000ffff1a057812 */ /* 0x000fc400078ec0ff */
[----:B------:R-:W-:Y:S02]  /*18b3a0*/  LOP3.LUT R6, R33, 0xffff, RZ, 0xc0, !PT ;  /* 0x0000ffff21067812 */ /* 0x000fe400078ec0ff */
[----:B------:R-:W4:Y:S01]  /*18b3b0*/  LDL.LU R33, [R1+0x262c] ;  /* 0x00262c0001217983 */ /* 0x000f220000300800 */
[----:B------:R-:W-:-:S03]  /*18b3c0*/  LOP3.LUT R3, R34, 0xffff, RZ, 0xc0, !PT ;  /* 0x0000ffff22037812 */ /* 0x000fc600078ec0ff */
[----:B------:R-:W4:Y:S01]  /*18b3d0*/  LDL.LU R34, [R1+0x2628] ;  /* 0x0026280001227983 */ /* 0x000f220000300800 */
[----:B0-----:R-:W-:-:S03]  /*18b3e0*/  PRMT R8, R35, 0x4210, R4 ;  /* 0x0000421023087816 */ /* 0x001fc60000000004 */
[----:B------:R-:W4:Y:S01]  /*18b3f0*/  LDL.LU R35, [R1+0x2534] ;  /* 0x0025340001237983 */ /* 0x000f220000300800 */
[----:B------:R-:W-:-:S03]  /*18b400*/  PRMT R9, R36, 0x4210, R5 ;  /* 0x0000421024097816 */ /* 0x000fc60000000005 */
[----:B------:R-:W4:Y:S04]  /*18b410*/  LDL.LU R36, [R1+0x2508] ;  /* 0x0025080001247983 */ /* 0x000f280000300800 */
[----:B------:R-:W4:Y:S01]  /*18b420*/  LDL.LU R25, [R1+0x24ec] ;  /* 0x0024ec0001197983 */ /* 0x000f220000300800 */
[----:B-1----:R-:W-:-:S03]  /*18b430*/  PRMT R11, R37, 0x4210, R3 ;  /* 0x00004210250b7816 */ /* 0x002fc60000000003 */
[----:B------:R-:W4:Y:S04]  /*18b440*/  LDL.LU R37, [R1+0x24b8] ;  /* 0x0024b80001257983 */ /* 0x000f280000300800 */
[----:B------:R-:W-:Y:S04]  /*18b450*/  STL.64 [R1+0x420], R12 ;  /* 0x0004200c01007387 */ /* 0x000fe80000100a00 */
[----:B------:R-:W-:Y:S01]  /*18b460*/  STL.64 [R1+0x428], R14 ;  /* 0x0004280e01007387 */ /* 0x000fe20000100a00 */
[----:B------:R-:W-:-:S03]  /*18b470*/  PRMT R10, R27, 0x4210, R6 ;  /* 0x000042101b0a7816 */ /* 0x000fc60000000006 */
[----:B------:R-:W4:Y:S04]  /*18b480*/  LDL.LU R26, [R1+0x448] ;  /* 0x00044800011a7983 */ /* 0x000f280000300800 */
[----:B------:R-:W4:Y:S01]  /*18b490*/  LDL.LU R27, [R1+0x444] ;  /* 0x00044400011b7983 */ /* 0x000f220000300800 */
[----:B------:R-:W-:Y:S01]  /*18b4a0*/  NOP ;  /* 0x0000000000007918 */ /* 0x000fe20000000000 */
[----:B--2---:R-:W-:Y:S02]  /*18b4b0*/  PRMT R4, R38, 0x5210, R4 ;  /* 0x0000521026047816 */ /* 0x004fe40000000004 */
[----:B------:R-:W2:Y:S01]  /*18b4c0*/  LDL.LU R38, [R1+0x44c] ;  /* 0x00044c0001267983 */ /* 0x000ea20000300800 */
[----:B---3--:R-:W-:-:S03]  /*18b4d0*/  PRMT R5, R39, 0x5210, R5 ;  /* 0x0000521027057816 */ /* 0x008fc60000000005 */
[----:B------:R-:W3:Y:S04]  /*18b4e0*/  LDL.LU R39, [R1+0x3bc] ;  /* 0x0003bc0001277983 */ /* 0x000ee80000300800 */
[----:B------:R-:W-:Y:S01]  /*18b4f0*/  STSM.16.M88.4 [R2], R8 ;  /* 0x0000000802007844 */ /* 0x000fe20000000200 */
[----:B------:R-:W-:-:S03]  /*18b500*/  NOP ;  /* 0x0000000000007918 */ /* 0x000fc60000000000 */
[----:B------:R-:W0:Y:S01]  /*18b510*/  LDS.128 R8, [R2] ;  /* 0x0000000002087984 */ /* 0x000e220000000c00 */
[----:B----4-:R-:W-:Y:S02]  /*18b520*/  PRMT R6, R28, 0x5210, R6 ;  /* 0x000052101c067816 */ /* 0x010fe40000000006 */
[----:B------:R-:W-:Y:S01]  /*18b530*/  PRMT R7, R29, 0x5210, R3 ;  /* 0x000052101d077816 */ /* 0x000fe20000000003 */
[----:B------:R-:W-:-:S04]  /*18b540*/  NOP ;  /* 0x0000000000007918 */ /* 0x000fc80000000000 */
[----:B------:R1:W-:Y:S01]  /*18b550*/  STSM.16.M88.4 [R2], R4 ;  /* 0x0000000402007844 */ /* 0x0003e20000000200 */
[----:B------:R-:W-:-:S03]  /*18b560*/  NOP ;  /* 0x0000000000007918 */ /* 0x000fc60000000000 */
[----:B------:R-:W4:Y:S04]  /*18b570*/  LDS.128 R12, [R2] ;  /* 0x00000000020c7984 */ /* 0x000f280000000c00 */
[----:B0-----:R0:W-:Y:S04]  /*18b580*/  STL.64 [R1+0x410], R8 ;  /* 0x0004100801007387 */ /* 0x0011e80000100a00 */
[----:B------:R0:W-:Y:S04]  /*18b590*/  STL.64 [R1+0x418], R10 ;  /* 0x0004180a01007387 */ /* 0x0001e80000100a00 */
[----:B------:R-:W3:Y:S04]  /*18b5a0*/  LDL.LU R28, [R1+0x2988] ;  /* 0x00298800011c7983 */ /* 0x000ee80000300800 */
[----:B------:R-:W3:Y:S01]  /*18b5b0*/  LDL.LU R29, [R1+0x297c] ;  /* 0x00297c00011d7983 */ /* 0x000ee20000300800 */
[----:B-1----:R-:W-:-:S03]  /*18b5c0*/  LOP3.LUT R4, R32, 0xffff, RZ, 0xc0, !PT ;  /* 0x0000ffff20047812 */ /* 0x002fc600078ec0ff */
[----:B------:R-:W3:Y:S01]  /*18b5d0*/  LDL.LU R32, [R1+0x2648] ;  /* 0x0026480001207983 */ /* 0x000ee20000300800 */
[----:B------:R-:W-:Y:S02]  /*18b5e0*/  LOP3.LUT R5, R24, 0xffff, RZ, 0xc0, !PT ;  /* 0x0000ffff18057812 */ /* 0x000fe400078ec0ff */
[----:B------:R-:W-:Y:S02]  /*18b5f0*/  LOP3.LUT R6, R33, 0xffff, RZ, 0xc0, !PT ;  /* 0x0000ffff21067812 */ /* 0x000fe400078ec0ff */
[----:B------:R-:W3:Y:S01]  /*18b600*/  LDL.LU R33, [R1+0x2644] ;  /* 0x0026440001217983 */ /* 0x000ee20000300800 */
[----:B------:R-:W-:-:S03]  /*18b610*/  LOP3.LUT R3, R34, 0xffff, RZ, 0xc0, !PT ;  /* 0x0000ffff22037812 */ /* 0x000fc600078ec0ff */
[----:B------:R-:W3:Y:S01]  /*18b620*/  LDL.LU R34, [R1+0x2604] ;  /* 0x0026040001227983 */ /* 0x000ee20000300800 */
[----:B0-----:R-:W-:-:S03]  /*18b630*/  PRMT R8, R35, 0x4210, R4 ;  /* 0x0000421023087816 */ /* 0x001fc60000000004 */
[----:B------:R-:W3:Y:S01]  /*18b640*/  LDL.LU R35, [R1+0x25d8] ;  /* 0x0025d80001237983 */ /* 0x000ee20000300800 */
[----:B------:R-:W-:-:S03]  /*18b650*/  PRMT R9, R36, 0x4210, R5 ;  /* 0x0000421024097816 */ /* 0x000fc60000000005 */
[----:B------:R-:W3:Y:S01]  /*18b660*/  LDL.LU R36, [R1+0x25b0] ;  /* 0x0025b00001247983 */ /* 0x000ee20000300800 */
[----:B------:R-:W-:Y:S02]  /*18b670*/  PRMT R11, R37, 0x4210, R3 ;  /* 0x00004210250b7816 */ /* 0x000fe40000000003 */
[--C-:B------:R-:W-:Y:S01]  /*18b680*/  PRMT R10, R25, 0x4210, R6.reuse ;  /* 0x00004210190a7816 */ /* 0x100fe20000000006 */
[----:B------:R-:W3:Y:S04]  /*18b690*/  LDL.LU R37, [R1+0x25a4] ;  /* 0x0025a40001257983 */ /* 0x000ee80000300800 */
[----:B----4-:R-:W-:Y:S04]  /*18b6a0*/  STL.64 [R1+0x400], R12 ;  /* 0x0004000c01007387 */ /* 0x010fe80000100a00 */
[----:B------:R-:W-:Y:S01]  /*18b6b0*/  STL.64 [R1+0x408], R14 ;  /* 0x0004080e01007387 */ /* 0x000fe20000100a00 */
[----:B------:R-:W-:Y:S01]  /*18b6c0*/  NOP ;  /* 0x0000000000007918 */ /* 0x000fe20000000000 */
[----:B--2---:R-:W-:-:S02]  /*18b6d0*/  PRMT R6, R38, 0x5210, R6 ;  /* 0x0000521026067816 */ /* 0x004fc40000000006 */
[----:B------:R-:W2:Y:S01]  /*18b6e0*/  LDL.LU R38, [R1+0x454] ;  /* 0x0004540001267983 */ /* 0x000ea20000300800 */
[----:B---3--:R-:W-:-:S03]  /*18b6f0*/  PRMT R7, R39, 0x5210, R3 ;  /* 0x0000521027077816 */ /* 0x008fc60000000003 */
[----:B------:R-:W3:Y:S04]  /*18b700*/  LDL.LU R39, [R1+0x45c] ;  /* 0x00045c0001277983 */ /* 0x000ee80000300800 */
[----:B------:R-:W-:Y:S01]  /*18b710*/  STSM.16.M88.4 [R2], R8 ;  /* 0x0000000802007844 */ /* 0x000fe20000000200 */
[----:B------:R-:W-:-:S03]  /*18b720*/  NOP ;  /* 0x0000000000007918 */ /* 0x000fc60000000000 */
[----:B------:R-:W0:Y:S01]  /*18b730*/  LDS.128 R8, [R2] ;  /* 0x0000000002087984 */ /* 0x000e220000000c00 */
[----:B------:R-:W-:-:S03]  /*18b740*/  PRMT R4, R26, 0x5210, R4 ;  /* 0x000052101a047816 */ /* 0x000fc60000000004 */
[----:B------:R-:W4:Y:S04]  /*18b750*/  LDL.LU R24, [R1+0x450] ;  /* 0x0004500001187983 */ /* 0x000f280000300800 */
[----:B------:R-:W4:Y:S01]  /*18b760*/  LDL.LU R26, [R1+0x458] ;  /* 0x00045800011a7983 */ /* 0x000f220000300800 */
[----:B------:R-:W-:Y:S01]  /*18b770*/  PRMT R5, R27, 0x5210, R5 ;  /* 0x000052101b057816 */ /* 0x000fe20000000005 */
[----:B------:R-:W-:-:S04]  /*18b780*/  NOP ;  /* 0x0000000000007918 */ /* 0x000fc80000000000 */
        /* <DEDUP_REMOVED lines=9> */
[----:B------:R-:W-:-:S03]  /*18b820*/  LOP3.LUT R6, R32, 0xffff, RZ, 0xc0, !PT ;  /* 0x0000ffff20067812 */ /* 0x000fc600078ec0ff */
[----:B------:R-:W4:Y:S04]  /*18b830*/  LDL.LU R29, [R1+0x265c] ;  /* 0x00265c00011d7983 */ /* 0x000f280000300800 */
[----:B------:R-:W4:Y:S04]  /*18b840*/  LDL.LU R32, [R1+0x2658] ;  /* 0x0026580001207983 */ /* 0x000f280000300800 */
[----:B------:R-:W4:Y:S01]  /*18b850*/  LDL.LU R25, [R1+0x26ac] ;  /* 0x0026ac0001197983 */ /* 0x000f220000300800 */
[----:B------:R-:W-:-:S03]  /*18b860*/  LOP3.LUT R3, R33, 0xffff, RZ, 0xc0, !PT ;  /* 0x0000ffff21037812 */ /* 0x000fc600078ec0ff */
[----:B------:R-:W4:Y:S01]  /*18b870*/  LDL.LU R33, [R1+0x2684] ;  /* 0x0026840001217983 */ /* 0x000f220000300800 */
[----:B0-----:R-:W-:-:S03]  /*18b880*/  PRMT R8, R34, 0x4210, R4 ;  /* 0x0000421022087816 */ /* 0x001fc60000000004 */
        /* <DEDUP_REMOVED lines=9> */
[----:B------:R-:W4:Y:S01]  /*18b920*/  LDL.LU R37, [R1+0x4b0] ;  /* 0x0004b00001257983 */ /* 0x000f220000300800 */
[----:B--2---:R-:W-:-:S03]  /*18b930*/  PRMT R4, R38, 0x5210, R4 ;  /* 0x0000521026047816 */ /* 0x004fc60000000004 */
        /* <DEDUP_REMOVED lines=13> */
[----:B------:R0:W-:Y:S01]  /*18ba10*/  STL.64 [R1+0x478], R10 ;  /* 0x0004780a01007387 */ /* 0x0001e20000100a00 */
[----:B-1----:R-:W-:Y:S02]  /*18ba20*/  LOP3.LUT R4, R27, 0xffff, RZ, 0xc0, !PT ;  /* 0x0000ffff1b047812 */ /* 0x002fe400078ec0ff */
[----:B------:R-:W-:Y:S01]  /*18ba30*/  LOP3.LUT R5, R28, 0xffff, RZ, 0xc0, !PT ;  /* 0x0000ffff1c057812 */ /* 0x000fe200078ec0ff */
[----:B------:R-:W3:Y:S01]  /*18ba40*/  LDL.LU R26, [R1+0x51d4] ;  /* 0x0051d400011a7983 */ /* 0x000ee20000300800 */
[----:B------:R-:W-:-:S03]  /*18ba50*/  LOP3.LUT R6, R29, 0xffff, RZ, 0xc0, !PT ;  /* 0x0000ffff1d067812 */ /* 0x000fc600078ec0ff */
[----:B------:R-:W3:Y:S04]  /*18ba60*/  LDL.LU R27, [R1+0x51c8] ;  /* 0x0051c800011b7983 */ /* 0x000ee80000300800 */
[----:B------:R-:W3:Y:S01]  /*18ba70*/  LDL.LU R28, [R1+0x2674] ;  /* 0x00267400011c7983 */ /* 0x000ee20000300800 */
[----:B------:R-:W-:-:S03]  /*18ba80*/  LOP3.LUT R3, R32, 0xffff, RZ, 0xc0, !PT ;  /* 0x0000ffff20037812 */ /* 0x000fc600078ec0ff */
[----:B------:R-:W3:Y:S04]  /*18ba90*/  LDL.LU R29, [R1+0x2670] ;  /* 0x00267000011d7983 */ /* 0x000ee80000300800 */
[----:B------:R-:W3:Y:S01]  /*18baa0*/  LDL.LU R32, [R1+0x2740] ;  /* 0x0027400001207983 */ /* 0x000ee20000300800 */
[----:B0-----:R-:W-:Y:S02]  /*18bab0*/  PRMT R8, R25, 0x4210, R4 ;  /* 0x0000421019087816 */ /* 0x001fe40000000004 */
[----:B------:R-:W-:Y:S02]  /*18bac0*/  PRMT R9, R33, 0x4210, R5 ;  /* 0x0000421021097816 */ /* 0x000fe40000000005 */
[----:B------:R-:W3:Y:S01]  /*18bad0*/  LDL.LU R33, [R1+0x2734] ;  /* 0x0027340001217983 */ /* 0x000ee20000300800 */
[----:B------:R-:W-:-:S03]  /*18bae0*/  PRMT R10, R34, 0x4210, R6 ;  /* 0x00004210220a7816 */ /* 0x000fc60000000006 */
[----:B------:R-:W3:Y:S04]  /*18baf0*/  LDL.LU R34, [R1+0x2730] ;  /* 0x0027300001227983 */ /* 0x000ee80000300800 */
[----:B----4-:R-:W-:Y:S01]  /*18bb00*/  STL.64 [R1+0x460], R12 ;  /* 0x0004600c01007387 */ /* 0x010fe20000100a00 */
[----:B------:R-:W-:-:S03]  /*18bb10*/  PRMT R11, R35, 0x4210, R3 ;  /* 0x00004210230b7816 */ /* 0x000fc60000000003 */
[----:B------:R-:W-:Y:S04]  /*18bb20*/  STL.64 [R1+0x468], R14 ;  /* 0x0004680e01007387 */ /* 0x000fe80000100a00 */
[----:B------:R-:W4:Y:S01]  /*18bb30*/  LDL.LU R35, [R1+0x26e8] ;  /* 0x0026e80001237983 */ /* 0x000f220000300800 */
        /* <DEDUP_REMOVED lines=12> */
[----:B------:R-:W-:-:S03]  /*18bc00*/  NOP ;  /* 0x0000000000007918 */ /* 0x000fc60000000000 */
[----:B------:R1:W-:Y:S01]  /*18bc10*/  STSM.16.M88.4 [R2], R4 ;  /* 0x0000000402007844 */ /* 0x0003e20000000200 */
[----:B------:R-:W-:-:S03]  /*18bc20*/  NOP ;  /* 0x0000000000007918 */ /* 0x000fc60000000000 */
[----:B------:R-:W1:Y:S04]  /*18bc30*/  LDS.128 R12, [R2] ;  /* 0x00000000020c7984 */ /* 0x000e680000000c00 */
[----:B0-----:R0:W-:Y:S04]  /*18bc40*/  STL.64 [R1+0x450], R8 ;  /* 0x0004500801007387 */ /* 0x0011e80000100a00 */
[----:B------:R0:W-:Y:S01]  /*18bc50*/  STL.64 [R1+0x458], R10 ;  /* 0x0004580a01007387 */ /* 0x0001e20000100a00 */
[----:B-1----:R-:W-:Y:S02]  /*18bc60*/  LOP3.LUT R4, R26, 0xffff, RZ, 0xc0, !PT ;  /* 0x0000ffff1a047812 */ /* 0x002fe400078ec0ff */
[----:B------:R-:W-:Y:S01]  /*18bc70*/  LOP3.LUT R5, R27, 0xffff, RZ, 0xc0, !PT ;  /* 0x0000ffff1b057812 */ /* 0x000fe200078ec0ff */
[----:B------:R-:W3:Y:S01]  /*18bc80*/  LDL.LU R26, [R1+0x51e0] ;  /* 0x0051e000011a7983 */ /* 0x000ee20000300800 */
[----:B------:R-:W-:-:S03]  /*18bc90*/  LOP3.LUT R6, R28, 0xffff, RZ, 0xc0, !PT ;  /* 0x0000ffff1c067812 */ /* 0x000fc600078ec0ff */
[----:B------:R-:W3:Y:S01]  /*18bca0*/  LDL.LU R27, [R1+0x51dc] ;  /* 0x0051dc00011b7983 */ /* 0x000ee20000300800 */
[----:B------:R-:W-:-:S03]  /*18bcb0*/  LOP3.LUT R3, R29, 0xffff, RZ, 0xc0, !PT ;  /* 0x0000ffff1d037812 */ /* 0x000fc600078ec0ff */
[----:B------:R-:W3:Y:S04]  /*18bcc0*/  LDL.LU R28, [R1+0x2690] ;  /* 0x00269000011c7983 */ /* 0x000ee80000300800 */
[----:B------:R-:W3:Y:S01]  /*18bcd0*/  LDL.LU R29, [R1+0x268c] ;  /* 0x00268c00011d7983 */ /* 0x000ee20000300800 */
[----:B0-----:R-:W-:-:S03]  /*18bce0*/  PRMT R8, R32, 0x4210, R4 ;  /* 0x0000421020087816 */ /* 0x001fc60000000004 */
[----:B------:R-:W3:Y:S01]  /*18bcf0*/  LDL.LU R32, [R1+0x2764] ;  /* 0x0027640001207983 */ /* 0x000ee20000300800 */
[----:B------:R-:W-:-:S03]  /*18bd00*/  PRMT R9, R33, 0x4210, R5 ;  /* 0x0000421021097816 */ /* 0x000fc60000000005 */
[----:B------:R-:W3:Y:S01]  /*18bd10*/  LDL.LU R33, [R1+0x2760] ;  /* 0x0027600001217983 */ /* 0x000ee20000300800 */
[----:B------:R-:W-:-:S03]  /*18bd20*/  PRMT R10, R34, 0x4210, R6 ;  /* 0x00004210220a7816 */ /* 0x000fc60000000006 */
[----:B------:R-:W3:Y:S04]  /*18bd30*/  LDL.LU R34, [R1+0x2754] ;  /* 0x0027540001227983 */ /* 0x000ee80000300800 */
[----:B------:R-:W-:Y:S01]  /*18bd40*/  STL.64 [R1+0x440], R12 ;  /* 0x0004400c01007387 */ /* 0x000fe20000100a00 */
[----:B----4-:R-:W-:-:S03]  /*18bd50*/  PRMT R11, R35, 0x4210, R3 ;  /* 0x00004210230b7816 */ /* 0x010fc60000000003 */
        /* <DEDUP_REMOVED lines=62> */
[----:B------:R-:W3:Y:S01]  /*18c140*/  LDL.LU R28, [R1+0x26bc] ;  /* 0x0026bc00011c7983 */ /* 0x000ee20000300800 */
[----:B0-----:R-:W-:-:S03]  /*18c150*/  PRMT R8, R32, 0x4210, R4 ;  /* 0x0000421020087816 */ /* 0x001fc60000000004 */
[----:B------:R-:W3:Y:S04]  /*18c160*/  LDL.LU R29, [R1+0x26b4] ;  /* 0x0026b400011d7983 */ /* 0x000ee80000300800 */
        /* <DEDUP_REMOVED lines=104> */
[----:B------:R-:W-:Y:S02]  /*18c7f0*/  LOP3.LUT R3, R29, 0xffff, RZ, 0xc0, !PT ;  /* 0x0000ffff1d037812 */ /* 0x000fe400078ec0ff */
[----:B0-----:R-:W-:Y:S01]  /*18c800*/  PRMT R8, R32, 0x4210, R4 ;  /* 0x0000421020087816 */ /* 0x001fe20000000004 */
[----:B------:R-:W3:Y:S04]  /*18c810*/  LDL.LU R28, [R1+0x270c] ;  /* 0x00270c00011c7983 */ /* 0x000ee80000300800 */
[----:B------:R-:W3:Y:S04]  /*18c820*/  LDL.LU R29, [R1+0x2708] ;  /* 0x00270800011d7983 */ /* 0x000ee80000300800 */
[----:B------:R-:W3:Y:S01]  /*18c830*/  LDL.LU R32, [R1+0x5404] ;  /* 0x0054040001207983 */ /* 0x000ee20000300800 */
[----:B------:R-:W-:-:S03]  /*18c840*/  PRMT R9, R33, 0x4210, R5 ;  /* 0x0000421021097816 */ /* 0x000fc60000000005 */
[----:B------:R-:W3:Y:S01]  /*18c850*/  LDL.LU R33, [R1+0x5400] ;  /* 0x0054000001217983 */ /* 0x000ee20000300800 */
[----:B------:R-:W-:-:S03]  /*18c860*/  PRMT R10, R34, 0x4210, R6 ;  /* 0x00004210220a7816 */ /* 0x000fc60000000006 */
[----:B------:R-:W3:Y:S01]  /*18c870*/  LDL.LU R34, [R1+0x53e4] ;  /* 0x0053e40001227983 */ /* 0x000ee20000300800 */
[----:B----4-:R-:W-:Y:S01]  /*18c880*/  PRMT R11, R35, 0x4210, R3 ;  /* 0x00004210230b7816 */ /* 0x010fe20000000003 */
[----:B------:R-:W-:-:S04]  /*18c890*/  NOP ;  /* 0x0000000000007918 */ /* 0x000fc80000000000 */
[----:B------:R-:W-:Y:S01]  /*18c8a0*/  STSM.16.M88.4 [R2], R8 ;  /* 0x0000000802007844 */ /* 0x000fe20000000200 */
[----:B------:R-:W-:-:S03]  /*18c8b0*/  NOP ;  /* 0x0000000000007918 */ /* 0x000fc60000000000 */
[----:B------:R-:W0:Y:S04]  /*18c8c0*/  LDS.128 R8, [R2] ;  /* 0x0000000002087984 */ /* 0x000e280000000c00 */
[----:B------:R-:W4:Y:S04]  /*18c8d0*/  LDL.LU R35, [R1+0x53dc] ;  /* 0x0053dc0001237983 */ /* 0x000f280000300800 */
[----:B------:R-:W-:Y:S04]  /*18c8e0*/  STL.64 [R1+0x580], R12 ;  /* 0x0005800c01007387 */ /* 0x000fe80000100a00 */
[----:B------:R-:W-:Y:S01]  /*18c8f0*/  STL.64 [R1+0x588], R14 ;  /* 0x0005880e01007387 */ /* 0x000fe20000100a00 */
[----:B------:R-:W-:-:S02]  /*18c900*/  PRMT R4, R36, 0x5210, R4 ;  /* 0x0000521024047816 */ /* 0x000fc40000000004 */
[----:B------:R-:W-:Y:S01]  /*18c910*/  PRMT R5, R37, 0x5210, R5 ;  /* 0x0000521025057816 */ /* 0x000fe20000000005 */
[----:B------:R-:W4:Y:S04]  /*18c920*/  LDL.LU R36, [R1+0x594] ;  /* 0x0005940001247983 */ /* 0x000f280000300800 */
[----:B------:R-:W4:Y:S01]  /*18c930*/  LDL.LU R37, [R1+0x59c] ;  /* 0x00059c0001257983 */ /* 0x000f220000300800 */
[----:B------:R-:W-:Y:S01]  /*18c940*/  NOP ;  /* 0x0000000000007918 */ /* 0x000fe20000000000 */
[----:B--2---:R-:W-:Y:S02]  /*18c950*/  PRMT R6, R38, 0x5210, R6 ;  /* 0x0000521026067816 */ /* 0x004fe40000000006 */
[----:B------:R-:W2:Y:S04]  /*18c960*/  LDL.LU R38, [R1+0x55c] ;  /* 0x00055c0001267983 */ /* 0x000ea80000300800 */
[----:B0-----:R-:W-:Y:S01]  /*18c970*/  STL.64 [R1+0x570], R8 ;  /* 0x0005700801007387 */ /* 0x001fe20000100a00 */
[----:B---3--:R-:W-:-:S03]  /*18c980*/  PRMT R7, R39, 0x5210, R3 ;  /* 0x0000521027077816 */ /* 0x008fc60000000003 */
[----:B------:R-:W-:Y:S04]  /*18c990*/  STL.64 [R1+0x578], R10 ;  /* 0x0005780a01007387 */ /* 0x000fe80000100a00 */
[----:B------:R-:W3:Y:S04]  /*18c9a0*/  LDL.LU R39, [R1+0x598] ;  /* 0x0005980001277983 */ /* 0x000ee80000300800 */
[----:B------:R0:W-:Y:S01]  /*18c9b0*/  STSM.16.M88.4 [R2], R4 ;  /* 0x0000000402007844 */ /* 0x0001e20000000200 */
[----:B------:R-:W-:-:S03]  /*18c9c0*/  NOP ;  /* 0x0000000000007918 */ /* 0x000fc60000000000 */
[----:B------:R-:W1:Y:S01]  /*18c9d0*/  LDS.128 R12, [R2] ;  /* 0x00000000020c7984 */ /* 0x000e620000000c00 */
[----:B0-----:R-:W-:Y:S02]  /*18c9e0*/  LOP3.LUT R4, R26, 0xffff, RZ, 0xc0, !PT ;  /* 0x0000ffff1a047812 */ /* 0x001fe400078ec0ff */
[----:B------:R-:W-:Y:S01]  /*18c9f0*/  LOP3.LUT R5, R27, 0xffff, RZ, 0xc0, !PT ;  /* 0x0000ffff1b057812 */ /* 0x000fe200078ec0ff */
[----:B------:R-:W3:Y:S01]  /*18ca00*/  LDL.LU R26, [R1+0x5274] ;  /* 0x00527400011a7983 */ /* 0x000ee20000300800 */
[----:B------:R-:W-:Y:S02]  /*18ca10*/  LOP3.LUT R6, R28, 0xffff, RZ, 0xc0, !PT ;  /* 0x0000ffff1c067812 */ /* 0x000fe400078ec0ff */
[----:B------:R-:W-:Y:S02]  /*18ca20*/  LOP3.LUT R3, R29, 0xffff, RZ, 0xc0, !PT ;  /* 0x0000ffff1d037812 */ /* 0x000fe400078ec0ff */
[----:B------:R-:W-:Y:S01]  /*18ca30*/  PRMT R8, R32, 0x4210, R4 ;  /* 0x0000421020087816 */ /* 0x000fe20000000004 */
[----:B------:R-:W3:Y:S04]  /*18ca40*/  LDL.LU R29, [R1+0x5270] ;  /* 0x00527000011d7983 */ /* 0x000ee80000300800 */
        /* <DEDUP_REMOVED lines=8> */
[----:B------:R-:W-:Y:S02]  /*18cad0*/  NOP ;  /* 0x0000000000007918 */ /* 0x000fe40000000000 */
[----:B------:R-:W4:Y:S04]  /*18cae0*/  LDL.LU R35, [R1+0x5414] ;  /* 0x0054140001237983 */ /* 0x000f280000300800 */
[----:B-1----:R-:W-:Y:S04]  /*18caf0*/  STL.64 [R1+0x560], R12 ;  /* 0x0005600c01007387 */ /* 0x002fe80000100a00 */
[----:B------:R-:W-:Y:S01]  /*18cb00*/  STL.64 [R1+0x568], R14 ;  /* 0x0005680e01007387 */ /* 0x000fe20000100a00 */
[----:B------:R-:W-:-:S02]  /*18cb10*/  PRMT R4, R36, 0x5210, R4 ;  /* 0x0000521024047816 */ /* 0x000fc40000000004 */
[----:B------:R-:W-:Y:S01]  /*18cb20*/  PRMT R5, R37, 0x5210, R5 ;  /* 0x0000521025057816 */ /* 0x000fe20000000005 */
[----:B------:R-:W4:Y:S04]  /*18cb30*/  LDL.LU R36, [R1+0x5a4] ;  /* 0x0005a40001247983 */ /* 0x000f280000300800 */
        /* <DEDUP_REMOVED lines=15> */
[----:B------:R-:W-:-:S02]  /*18cc30*/  LOP3.LUT R5, R29, 0xffff, RZ, 0xc0, !PT ;  /* 0x0000ffff1d057812 */ /* 0x000fc400078ec0ff */
[----:B------:R-:W-:Y:S01]  /*18cc40*/  LOP3.LUT R6, R32, 0xffff, RZ, 0xc0, !PT ;  /* 0x0000ffff20067812 */ /* 0x000fe200078ec0ff */
[----:B------:R-:W3:Y:S04]  /*18cc50*/  LDL.LU R29, [R1+0x5294] ;  /* 0x00529400011d7983 */ /* 0x000ee80000300800 */
[----:B------:R-:W3:Y:S01]  /*18cc60*/  LDL.LU R32, [R1+0x528c] ;  /* 0x00528c0001207983 */ /* 0x000ee20000300800 */
[----:B------:R-:W-:Y:S02]  /*18cc70*/  LOP3.LUT R3, R27, 0xffff, RZ, 0xc0, !PT ;  /* 0x0000ffff1b037812 */ /* 0x000fe400078ec0ff */
[----:B0-----:R-:W-:Y:S02]  /*18cc80*/  PRMT R8, R28, 0x4210, R4 ;  /* 0x000042101c087816 */ /* 0x001fe40000000004 */
[----:B------:R-:W-:-:S02]  /*18cc90*/  PRMT R9, R33, 0x4210, R5 ;  /* 0x0000421021097816 */ /* 0x000fc40000000005 */
[----:B------:R-:W3:Y:S04]  /*18cca0*/  LDL.LU R33, [R1+0x51f4] ;  /* 0x0051f40001217983 */ /* 0x000ee80000300800 */
[----:B------:R-:W-:Y:S04]  /*18ccb0*/  STL.64 [R1+0x540], R12 ;  /* 0x0005400c01007387 */ /* 0x000fe80000100a00 */
[----:B------:R-:W-:Y:S01]  /*18ccc0*/  STL.64 [R1+0x548], R14 ;  /* 0x0005480e01007387 */ /* 0x000fe20000100a00 */
[----:B------:R-:W-:-:S03]  /*18ccd0*/  PRMT R10, R34, 0x4210, R6 ;  /* 0x00004210220a7816 */ /* 0x000fc60000000006 */
[----:B------:R-:W3:Y:S01]  /*18cce0*/  LDL.LU R34, [R1+0x2744] ;  /* 0x0027440001227983 */ /* 0x000ee20000300800 */
[----:B----4-:R-:W-:Y:S01]  /*18ccf0*/  PRMT R11, R35, 0x4210, R3 ;  /* 0x00004210230b7816 */ /* 0x010fe20000000003 */
[----:B------:R-:W-:Y:S01]  /*18cd00*/  NOP ;  /* 0x0000000000007918 */ /* 0x000fe20000000000 */
[----:B------:R-:W-:Y:S01]  /*18cd10*/  PRMT R4, R36, 0x5210, R4 ;  /* 0x0000521024047816 */ /* 0x000fe20000000004 */
[----:B------:R-:W4:Y:S04]  /*18cd20*/  LDL.LU R35, [R1+0x2738] ;  /* 0x0027380001237983 */ /* 0x000f280000300800 */
[----:B------:R-:W4:Y:S01]  /*18cd30*/  LDL.LU R36, [R1+0x5448] ;  /* 0x0054480001247983 */ /* 0x000f220000300800 */
[----:B------:R-:W-:-:S03]  /*18cd40*/  PRMT R5, R37, 0x5210, R5 ;  /* 0x0000521025057816 */ /* 0x000fc60000000005 */
[----:B------:R-:W4:Y:S04]  /*18cd50*/  LDL.LU R37, [R1+0x5444] ;  /* 0x0054440001257983 */ /* 0x000f280000300800 */
[----:B------:R-:W-:Y:S01]  /*18cd60*/  STSM.16.M88.4 [R2], R8 ;  /* 0x0000000802007844 */ /* 0x000fe20000000200 */
[----:B------:R-:W-:-:S03]  /*18cd70*/  NOP ;  /* 0x0000000000007918 */ /* 0x000fc60000000000 */
[----:B------:R-:W0:Y:S01]  /*18cd80*/  LDS.128 R8, [R2] ;  /* 0x0000000002087984 */ /* 0x000e220000000c00 */
[----:B--2---:R-:W-:-:S03]  /*18cd90*/  PRMT R6, R38, 0x5210, R6 ;  /* 0x0000521026067816 */ /* 0x004fc60000000006 */
[----:B------:R-:W2:Y:S01]  /*18cda0*/  LDL.LU R38, [R1+0x5440] ;  /* 0x0054400001267983 */ /* 0x000ea20000300800 */
[----:B---3--:R-:W-:Y:S01]  /*18cdb0*/  PRMT R7, R39, 0x5210, R3 ;  /* 0x0000521027077816 */ /* 0x008fe20000000003 */
[----:B------:R-:W-:Y:S02]  /*18cdc0*/  NOP ;  /* 0x0000000000007918 */ /* 0x000fe40000000000 */
[----:B------:R-:W3:Y:S04]  /*18cdd0*/  LDL.LU R39, [R1+0x5438] ;  /* 0x0054380001277983 */ /* 0x000ee80000300800 */
[----:B0-----:R0:W-:Y:S04]  /*18cde0*/  STL.64 [R1+0x5b0], R8 ;  /* 0x0005b00801007387 */ /* 0x0011e80000100a00 */
[----:B------:R-:W-:Y:S04]  /*18cdf0*/  STL.64 [R1+0x5b8], R10 ;  /* 0x0005b80a01007387 */ /* 0x000fe80000100a00 */
[----:B------:R-:W3:Y:S04]  /*18ce00*/  LDL.LU R13, [R1+0x5204] ;  /* 0x00520400010d7983 */ /* 0x000ee80000300800 */
[----:B------:R-:W3:Y:S04]  /*18ce10*/  LDL.LU R14, [R1+0x5564] ;  /* 0x00556400010e7983 */ /* 0x000ee80000300800 */
[----:B------:R-:W3:Y:S04]  /*18ce20*/  LDL.LU R15, [R1+0x5c0] ;  /* 0x0005c000010f7983 */ /* 0x000ee80000300800 */
[----:B------:R-:W3:Y:S04]  /*18ce30*/  LDL.LU R27, [R1+0x5208] ;  /* 0x00520800011b7983 */ /* 0x000ee80000300800 */
[----:B------:R-:W3:Y:S04]  /*18ce40*/  LDL.LU R16, [R1+0x5560] ;  /* 0x0055600001107983 */ /* 0x000ee80000300800 */
[----:B------:R-:W3:Y:S04]  /*18ce50*/  LDL.LU R17, [R1+0x5c4] ;  /* 0x0005c40001117983 */ /* 0x000ee80000300800 */
[----:B------:R-:W3:Y:S04]  /*18ce60*/  LDL.LU R28, [R1+0x5210] ;  /* 0x00521000011c7983 */ /* 0x000ee80000300800 */
[----:B------:R1:W-:Y:S01]  /*18ce70*/  STSM.16.M88.4 [R2], R4 ;  /* 0x0000000402007844 */ /* 0x0003e20000000200 */
[----:B------:R-:W-:-:S03]  /*18ce80*/  PRMT R0, R19, 0x5410, R18 ;  /* 0x0000541013007816 */ /* 0x000fc60000000012 */
[----:B------:R-:W3:Y:S04]  /*18ce90*/  LDL.LU R18, [R1+0x5554] ;  /* 0x0055540001127983 */ /* 0x000ee80000300800 */
[----:B------:R-:W3:Y:S04]  /*18cea0*/  LDL.LU R19, [R1+0x5c8] ;  /* 0x0005c80001137983 */ /* 0x000ee80000300800 */
[----:B------:R-:W3:Y:S01]  /*18ceb0*/  LDL.LU R20, [R1+0x26cc] ;  /* 0x0026cc0001147983 */ /* 0x000ee20000300800 */
[----:B0-----:R-:W-:Y:S02]  /*18cec0*/  LOP3.LUT R8, R29, 0xffff, RZ, 0xc0, !PT ;  /* 0x0000ffff1d087812 */ /* 0x001fe400078ec0ff */
[----:B-1----:R-:W-:Y:S01]  /*18ced0*/  LOP3.LUT R7, R32, 0xffff, RZ, 0xc0, !PT ;  /* 0x0000ffff20077812 */ /* 0x002fe200078ec0ff */
[----:B------:R-:W3:Y:S04]  /*18cee0*/  LDL.LU R29, [R1+0x5550] ;  /* 0x00555000011d7983 */ /* 0x000ee80000300800 */
[----:B------:R-:W3:Y:S04]  /*18cef0*/  LDL.LU R21, [R1+0x5cc] ;  /* 0x0005cc0001157983 */ /* 0x000ee80000300800 */
[----:B------:R-:W3:Y:S04]  /*18cf00*/  LDL.LU R22, [R1+0x522c] ;  /* 0x00522c0001167983 */ /* 0x000ee80000300800 */
[----:B------:R-:W3:Y:S04]  /*18cf10*/  LDL.LU R23, [R1+0x554c] ;  /* 0x00554c0001177983 */ /* 0x000ee80000300800 */
[----:B------:R-:W3:Y:S04]  /*18cf20*/  LDL.LU R24, [R1+0x5d0] ;  /* 0x0005d00001187983 */ /* 0x000ee80000300800 */
[----:B------:R-:W3:Y:S01]  /*18cf30*/  LDL.LU R25, [R1+0x5230] ;  /* 0x0052300001197983 */ /* 0x000ee20000300800 */
[----:B------:R-:W-:-:S02]  /*18cf40*/  LOP3.LUT R3, R33, 0xffff, RZ, 0xc0, !PT ;  /* 0x0000ffff21037812 */ /* 0x000fc400078ec0ff */
[----:B------:R-:W-:Y:S02]  /*18cf50*/  LOP3.LUT R6, R34, 0xffff, RZ, 0xc0, !PT ;  /* 0x0000ffff22067812 */ /* 0x000fe400078ec0ff */
[----:B----4-:R-:W-:Y:S02]  /*18cf60*/  LOP3.LUT R5, R35, 0xffff, RZ, 0xc0, !PT ;  /* 0x0000ffff23057812 */ /* 0x010fe400078ec0ff */
[----:B------:R-:W-:Y:S02]  /*18cf70*/  PRMT R32, R36, 0x4210, R8 ;  /* 0x0000421024207816 */ /* 0x000fe40000000008 */
[----:B------:R-:W-:Y:S02]  /*18cf80*/  PRMT R33, R37, 0x4210, R7 ;  /* 0x0000421025217816 */ /* 0x000fe40000000007 */
[----:B--2---:R-:W-:Y:S02]  /*18cf90*/  PRMT R34, R38, 0x4210, R6 ;  /* 0x0000421026227816 */ /* 0x004fe40000000006 */
[----:B---3--:R-:W-:Y:S01]  /*18cfa0*/  PRMT R35, R39, 0x4210, R5 ;  /* 0x0000421027237816 */ /* 0x008fe20000000005 */
[----:B------:R-:W-:Y:S01]  /*18cfb0*/  NOP ;  /* 0x0000000000007918 */ /* 0x000fe20000000000 */
[----:B------:R-:W0:Y:S01]  /*18cfc0*/  LDS.128 R36, [R2] ;  /* 0x0000000002247984 */ /* 0x000e220000000c00 */
[----:B------:R-:W-:-:S03]  /*18cfd0*/  NOP ;  /* 0x0000000000007918 */ /* 0x000fc60000000000 */
[----:B0-----:R-:W-:Y:S04]  /*18cfe0*/  STL.64 [R1+0x5a0], R36 ;  /* 0x0005a02401007387 */ /* 0x001fe80000100a00 */
[----:B------:R0:W-:Y:S04]  /*18cff0*/  STL.64 [R1+0x5a8], R38 ;  /* 0x0005a82601007387 */ /* 0x0001e80000100a00 */
[----:B0-----:R-:W2:Y:S04]  /*18d000*/  LDL.LU.64 R38, [R1+0x69e8] ;  /* 0x0069e80001267983 */ /* 0x001ea80000300a00 */
[----:B------:R-:W3:Y:S04]  /*18d010*/  LDL.LU.64 R36, [R1+0x69e0] ;  /* 0x0069e00001247983 */ /* 0x000ee80000300a00 */
[----:B------:R-:W4:Y:S01]  /*18d020*/  LDL.LU R26, [R1+0x5544] ;  /* 0x00554400011a7983 */ /* 0x000f220000300800 */
[----:B------:R-:W-:-:S03]  /*18d030*/  PRMT R9, R14, 0x4210, R3 ;  /* 0x000042100e097816 */ /* 0x000fc60000000003 */
[----:B------:R0:W-:Y:S01]  /*18d040*/  STSM.16.M88.4 [R2], R32 ;  /* 0x0000002002007844 */ /* 0x0001e20000000200 */
[----:B------:R-:W-:Y:S02]  /*18d050*/  PRMT R4, R15, 0x5210, R3 ;  /* 0x000052100f047816 */ /* 0x000fe40000000003 */
[----:B------:R-:W-:Y:S02]  /*18d060*/  LOP3.LUT R3, R27, 0xffff, RZ, 0xc0, !PT ;  /* 0x0000ffff1b037812 */ /* 0x000fe400078ec0ff */
[----:B0-----:R-:W-:Y:S01]  /*18d070*/  LOP3.LUT R2, R13, 0xffff, RZ, 0xc0, !PT ;  /* 0x0000ffff0d027812 */ /* 0x001fe200078ec0ff */
[----:B------:R-:W2:Y:S04]  /*18d080*/  LDL.LU.64 R34, [R1+0x69d8] ;  /* 0x0069d80001227983 */ /* 0x000ea80000300a00 */
[----:B------:R-:W2:Y:S04]  /*18d090*/  LDL.LU.64 R32, [R1+0x69d0] ;  /* 0x0069d00001207983 */ /* 0x000ea80000300a00 */
[----:B------:R0:W-:Y:S04]  /*18d0a0*/  STL [R1+0x8e0], R9 ;  /* 0x0008e00901007387 */ /* 0x0001e80000100800 */
[----:B------:R-:W2:Y:S04]  /*18d0b0*/  LDL.LU R27, [R1+0x5d4] ;  /* 0x0005d400011b7983 */ /* 0x000ea80000300800 */
[----:B------:R1:W-:Y:S01]  /*18d0c0*/  STL [R1+0x860], R4 ;  /* 0x0008600401007387 */ /* 0x0003e20000100800 */
[----:B0-----:R-:W-:-:S02]  /*18d0d0*/  PRMT R9, R16, 0x4210, R2 ;  /* 0x0000421010097816 */ /* 0x001fc40000000002 */
[----:B-1----:R-:W-:Y:S02]  /*18d0e0*/  PRMT R4, R17, 0x5210, R2 ;  /* 0x0000521011047816 */ /* 0x002fe40000000002 */
[----:B------:R-:W-:Y:S01]  /*18d0f0*/  LOP3.LUT R2, R28, 0xffff, RZ, 0xc0, !PT ;  /* 0x0000ffff1c027812 */ /* 0x000fe200078ec0ff */
[----:B------:R-:W-:Y:S04]  /*18d100*/  STL [R1+0x8e4], R9 ;  /* 0x0008e40901007387 */ /* 0x000fe80000100800 */
[----:B------:R-:W3:Y:S04]  /*18d110*/  LDL.LU R28, [R1+0x26e4] ;  /* 0x0026e400011c7983 */ /* 0x000ee80000300800 */
[----:B------:R0:W-:Y:S02]  /*18d120*/  STL [R1+0x864], R4 ;  /* 0x0008640401007387 */ /* 0x0001e40000100800 */
[----:B0-----:R-:W-:-:S02]  /*18d130*/  PRMT R4, R18, 0x4210, R3 ;  /* 0x0000421012047816 */ /* 0x001fc40000000003 */
[----:B------:R-:W-:Y:S02]  /*18d140*/  PRMT R9, R19, 0x5210, R3 ;  /* 0x0000521013097816 */ /* 0x000fe40000000003 */
[----:B------:R-:W-:Y:S01]  /*18d150*/  LOP3.LUT R3, R20, 0xffff, RZ, 0xc0, !PT ;  /* 0x0000ffff14037812 */ /* 0x000fe200078ec0ff */
[----:B------:R0:W-:Y:S04]  /*18d160*/  STL [R1+0x8d0], R4 ;  /* 0x0008d00401007387 */ /* 0x0001e80000100800 */
[----:B------:R1:W-:Y:S01]  /*18d170*/  STL [R1+0x850], R9 ;  /* 0x0008500901007387 */ /* 0x0003e20000100800 */
[--C-:B0-----:R-:W-:Y:S02]  /*18d180*/  PRMT R4, R29, 0x4210, R2.reuse ;  /* 0x000042101d047816 */ /* 0x101fe40000000002 */
[----:B------:R-:W-:Y:S01]  /*18d190*/  PRMT R2, R21, 0x5210, R2 ;  /* 0x0000521015027816 */ /* 0x000fe20000000002 */
[----:B------:R-:W3:Y:S04]  /*18d1a0*/  LDL.LU R29, [R1+0x5540] ;  /* 0x00554000011d7983 */ /* 0x000ee80000300800 */
[----:B-1----:R-:W3:Y:S04]  /*18d1b0*/  LDL.LU R9, [R1+0x5d8] ;  /* 0x0005d80001097983 */ /* 0x002ee80000300800 */
[----:B------:R0:W-:Y:S04]  /*18d1c0*/  STL [R1+0x8d4], R4 ;  /* 0x0008d40401007387 */ /* 0x0001e80000100800 */
[----:B------:R-:W3:Y:S04]  /*18d1d0*/  LDL.LU R10, [R1+0x5250] ;  /* 0x00525000010a7983 */ /* 0x000ee80000300800 */
[----:B------:R-:W3:Y:S04]  /*18d1e0*/  LDL.LU R11, [R1+0x553c] ;  /* 0x00553c00010b7983 */ /* 0x000ee80000300800 */
[----:B------:R1:W-:Y:S04]  /*18d1f0*/  STL [R1+0x854], R2 ;  /* 0x0008540201007387 */ /* 0x0003e80000100800 */
[----:B------:R-:W3:Y:S04]  /*18d200*/  LDL.LU R12, [R1+0x5dc] ;  /* 0x0005dc00010c7983 */ /* 0x000ee80000300800 */
[----:B------:R-:W3:Y:S01]  /*18d210*/  LDL.LU R13, [R1+0x524c] ;  /* 0x00524c00010d7983 */ /* 0x000ee20000300800 */
[----:B0-----:R-:W-:-:S02]  /*18d220*/  PRMT R4, R23, 0x4210, R3 ;  /* 0x0000421017047816 */ /* 0x001fc40000000003 */
[----:B------:R-:W-:-:S03]  /*18d230*/  PRMT R3, R24, 0x5210, R3 ;  /* 0x0000521018037816 */ /* 0x000fc60000000003 */
[----:B------:R-:W-:Y:S04]  /*18d240*/  STL [R1+0x8d8], R4 ;  /* 0x0008d80401007387 */ /* 0x000fe80000100800 */
[----:B------:R-:W3:Y:S04]  /*18d250*/  LDL.LU R14, [R1+0x5538] ;  /* 0x00553800010e7983 */ /* 0x000ee80000300800 */
[----:B------:R0:W-:Y:S04]  /*18d260*/  STL [R1+0x858], R3 ;  /* 0x0008580301007387 */ /* 0x0001e80000100800 */
[----:B------:R-:W3:Y:S01]  /*18d270*/  LDL.LU R15, [R1+0x5e0] ;  /* 0x0005e000010f7983 */ /* 0x000ee20000300800 */
[----:B-1----:R-:W-:-:S03]  /*18d280*/  LOP3.LUT R2, R22, 0xffff, RZ, 0xc0, !PT ;  /* 0x0000ffff16027812 */ /* 0x002fc600078ec0ff */
[----:B------:R-:W3:Y:S04]  /*18d290*/  LDL.LU R18, [R1+0x2704] ;  /* 0x0027040001127983 */ /* 0x000ee80000300800 */
[----:B------:R-:W3:Y:S04]  /*18d2a0*/  LDL.LU R19, [R1+0x5534] ;  /* 0x0055340001137983 */ /* 0x000ee80000300800 */
[----:B------:R-:W3:Y:S04]  /*18d2b0*/  LDL.LU R20, [R1+0x5e4] ;  /* 0x0005e40001147983 */ /* 0x000ee80000300800 */
[----:B------:R-:W3:Y:S04]  /*18d2c0*/  LDL.LU R21, [R1+0x5260] ;  /* 0x0052600001157983 */ /* 0x000ee80000300800 */
[----:B------:R-:W3:Y:S01]  /*18d2d0*/  LDL.LU R22, [R1+0x5530] ;  /* 0x0055300001167983 */ /* 0x000ee20000300800 */
[----:B0-----:R-:W-:-:S02]  /*18d2e0*/  LOP3.LUT R3, R25, 0xffff, RZ, 0xc0, !PT ;  /* 0x0000ffff19037812 */ /* 0x001fc400078ec0ff */
[----:B------:R-:W-:Y:S02]  /*18d2f0*/  LOP3.LUT R57, R57, 0xffffff7f, RZ, 0xc0, !PT ;  /* 0xffffff7f39397812 */ /* 0x000fe400078ec0ff */
[----:B------:R-:W-:Y:S02]  /*18d300*/  LOP3.LUT P2, RZ, R60, 0x20000, RZ, 0xc0, !PT ;  /* 0x000200003cff7812 */ /* 0x000fe4000784c0ff */
[----:B------:R-:W-:Y:S02]  /*18d310*/  LOP3.LUT R61, R61, 0x7fffffff, RZ, 0xc0, !PT ;  /* 0x7fffffff3d3d7812 */ /* 0x000fe400078ec0ff */
[----:B------:R-:W-:Y:S02]  /*18d320*/  PRMT R0, R0, 0x5210, R5 ;  /* 0x0000521000007816 */ /* 0x000fe40000000005 */
[----:B------:R-:W-:Y:S02]  /*18d330*/  LOP3.LUT R52, R52, 0x7fffffff, RZ, 0xc0, !PT ;  /* 0x7fffffff34347812 */ /* 0x000fe400078ec0ff */
[----:B----4-:R-:W-:-:S05]  /*18d340*/  PRMT R4, R26, 0x4210, R2 ;  /* 0x000042101a047816 */ /* 0x010fca0000000002 */
[----:B------:R0:W-:Y:S04]  /*18d350*/  STL [R1+0x8c0], R4 ;  /* 0x0008c00401007387 */ /* 0x0001e80000100800 */
[----:B------:R-:W4:Y:S04]  /*18d360*/  LDL.LU R23, [R1+0x5e8] ;  /* 0x0005e80001177983 */ /* 0x000f280000300800 */
[----:B------:R-:W4:Y:S04]  /*18d370*/  LDL.LU R26, [R1+0x552c] ;  /* 0x00552c00011a7983 */ /* 0x000f280000300800 */
[----:B0-----:R-:W4:Y:S04]  /*18d380*/  LDL.LU R4, [R1+0x150] ;  /* 0x0001500001047983 */ /* 0x001f280000300800 */
[----:B------:R-:W4:Y:S04]  /*18d390*/  LDL.LU R24, [R1+0x5ec] ;  /* 0x0005ec0001187983 */ /* 0x000f280000300800 */
[----:B------:R-:W4:Y:S01]  /*18d3a0*/  LDL.LU R25, [R1+0x526c] ;  /* 0x00526c0001197983 */ /* 0x000f220000300800 */
[----:B--2---:R-:W-:-:S05]  /*18d3b0*/  PRMT R2, R27, 0x5210, R2 ;  /* 0x000052101b027816 */ /* 0x004fca0000000002 */
[----:B------:R3:W-:Y:S04]  /*18d3c0*/  STL [R1+0x840], R2 ;  /* 0x0008400201007387 */ /* 0x0007e80000100800 */
[----:B------:R-:W2:Y:S01]  /*18d3d0*/  LDL.LU R27, [R1+0x271c] ;  /* 0x00271c00011b7983 */ /* 0x000ea20000300800 */
[----:B---3--:R-:W-:-:S03]  /*18d3e0*/  LOP3.LUT R2, R28, 0xffff, RZ, 0xc0, !PT ;  /* 0x0000ffff1c027812 */ /* 0x008fc600078ec0ff */
[----:B------:R-:W3:Y:S04]  /*18d3f0*/  LDL.LU R28, [R1+0x5528] ;  /* 0x00552800011c7983 */ /* 0x000ee80000300800 */
[----:B------:R-:W3:Y:S04]  /*18d400*/  LDL R17, [R1+0x264] ;  /* 0x0002640001117983 */ /* 0x000ee80000100800 */
[----:B------:R-:W3:Y:S01]  /*18d410*/  LDL R16, [R1+0x260] ;  /* 0x0002600001107983 */ /* 0x000ee20000100800 */
[--C-:B------:R-:W-:Y:S02]  /*18d420*/  PRMT R29, R29, 0x4210, R3.reuse ;  /* 0x000042101d1d7816 */ /* 0x100fe40000000003 */
[----:B------:R-:W-:-:S02]  /*18d430*/  PRMT R3, R9, 0x5210, R3 ;  /* 0x0000521009037816 */ /* 0x000fc40000000003 */
[--C-:B------:R-:W-:Y:S01]  /*18d440*/  PRMT R11, R11, 0x4210, R2.reuse ;  /* 0x000042100b0b7816 */ /* 0x100fe20000000002 */
[----:B------:R0:W-:Y:S01]  /*18d450*/  STL [R1+0x8c4], R29 ;  /* 0x0008c41d01007387 */ /* 0x0001e20000100800 */
[----:B------:R-:W-:Y:S02]  /*18d460*/  LOP3.LUT R10, R10, 0xffff, RZ, 0xc0, !PT ;  /* 0x0000ffff0a0a7812 */ /* 0x000fe400078ec0ff */
[----:B------:R-:W-:Y:S01]  /*18d470*/  PRMT R9, R12, 0x5210, R2 ;  /* 0x000052100c097816 */ /* 0x000fe20000000002 */
[----:B0-----:R-:W3:Y:S04]  /*18d480*/  LDL.LU R29, [R1+0x69cc] ;  /* 0x0069cc00011d7983 */ /* 0x001ee80000300800 */
[----:B------:R0:W-:Y:S01]  /*18d490*/  STL [R1+0x844], R3 ;  /* 0x0008440301007387 */ /* 0x0001e20000100800 */
[----:B------:R-:W-:-:S03]  /*18d4a0*/  PRMT R12, R14, 0x4210, R10 ;  /* 0x000042100e0c7816 */ /* 0x000fc6000000000a */
[----:B0-----:R-:W3:Y:S04]  /*18d4b0*/  LDL R3, [R1+0x158] ;  /* 0x0001580001037983 */ /* 0x001ee80000100800 */
[----:B------:R0:W-:Y:S04]  /*18d4c0*/  STL [R1+0x8c8], R11 ;  /* 0x0008c80b01007387 */ /* 0x0001e80000100800 */
[----:B------:R-:W3:Y:S04]  /*18d4d0*/  LDL R2, [R1+0x15c] ;  /* 0x00015c0001027983 */ /* 0x000ee80000100800 */
[----:B------:R1:W-:Y:S04]  /*18d4e0*/  STL [R1+0x848], R9 ;  /* 0x0008480901007387 */ /* 0x0003e80000100800 */
[----:B------:R1:W-:Y:S01]  /*18d4f0*/  STL [R1+0x8b0], R12 ;  /* 0x0008b00c01007387 */ /* 0x0003e20000100800 */
[----:B0-----:R-:W-:-:S02]  /*18d500*/  PRMT R11, R15, 0x5210, R10 ;  /* 0x000052100f0b7816 */ /* 0x001fc4000000000a */
[----:B-1----:R-:W-:Y:S02]  /*18d510*/  LOP3.LUT R9, R13, 0xffff, RZ, 0xc0, !PT ;  /* 0x0000ffff0d097812 */ /* 0x002fe400078ec0ff */
[----:B------:R-:W-:Y:S01]  /*18d520*/  LOP3.LUT R10, R18, 0xffff, RZ, 0xc0, !PT ;  /* 0x0000ffff120a7812 */ /* 0x000fe200078ec0ff */
[----:B------:R0:W-:Y:S01]  /*18d530*/  STL [R1+0x830], R11 ;  /* 0x0008300b01007387 */ /* 0x0001e20000100800 */
[----:B------:R-:W-:-:S05]  /*18d540*/  PRMT R12, R19, 0x4210, R9 ;  /* 0x00004210130c7816 */ /* 0x000fca0000000009 */
[----:B------:R1:W-:Y:S01]  /*18d550*/  STL [R1+0x8b4], R12 ;  /* 0x0008b40c01007387 */ /* 0x0003e20000100800 */
[----:B0-----:R-:W-:Y:S02]  /*18d560*/  PRMT R11, R20, 0x5210, R9 ;  /* 0x00005210140b7816 */ /* 0x001fe40000000009 */
[----:B------:R-:W-:-:S03]  /*18d570*/  LOP3.LUT R9, R21, 0xffff, RZ, 0xc0, !PT ;  /* 0x0000ffff15097812 */ /* 0x000fc600078ec0ff */
[----:B------:R4:W-:Y:S01]  /*18d580*/  STL [R1+0x834], R11 ;  /* 0x0008340b01007387 */ /* 0x0009e20000100800 */
[----:B-1----:R-:W-:-:S05]  /*18d590*/  PRMT R12, R22, 0x4210, R10 ;  /* 0x00004210160c7816 */ /* 0x002fca000000000a */
[----:B------:R-:W-:Y:S01]  /*18d5a0*/  STL [R1+0x8b8], R12 ;  /* 0x0008b80c01007387 */ /* 0x000fe20000100800 */
[----:B----4-:R-:W-:Y:S02]  /*18d5b0*/  PRMT R11, R23, 0x5210, R10 ;  /* 0x00005210170b7816 */ /* 0x010fe4000000000a */
[----:B------:R-:W-:-:S03]  /*18d5c0*/  PRMT R10, R26, 0x4210, R9 ;  /* 0x000042101a0a7816 */ /* 0x000fc60000000009 */
[----:B------:R-:W-:Y:S04]  /*18d5d0*/  STL [R1+0x838], R11 ;  /* 0x0008380b01007387 */ /* 0x000fe80000100800 */
[----:B------:R-:W4:Y:S04]  /*18d5e0*/  LDL.LU R26, [R1+0x5f0] ;  /* 0x0005f000011a7983 */ /* 0x000f280000300800 */
[----:B------:R0:W-:Y:S01]  /*18d5f0*/  STL [R1+0x8a0], R10 ;  /* 0x0008a00a01007387 */ /* 0x0001e20000100800 */
[----:B------:R-:W-:-:S05]  /*18d600*/  PRMT R9, R24, 0x5210, R9 ;  /* 0x0000521018097816 */ /* 0x000fca0000000009 */
[----:B------:R2:W-:Y:S01]  /*18d610*/  STL [R1+0x820], R9 ;  /* 0x0008200901007387 */ /* 0x0005e20000100800 */
[----:B0-----:R-:W-:Y:S02]  /*18d620*/  LOP3.LUT R10, R25, 0xffff, RZ, 0xc0, !PT ;  /* 0x0000ffff190a7812 */ /* 0x001fe400078ec0ff */
[----:B--2---:R-:W-:Y:S02]  /*18d630*/  LOP3.LUT R9, R27, 0xffff, RZ, 0xc0, !PT ;  /* 0x0000ffff1b097812 */ /* 0x004fe400078ec0ff */
[----:B------:R-:W2:Y:S01]  /*18d640*/  LDL.LU R27, [R1+0x5524] ;  /* 0x00552400011b7983 */ /* 0x000ea20000300800 */
[----:B---3--:R-:W-:-:S05]  /*18d650*/  PRMT R12, R28, 0x4210, R10 ;  /* 0x000042101c0c7816 */ /* 0x008fca000000000a */
[----:B------:R-:W-:Y:S04]  /*18d660*/  STL [R1+0x8a4], R12 ;  /* 0x0008a40c01007387 */ /* 0x000fe80000100800 */
[----:B------:R-:W3:Y:S04]  /*18d670*/  LDL.LU R28, [R1+0x5f4] ;  /* 0x0005f400011c7983 */ /* 0x000ee80000300800 */
[----:B------:R-:W3:Y:S04]  /*18d680*/  LDL.LU R24, [R1+0x5288] ;  /* 0x0052880001187983 */ /* 0x000ee80000300800 */
[----:B------:R-:W3:Y:S01]  /*18d690*/  LDL.LU R25, [R1+0x5284] ;  /* 0x0052840001197983 */ /* 0x000ee20000300800 */
[----:B------:R-:W-:-:S04]  /*18d6a0*/  LOP3.LUT R57, R57, 0xfffffeff, RZ, 0xc0, !PT ;  /* 0xfffffeff39397812 */ /* 0x000fc800078ec0ff */
[----:B------:R-:W-:Y:S02]  /*18d6b0*/  @P1 LOP3.LUT R57, R57, 0x100, RZ, 0xfc, !PT ;  /* 0x0000010039391812 */ /* 0x000fe400078efcff */
[----:B------:R-:W-:Y:S01]  /*18d6c0*/  ISETP.LT.AND P1, PT, R17, UR30, !P3 ;  /* 0x0000001e11007c0c */ /* 0x000fe2000df21270 */
[----:B------:R-:W-:Y:S01]  /*18d6d0*/  VIADD R11, R4, 0x1ad ;  /* 0x000001ad040b7836 */ /* 0x000fe20000000000 */
[----:B------:R-:W0:Y:S01]  /*18d6e0*/  LDCU UR30, c[0x0][0x398] ;  /* 0x00007300ff1e77ac */ /* 0x000e220008000800 */
[----:B------:R-:W-:Y:S02]  /*18d6f0*/  @P0 LOP3.LUT R57, R57, 0x80, RZ, 0xfc, !PT ;  /* 0x0000008039390812 */ /* 0x000fe400078efcff */
[----:B------:R-:W-:Y:S01]  /*18d700*/  ISETP.LT.AND P0, PT, R16, UR32, !P3 ;  /* 0x0000002010007c0c */ /* 0x000fe2000df01270 */
[----:B------:R-:W1:Y:S01]  /*18d710*/  LDCU UR32, c[0x0][0x398] ;  /* 0x00007300ff2077ac */ /* 0x000e620008000800 */
[----:B------:R-:W-:-:S06]  /*18d720*/  LOP3.LUT R57, R57, 0xffffffdf, RZ, 0xc0, !PT ;  /* 0xffffffdf39397812 */ /* 0x000fcc00078ec0ff */
[----:B------:R-:W-:-:S04]  /*18d730*/  @P1 LOP3.LUT R57, R57, 0x20, RZ, 0xfc, !PT ;  /* 0x0000002039391812 */ /* 0x000fc800078efcff */
[----:B------:R-:W-:-:S04]  /*18d740*/  LOP3.LUT R57, R57, 0xffffffef, RZ, 0xc0, !PT ;  /* 0xffffffef39397812 */ /* 0x000fc800078ec0ff */
[----:B------:R-:W-:Y:S02]  /*18d750*/  @P0 LOP3.LUT R57, R57, 0x10, RZ, 0xfc, !PT ;  /* 0x0000001039390812 */ /* 0x000fe400078efcff */
[----:B------:R-:W-:Y:S01]  /*18d760*/  ISETP.GE.AND P0, PT, R11, UR46, PT ;  /* 0x0000002e0b007c0c */ /* 0x000fe2000bf06270 */
[----:B------:R-:W0:Y:S01]  /*18d770*/  LDCU.64 UR46, c[0x0][0x398] ;  /* 0x00007300ff2e77ac */ /* 0x000e220008000a00 */
[----:B------:R-:W-:Y:S01]  /*18d780*/  LOP3.LUT R51, R51, 0x7fffffff, RZ, 0xc0, !PT ;  /* 0x7fffffff33337812 */ /* 0x000fe200078ec0ff */
[----:B------:R-:W-:Y:S01]  /*18d790*/  NOP ;  /* 0x0000000000007918 */ /* 0x000fe20000000000 */
[----:B----4-:R-:W-:Y:S02]  /*18d7a0*/  PRMT R10, R26, 0x5210, R10 ;  /* 0x000052101a0a7816 */ /* 0x010fe4000000000a */
[----:B------:R-:W4:Y:S04]  /*18d7b0*/  LDL.LU R26, [R1+0x5520] ;  /* 0x00552000011a7983 */ /* 0x000f280000300800 */
[----:B------:R0:W-:Y:S01]  /*18d7c0*/  STL [R1+0x824], R10 ;  /* 0x0008240a01007387 */ /* 0x0001e20000100800 */
[----:B--2---:R-:W-:-:S05]  /*18d7d0*/  PRMT R11, R27, 0x4210, R9 ;  /* 0x000042101b0b7816 */ /* 0x004fca0000000009 */
[----:B------:R2:W-:Y:S04]  /*18d7e0*/  STL [R1+0x8a8], R11 ;  /* 0x0008a80b01007387 */ /* 0x0005e80000100800 */
[----:B------:R-:W4:Y:S01]  /*18d7f0*/  LDL.LU R27, [R1+0x5f8] ;  /* 0x0005f800011b7983 */ /* 0x000f220000300800 */
[----:B---3--:R-:W-:-:S03]  /*18d800*/  PRMT R9, R28, 0x5210, R9 ;  /* 0x000052101c097816 */ /* 0x008fc60000000009 */
[----:B------:R-:W3:Y:S01]  /*18d810*/  LDL.LU R28, [R1+0x551c] ;  /* 0x00551c00011c7983 */ /* 0x000ee20000300800 */
[----:B------:R-:W-:Y:S02]  /*18d820*/  ISETP.LT.AND P4, PT, R3, UR34, !P0 ;  /* 0x0000002203007c0c */ /* 0x000fe4000c781270 */
[----:B------:R-:W-:Y:S02]  /*18d830*/  ISETP.LT.AND P3, PT, R2, UR36, !P0 ;  /* 0x0000002402007c0c */ /* 0x000fe4000c761270 */
[----:B------:R-:W-:Y:S02]  /*18d840*/  LOP3.LUT R57, R57, 0xfffffff7, RZ, 0xc0, !PT ;  /* 0xfffffff739397812 */ /* 0x000fe400078ec0ff */
[----:B------:R-:W-:Y:S01]  /*18d850*/  ISETP.LT.AND P1, PT, R17, UR38, !P0 ;  /* 0x0000002611007c0c */ /* 0x000fe2000c721270 */
[C---:B0-----:R-:W-:Y:S01]  /*18d860*/  VIADD R10, R4.reuse, 0x1ae ;  /* 0x000001ae040a7836 */ /* 0x041fe20000000000 */
[----:B------:R0:W-:Y:S01]  /*18d870*/  STL [R1+0x828], R9 ;  /* 0x0008280901007387 */ /* 0x0001e20000100800 */
[----:B--2---:R-:W-:Y:S01]  /*18d880*/  VIADD R11, R4, 0x1af ;  /* 0x000001af040b7836 */ /* 0x004fe20000000000 */
[----:B------:R-:W2:Y:S01]  /*18d890*/  LDCU UR36, c[0x0][0x398] ;  /* 0x00007300ff2477ac */ /* 0x000ea20008000800 */
[----:B------:R-:W1:Y:S02]  /*18d8a0*/  LDCU UR34, c[0x0][0x398] ;  /* 0x00007300ff2277ac */ /* 0x000e640008000800 */
[----:B------:R-:W-:Y:S01]  /*18d8b0*/  @P4 LOP3.LUT R57, R57, 0x8, RZ, 0xfc, !PT ;  /* 0x0000000839394812 */ /* 0x000fe200078efcff */
[----:B------:R-:W1:Y:S03]  /*18d8c0*/  LDCU UR38, c[0x0][0x39c] ;  /* 0x00007380ff2677ac */ /* 0x000e660008000800 */
[----:B------:R-:W-:-:S02]  /*18d8d0*/  LOP3.LUT R57, R57, 0xfffffffb, RZ, 0xc0, !PT ;  /* 0xfffffffb39397812 */ /* 0x000fc400078ec0ff */
[----:B------:R-:W-:Y:S02]  /*18d8e0*/  ISETP.LT.AND P0, PT, R16, UR40, !P0 ;  /* 0x0000002810007c0c */ /* 0x000fe4000c701270 */
[----:B0-----:R-:W-:Y:S01]  /*18d8f0*/  LOP3.LUT R9, R25, 0xffff, RZ, 0xc0, !PT ;  /* 0x0000ffff19097812 */ /* 0x001fe200078ec0ff */
[----:B------:R-:W0:Y:S01]  /*18d900*/  LDCU UR40, c[0x0][0x398] ;  /* 0x00007300ff2877ac */ /* 0x000e220008000800 */
[----:B------:R-:W-:-:S04]  /*18d910*/  @P3 LOP3.LUT R57, R57, 0x4, RZ, 0xfc, !PT ;  /* 0x0000000439393812 */ /* 0x000fc800078efcff */
[----:B------:R-:W-:-:S04]  /*18d920*/  LOP3.LUT R57, R57, 0xfffffffd, RZ, 0xc0, !PT ;  /* 0xfffffffd39397812 */ /* 0x000fc800078ec0ff */
[----:B------:R-:W-:-:S04]  /*18d930*/  @P1 LOP3.LUT R57, R57, 0x2, RZ, 0xfc, !PT ;  /* 0x0000000239391812 */ /* 0x000fc800078efcff */
[----:B------:R-:W-:-:S04]  /*18d940*/  LOP3.LUT R57, R57, 0xfffffffe, RZ, 0xc0, !PT ;  /* 0xfffffffe39397812 */ /* 0x000fc800078ec0ff */
[----:B------:R-:W-:Y:S02]  /*18d950*/  @P0 LOP3.LUT R57, R57, 0x1, RZ, 0xfc, !PT ;  /* 0x0000000139390812 */ /* 0x000fe400078efcff */
[----:B------:R-:W-:Y:S02]  /*18d960*/  ISETP.GE.AND P0, PT, R10, UR52, PT ;  /* 0x000000340a007c0c */ /* 0x000fe4000bf06270 */
[----:B------:R-:W-:Y:S01]  /*18d970*/  LOP3.LUT R10, R24, 0xffff, RZ, 0xc0, !PT ;  /* 0x0000ffff180a7812 */ /* 0x000fe200078ec0ff */
[----:B------:R-:W0:Y:S01]  /*18d980*/  LDCU.64 UR52, c[0x0][0x398] ;  /* 0x00007300ff3477ac */ /* 0x000e220008000a00 */
[----:B------:R-:W-:Y:S02]  /*18d990*/  ISETP.LT.AND P4, PT, R3, UR42, !P0 ;  /* 0x0000002a03007c0c */ /* 0x000fe4000c781270 */
        /* <DEDUP_REMOVED lines=14> */
[----:B------:R-:W-:Y:S02]  /*18da80*/  ISETP.LT.AND P0, PT, R4, UR51, !P2 ;  /* 0x0000003304007c0c */ /* 0x000fe4000d701270 */
[----:B------:R-:W-:Y:S01]  /*18da90*/  LOP3.LUT R60, R60, 0x7fffffff, RZ, 0xc0, !PT ;  /* 0x7fffffff3c3c7812 */ /* 0x000fe200078ec0ff */
[----:B------:R-:W0:Y:S01]  /*18daa0*/  LDCU UR51, c[0x0][0x398] ;  /* 0x00007300ff3377ac */ /* 0x000e220008000800 */
[----:B------:R-:W-:-:S09]  /*18dab0*/  LOP3.LUT R50, R50, 0xf7ffffff, RZ, 0xc0, !PT ;  /* 0xf7ffffff32327812 */ /* 0x000fd200078ec0ff */
[----:B------:R-:W-:Y:S02]  /*18dac0*/  @P0 LOP3.LUT R50, R50, 0x8000000, RZ, 0xfc, !PT ;  /* 0x0800000032320812 */ /* 0x000fe400078efcff */
[----:B-1----:R-:W-:Y:S01]  /*18dad0*/  ISETP.GE.AND P0, PT, R11, UR38, PT ;  /* 0x000000260b007c0c */ /* 0x002fe2000bf06270 */
[----:B------:R-:W1:Y:S01]  /*18dae0*/  LDCU UR38, c[0x0][0x398] ;  /* 0x00007300ff2677ac */ /* 0x000e620008000800 */
[----:B----4-:R-:W-:-:S05]  /*18daf0*/  PRMT R12, R26, 0x4210, R10 ;  /* 0x000042101a0c7816 */ /* 0x010fca000000000a */
[----:B------:R-:W-:Y:S04]  /*18db00*/  STL [R1+0x890], R12 ;  /* 0x0008900c01007387 */ /* 0x000fe80000100800 */
[----:B------:R-:W4:Y:S04]  /*18db10*/  LDL.LU R25, [R1+0x5fc] ;  /* 0x0005fc0001197983 */ /* 0x000f280000300800 */
[----:B------:R-:W2:Y:S01]  /*18db20*/  LDL.LU R26, [R1+0x273c] ;  /* 0x00273c00011a7983 */ /* 0x000ea20000300800 */
[----:B------:R-:W-:Y:S02]  /*18db30*/  PRMT R10, R27, 0x5210, R10 ;  /* 0x000052101b0a7816 */ /* 0x000fe4000000000a */
[----:B---3--:R-:W-:-:S03]  /*18db40*/  PRMT R11, R28, 0x4210, R9 ;  /* 0x000042101c0b7816 */ /* 0x008fc60000000009 */
[----:B------:R3:W-:Y:S04]  /*18db50*/  STL [R1+0x620], R10 ;  /* 0x0006200a01007387 */ /* 0x0007e80000100800 */
[----:B------:R0:W-:Y:S04]  /*18db60*/  STL [R1+0x894], R11 ;  /* 0x0008940b01007387 */ /* 0x0001e80000100800 */
[----:B------:R-:W2:Y:S04]  /*18db70*/  LDL.LU R27, [R1+0x52a4] ;  /* 0x0052a400011b7983 */ /* 0x000ea80000300800 */
[----:B------:R-:W2:Y:S01]  /*18db80*/  LDL.LU R28, [R1+0x5518] ;  /* 0x00551800011c7983 */ /* 0x000ea20000300800 */
[----:B------:R-:W-:-:S02]  /*18db90*/  ISETP.LT.AND P3, PT, R2, UR50, !P0 ;  /* 0x0000003202007c0c */ /* 0x000fc4000c761270 */
[----:B0-----:R-:W-:Y:S02]  /*18dba0*/  ISETP.LT.AND P2, PT, R3, UR52, !P0 ;  /* 0x0000003403007c0c */ /* 0x001fe4000c741270 */
[----:B------:R-:W-:Y:S02]  /*18dbb0*/  LOP3.LUT R50, R50, 0xfdffffff, RZ, 0xc0, !PT ;  /* 0xfdffffff32327812 */ /* 0x000fe400078ec0ff */
[----:B------:R-:W-:Y:S01]  /*18dbc0*/  ISETP.LT.AND P1, PT, R17, UR76, !P0 ;  /* 0x0000004c11007c0c */ /* 0x000fe2000c721270 */
[----:B---3--:R-:W-:Y:S01]  /*18dbd0*/  VIADD R10, R4, 0x1b0 ;  /* 0x000001b0040a7836 */ /* 0x008fe20000000000 */
[----:B------:R-:W0:Y:S01]  /*18dbe0*/  LDCU UR50, c[0x0][0x398] ;  /* 0x00007300ff3277ac */ /* 0x000e220008000800 */
[----:B------:R-:W3:Y:S04]  /*18dbf0*/  LDCU UR52, c[0x0][0x398] ;  /* 0x00007300ff3477ac */ /* 0x000ee80008000800 */
[----:B------:R-:W-:-:S02]  /*18dc00*/  @P3 LOP3.LUT R50, R50, 0x2000000, RZ, 0xfc, !PT ;  /* 0x0200000032323812 */ /* 0x000fc400078efcff */
[----:B----4-:R-:W-:Y:S02]  /*18dc10*/  PRMT R9, R25, 0x5210, R9 ;  /* 0x0000521019097816 */ /* 0x010fe40000000009 */
[----:B------:R-:W-:Y:S02]  /*18dc20*/  LOP3.LUT R50, R50, 0xfbffffff, RZ, 0xc0, !PT ;  /* 0xfbffffff32327812 */ /* 0x000fe400078ec0ff */
[----:B------:R-:W-:Y:S01]  /*18dc30*/  ISETP.LT.AND P0, PT, R16, UR77, !P0 ;  /* 0x0000004d10007c0c */ /* 0x000fe2000c701270 */
[C---:B------:R-:W-:Y:S02]  /*18dc40*/  VIADD R11, R4.reuse, 0x1b2 ;  /* 0x000001b2040b7836 */ /* 0x040fe40000000000 */
[----:B------:R-:W-:Y:S01]  /*18dc50*/  VIADD R5, R4, 0x1dd ;  /* 0x000001dd04057836 */ /* 0x000fe20000000000 */
[----:B------:R-:W-:Y:S01]  /*18dc60*/  @P2 LOP3.LUT R50, R50, 0x4000000, RZ, 0xfc, !PT ;  /* 0x0400000032322812 */ /* 0x000fe200078efcff */
[----:B------:R4:W-:Y:S04]  /*18dc70*/  STL [R1+0x624], R9 ;  /* 0x0006240901007387 */ /* 0x0009e80000100800 */
[----:B------:R-:W3:Y:S01]  /*18dc80*/  LDL.LU R25, [R1+0x600] ;  /* 0x0006000001197983 */ /* 0x000ee20000300800 */
[----:B------:R-:W0:Y:S01]  /*18dc90*/  LDCU UR76, c[0x0][0x39c] ;  /* 0x00007380ff4c77ac */ /* 0x000e220008000800 */
[----:B------:R-:W-:Y:S01]  /*18dca0*/  LOP3.LUT R50, R50, 0xfeffffff, RZ, 0xc0, !PT ;  /* 0xfeffffff32327812 */ /* 0x000fe200078ec0ff */
[----:B------:R-:W0:Y:S03]  /*18dcb0*/  LDCU UR77, c[0x0][0x39c] ;  /* 0x00007380ff4d77ac */ /* 0x000e260008000800 */
[----:B------:R-:W-:-:S04]  /*18dcc0*/  @P1 LOP3.LUT R50, R50, 0x1000000, RZ, 0xfc, !PT ;  /* 0x0100000032321812 */ /* 0x000fc800078efcff */
[----:B------:R-:W-:-:S04]  /*18dcd0*/  LOP3.LUT R50, R50, 0xff7fffff, RZ, 0xc0, !PT ;  /* 0xff7fffff32327812 */ /* 0x000fc800078ec0ff */
[----:B------:R-:W-:Y:S02]  /*18dce0*/  @P0 LOP3.LUT R50, R50, 0x800000, RZ, 0xfc, !PT ;  /* 0x0080000032320812 */ /* 0x000fe400078efcff */
[----:B------:R-:W-:Y:S02]  /*18dcf0*/  ISETP.GE.AND P0, PT, R10, UR46, PT ;  /* 0x0000002e0a007c0c */ /* 0x000fe4000bf06270 */
[----:B--2---:R-:W-:Y:S01]  /*18dd00*/  LOP3.LUT R10, R26, 0xffff, RZ, 0xc0, !PT ;  /* 0x0000ffff1a0a7812 */ /* 0x004fe200078ec0ff */
[----:B------:R-:W2:Y:S01]  /*18dd10*/  LDCU UR46, c[0x0][0x39c] ;  /* 0x00007380ff2e77ac */ /* 0x000ea20008000800 */
[----:B------:R-:W3:Y:S01]  /*18dd20*/  LDL.LU R26, [R1+0x550c] ;  /* 0x00550c00011a7983 */ /* 0x000ee20000300800 */
[----:B------:R-:W-:Y:S02]  /*18dd30*/  ISETP.LT.AND P3, PT, R3, UR30, !P0 ;  /* 0x0000001e03007c0c */ /* 0x000fe4000c761270 */
[----:B------:R-:W-:Y:S02]  /*18dd40*/  ISETP.LT.AND P2, PT, R2, UR36, !P0 ;  /* 0x0000002402007c0c */ /* 0x000fe4000c741270 */
[----:B------:R-:W-:-:S02]  /*18dd50*/  LOP3.LUT R50, R50, 0xffbfffff, RZ, 0xc0, !PT ;  /* 0xffbfffff32327812 */ /* 0x000fc400078ec0ff */
[----:B------:R-:W-:Y:S01]  /*18dd60*/  ISETP.LT.AND P1, PT, R17, UR34, !P0 ;  /* 0x0000002211007c0c */ /* 0x000fe2000c721270 */
[----:B----4-:R-:W-:Y:S01]  /*18dd70*/  VIADD R9, R4, 0x1b1 ;  /* 0x000001b104097836 */ /* 0x010fe20000000000 */
[----:B------:R-:W4:Y:S01]  /*18dd80*/  LDCU UR30, c[0x0][0x398] ;  /* 0x00007300ff1e77ac */ /* 0x000f220008000800 */
[----:B------:R-:W0:Y:S04]  /*18dd90*/  LDCU UR36, c[0x0][0x398] ;  /* 0x00007300ff2477ac */ /* 0x000e280008000800 */
[----:B------:R-:W-:Y:S02]  /*18dda0*/  @P3 LOP3.LUT R50, R50, 0x400000, RZ, 0xfc, !PT ;  /* 0x0040000032323812 */ /* 0x000fe400078efcff */
[----:B------:R-:W-:Y:S01]  /*18ddb0*/  PRMT R12, R28, 0x4210, R10 ;  /* 0x000042101c0c7816 */ /* 0x000fe2000000000a */
[----:B------:R-:W0:Y:S01]  /*18ddc0*/  LDCU UR34, c[0x0][0x398] ;  /* 0x00007300ff2277ac */ /* 0x000e220008000800 */
[----:B------:R-:W-:-:S02]  /*18ddd0*/  LOP3.LUT R50, R50, 0xffdfffff, RZ, 0xc0, !PT ;  /* 0xffdfffff32327812 */ /* 0x000fc400078ec0ff */
[----:B------:R-:W-:Y:S01]  /*18dde0*/  ISETP.LT.AND P0, PT, R16, UR32, !P0 ;  /* 0x0000002010007c0c */ /* 0x000fe2000c701270 */
[----:B------:R-:W-:Y:S01]  /*18ddf0*/  STL [R1+0x898], R12 ;  /* 0x0008980c01007387 */ /* 0x000fe20000100800 */
[----:B------:R-:W0:Y:S01]  /*18de00*/  LDCU UR32, c[0x0][0x398] ;  /* 0x00007300ff2077ac */ /* 0x000e220008000800 */
[----:B------:R-:W-:-:S04]  /*18de10*/  @P2 LOP3.LUT R50, R50, 0x200000, RZ, 0xfc, !PT ;  /* 0x0020000032322812 */ /* 0x000fc800078efcff */
[----:B------:R-:W-:-:S04]  /*18de20*/  LOP3.LUT R50, R50, 0xffefffff, RZ, 0xc0, !PT ;  /* 0xffefffff32327812 */ /* 0x000fc800078ec0ff */
[----:B------:R-:W-:-:S04]  /*18de30*/  @P1 LOP3.LUT R50, R50, 0x100000, RZ, 0xfc, !PT ;  /* 0x0010000032321812 */ /* 0x000fc800078efcff */
[----:B------:R-:W-:-:S04]  /*18de40*/  LOP3.LUT R50, R50, 0xfff7ffff, RZ, 0xc0, !PT ;  /* 0xfff7ffff32327812 */ /* 0x000fc800078ec0ff */
[----:B------:R-:W-:Y:S02]  /*18de50*/  @P0 LOP3.LUT R50, R50, 0x80000, RZ, 0xfc, !PT ;  /* 0x0008000032320812 */ /* 0x000fe400078efcff */
[----:B--2---:R-:W-:Y:S02]  /*18de60*/  ISETP.GE.AND P0, PT, R9, UR46, PT ;  /* 0x0000002e09007c0c */ /* 0x004fe4000bf06270 */
[----:B------:R-:W-:Y:S01]  /*18de70*/  LOP3.LUT R9, R27, 0xffff, RZ, 0xc0, !PT ;  /* 0x0000ffff1b097812 */ /* 0x000fe200078ec0ff */
[----:B------:R-:W2:Y:S01]  /*18de80*/  LDCU UR46, c[0x0][0x39c] ;  /* 0x00007380ff2e77ac */ /* 0x000ea20008000800 */
[----:B------:R-:W3:Y:S04]  /*18de90*/  LDL.LU R27, [R1+0x604] ;  /* 0x00060400011b7983 */ /* 0x000ee80000300800 */
[----:B------:R-:W3:Y:S01]  /*18dea0*/  LDL.LU R28, [R1+0x52ac] ;  /* 0x0052ac00011c7983 */ /* 0x000ee20000300800 */
[----:B------:R-:W-:-:S02]  /*18deb0*/  ISETP.LT.AND P3, PT, R3, UR44, !P0 ;  /* 0x0000002c03007c0c */ /* 0x000fc4000c761270 */
[----:B------:R-:W-:Y:S02]  /*18dec0*/  ISETP.LT.AND P2, PT, R2, UR42, !P0 ;  /* 0x0000002a02007c0c */ /* 0x000fe4000c741270 */
[----:B------:R-:W-:Y:S02]  /*18ded0*/  LOP3.LUT R50, R50, 0xfffbffff, RZ, 0xc0, !PT ;  /* 0xfffbffff32327812 */ /* 0x000fe400078ec0ff */
[----:B------:R-:W-:Y:S01]  /*18dee0*/  ISETP.LT.AND P1, PT, R17, UR40, !P0 ;  /* 0x0000002811007c0c */ /* 0x000fe2000c721270 */
[----:B------:R-:W0:Y:S01]  /*18def0*/  LDCU UR42, c[0x0][0x398] ;  /* 0x00007300ff2a77ac */ /* 0x000e220008000800 */
[----:B------:R-:W0:Y:S05]  /*18df00*/  LDCU UR44, c[0x0][0x398] ;  /* 0x00007300ff2c77ac */ /* 0x000e2a0008000800 */
[----:B------:R-:W-:Y:S01]  /*18df10*/  @P3 LOP3.LUT R50, R50, 0x40000, RZ, 0xfc, !PT ;  /* 0x0004000032323812 */ /* 0x000fe200078efcff */
[----:B------:R-:W0:Y:S03]  /*18df20*/  LDCU UR40, c[0x0][0x398] ;  /* 0x00007300ff2877ac */ /* 0x000e260008000800 */
[----:B------:R-:W-:-:S02]  /*18df30*/  LOP3.LUT R50, R50, 0xfffdffff, RZ, 0xc0, !PT ;  /* 0xfffdffff32327812 */ /* 0x000fc400078ec0ff */
[----:B-1----:R-:W-:Y:S01]  /*18df40*/  ISETP.LT.AND P0, PT, R16, UR38, !P0 ;  /* 0x0000002610007c0c */ /* 0x002fe2000c701270 */
[----:B------:R-:W1:Y:S01]  /*18df50*/  LDCU UR38, c[0x0][0x398] ;  /* 0x00007300ff2677ac */ /* 0x000e620008000800 */
[----:B------:R-:W-:-:S04]  /*18df60*/  @P2 LOP3.LUT R50, R50, 0x20000, RZ, 0xfc, !PT ;  /* 0x0002000032322812 */ /* 0x000fc800078efcff */
[----:B------:R-:W-:-:S04]  /*18df70*/  LOP3.LUT R50, R50, 0xfffeffff, RZ, 0xc0, !PT ;  /* 0xfffeffff32327812 */ /* 0x000fc800078ec0ff */
[----:B------:R-:W-:-:S04]  /*18df80*/  @P1 LOP3.LUT R50, R50, 0x10000, RZ, 0xfc, !PT ;  /* 0x0001000032321812 */ /* 0x000fc800078efcff */
[----:B------:R-:W-:-:S04]  /*18df90*/  LOP3.LUT R50, R50, 0xffff7fff, RZ, 0xc0, !PT ;  /* 0xffff7fff32327812 */ /* 0x000fc800078ec0ff */
[----:B------:R-:W-:Y:S02]  /*18dfa0*/  @P0 LOP3.LUT R50, R50, 0x8000, RZ, 0xfc, !PT ;  /* 0x0000800032320812 */ /* 0x000fe400078efcff */
[----:B--2---:R-:W-:Y:S01]  /*18dfb0*/  ISETP.GE.AND P0, PT, R11, UR46, PT ;  /* 0x0000002e0b007c0c */ /* 0x004fe2000bf06270 */
[----:B------:R-:W2:Y:S03]  /*18dfc0*/  LDCU UR46, c[0x0][0x398] ;  /* 0x00007300ff2e77ac */ /* 0x000ea60008000800 */
[----:B0-----:R-:W-:Y:S02]  /*18dfd0*/  ISETP.LT.AND P3, PT, R3, UR32, !P0 ;  /* 0x0000002003007c0c */ /* 0x001fe4000c761270 */
[----:B------:R-:W-:Y:S02]  /*18dfe0*/  ISETP.LT.AND P2, PT, R2, UR34, !P0 ;  /* 0x0000002202007c0c */ /* 0x000fe4000c741270 */
[----:B------:R-:W-:-:S02]  /*18dff0*/  LOP3.LUT R50, R50, 0xffffbfff, RZ, 0xc0, !PT ;  /* 0xffffbfff32327812 */ /* 0x000fc400078ec0ff */
[----:B----4-:R-:W-:Y:S01]  /*18e000*/  ISETP.LT.AND P1, PT, R17, UR30, !P0 ;  /* 0x0000001e11007c0c */ /* 0x010fe2000c721270 */
[----:B------:R-:W0:Y:S01]  /*18e010*/  LDCU UR32, c[0x0][0x398] ;  /* 0x00007300ff2077ac */ /* 0x000e220008000800 */
[----:B------:R-:W4:Y:S05]  /*18e020*/  LDCU UR34, c[0x0][0x398] ;  /* 0x00007300ff2277ac */ /* 0x000f2a0008000800 */
        /* <DEDUP_REMOVED lines=10> */
[----:B---3--:R-:W-:-:S05]  /*18e0d0*/  PRMT R10, R25, 0x5210, R10 ;  /* 0x00005210190a7816 */ /* 0x008fca000000000a */
[----:B------:R3:W-:Y:S01]  /*18e0e0*/  STL [R1+0x628], R10 ;  /* 0x0006280a01007387 */ /* 0x0007e20000100800 */
[----:B------:R-:W-:-:S05]  /*18e0f0*/  PRMT R11, R26, 0x4210, R9 ;  /* 0x000042101a0b7816 */ /* 0x000fca0000000009 */
[----:B------:R0:W-:Y:S04]  /*18e100*/  STL [R1+0x880], R11 ;  /* 0x0008800b01007387 */ /* 0x0001e80000100800 */
[----:B------:R-:W2:Y:S04]  /*18e110*/  LDL.LU R25, [R1+0x2758] ;  /* 0x0027580001197983 */ /* 0x000ea80000300800 */
[----:B------:R-:W2:Y:S01]  /*18e120*/  LDL.LU R26, [R1+0x5508] ;  /* 0x00550800011a7983 */ /* 0x000ea20000300800 */
[----:B---3--:R-:W-:-:S05]  /*18e130*/  VIADD R10, R4, 0x1b3 ;  /* 0x000001b3040a7836 */ /* 0x008fca0000000000 */
[----:B------:R-:W-:Y:S02]  /*18e140*/  ISETP.GE.AND P0, PT, R10, UR48, PT ;  /* 0x000000300a007c0c */ /* 0x000fe4000bf06270 */
[----:B------:R-:W-:Y:S02]  /*18e150*/  LOP3.LUT R50, R50, 0xfffffbff, RZ, 0xc0, !PT ;  /* 0xfffffbff32327812 */ /* 0x000fe400078ec0ff */
[----:B------:R-:W-:Y:S02]  /*18e160*/  PRMT R9, R27, 0x5210, R9 ;  /* 0x000052101b097816 */ /* 0x000fe40000000009 */
[----:B------:R-:W-:Y:S01]  /*18e170*/  LOP3.LUT R10, R28, 0xffff, RZ, 0xc0, !PT ;  /* 0x0000ffff1c0a7812 */ /* 0x000fe200078ec0ff */
[----:B0-----:R-:W-:Y:S01]  /*18e180*/  VIADD R11, R4, 0x1b5 ;  /* 0x000001b5040b7836 */ /* 0x001fe20000000000 */
[----:B------:R-:W0:Y:S01]  /*18e190*/  LDCU UR48, c[0x0][0x398] ;  /* 0x00007300ff3077ac */ /* 0x000e220008000800 */
[----:B------:R3:W-:Y:S04]  /*18e1a0*/  STL [R1+0x610], R9 ;  /* 0x0006100901007387 */ /* 0x0007e80000100800 */
[----:B------:R-:W2:Y:S04]  /*18e1b0*/  LDL.LU R27, [R1+0x608] ;  /* 0x00060800011b7983 */ /* 0x000ea80000300800 */
[----:B------:R-:W2:Y:S01]  /*18e1c0*/  LDL.LU R28, [R1+0x5504] ;  /* 0x00550400011c7983 */ /* 0x000ea20000300800 */
[----:B-1----:R-:W-:-:S02]  /*18e1d0*/  ISETP.LT.AND P3, PT, R3, UR38, !P0 ;  /* 0x0000002603007c0c */ /* 0x002fc4000c761270 */
[----:B------:R-:W-:Y:S02]  /*18e1e0*/  ISETP.LT.AND P2, PT, R2, UR40, !P0 ;  /* 0x0000002802007c0c */ /* 0x000fe4000c741270 */
[----:B------:R-:W-:Y:S01]  /*18e1f0*/  ISETP.LT.AND P1, PT, R17, UR42, !P0 ;  /* 0x0000002a11007c0c */ /* 0x000fe2000c721270 */
[----:B------:R-:W1:Y:S08]  /*18e200*/  LDCU UR38, c[0x0][0x39c] ;  /* 0x00007380ff2677ac */ /* 0x000e700008000800 */
[----:B------:R-:W-:Y:S01]  /*18e210*/  @P3 LOP3.LUT R50, R50, 0x400, RZ, 0xfc, !PT ;  /* 0x0000040032323812 */ /* 0x000fe200078efcff */
[----:B---3--:R-:W-:Y:S01]  /*18e220*/  VIADD R9, R4, 0x1b4 ;  /* 0x000001b404097836 */ /* 0x008fe20000000000 */
[----:B------:R-:W3:Y:S01]  /*18e230*/  LDCU UR40, c[0x0][0x398] ;  /* 0x00007300ff2877ac */ /* 0x000ee20008000800 */
[----:B------:R-:W0:Y:S01]  /*18e240*/  LDCU UR42, c[0x0][0x398] ;  /* 0x00007300ff2a77ac */ /* 0x000e220008000800 */
        /* <DEDUP_REMOVED lines=9> */
[----:B------:R-:W-:Y:S01]  /*18e2e0*/  VIADD R24, R4, 0x1ec ;  /* 0x000001ec04187836 */ /* 0x000fe20000000000 */
[----:B------:R-:W0:Y:S02]  /*18e2f0*/  LDCU UR6, c[0x0][0x39c] ;  /* 0x00007380ff0677ac */ /* 0x000e240008000800 */
[----:B------:R-:W-:Y:S02]  /*18e300*/  ISETP.LT.AND P3, PT, R3, UR32, !P0 ;  /* 0x0000002003007c0c */ /* 0x000fe4000c761270 */
[----:B----4-:R-:W-:Y:S02]  /*18e310*/  ISETP.LT.AND P2, PT, R2, UR34, !P0 ;  /* 0x0000002202007c0c */ /* 0x010fe4000c741270 */
[----:B------:R-:W-:-:S02]  /*18e320*/  LOP3.LUT R50, R50, 0xffffffbf, RZ, 0xc0, !PT ;  /* 0xffffffbf32327812 */ /* 0x000fc400078ec0ff */
[----:B------:R-:W-:Y:S01]  /*18e330*/  ISETP.LT.AND P1, PT, R17, UR36, !P0 ;  /* 0x0000002411007c0c */ /* 0x000fe2000c721270 */
[----:B------:R-:W4:Y:S01]  /*18e340*/  LDCU UR32, c[0x0][0x398] ;  /* 0x00007300ff2077ac */ /* 0x000f220008000800 */
[----:B------:R-:W0:Y:S05]  /*18e350*/  LDCU UR34, c[0x0][0x398] ;  /* 0x00007300ff2277ac */ /* 0x000e2a0008000800 */
[----:B------:R-:W-:Y:S01]  /*18e360*/  @P3 LOP3.LUT R50, R50, 0x40, RZ, 0xfc, !PT ;  /* 0x0000004032323812 */ /* 0x000fe200078efcff */
[----:B------:R-:W0:Y:S03]  /*18e370*/  LDCU UR36, c[0x0][0x398] ;  /* 0x00007300ff2477ac */ /* 0x000e260008000800 */
[----:B------:R-:W-:-:S02]  /*18e380*/  LOP3.LUT R50, R50, 0xffffffdf, RZ, 0xc0, !PT ;  /* 0xffffffdf32327812 */ /* 0x000fc400078ec0ff */
[----:B--2---:R-:W-:Y:S01]  /*18e390*/  ISETP.LT.AND P0, PT, R16, UR46, !P0 ;  /* 0x0000002e10007c0c */ /* 0x004fe2000c701270 */
[----:B------:R-:W2:Y:S01]  /*18e3a0*/  LDCU UR46, c[0x0][0x398] ;  /* 0x00007300ff2e77ac */ /* 0x000ea20008000800 */
[----:B------:R-:W-:-:S04]  /*18e3b0*/  @P2 LOP3.LUT R50, R50, 0x20, RZ, 0xfc, !PT ;  /* 0x0000002032322812 */ /* 0x000fc800078efcff */
[----:B------:R-:W-:-:S04]  /*18e3c0*/  LOP3.LUT R50, R50, 0xffffffef, RZ, 0xc0, !PT ;  /* 0xffffffef32327812 */ /* 0x000fc800078ec0ff */
[----:B------:R-:W-:-:S04]  /*18e3d0*/  @P1 LOP3.LUT R50, R50, 0x10, RZ, 0xfc, !PT ;  /* 0x0000001032321812 */ /* 0x000fc800078efcff */
[----:B------:R-:W-:-:S04]  /*18e3e0*/  LOP3.LUT R50, R50, 0xfffffff7, RZ, 0xc0, !PT ;  /* 0xfffffff732327812 */ /* 0x000fc800078ec0ff */
[----:B------:R-:W-:Y:S02]  /*18e3f0*/  @P0 LOP3.LUT R50, R50, 0x8, RZ, 0xfc, !PT ;  /* 0x0000000832320812 */ /* 0x000fe400078efcff */
[----:B------:R-:W-:Y:S01]  /*18e400*/  ISETP.GE.AND P0, PT, R11, UR7, PT ;  /* 0x000000070b007c0c */ /* 0x000fe2000bf06270 */
[----:B------:R-:W-:Y:S01]  /*18e410*/  VIADD R23, R4, 0x1ed ;  /* 0x000001ed04177836 */ /* 0x000fe20000000000 */
[----:B------:R-:W0:Y:S01]  /*18e420*/  LDCU UR7, c[0x0][0x39c] ;  /* 0x00007380ff0777ac */ /* 0x000e220008000800 */
[----:B------:R-:W-:Y:S02]  /*18e430*/  PRMT R12, R26, 0x4210, R10 ;  /* 0x000042101a0c7816 */ /* 0x000fe4000000000a */
[----:B------:R-:W-:-:S03]  /*18e440*/  LOP3.LUT R9, R25, 0xffff, RZ, 0xc0, !PT ;  /* 0x0000ffff19097812 */ /* 0x000fc600078ec0ff */
[----:B------:R-:W-:Y:S04]  /*18e450*/  STL [R1+0x884], R12 ;  /* 0x0008840c01007387 */ /* 0x000fe80000100800 */
[----:B------:R-:W2:Y:S04]  /*18e460*/  LDL.LU R25, [R1+0x60c] ;  /* 0x00060c0001197983 */ /* 0x000ea80000300800 */
[----:B------:R-:W4:Y:S01]  /*18e470*/  LDL.LU R26, [R1+0x52c0] ;  /* 0x0052c000011a7983 */ /* 0x000f220000300800 */
[----:B------:R-:W-:Y:S02]  /*18e480*/  PRMT R10, R27, 0x5210, R10 ;  /* 0x000052101b0a7816 */ /* 0x000fe4000000000a */
[----:B------:R-:W-:-:S03]  /*18e490*/  PRMT R11, R28, 0x4210, R9 ;  /* 0x000042101c0b7816 */ /* 0x000fc60000000009 */
[----:B------:R0:W-:Y:S04]  /*18e4a0*/  STL [R1+0x614], R10 ;  /* 0x0006140a01007387 */ /* 0x0001e80000100800 */
[----:B------:R0:W-:Y:S04]  /*18e4b0*/  STL [R1+0x888], R11 ;  /* 0x0008880b01007387 */ /* 0x0001e80000100800 */
[----:B------:R-:W4:Y:S04]  /*18e4c0*/  LDL.LU R27, [R1+0x52bc] ;  /* 0x0052bc00011b7983 */ /* 0x000f280000300800 */
[----:B------:R-:W4:Y:S01]  /*18e4d0*/  LDL.LU R28, [R1+0x54fc] ;  /* 0x0054fc00011c7983 */ /* 0x000f220000300800 */
[----:B---3--:R-:W-:-:S02]  /*18e4e0*/  ISETP.LT.AND P3, PT, R3, UR40, !P0 ;  /* 0x0000002803007c0c */ /* 0x008fc4000c761270 */
[----:B0-----:R-:W-:Y:S02]  /*18e4f0*/  ISETP.LT.AND P2, PT, R2, UR42, !P0 ;  /* 0x0000002a02007c0c */ /* 0x001fe4000c741270 */
[----:B------:R-:W-:Y:S02]  /*18e500*/  ISETP.LT.AND P1, PT, R17, UR44, !P0 ;  /* 0x0000002c11007c0c */ /* 0x000fe4000c721270 */
[----:B------:R-:W-:Y:S02]  /*18e510*/  ISETP.LT.AND P0, PT, R16, UR48, !P0 ;  /* 0x0000003010007c0c */ /* 0x000fe4000c701270 */
[----:B------:R-:W-:Y:S01]  /*18e520*/  LOP3.LUT R50, R50, 0xfffffffb, RZ, 0xc0, !PT ;  /* 0xfffffffb32327812 */ /* 0x000fe200078ec0ff */
[----:B------:R-:W0:Y:S01]  /*18e530*/  LDCU UR40, c[0x0][0x398] ;  /* 0x00007300ff2877ac */ /* 0x000e220008000800 */
[----:B------:R-:W-:Y:S01]  /*18e540*/  VIADD R10, R4, 0x1b6 ;  /* 0x000001b6040a7836 */ /* 0x000fe20000000000 */
[----:B------:R-:W3:Y:S01]  /*18e550*/  LDCU UR42, c[0x0][0x398] ;  /* 0x00007300ff2a77ac */ /* 0x000ee20008000800 */
[----:B------:R-:W0:Y:S01]  /*18e560*/  LDCU UR44, c[0x0][0x398] ;  /* 0x00007300ff2c77ac */ /* 0x000e220008000800 */
[----:B------:R-:W0:Y:S06]  /*18e570*/  LDCU UR48, c[0x0][0x398] ;  /* 0x00007300ff3077ac */ /* 0x000e2c0008000800 */
[----:B------:R-:W-:-:S02]  /*18e580*/  @P0 LOP3.LUT R61, R61, 0x80000000, RZ, 0xfc, !PT ;  /* 0x800000003d3d0812 */ /* 0x000fc400078efcff */
[----:B------:R-:W-:Y:S02]  /*18e590*/  ISETP.GE.AND P0, PT, R10, UR8, PT ;  /* 0x000000080a007c0c */ /* 0x000fe4000bf06270 */
[----:B------:R-:W-:Y:S02]  /*18e5a0*/  @P3 LOP3.LUT R50, R50, 0x4, RZ, 0xfc, !PT ;  /* 0x0000000432323812 */ /* 0x000fe400078efcff */
[----:B--2---:R-:W-:Y:S02]  /*18e5b0*/  PRMT R9, R25, 0x5210, R9 ;  /* 0x0000521019097816 */ /* 0x004fe40000000009 */
[----:B----4-:R-:W-:Y:S02]  /*18e5c0*/  LOP3.LUT R10, R26, 0xffff, RZ, 0xc0, !PT ;  /* 0x0000ffff1a0a7812 */ /* 0x010fe400078ec0ff */
[----:B------:R-:W-:Y:S01]  /*18e5d0*/  LOP3.LUT R61, R61, 0xbfffffff, RZ, 0xc0, !PT ;  /* 0xbfffffff3d3d7812 */ /* 0x000fe200078ec0ff */
[C---:B------:R-:W-:Y:S02]  /*18e5e0*/  VIADD R11, R4.reuse, 0x1b8 ;  /* 0x000001b8040b7836 */ /* 0x040fe40000000000 */
[----:B------:R-:W-:Y:S01]  /*18e5f0*/  VIADD R22, R4, 0x1ee ;  /* 0x000001ee04167836 */ /* 0x000fe20000000000 */
[----:B------:R2:W-:Y:S04]  /*18e600*/  STL [R1+0x618], R9 ;  /* 0x0006180901007387 */ /* 0x0005e80000100800 */
[----:B------:R-:W4:Y:S04]  /*18e610*/  LDL.LU R25, [R1+0x61c] ;  /* 0x00061c0001197983 */ /* 0x000f280000300800 */
[----:B------:R-:W4:Y:S01]  /*18e620*/  LDL.LU R26, [R1+0x54f8] ;  /* 0x0054f800011a7983 */ /* 0x000f220000300800 */
[----:B------:R-:W-:-:S02]  /*18e630*/  ISETP.LT.AND P3, PT, R3, UR32, !P0 ;  /* 0x0000002003007c0c */ /* 0x000fc4000c761270 */
[----:B------:R-:W-:Y:S01]  /*18e640*/  LOP3.LUT R50, R50, 0xfffffffd, RZ, 0xc0, !PT ;  /* 0xfffffffd32327812 */ /* 0x000fe200078ec0ff */
[----:B------:R-:W0:Y:S01]  /*18e650*/  LDCU UR32, c[0x0][0x398] ;  /* 0x00007300ff2077ac */ /* 0x000e220008000800 */
[----:B------:R-:W0:Y:S02]  /*18e660*/  LDCU UR8, c[0x0][0x39c] ;  /* 0x00007380ff0877ac */ /* 0x000e240008000800 */
[----:B------:R-:W-:Y:S02]  /*18e670*/  @P2 LOP3.LUT R50, R50, 0x2, RZ, 0xfc, !PT ;  /* 0x0000000232322812 */ /* 0x000fe400078efcff */
[----:B------:R-:W-:Y:S01]  /*18e680*/  ISETP.LT.AND P2, PT, R2, UR34, !P0 ;  /* 0x0000002202007c0c */ /* 0x000fe2000c741270 */
[----:B--2---:R-:W-:Y:S01]  /*18e690*/  VIADD R9, R4, 0x1b7 ;  /* 0x000001b704097836 */ /* 0x004fe20000000000 */
[----:B------:R-:W2:Y:S01]  /*18e6a0*/  LDCU UR34, c[0x0][0x398] ;  /* 0x00007300ff2277ac */ /* 0x000ea20008000800 */
[----:B------:R-:W-:Y:S02]  /*18e6b0*/  LOP3.LUT R50, R50, 0xfffffffe, RZ, 0xc0, !PT ;  /* 0xfffffffe32327812 */ /* 0x000fe400078ec0ff */
[----:B------:R-:W-:-:S02]  /*18e6c0*/  @P3 LOP3.LUT R61, R61, 0x40000000, RZ, 0xfc, !PT ;  /* 0x400000003d3d3812 */ /* 0x000fc400078efcff */
[----:B------:R-:W-:Y:S02]  /*18e6d0*/  @P1 LOP3.LUT R50, R50, 0x1, RZ, 0xfc, !PT ;  /* 0x0000000132321812 */ /* 0x000fe400078efcff */
[----:B------:R-:W-:Y:S02]  /*18e6e0*/  ISETP.LT.AND P1, PT, R17, UR36, !P0 ;  /* 0x0000002411007c0c */ /* 0x000fe4000c721270 */
[----:B------:R-:W-:Y:S02]  /*18e6f0*/  LOP3.LUT R61, R61, 0xdfffffff, RZ, 0xc0, !PT ;  /* 0xdfffffff3d3d7812 */ /* 0x000fe400078ec0ff */
[----:B------:R-:W-:Y:S01]  /*18e700*/  ISETP.LT.AND P0, PT, R16, UR46, !P0 ;  /* 0x0000002e10007c0c */ /* 0x000fe2000c701270 */
[----:B------:R-:W0:Y:S01]  /*18e710*/  LDCU UR36, c[0x0][0x398] ;  /* 0x00007300ff2477ac */ /* 0x000e220008000800 */
[----:B------:R-:W0:Y:S01]  /*18e720*/  LDCU UR46, c[0x0][0x398] ;  /* 0x00007300ff2e77ac */ /* 0x000e220008000800 */
[----:B------:R-:W-:-:S04]  /*18e730*/  @P2 LOP3.LUT R61, R61, 0x20000000, RZ, 0xfc, !PT ;  /* 0x200000003d3d2812 */ /* 0x000fc800078efcff */
[----:B------:R-:W-:-:S04]  /*18e740*/  LOP3.LUT R61, R61, 0xefffffff, RZ, 0xc0, !PT ;  /* 0xefffffff3d3d7812 */ /* 0x000fc800078ec0ff */
[----:B------:R-:W-:-:S04]  /*18e750*/  @P1 LOP3.LUT R61, R61, 0x10000000, RZ, 0xfc, !PT ;  /* 0x100000003d3d1812 */ /* 0x000fc800078efcff */
[----:B------:R-:W-:Y:S02]  /*18e760*/  LOP3.LUT R61, R61, 0xf7ffffff, RZ, 0xc0, !PT ;  /* 0xf7ffffff3d3d7812 */ /* 0x000fe400078ec0ff */
[----:B------:R-:W-:Y:S02]  /*18e770*/  PRMT R12, R28, 0x4210, R10 ;  /* 0x000042101c0c7816 */ /* 0x000fe4000000000a */
[----:B------:R-:W-:Y:S02]  /*18e780*/  @P0 LOP3.LUT R61, R61, 0x8000000, RZ, 0xfc, !PT ;  /* 0x080000003d3d0812 */ /* 0x000fe400078efcff */
[----:B------:R-:W-:Y:S02]  /*18e790*/  ISETP.GE.AND P0, PT, R9, UR9, PT ;  /* 0x0000000909007c0c */ /* 0x000fe4000bf06270 */
[----:B------:R-:W-:Y:S01]  /*18e7a0*/  LOP3.LUT R9, R27, 0xffff, RZ, 0xc0, !PT ;  /* 0x0000ffff1b097812 */ /* 0x000fe200078ec0ff */
[----:B------:R-:W-:Y:S04]  /*18e7b0*/  STL [R1+0x870], R12 ;  /* 0x0008700c01007387 */ /* 0x000fe80000100800 */
[----:B------:R-:W4:Y:S04]  /*18e7c0*/  LDL.LU R27, [R1+0x62c] ;  /* 0x00062c00011b7983 */ /* 0x000f280000300800 */
[----:B------:R-:W4:Y:S01]  /*18e7d0*/  LDL.LU R28, [R1+0x2788] ;  /* 0x00278800011c7983 */ /* 0x000f220000300800 */
[----:B0-----:R-:W-:-:S02]  /*18e7e0*/  ISETP.LT.AND P3, PT, R3, UR40, !P0 ;  /* 0x0000002803007c0c */ /* 0x001fc4000c761270 */
[----:B---3--:R-:W-:Y:S02]  /*18e7f0*/  ISETP.LT.AND P2, PT, R2, UR42, !P0 ;  /* 0x0000002a02007c0c */ /* 0x008fe4000c741270 */
[----:B------:R-:W-:Y:S02]  /*18e800*/  LOP3.LUT R61, R61, 0xfbffffff, RZ, 0xc0, !PT ;  /* 0xfbffffff3d3d7812 */ /* 0x000fe400078ec0ff */
[----:B------:R-:W-:Y:S01]  /*18e810*/  ISETP.LT.AND P1, PT, R17, UR44, !P0 ;  /* 0x0000002c11007c0c */ /* 0x000fe2000c721270 */
[----:B------:R-:W0:Y:S01]  /*18e820*/  LDCU UR40, c[0x0][0x398] ;  /* 0x00007300ff2877ac */ /* 0x000e220008000800 */
[----:B------:R-:W3:Y:S01]  /*18e830*/  LDCU UR42, c[0x0][0x398] ;  /* 0x00007300ff2a77ac */ /* 0x000ee20008000800 */
[----:B------:R-:W-:Y:S01]  /*18e840*/  VIADD R21, R4, 0x1ef ;  /* 0x000001ef04157836 */ /* 0x000fe20000000000 */
[----:B------:R-:W0:Y:S03]  /*18e850*/  LDCU UR9, c[0x0][0x39c] ;  /* 0x00007380ff0977ac */ /* 0x000e260008000800 */
        /* <DEDUP_REMOVED lines=14> */
[----:B--2---:R-:W-:Y:S02]  /*18e940*/  ISETP.LT.AND P2, PT, R2, UR34, !P0 ;  /* 0x0000002202007c0c */ /* 0x004fe4000c741270 */
[----:B------:R-:W-:-:S02]  /*18e950*/  LOP3.LUT R61, R61, 0xffbfffff, RZ, 0xc0, !PT ;  /* 0xffbfffff3d3d7812 */ /* 0x000fc400078ec0ff */
[----:B------:R-:W-:Y:S01]  /*18e960*/  ISETP.LT.AND P1, PT, R17, UR36, !P0 ;  /* 0x0000002411007c0c */ /* 0x000fe2000c721270 */
[----:B------:R-:W2:Y:S01]  /*18e970*/  LDCU UR32, c[0x0][0x398] ;  /* 0x00007300ff2077ac */ /* 0x000ea20008000800 */
        /* <DEDUP_REMOVED lines=11> */
[----:B----4-:R-:W-:Y:S02]  /*18ea30*/  PRMT R10, R25, 0x5210, R10 ;  /* 0x00005210190a7816 */ /* 0x010fe4000000000a */
[----:B------:R-:W-:-:S03]  /*18ea40*/  PRMT R11, R26, 0x4210, R9 ;  /* 0x000042101a0b7816 */ /* 0x000fc60000000009 */
[----:B------:R4:W-:Y:S04]  /*18ea50*/  STL [R1+0x600], R10 ;  /* 0x0006000a01007387 */ /* 0x0009e80000100800 */
[----:B------:R0:W-:Y:S04]  /*18ea60*/  STL [R1+0x874], R11 ;  /* 0x0008740b01007387 */ /* 0x0001e80000100800 */
[----:B------:R-:W2:Y:S04]  /*18ea70*/  LDL.LU R25, [R1+0x52d4] ;  /* 0x0052d40001197983 */ /* 0x000ea80000300800 */
[----:B------:R-:W2:Y:S01]  /*18ea80*/  LDL.LU R26, [R1+0x54f4] ;  /* 0x0054f400011a7983 */ /* 0x000ea20000300800 */
[----:B----4-:R-:W-:-:S05]  /*18ea90*/  VIADD R10, R4, 0x1b9 ;  /* 0x000001b9040a7836 */ /* 0x010fca0000000000 */
[----:B------:R-:W-:Y:S02]  /*18eaa0*/  ISETP.GE.AND P0, PT, R10, UR11, PT ;  /* 0x0000000b0a007c0c */ /* 0x000fe4000bf06270 */
[----:B------:R-:W-:Y:S02]  /*18eab0*/  PRMT R9, R27, 0x5210, R9 ;  /* 0x000052101b097816 */ /* 0x000fe40000000009 */
[----:B------:R-:W-:Y:S02]  /*18eac0*/  LOP3.LUT R10, R28, 0xffff, RZ, 0xc0, !PT ;  /* 0x0000ffff1c0a7812 */ /* 0x000fe400078ec0ff */
[----:B------:R-:W-:Y:S01]  /*18ead0*/  LOP3.LUT R61, R61, 0xfffbffff, RZ, 0xc0, !PT ;  /* 0xfffbffff3d3d7812 */ /* 0x000fe200078ec0ff */
[C---:B0-----:R-:W-:Y:S02]  /*18eae0*/  VIADD R11, R4.reuse, 0x1bb ;  /* 0x000001bb040b7836 */ /* 0x041fe40000000000 */
[----:B------:R-:W-:Y:S01]  /*18eaf0*/  VIADD R19, R4, 0x1f1 ;  /* 0x000001f104137836 */ /* 0x000fe20000000000 */
[----:B------:R0:W-:Y:S04]  /*18eb00*/  STL [R1+0x604], R9 ;  /* 0x0006040901007387 */ /* 0x0001e80000100800 */
[----:B------:R-:W4:Y:S04]  /*18eb10*/  LDL.LU R27, [R1+0x630] ;  /* 0x00063000011b7983 */ /* 0x000f280000300800 */
[----:B------:R-:W4:Y:S01]  /*18eb20*/  LDL.LU R28, [R1+0x54ec] ;  /* 0x0054ec00011c7983 */ /* 0x000f220000300800 */
[----:B------:R-:W-:-:S02]  /*18eb30*/  ISETP.LT.AND P3, PT, R3, UR40, !P0 ;  /* 0x0000002803007c0c */ /* 0x000fc4000c761270 */
[----:B---3--:R-:W-:Y:S02]  /*18eb40*/  ISETP.LT.AND P2, PT, R2, UR42, !P0 ;  /* 0x0000002a02007c0c */ /* 0x008fe4000c741270 */
[----:B------:R-:W-:Y:S01]  /*18eb50*/  ISETP.LT.AND P1, PT, R17, UR44, !P0 ;  /* 0x0000002c11007c0c */ /* 0x000fe2000c721270 */
[----:B------:R-:W3:Y:S01]  /*18eb60*/  LDCU UR40, c[0x0][0x398] ;  /* 0x00007300ff2877ac */ /* 0x000ee20008000800 */
[----:B------:R-:W1:Y:S07]  /*18eb70*/  LDCU UR11, c[0x0][0x39c] ;  /* 0x00007380ff0b77ac */ /* 0x000e6e0008000800 */
[----:B------:R-:W-:Y:S01]  /*18eb80*/  @P3 LOP3.LUT R61, R61, 0x40000, RZ, 0xfc, !PT ;  /* 0x000400003d3d3812 */ /* 0x000fe200078efcff */
[----:B0-----:R-:W-:Y:S01]  /*18eb90*/  VIADD R9, R4, 0x1ba ;  /* 0x000001ba04097836 */ /* 0x001fe20000000000 */
[----:B------:R-:W0:Y:S01]  /*18eba0*/  LDCU UR42, c[0x0][0x398] ;  /* 0x00007300ff2a77ac */ /* 0x000e220008000800 */
        /* <DEDUP_REMOVED lines=10> */
[----:B------:R-:W0:Y:S03]  /*18ec50*/  LDCU UR12, c[0x0][0x39c] ;  /* 0x00007380ff0c77ac */ /* 0x000e260008000800 */
[----:B--2---:R-:W-:Y:S02]  /*18ec60*/  ISETP.LT.AND P3, PT, R3, UR32, !P0 ;  /* 0x0000002003007c0c */ /* 0x004fe4000c761270 */
[----:B------:R-:W-:Y:S02]  /*18ec70*/  ISETP.LT.AND P2, PT, R2, UR34, !P0 ;  /* 0x0000002202007c0c */ /* 0x000fe4000c741270 */
        /* <DEDUP_REMOVED lines=16> */
[----:B------:R-:W-:Y:S01]  /*18ed80*/  VIADD R15, R4, 0x1f5 ;  /* 0x000001f5040f7836 */ /* 0x000fe20000000000 */
[----:B------:R-:W-:Y:S02]  /*18ed90*/  PRMT R12, R26, 0x4210, R10 ;  /* 0x000042101a0c7816 */ /* 0x000fe4000000000a */
[----:B------:R-:W-:Y:S02]  /*18eda0*/  LOP3.LUT R9, R25, 0xffff, RZ, 0xc0, !PT ;  /* 0x0000ffff19097812 */ /* 0x000fe400078ec0ff */
[----:B------:R-:W-:Y:S01]  /*18edb0*/  LOP3.LUT R61, R61, 0xfffffbff, RZ, 0xc0, !PT ;  /* 0xfffffbff3d3d7812 */ /* 0x000fe200078ec0ff */
[----:B------:R-:W-:-:S02]  /*18edc0*/  VIADD R14, R4, 0x1f6 ;  /* 0x000001f6040e7836 */ /* 0x000fc40000000000 */
[----:B------:R-:W-:Y:S01]  /*18edd0*/  VIADD R13, R4, 0x1f7 ;  /* 0x000001f7040d7836 */ /* 0x000fe20000000000 */
[----:B------:R-:W-:Y:S04]  /*18ede0*/  STL [R1+0x878], R12 ;  /* 0x0008780c01007387 */ /* 0x000fe80000100800 */
[----:B------:R-:W2:Y:S04]  /*18edf0*/  LDL.LU R25, [R1+0x634] ;  /* 0x0006340001197983 */ /* 0x000ea80000300800 */
[----:B------:R-:W2:Y:S01]  /*18ee00*/  LDL.LU R26, [R1+0x52dc] ;  /* 0x0052dc00011a7983 */ /* 0x000ea20000300800 */
[----:B------:R-:W0:Y:S01]  /*18ee10*/  LDCU UR13, c[0x0][0x39c] ;  /* 0x00007380ff0d77ac */ /* 0x000e220008000800 */
[----:B----4-:R-:W-:-:S02]  /*18ee20*/  PRMT R10, R27, 0x5210, R10 ;  /* 0x000052101b0a7816 */ /* 0x010fc4000000000a */
[----:B------:R-:W-:-:S03]  /*18ee30*/  PRMT R11, R28, 0x4210, R9 ;  /* 0x000042101c0b7816 */ /* 0x000fc60000000009 */
[----:B------:R4:W-:Y:S04]  /*18ee40*/  STL [R1+0x608], R10 ;  /* 0x0006080a01007387 */ /* 0x0009e80000100800 */
[----:B------:R0:W-:Y:S04]  /*18ee50*/  STL [R1+0x690], R11 ;  /* 0x0006900b01007387 */ /* 0x0001e80000100800 */
[----:B------:R-:W2:Y:S04]  /*18ee60*/  LDL.LU R27, [R1+0x27ac] ;  /* 0x0027ac00011b7983 */ /* 0x000ea80000300800 */
[----:B------:R-:W2:Y:S01]  /*18ee70*/  LDL.LU R28, [R1+0x54e8] ;  /* 0x0054e800011c7983 */ /* 0x000ea20000300800 */
[----:B---3--:R-:W-:-:S02]  /*18ee80*/  ISETP.LT.AND P3, PT, R3, UR40, !P0 ;  /* 0x0000002803007c0c */ /* 0x008fc4000c761270 */
[----:B0-----:R-:W-:Y:S02]  /*18ee90*/  ISETP.LT.AND P2, PT, R2, UR42, !P0 ;  /* 0x0000002a02007c0c */ /* 0x001fe4000c741270 */
[----:B------:R-:W-:Y:S01]  /*18eea0*/  ISETP.LT.AND P1, PT, R17, UR44, !P0 ;  /* 0x0000002c11007c0c */ /* 0x000fe2000c721270 */
[----:B------:R-:W0:Y:S08]  /*18eeb0*/  LDCU UR40, c[0x0][0x398] ;  /* 0x00007300ff2877ac */ /* 0x000e300008000800 */
[----:B------:R-:W-:Y:S01]  /*18eec0*/  @P3 LOP3.LUT R61, R61, 0x400, RZ, 0xfc, !PT ;  /* 0x000004003d3d3812 */ /* 0x000fe200078efcff */
[----:B----4-:R-:W-:Y:S01]  /*18eed0*/  VIADD R10, R4, 0x1bc ;  /* 0x000001bc040a7836 */ /* 0x010fe20000000000 */
[----:B------:R-:W3:Y:S01]  /*18eee0*/  LDCU UR42, c[0x0][0x398] ;  /* 0x00007300ff2a77ac */ /* 0x000ee20008000800 */
        /* <DEDUP_REMOVED lines=10> */
[----:B--2---:R-:W-:Y:S02]  /*18ef90*/  PRMT R9, R25, 0x5210, R9 ;  /* 0x0000521019097816 */ /* 0x004fe40000000009 */
[----:B------:R-:W-:Y:S02]  /*18efa0*/  LOP3.LUT R10, R26, 0xffff, RZ, 0xc0, !PT ;  /* 0x0000ffff1a0a7812 */ /* 0x000fe400078ec0ff */
[----:B------:R-:W-:Y:S01]  /*18efb0*/  LOP3.LUT R61, R61, 0xffffffbf, RZ, 0xc0, !PT ;  /* 0xffffffbf3d3d7812 */ /* 0x000fe200078ec0ff */
[----:B------:R-:W-:Y:S01]  /*18efc0*/  VIADD R11, R4, 0x1be ;  /* 0x000001be040b7836 */ /* 0x000fe20000000000 */
[----:B------:R-:W2:Y:S01]  /*18efd0*/  LDCU UR14, c[0x0][0x398] ;  /* 0x00007300ff0e77ac */ /* 0x000ea20008000800 */
[----:B------:R0:W-:Y:S04]  /*18efe0*/  STL [R1+0x5f0], R9 ;  /* 0x0005f00901007387 */ /* 0x0001e80000100800 */
[----:B------:R-:W2:Y:S04]  /*18eff0*/  LDL.LU R25, [R1+0x638] ;  /* 0x0006380001197983 */ /* 0x000ea80000300800 */
[----:B------:R-:W2:Y:S01]  /*18f000*/  LDL.LU R26, [R1+0x54e4] ;  /* 0x0054e400011a7983 */ /* 0x000ea20000300800 */
[----:B------:R-:W-:-:S02]  /*18f010*/  ISETP.LT.AND P3, PT, R3, UR32, !P0 ;  /* 0x0000002003007c0c */ /* 0x000fc4000c761270 */
[----:B------:R-:W-:Y:S02]  /*18f020*/  ISETP.LT.AND P2, PT, R2, UR34, !P0 ;  /* 0x0000002202007c0c */ /* 0x000fe4000c741270 */
[----:B------:R-:W-:Y:S01]  /*18f030*/  ISETP.LT.AND P1, PT, R17, UR36, !P0 ;  /* 0x0000002411007c0c */ /* 0x000fe2000c721270 */
[----:B------:R-:W1:Y:S08]  /*18f040*/  LDCU UR32, c[0x0][0x398] ;  /* 0x00007300ff2077ac */ /* 0x000e700008000800 */
        /* <DEDUP_REMOVED lines=16> */
[----:B------:R-:W2:Y:S04]  /*18f150*/  LDL.LU R27, [R1+0x63c] ;  /* 0x00063c00011b7983 */ /* 0x000ea80000300800 */
[----:B------:R-:W2:Y:S01]  /*18f160*/  LDL.LU R28, [R1+0x52f8] ;  /* 0x0052f800011c7983 */ /* 0x000ea20000300800 */
[----:B------:R-:W-:-:S02]  /*18f170*/  ISETP.LT.AND P3, PT, R3, UR40, !P0 ;  /* 0x0000002803007c0c */ /* 0x000fc4000c761270 */
[----:B---3--:R-:W-:Y:S02]  /*18f180*/  ISETP.LT.AND P2, PT, R2, UR42, !P0 ;  /* 0x0000002a02007c0c */ /* 0x008fe4000c741270 */
[----:B----4-:R-:W-:Y:S02]  /*18f190*/  ISETP.LT.AND P1, PT, R17, UR44, !P0 ;  /* 0x0000002c11007c0c */ /* 0x010fe4000c721270 */
[----:B------:R-:W-:Y:S02]  /*18f1a0*/  ISETP.LT.AND P0, PT, R16, UR48, !P0 ;  /* 0x0000003010007c0c */ /* 0x000fe4000c701270 */
[----:B------:R-:W-:Y:S01]  /*18f1b0*/  LOP3.LUT R61, R61, 0xfffffffb, RZ, 0xc0, !PT ;  /* 0xfffffffb3d3d7812 */ /* 0x000fe200078ec0ff */
[----:B------:R-:W3:Y:S01]  /*18f1c0*/  LDCU UR42, c[0x0][0x398] ;  /* 0x00007300ff2a77ac */ /* 0x000ee20008000800 */
[----:B------:R-:W4:Y:S01]  /*18f1d0*/  LDCU UR44, c[0x0][0x398] ;  /* 0x00007300ff2c77ac */ /* 0x000f220008000800 */
[----:B------:R-:W0:Y:S01]  /*18f1e0*/  LDCU UR48, c[0x0][0x398] ;  /* 0x00007300ff3077ac */ /* 0x000e220008000800 */
[----:B------:R-:W0:Y:S01]  /*18f1f0*/  LDCU UR40, c[0x0][0x398] ;  /* 0x00007300ff2877ac */ /* 0x000e220008000800 */
[----:B------:R-:W0:Y:S06]  /*18f200*/  LDCU UR15, c[0x0][0x398] ;  /* 0x00007300ff0f77ac */ /* 0x000e2c0008000800 */
[----:B------:R-:W-:-:S02]  /*18f210*/  @P0 LOP3.LUT R60, R60, 0x80000000, RZ, 0xfc, !PT ;  /* 0x800000003c3c0812 */ /* 0x000fc400078efcff */
[----:B------:R-:W-:Y:S02]  /*18f220*/  ISETP.GE.AND P0, PT, R11, UR16, PT ;  /* 0x000000100b007c0c */ /* 0x000fe4000bf06270 */
[----:B------:R-:W-:Y:S01]  /*18f230*/  @P3 LOP3.LUT R61, R61, 0x4, RZ, 0xfc, !PT ;  /* 0x000000043d3d3812 */ /* 0x000fe200078efcff */
[----:B------:R-:W2:Y:S01]  /*18f240*/  LDCU UR16, c[0x0][0x398] ;  /* 0x00007300ff1077ac */ /* 0x000ea20008000800 */
[----:B-1----:R-:W-:Y:S02]  /*18f250*/  ISETP.LT.AND P3, PT, R3, UR32, !P0 ;  /* 0x0000002003007c0c */ /* 0x002fe4000c761270 */
[----:B------:R-:W-:Y:S02]  /*18f260*/  LOP3.LUT R61, R61, 0xfffffffd, RZ, 0xc0, !PT ;  /* 0xfffffffd3d3d7812 */ /* 0x000fe400078ec0ff */
[----:B------:R-:W-:Y:S01]  /*18f270*/  LOP3.LUT R60, R60, 0xbfffffff, RZ, 0xc0, !PT ;  /* 0xbfffffff3c3c7812 */ /* 0x000fe200078ec0ff */
[----:B------:R-:W1:Y:S01]  /*18f280*/  LDCU UR32, c[0x0][0x398] ;  /* 0x00007300ff2077ac */ /* 0x000e620008000800 */
[----:B------:R-:W-:-:S02]  /*18f290*/  @P2 LOP3.LUT R61, R61, 0x2, RZ, 0xfc, !PT ;  /* 0x000000023d3d2812 */ /* 0x000fc400078efcff */
[----:B0-----:R-:W-:Y:S01]  /*18f2a0*/  ISETP.LT.AND P2, PT, R2, UR34, !P0 ;  /* 0x0000002202007c0c */ /* 0x001fe2000c741270 */
[----:B------:R-:W0:Y:S01]  /*18f2b0*/  LDCU UR34, c[0x0][0x398] ;  /* 0x00007300ff2277ac */ /* 0x000e220008000800 */
[----:B------:R-:W-:-:S03]  /*18f2c0*/  LOP3.LUT R61, R61, 0xfffffffe, RZ, 0xc0, !PT ;  /* 0xfffffffe3d3d7812 */ /* 0x000fc600078ec0ff */
[----:B------:R-:W-:Y:S02]  /*18f2d0*/  @P3 LOP3.LUT R60, R60, 0x40000000, RZ, 0xfc, !PT ;  /* 0x400000003c3c3812 */ /* 0x000fe400078efcff */
        /* <DEDUP_REMOVED lines=9> */
[----:B------:R-:W-:-:S04]  /*18f370*/  LOP3.LUT R60, R60, 0xf7ffffff, RZ, 0xc0, !PT ;  /* 0xf7ffffff3c3c7812 */ /* 0x000fc800078ec0ff */
[----:B------:R-:W-:Y:S02]  /*18f380*/  @P0 LOP3.LUT R60, R60, 0x8000000, RZ, 0xfc, !PT ;  /* 0x080000003c3c0812 */ /* 0x000fe400078efcff */
[----:B--2---:R-:W-:Y:S02]  /*18f390*/  PRMT R10, R25, 0x5210, R10 ;  /* 0x00005210190a7816 */ /* 0x004fe4000000000a */
[----:B------:R-:W-:-:S03]  /*18f3a0*/  PRMT R11, R26, 0x4210, R9 ;  /* 0x000042101a0b7816 */ /* 0x000fc60000000009 */
[----:B------:R2:W-:Y:S04]  /*18f3b0*/  STL [R1+0x5f4], R10 ;  /* 0x0005f40a01007387 */ /* 0x0005e80000100800 */
[----:B------:R0:W-:Y:S04]  /*18f3c0*/  STL [R1+0x698], R11 ;  /* 0x0006980b01007387 */ /* 0x0001e80000100800 */
[----:B------:R-:W4:Y:S04]  /*18f3d0*/  LDL.LU R25, [R1+0x52f4] ;  /* 0x0052f40001197983 */ /* 0x000f280000300800 */
[----:B------:R-:W4:Y:S01]  /*18f3e0*/  LDL.LU R26, [R1+0x54e0] ;  /* 0x0054e000011a7983 */ /* 0x000f220000300800 */
[----:B--2---:R-:W-:-:S05]  /*18f3f0*/  VIADD R10, R4, 0x1bf ;  /* 0x000001bf040a7836 */ /* 0x004fca0000000000 */
[----:B------:R-:W-:Y:S02]  /*18f400*/  ISETP.GE.AND P0, PT, R10, UR17, PT ;  /* 0x000000110a007c0c */ /* 0x000fe4000bf06270 */
[----:B------:R-:W-:Y:S02]  /*18f410*/  PRMT R9, R27, 0x5210, R9 ;  /* 0x000052101b097816 */ /* 0x000fe40000000009 */
[----:B------:R-:W-:Y:S02]  /*18f420*/  LOP3.LUT R10, R28, 0xffff, RZ, 0xc0, !PT ;  /* 0x0000ffff1c0a7812 */ /* 0x000fe400078ec0ff */
[----:B------:R-:W-:Y:S01]  /*18f430*/  LOP3.LUT R60, R60, 0xfbffffff, RZ, 0xc0, !PT ;  /* 0xfbffffff3c3c7812 */ /* 0x000fe200078ec0ff */
[----:B0-----:R-:W-:Y:S01]  /*18f440*/  VIADD R11, R4, 0x1c1 ;  /* 0x000001c1040b7836 */ /* 0x001fe20000000000 */
[----:B------:R-:W0:Y:S01]  /*18f450*/  LDCU UR17, c[0x0][0x398] ;  /* 0x00007300ff1177ac */ /* 0x000e220008000800 */
[----:B------:R2:W-:Y:S04]  /*18f460*/  STL [R1+0x5f8], R9 ;  /* 0x0005f80901007387 */ /* 0x0005e80000100800 */
[----:B------:R-:W4:Y:S04]  /*18f470*/  LDL.LU R27, [R1+0x640] ;  /* 0x00064000011b7983 */ /* 0x000f280000300800 */
[----:B------:R-:W4:Y:S01]  /*18f480*/  LDL.LU R28, [R1+0x54dc] ;  /* 0x0054dc00011c7983 */ /* 0x000f220000300800 */
[----:B------:R-:W-:-:S02]  /*18f490*/  ISETP.LT.AND P3, PT, R3, UR14, !P0 ;  /* 0x0000000e03007c0c */ /* 0x000fc4000c761270 */
[----:B---3--:R-:W-:Y:S02]  /*18f4a0*/  ISETP.LT.AND P2, PT, R2, UR42, !P0 ;  /* 0x0000002a02007c0c */ /* 0x008fe4000c741270 */
[----:B----4-:R-:W-:Y:S01]  /*18f4b0*/  ISETP.LT.AND P1, PT, R17, UR44, !P0 ;  /* 0x0000002c11007c0c */ /* 0x010fe2000c721270 */
[----:B------:R-:W3:Y:S08]  /*18f4c0*/  LDCU UR14, c[0x0][0x398] ;  /* 0x00007300ff0e77ac */ /* 0x000ef00008000800 */
[----:B------:R-:W-:Y:S01]  /*18f4d0*/  @P3 LOP3.LUT R60, R60, 0x4000000, RZ, 0xfc, !PT ;  /* 0x040000003c3c3812 */ /* 0x000fe200078efcff */
[----:B--2---:R-:W-:Y:S01]  /*18f4e0*/  VIADD R9, R4, 0x1c0 ;  /* 0x000001c004097836 */ /* 0x004fe20000000000 */
[----:B------:R-:W2:Y:S01]  /*18f4f0*/  LDCU UR44, c[0x0][0x398] ;  /* 0x00007300ff2c77ac */ /* 0x000ea20008000800 */
        /* <DEDUP_REMOVED lines=11> */
[----:B------:R-:W-:Y:S02]  /*18f5b0*/  ISETP.LT.AND P3, PT, R3, UR40, !P0 ;  /* 0x0000002803007c0c */ /* 0x000fe4000c761270 */
[----:B------:R-:W-:Y:S02]  /*18f5c0*/  ISETP.LT.AND P2, PT, R2, UR15, !P0 ;  /* 0x0000000f02007c0c */ /* 0x000fe4000c741270 */
[----:B------:R-:W-:-:S02]  /*18f5d0*/  LOP3.LUT R60, R60, 0xffbfffff, RZ, 0xc0, !PT ;  /* 0xffbfffff3c3c7812 */ /* 0x000fc400078ec0ff */
[----:B------:R-:W-:Y:S01]  /*18f5e0*/  ISETP.LT.AND P1, PT, R17, UR36, !P0 ;  /* 0x0000002411007c0c */ /* 0x000fe2000c721270 */
[----:B------:R-:W0:Y:S01]  /*18f5f0*/  LDCU UR40, c[0x0][0x398] ;  /* 0x00007300ff2877ac */ /* 0x000e220008000800 */
        /* <DEDUP_REMOVED lines=12> */
[----:B------:R-:W0:Y:S01]  /*18f6c0*/  LDCU UR19, c[0x0][0x398] ;  /* 0x00007300ff1377ac */ /* 0x000e220008000800 */
[----:B------:R-:W-:Y:S02]  /*18f6d0*/  PRMT R12, R26, 0x4210, R10 ;  /* 0x000042101a0c7816 */ /* 0x000fe4000000000a */
[----:B------:R-:W-:-:S03]  /*18f6e0*/  LOP3.LUT R9, R25, 0xffff, RZ, 0xc0, !PT ;  /* 0x0000ffff19097812 */ /* 0x000fc600078ec0ff */
[----:B------:R-:W-:Y:S04]  /*18f6f0*/  STL [R1+0x680], R12 ;  /* 0x0006800c01007387 */ /* 0x000fe80000100800 */
[----:B------:R-:W2:Y:S04]  /*18f700*/  LDL.LU R25, [R1+0x644] ;  /* 0x0006440001197983 */ /* 0x000ea80000300800 */
[----:B------:R-:W3:Y:S01]  /*18f710*/  LDL.LU R26, [R1+0x27c8] ;  /* 0x0027c800011a7983 */ /* 0x000ee20000300800 */
[----:B------:R-:W-:Y:S02]  /*18f720*/  PRMT R10, R27, 0x5210, R10 ;  /* 0x000052101b0a7816 */ /* 0x000fe4000000000a */
[----:B------:R-:W-:-:S03]  /*18f730*/  PRMT R11, R28, 0x4210, R9 ;  /* 0x000042101c0b7816 */ /* 0x000fc60000000009 */
[----:B------:R0:W-:Y:S04]  /*18f740*/  STL [R1+0x5e0], R10 ;  /* 0x0005e00a01007387 */ /* 0x0001e80000100800 */
[----:B------:R0:W-:Y:S04]  /*18f750*/  STL [R1+0x684], R11 ;  /* 0x0006840b01007387 */ /* 0x0001e80000100800 */
[----:B------:R-:W4:Y:S04]  /*18f760*/  LDL.LU R27, [R1+0x5304] ;  /* 0x00530400011b7983 */ /* 0x000f280000300800 */
[----:B------:R-:W4:Y:S01]  /*18f770*/  LDL.LU R28, [R1+0x54d8] ;  /* 0x0054d800011c7983 */ /* 0x000f220000300800 */
[----:B------:R-:W-:-:S02]  /*18f780*/  ISETP.LT.AND P3, PT, R3, UR34, !P0 ;  /* 0x0000002203007c0c */ /* 0x000fc4000c761270 */
[----:B-1----:R-:W-:Y:S02]  /*18f790*/  ISETP.LT.AND P2, PT, R2, UR32, !P0 ;  /* 0x0000002002007c0c */ /* 0x002fe4000c741270 */
[----:B------:R-:W-:Y:S02]  /*18f7a0*/  LOP3.LUT R60, R60, 0xfffbffff, RZ, 0xc0, !PT ;  /* 0xfffbffff3c3c7812 */ /* 0x000fe400078ec0ff */
[----:B------:R-:W-:Y:S01]  /*18f7b0*/  ISETP.LT.AND P1, PT, R17, UR16, !P0 ;  /* 0x0000001011007c0c */ /* 0x000fe2000c721270 */
[----:B------:R-:W1:Y:S01]  /*18f7c0*/  LDCU UR34, c[0x0][0x398] ;  /* 0x00007300ff2277ac */ /* 0x000e620008000800 */
[----:B------:R-:W1:Y:S05]  /*18f7d0*/  LDCU UR32, c[0x0][0x398] ;  /* 0x00007300ff2077ac */ /* 0x000e6a0008000800 */
[----:B------:R-:W-:Y:S01]  /*18f7e0*/  @P3 LOP3.LUT R60, R60, 0x40000, RZ, 0xfc, !PT ;  /* 0x000400003c3c3812 */ /* 0x000fe200078efcff */
[----:B0-----:R-:W-:Y:S01]  /*18f7f0*/  VIADD R10, R4, 0x1c2 ;  /* 0x000001c2040a7836 */ /* 0x001fe20000000000 */
[----:B--2---:R-:W-:-:S02]  /*18f800*/  PRMT R9, R25, 0x5210, R9 ;  /* 0x0000521019097816 */ /* 0x004fc40000000009 */
[----:B------:R-:W-:Y:S02]  /*18f810*/  LOP3.LUT R60, R60, 0xfffdffff, RZ, 0xc0, !PT ;  /* 0xfffdffff3c3c7812 */ /* 0x000fe400078ec0ff */
[----:B------:R-:W-:Y:S01]  /*18f820*/  ISETP.LT.AND P0, PT, R16, UR48, !P0 ;  /* 0x0000003010007c0c */ /* 0x000fe2000c701270 */
[----:B------:R-:W-:Y:S01]  /*18f830*/  VIADD R11, R4, 0x1c4 ;  /* 0x000001c4040b7836 */ /* 0x000fe20000000000 */
[----:B------:R-:W0:Y:S01]  /*18f840*/  LDCU UR48, c[0x0][0x398] ;  /* 0x00007300ff3077ac */ /* 0x000e220008000800 */
[----:B------:R-:W-:Y:S01]  /*18f850*/  @P2 LOP3.LUT R60, R60, 0x20000, RZ, 0xfc, !PT ;  /* 0x000200003c3c2812 */ /* 0x000fe200078efcff */
[----:B------:R-:W2:Y:S03]  /*18f860*/  LDCU UR16, c[0x0][0x398] ;  /* 0x00007300ff1077ac */ /* 0x000ea60008000800 */
[----:B------:R-:W-:-:S04]  /*18f870*/  LOP3.LUT R60, R60, 0xfffeffff, RZ, 0xc0, !PT ;  /* 0xfffeffff3c3c7812 */ /* 0x000fc800078ec0ff */
[----:B------:R-:W-:-:S04]  /*18f880*/  @P1 LOP3.LUT R60, R60, 0x10000, RZ, 0xfc, !PT ;  /* 0x000100003c3c1812 */ /* 0x000fc800078efcff */
[----:B------:R-:W-:Y:S01]  /*18f890*/  LOP3.LUT R60, R60, 0xffff7fff, RZ, 0xc0, !PT ;  /* 0xffff7fff3c3c7812 */ /* 0x000fe200078ec0ff */
[----:B------:R0:W-:Y:S04]  /*18f8a0*/  STL [R1+0x5e4], R9 ;  /* 0x0005e40901007387 */ /* 0x0001e80000100800 */
[----:B------:R-:W2:Y:S01]  /*18f8b0*/  LDL.LU R25, [R1+0x648] ;  /* 0x0006480001197983 */ /* 0x000ea20000300800 */
[----:B------:R-:W-:Y:S02]  /*18f8c0*/  @P0 LOP3.LUT R60, R60, 0x8000, RZ, 0xfc, !PT ;  /* 0x000080003c3c0812 */ /* 0x000fe400078efcff */
[----:B------:R-:W-:Y:S02]  /*18f8d0*/  ISETP.GE.AND P0, PT, R10, UR20, PT ;  /* 0x000000140a007c0c */ /* 0x000fe4000bf06270 */
[----:B---3--:R-:W-:Y:S01]  /*18f8e0*/  LOP3.LUT R10, R26, 0xffff, RZ, 0xc0, !PT ;  /* 0x0000ffff1a0a7812 */ /* 0x008fe200078ec0ff */
[----:B------:R-:W3:Y:S01]  /*18f8f0*/  LDCU UR20, c[0x0][0x398] ;  /* 0x00007300ff1477ac */ /* 0x000ee20008000800 */
[----:B------:R-:W3:Y:S01]  /*18f900*/  LDL.LU R26, [R1+0x54d4] ;  /* 0x0054d400011a7983 */ /* 0x000ee20000300800 */
[----:B------:R-:W-:-:S02]  /*18f910*/  ISETP.LT.AND P3, PT, R3, UR44, !P0 ;  /* 0x0000002c03007c0c */ /* 0x000fc4000c761270 */
[----:B----4-:R-:W-:Y:S02]  /*18f920*/  ISETP.LT.AND P2, PT, R2, UR42, !P0 ;  /* 0x0000002a02007c0c */ /* 0x010fe4000c741270 */
[----:B------:R-:W-:Y:S02]  /*18f930*/  LOP3.LUT R60, R60, 0xffffbfff, RZ, 0xc0, !PT ;  /* 0xffffbfff3c3c7812 */ /* 0x000fe400078ec0ff */
[----:B------:R-:W-:Y:S01]  /*18f940*/  ISETP.LT.AND P1, PT, R17, UR17, !P0 ;  /* 0x0000001111007c0c */ /* 0x000fe2000c721270 */
[----:B0-----:R-:W-:Y:S01]  /*18f950*/  VIADD R9, R4, 0x1c3 ;  /* 0x000001c304097836 */ /* 0x001fe20000000000 */
[----:B------:R-:W0:Y:S01]  /*18f960*/  LDCU UR44, c[0x0][0x398] ;  /* 0x00007300ff2c77ac */ /* 0x000e220008000800 */
[----:B------:R-:W4:Y:S04]  /*18f970*/  LDCU UR42, c[0x0][0x398] ;  /* 0x00007300ff2a77ac */ /* 0x000f280008000800 */
[----:B------:R-:W-:Y:S01]  /*18f980*/  @P3 LOP3.LUT R60, R60, 0x4000, RZ, 0xfc, !PT ;  /* 0x000040003c3c3812 */ /* 0x000fe200078efcff */
[----:B------:R-:W0:Y:S03]  /*18f990*/  LDCU UR17, c[0x0][0x398] ;  /* 0x00007300ff1177ac */ /* 0x000e260008000800 */
[----:B------:R-:W-:-:S02]  /*18f9a0*/  LOP3.LUT R60, R60, 0xffffdfff, RZ, 0xc0, !PT ;  /* 0xffffdfff3c3c7812 */ /* 0x000fc400078ec0ff */
[----:B------:R-:W-:Y:S02]  /*18f9b0*/  ISETP.LT.AND P0, PT, R16, UR14, !P0 ;  /* 0x0000000e10007c0c */ /* 0x000fe4000c701270 */
[----:B------:R-:W-:Y:S01]  /*18f9c0*/  PRMT R12, R28, 0x4210, R10 ;  /* 0x000042101c0c7816 */ /* 0x000fe2000000000a */
[----:B------:R-:W0:Y:S01]  /*18f9d0*/  LDCU UR14, c[0x0][0x398] ;  /* 0x00007300ff0e77ac */ /* 0x000e220008000800 */
[----:B------:R-:W-:-:S04]  /*18f9e0*/  @P2 LOP3.LUT R60, R60, 0x2000, RZ, 0xfc, !PT ;  /* 0x000020003c3c2812 */ /* 0x000fc800078efcff */
[----:B------:R-:W-:-:S04]  /*18f9f0*/  LOP3.LUT R60, R60, 0xffffefff, RZ, 0xc0, !PT ;  /* 0xffffefff3c3c7812 */ /* 0x000fc800078ec0ff */
[----:B------:R-:W-:-:S04]  /*18fa00*/  @P1 LOP3.LUT R60, R60, 0x1000, RZ, 0xfc, !PT ;  /* 0x000010003c3c1812 */ /* 0x000fc800078efcff */
[----:B------:R-:W-:Y:S01]  /*18fa10*/  LOP3.LUT R60, R60, 0xfffff7ff, RZ, 0xc0, !PT ;  /* 0xfffff7ff3c3c7812 */ /* 0x000fe200078ec0ff */
[----:B------:R-:W-:Y:S03]  /*18fa20*/  STL [R1+0x688], R12 ;  /* 0x0006880c01007387 */ /* 0x000fe60000100800 */
[----:B------:R-:W-:Y:S02]  /*18fa30*/  @P0 LOP3.LUT R60, R60, 0x800, RZ, 0xfc, !PT ;  /* 0x000008003c3c0812 */ /* 0x000fe400078efcff */
[----:B------:R-:W-:Y:S02]  /*18fa40*/  ISETP.GE.AND P0, PT, R9, UR21, PT ;  /* 0x0000001509007c0c */ /* 0x000fe4000bf06270 */
[----:B------:R-:W-:Y:S01]  /*18fa50*/  LOP3.LUT R9, R27, 0xffff, RZ, 0xc0, !PT ;  /* 0x0000ffff1b097812 */ /* 0x000fe200078ec0ff */
[----:B------:R-:W0:Y:S01]  /*18fa60*/  LDCU UR21, c[0x0][0x398] ;  /* 0x00007300ff1577ac */ /* 0x000e220008000800 */
[----:B------:R-:W4:Y:S04]  /*18fa70*/  LDL.LU R27, [R1+0x64c] ;  /* 0x00064c00011b7983 */ /* 0x000f280000300800 */
[----:B------:R-:W4:Y:S01]  /*18fa80*/  LDL.LU R28, [R1+0x5310] ;  /* 0x00531000011c7983 */ /* 0x000f220000300800 */
        /* <DEDUP_REMOVED lines=21> */
[----:B-1----:R-:W-:Y:S01]  /*18fbe0*/  ISETP.LT.AND P1, PT, R17, UR34, !P0 ;  /* 0x0000002211007c0c */ /* 0x002fe2000c721270 */
[----:B------:R-:W1:Y:S01]  /*18fbf0*/  LDCU UR15, c[0x0][0x398] ;  /* 0x00007300ff0f77ac */ /* 0x000e620008000800 */
        /* <DEDUP_REMOVED lines=12> */
[----:B---3--:R-:W-:-:S03]  /*18fcc0*/  PRMT R11, R26, 0x4210, R9 ;  /* 0x000042101a0b7816 */ /* 0x008fc60000000009 */
[----:B------:R2:W-:Y:S04]  /*18fcd0*/  STL [R1+0x5e8], R10 ;  /* 0x0005e80a01007387 */ /* 0x0005e80000100800 */
[----:B------:R3:W-:Y:S04]  /*18fce0*/  STL [R1+0x670], R11 ;  /* 0x0006700b01007387 */ /* 0x0007e80000100800 */
[----:B------:R-:W3:Y:S04]  /*18fcf0*/  LDL.LU R25, [R1+0x27e8] ;  /* 0x0027e80001197983 */ /* 0x000ee80000300800 */
[----:B------:R-:W3:Y:S01]  /*18fd00*/  LDL.LU R26, [R1+0x54d0] ;  /* 0x0054d000011a7983 */ /* 0x000ee20000300800 */
[----:B--2---:R-:W-:-:S05]  /*18fd10*/  VIADD R10, R4, 0x1c5 ;  /* 0x000001c5040a7836 */ /* 0x004fca0000000000 */
[----:B------:R-:W-:Y:S02]  /*18fd20*/  ISETP.GE.AND P0, PT, R10, UR23, PT ;  /* 0x000000170a007c0c */ /* 0x000fe4000bf06270 */
[----:B----4-:R-:W-:Y:S02]  /*18fd30*/  PRMT R9, R27, 0x5210, R9 ;  /* 0x000052101b097816 */ /* 0x010fe40000000009 */
[----:B------:R-:W-:Y:S02]  /*18fd40*/  LOP3.LUT R10, R28, 0xffff, RZ, 0xc0, !PT ;  /* 0x0000ffff1c0a7812 */ /* 0x000fe400078ec0ff */
[----:B------:R-:W-:Y:S01]  /*18fd50*/  LOP3.LUT R60, R60, 0xfffffffb, RZ, 0xc0, !PT ;  /* 0xfffffffb3c3c7812 */ /* 0x000fe200078ec0ff */
[----:B---3--:R-:W-:Y:S01]  /*18fd60*/  VIADD R11, R4, 0x1c7 ;  /* 0x000001c7040b7836 */ /* 0x008fe20000000000 */
[----:B------:R-:W2:Y:S01]  /*18fd70*/  LDCU UR23, c[0x0][0x398] ;  /* 0x00007300ff1777ac */ /* 0x000ea20008000800 */
[----:B------:R3:W-:Y:S04]  /*18fd80*/  STL [R1+0x5d0], R9 ;  /* 0x0005d00901007387 */ /* 0x0007e80000100800 */
[----:B------:R-:W4:Y:S04]  /*18fd90*/  LDL.LU R27, [R1+0x650] ;  /* 0x00065000011b7983 */ /* 0x000f280000300800 */
[----:B------:R-:W2:Y:S01]  /*18fda0*/  LDL.LU R28, [R1+0x54cc] ;  /* 0x0054cc00011c7983 */ /* 0x000ea20000300800 */
[----:B------:R-:W-:-:S02]  /*18fdb0*/  ISETP.LT.AND P3, PT, R3, UR16, !P0 ;  /* 0x0000001003007c0c */ /* 0x000fc4000c761270 */
[----:B------:R-:W-:Y:S02]  /*18fdc0*/  ISETP.LT.AND P2, PT, R2, UR19, !P0 ;  /* 0x0000001302007c0c */ /* 0x000fe4000c741270 */
[----:B0-----:R-:W-:Y:S02]  /*18fdd0*/  ISETP.LT.AND P1, PT, R17, UR44, !P0 ;  /* 0x0000002c11007c0c */ /* 0x001fe4000c721270 */
[----:B------:R-:W-:Y:S01]  /*18fde0*/  ISETP.LT.AND P0, PT, R16, UR42, !P0 ;  /* 0x0000002a10007c0c */ /* 0x000fe2000c701270 */
[----:B------:R-:W0:Y:S01]  /*18fdf0*/  LDCU UR44, c[0x0][0x398] ;  /* 0x00007300ff2c77ac */ /* 0x000e220008000800 */
[----:B------:R-:W0:Y:S01]  /*18fe00*/  LDCU UR42, c[0x0][0x398] ;  /* 0x00007300ff2a77ac */ /* 0x000e220008000800 */
[----:B------:R-:W0:Y:S01]  /*18fe10*/  LDCU UR16, c[0x0][0x398] ;  /* 0x00007300ff1077ac */ /* 0x000e220008000800 */
[----:B---3--:R-:W-:Y:S01]  /*18fe20*/  VIADD R9, R4, 0x1c6 ;  /* 0x000001c604097836 */ /* 0x008fe20000000000 */
[----:B------:R-:W3:Y:S08]  /*18fe30*/  LDCU UR19, c[0x0][0x398] ;  /* 0x00007300ff1377ac */ /* 0x000ef00008000800 */
[----:B------:R-:W-:-:S02]  /*18fe40*/  @P0 LOP3.LUT R56, R56, 0x80000000, RZ, 0xfc, !PT ;  /* 0x8000000038380812 */ /* 0x000fc400078efcff */
[----:B------:R-:W-:Y:S02]  /*18fe50*/  ISETP.GE.AND P0, PT, R9, UR24, PT ;  /* 0x0000001809007c0c */ /* 0x000fe4000bf06270 */
[----:B------:R-:W-:Y:S01]  /*18fe60*/  @P3 LOP3.LUT R60, R60, 0x4, RZ, 0xfc, !PT ;  /* 0x000000043c3c3812 */ /* 0x000fe200078efcff */
[----:B------:R-:W0:Y:S01]  /*18fe70*/  LDCU UR24, c[0x0][0x398] ;  /* 0x00007300ff1877ac */ /* 0x000e220008000800 */
[----:B------:R-:W-:Y:S02]  /*18fe80*/  ISETP.LT.AND P3, PT, R3, UR14, !P0 ;  /* 0x0000000e03007c0c */ /* 0x000fe4000c761270 */
[----:B------:R-:W-:Y:S02]  /*18fe90*/  LOP3.LUT R60, R60, 0xfffffffd, RZ, 0xc0, !PT ;  /* 0xfffffffd3c3c7812 */ /* 0x000fe400078ec0ff */
[----:B------:R-:W-:Y:S01]  /*18fea0*/  LOP3.LUT R56, R56, 0xbfffffff, RZ, 0xc0, !PT ;  /* 0xbfffffff38387812 */ /* 0x000fe200078ec0ff */
[----:B------:R-:W0:Y:S01]  /*18feb0*/  LDCU UR14, c[0x0][0x398] ;  /* 0x00007300ff0e77ac */ /* 0x000e220008000800 */
[----:B------:R-:W-:-:S02]  /*18fec0*/  @P2 LOP3.LUT R60, R60, 0x2, RZ, 0xfc, !PT ;  /* 0x000000023c3c2812 */ /* 0x000fc400078efcff */
[----:B------:R-:W-:Y:S01]  /*18fed0*/  ISETP.LT.AND P2, PT, R2, UR20, !P0 ;  /* 0x0000001402007c0c */ /* 0x000fe2000c741270 */
        /* <DEDUP_REMOVED lines=19> */
[----:B------:R-:W3:Y:S04]  /*190010*/  LDL.LU R25, [R1+0x654] ;  /* 0x0006540001197983 */ /* 0x000ee80000300800 */
[----:B------:R-:W3:Y:S01]  /*190020*/  LDL.LU R26, [R1+0x5320] ;  /* 0x00532000011a7983 */ /* 0x000ee20000300800 */
[----:B----4-:R-:W-:Y:S02]  /*190030*/  PRMT R10, R27, 0x5210, R10 ;  /* 0x000052101b0a7816 */ /* 0x010fe4000000000a */
[----:B--2---:R-:W-:-:S03]  /*190040*/  PRMT R11, R28, 0x4210, R9 ;  /* 0x000042101c0b7816 */ /* 0x004fc60000000009 */
[----:B------:R2:W-:Y:S04]  /*190050*/  STL [R1+0x5d4], R10 ;  /* 0x0005d40a01007387 */ /* 0x0005e80000100800 */
[----:B------:R4:W-:Y:S04]  /*190060*/  STL [R1+0x678], R11 ;  /* 0x0006780b01007387 */ /* 0x0009e80000100800 */
        /* <DEDUP_REMOVED lines=9> */
[----:B--2---:R-:W-:Y:S01]  /*190100*/  VIADD R10, R4, 0x1c8 ;  /* 0x000001c8040a7836 */ /* 0x004fe20000000000 */
[----:B---3--:R-:W-:-:S02]  /*190110*/  PRMT R9, R25, 0x5210, R9 ;  /* 0x0000521019097816 */ /* 0x008fc40000000009 */
[----:B------:R-:W-:Y:S02]  /*190120*/  LOP3.LUT R56, R56, 0xfdffffff, RZ, 0xc0, !PT ;  /* 0xfdffffff38387812 */ /* 0x000fe400078ec0ff */
[----:B------:R-:W-:Y:S01]  /*190130*/  ISETP.LT.AND P0, PT, R16, UR36, !P0 ;  /* 0x0000002410007c0c */ /* 0x000fe2000c701270 */
[----:B----4-:R-:W-:Y:S01]  /*190140*/  VIADD R11, R4, 0x1ca ;  /* 0x000001ca040b7836 */ /* 0x010fe20000000000 */
[----:B------:R-:W2:Y:S01]  /*190150*/  LDCU UR36, c[0x0][0x398] ;  /* 0x00007300ff2477ac */ /* 0x000ea20008000800 */
[----:B------:R-:W-:Y:S01]  /*190160*/  @P2 LOP3.LUT R56, R56, 0x2000000, RZ, 0xfc, !PT ;  /* 0x0200000038382812 */ /* 0x000fe200078efcff */
[----:B------:R-:W3:Y:S03]  /*190170*/  LDCU UR40, c[0x0][0x398] ;  /* 0x00007300ff2877ac */ /* 0x000ee60008000800 */
[----:B------:R-:W-:-:S04]  /*190180*/  LOP3.LUT R56, R56, 0xfeffffff, RZ, 0xc0, !PT ;  /* 0xfeffffff38387812 */ /* 0x000fc800078ec0ff */
[----:B------:R-:W-:-:S04]  /*190190*/  @P1 LOP3.LUT R56, R56, 0x1000000, RZ, 0xfc, !PT ;  /* 0x0100000038381812 */ /* 0x000fc800078efcff */
[----:B------:R-:W-:Y:S01]  /*1901a0*/  LOP3.LUT R56, R56, 0xff7fffff, RZ, 0xc0, !PT ;  /* 0xff7fffff38387812 */ /* 0x000fe200078ec0ff */
[----:B------:R4:W-:Y:S04]  /*1901b0*/  STL [R1+0x5d8], R9 ;  /* 0x0005d80901007387 */ /* 0x0009e80000100800 */
[----:B------:R-:W2:Y:S01]  /*1901c0*/  LDL.LU R25, [R1+0x658] ;  /* 0x0006580001197983 */ /* 0x000ea20000300800 */
[----:B------:R-:W-:Y:S02]  /*1901d0*/  @P0 LOP3.LUT R56, R56, 0x800000, RZ, 0xfc, !PT ;  /* 0x0080000038380812 */ /* 0x000fe400078efcff */
[----:B------:R-:W-:Y:S02]  /*1901e0*/  ISETP.GE.AND P0, PT, R10, UR26, PT ;  /* 0x0000001a0a007c0c */ /* 0x000fe4000bf06270 */
[----:B------:R-:W-:Y:S01]  /*1901f0*/  LOP3.LUT R10, R26, 0xffff, RZ, 0xc0, !PT ;  /* 0x0000ffff1a0a7812 */ /* 0x000fe200078ec0ff */
[----:B------:R-:W0:Y:S01]  /*190200*/  LDCU UR26, c[0x0][0x398] ;  /* 0x00007300ff1a77ac */ /* 0x000e220008000800 */
[----:B------:R-:W3:Y:S01]  /*190210*/  LDL.LU R26, [R1+0x54c4] ;  /* 0x0054c400011a7983 */ /* 0x000ee20000300800 */
[----:B------:R-:W-:-:S02]  /*190220*/  ISETP.LT.AND P3, PT, R3, UR22, !P0 ;  /* 0x0000001603007c0c */ /* 0x000fc4000c761270 */
[----:B-1----:R-:W-:Y:S02]  /*190230*/  ISETP.LT.AND P2, PT, R2, UR15, !P0 ;  /* 0x0000000f02007c0c */ /* 0x002fe4000c741270 */
[----:B------:R-:W-:Y:S02]  /*190240*/  LOP3.LUT R56, R56, 0xffbfffff, RZ, 0xc0, !PT ;  /* 0xffbfffff38387812 */ /* 0x000fe400078ec0ff */
[----:B------:R-:W-:Y:S01]  /*190250*/  ISETP.LT.AND P1, PT, R17, UR48, !P0 ;  /* 0x0000003011007c0c */ /* 0x000fe2000c721270 */
[----:B----4-:R-:W-:Y:S01]  /*190260*/  VIADD R9, R4, 0x1c9 ;  /* 0x000001c904097836 */ /* 0x010fe20000000000 */
[----:B------:R-:W1:Y:S01]  /*190270*/  LDCU UR22, c[0x0][0x398] ;  /* 0x00007300ff1677ac */ /* 0x000e620008000800 */
        /* <DEDUP_REMOVED lines=15> */
[----:B------:R-:W1:Y:S01]  /*190370*/  LDCU UR27, c[0x0][0x398] ;  /* 0x00007300ff1b77ac */ /* 0x000e620008000800 */
[----:B------:R-:W4:Y:S04]  /*190380*/  LDL.LU R27, [R1+0x65c] ;  /* 0x00065c00011b7983 */ /* 0x000f280000300800 */
[----:B------:R-:W4:Y:S01]  /*190390*/  LDL.LU R28, [R1+0x2958] ;  /* 0x00295800011c7983 */ /* 0x000f220000300800 */
[----:B------:R-:W-:-:S02]  /*1903a0*/  ISETP.LT.AND P3, PT, R3, UR34, !P0 ;  /* 0x0000002203007c0c */ /* 0x000fc4000c761270 */
[----:B0-----:R-:W-:Y:S02]  /*1903b0*/  ISETP.LT.AND P2, PT, R2, UR44, !P0 ;  /* 0x0000002c02007c0c */ /* 0x001fe4000c741270 */
        /* <DEDUP_REMOVED lines=50> */
[----:B------:R-:W-:Y:S01]  /*1906e0*/  ISETP.LT.AND P1, PT, R17, UR20, !P0 ;  /* 0x0000001411007c0c */ /* 0x000fe2000c721270 */
[----:B------:R-:W0:Y:S08]  /*1906f0*/  LDCU UR14, c[0x0][0x398] ;  /* 0x00007300ff0e77ac */ /* 0x000e300008000800 */
        /* <DEDUP_REMOVED lines=45> */
[----:B------:R-:W-:Y:S02]  /*1909d0*/  ISETP.LT.AND P1, PT, R17, UR48, !P0 ;  /* 0x0000003011007c0c */ /* 0x000fe4000c721270 */
[----:B-1----:R-:W-:Y:S02]  /*1909e0*/  ISETP.LT.AND P0, PT, R16, UR22, !P0 ;  /* 0x0000001610007c0c */ /* 0x002fe4000c701270 */
[----:B------:R-:W-:Y:S01]  /*1909f0*/  LOP3.LUT R56, R56, 0xfffffffb, RZ, 0xc0, !PT ;  /* 0xfffffffb38387812 */ /* 0x000fe200078ec0ff */
[----:B------:R-:W1:Y:S01]  /*190a00*/  LDCU UR26, c[0x0][0x398] ;  /* 0x00007300ff1a77ac */ /* 0x000e620008000800 */
[----:B--2---:R-:W-:Y:S01]  /*190a10*/  VIADD R10, R4, 0x1ce ;  /* 0x000001ce040a7836 */ /* 0x004fe20000000000 */
[----:B---3--:R-:W-:-:S08]  /*190a20*/  PRMT R9, R25, 0x5210, R9 ;  /* 0x0000521019097816 */ /* 0x008fd00000000009 */
[----:B------:R-:W-:Y:S02]  /*190a30*/  @P0 LOP3.LUT R55, R55, 0x80000000, RZ, 0xfc, !PT ;  /* 0x8000000037370812 */ /* 0x000fe400078efcff */
[----:B------:R-:W-:Y:S02]  /*190a40*/  ISETP.GE.AND P0, PT, R10, UR56, PT ;  /* 0x000000380a007c0c */ /* 0x000fe4000bf06270 */
[----:B------:R-:W-:Y:S02]  /*190a50*/  LOP3.LUT R10, R26, 0xffff, RZ, 0xc0, !PT ;  /* 0x0000ffff1a0a7812 */ /* 0x000fe400078ec0ff */
[----:B------:R-:W-:Y:S01]  /*190a60*/  @P3 LOP3.LUT R56, R56, 0x4, RZ, 0xfc, !PT ;  /* 0x0000000438383812 */ /* 0x000fe200078efcff */
[----:B------:R2:W-:Y:S04]  /*190a70*/  STL [R1+0x590], R9 ;  /* 0x0005900901007387 */ /* 0x0005e80000100800 */
[----:B------:R-:W3:Y:S04]  /*190a80*/  LDL.LU R25, [R1+0x68c] ;  /* 0x00068c0001197983 */ /* 0x000ee80000300800 */
[----:B------:R-:W3:Y:S01]  /*190a90*/  LDL.LU R26, [R1+0x54b0] ;  /* 0x0054b000011a7983 */ /* 0x000ee20000300800 */
[----:B------:R-:W-:-:S02]  /*190aa0*/  ISETP.LT.AND P3, PT, R3, UR15, !P0 ;  /* 0x0000000f03007c0c */ /* 0x000fc4000c761270 */
[----:B------:R-:W-:Y:S02]  /*190ab0*/  LOP3.LUT R56, R56, 0xfffffffd, RZ, 0xc0, !PT ;  /* 0xfffffffd38387812 */ /* 0x000fe400078ec0ff */
[----:B------:R-:W-:Y:S01]  /*190ac0*/  LOP3.LUT R55, R55, 0xbfffffff, RZ, 0xc0, !PT ;  /* 0xbfffffff37377812 */ /* 0x000fe200078ec0ff */
[----:B----4-:R-:W-:Y:S01]  /*190ad0*/  VIADD R11, R4, 0x1d0 ;  /* 0x000001d0040b7836 */ /* 0x010fe20000000000 */
[----:B------:R-:W4:Y:S01]  /*190ae0*/  LDCU UR48, c[0x0][0x398] ;  /* 0x00007300ff3077ac */ /* 0x000f220008000800 */
[----:B------:R-:W-:Y:S02]  /*190af0*/  @P2 LOP3.LUT R56, R56, 0x2, RZ, 0xfc, !PT ;  /* 0x0000000238382812 */ /* 0x000fe400078efcff */
[----:B0-----:R-:W-:Y:S01]  /*190b00*/  ISETP.LT.AND P2, PT, R2, UR44, !P0 ;  /* 0x0000002c02007c0c */ /* 0x001fe2000c741270 */
[----:B--2---:R-:W-:Y:S01]  /*190b10*/  VIADD R9, R4, 0x1cf ;  /* 0x000001cf04097836 */ /* 0x004fe20000000000 */
[----:B------:R-:W0:Y:S01]  /*190b20*/  LDCU UR32, c[0x0][0x398] ;  /* 0x00007300ff2077ac */ /* 0x000e220008000800 */
[----:B------:R-:W-:Y:S01]  /*190b30*/  LOP3.LUT R56, R56, 0xfffffffe, RZ, 0xc0, !PT ;  /* 0xfffffffe38387812 */ /* 0x000fe200078ec0ff */
[----:B------:R-:W2:Y:S01]  /*190b40*/  LDCU UR22, c[0x0][0x398] ;  /* 0x00007300ff1677ac */ /* 0x000ea20008000800 */
[----:B------:R-:W0:Y:S01]  /*190b50*/  LDCU UR44, c[0x0][0x398] ;  /* 0x00007300ff2c77ac */ /* 0x000e220008000800 */
[----:B------:R-:W0:Y:S01]  /*190b60*/  LDCU UR15, c[0x0][0x398] ;  /* 0x00007300ff0f77ac */ /* 0x000e220008000800 */
[----:B------:R-:W-:-:S02]  /*190b70*/  @P3 LOP3.LUT R55, R55, 0x40000000, RZ, 0xfc, !PT ;  /* 0x4000000037373812 */ /* 0x000fc400078efcff */
[----:B------:R-:W-:Y:S02]  /*190b80*/  @P1 LOP3.LUT R56, R56, 0x1, RZ, 0xfc, !PT ;  /* 0x0000000138381812 */ /* 0x000fe400078efcff */
[----:B------:R-:W-:Y:S01]  /*190b90*/  ISETP.LT.AND P1, PT, R17, UR42, !P0 ;  /* 0x0000002a11007c0c */ /* 0x000fe2000c721270 */
[----:B------:R-:W0:Y:S01]  /*190ba0*/  LDCU UR56, c[0x0][0x398] ;  /* 0x00007300ff3877ac */ /* 0x000e220008000800 */
        /* <DEDUP_REMOVED lines=14> */
[----:B------:R-:W4:Y:S01]  /*190c90*/  LDL.LU R28, [R1+0x534c] ;  /* 0x00534c00011c7983 */ /* 0x000f220000300800 */
[----:B------:R-:W-:-:S02]  /*190ca0*/  ISETP.LT.AND P3, PT, R3, UR23, !P0 ;  /* 0x0000001703007c0c */ /* 0x000fc4000c761270 */
[----:B------:R-:W-:Y:S02]  /*190cb0*/  ISETP.LT.AND P2, PT, R2, UR27, !P0 ;  /* 0x0000001b02007c0c */ /* 0x000fe4000c741270 */
[----:B------:R-:W-:Y:S02]  /*190cc0*/  LOP3.LUT R55, R55, 0xfbffffff, RZ, 0xc0, !PT ;  /* 0xfbffffff37377812 */ /* 0x000fe400078ec0ff */
[----:B------:R-:W-:Y:S01]  /*190cd0*/  ISETP.LT.AND P1, PT, R17, UR46, !P0 ;  /* 0x0000002e11007c0c */ /* 0x000fe2000c721270 */
[----:B------:R-:W0:Y:S01]  /*190ce0*/  LDCU UR23, c[0x0][0x398] ;  /* 0x00007300ff1777ac */ /* 0x000e220008000800 */
        /* <DEDUP_REMOVED lines=30> */
[----:B---3--:R-:W-:Y:S02]  /*190ed0*/  PRMT R10, R25, 0x5210, R10 ;  /* 0x00005210190a7816 */ /* 0x008fe4000000000a */
[----:B------:R-:W-:-:S03]  /*190ee0*/  PRMT R11, R26, 0x4210, R9 ;  /* 0x000042101a0b7816 */ /* 0x000fc60000000009 */
[----:B------:R3:W-:Y:S04]  /*190ef0*/  STL [R1+0x594], R10 ;  /* 0x0005940a01007387 */ /* 0x0007e80000100800 */
[----:B------:R0:W-:Y:S04]  /*190f00*/  STL [R1+0x658], R11 ;  /* 0x0006580b01007387 */ /* 0x0001e80000100800 */
[----:B------:R-:W4:Y:S04]  /*190f10*/  LDL.LU R25, [R1+0x5348] ;  /* 0x0053480001197983 */ /* 0x000f280000300800 */
[----:B------:R-:W4:Y:S01]  /*190f20*/  LDL.LU R26, [R1+0x54a8] ;  /* 0x0054a800011a7983 */ /* 0x000f220000300800 */
[----:B---3--:R-:W-:-:S05]  /*190f30*/  VIADD R10, R4, 0x1d1 ;  /* 0x000001d1040a7836 */ /* 0x008fca0000000000 */
[----:B------:R-:W-:Y:S02]  /*190f40*/  ISETP.GE.AND P0, PT, R10, UR59, PT ;  /* 0x0000003b0a007c0c */ /* 0x000fe4000bf06270 */
[----:B--2---:R-:W-:Y:S02]  /*190f50*/  PRMT R9, R27, 0x5210, R9 ;  /* 0x000052101b097816 */ /* 0x004fe40000000009 */
[----:B----4-:R-:W-:Y:S02]  /*190f60*/  LOP3.LUT R10, R28, 0xffff, RZ, 0xc0, !PT ;  /* 0x0000ffff1c0a7812 */ /* 0x010fe400078ec0ff */
[----:B------:R-:W-:Y:S01]  /*190f70*/  LOP3.LUT R55, R55, 0xfffbffff, RZ, 0xc0, !PT ;  /* 0xfffbffff37377812 */ /* 0x000fe200078ec0ff */
[----:B0-----:R-:W-:Y:S01]  /*190f80*/  VIADD R11, R4, 0x1d3 ;  /* 0x000001d3040b7836 */ /* 0x001fe20000000000 */
[----:B------:R-:W0:Y:S01]  /*190f90*/  LDCU UR59, c[0x0][0x398] ;  /* 0x00007300ff3b77ac */ /* 0x000e220008000800 */
[----:B------:R2:W-:Y:S04]  /*190fa0*/  STL [R1+0x598], R9 ;  /* 0x0005980901007387 */ /* 0x0005e80000100800 */
[----:B------:R-:W3:Y:S04]  /*190fb0*/  LDL.LU R27, [R1+0x6a8] ;  /* 0x0006a800011b7983 */ /* 0x000ee80000300800 */
[----:B------:R-:W4:Y:S01]  /*190fc0*/  LDL.LU R28, [R1+0x54a0] ;  /* 0x0054a000011c7983 */ /* 0x000f220000300800 */
[----:B------:R-:W-:-:S02]  /*190fd0*/  ISETP.LT.AND P3, PT, R3, UR17, !P0 ;  /* 0x0000001103007c0c */ /* 0x000fc4000c761270 */
[----:B------:R-:W-:Y:S02]  /*190fe0*/  ISETP.LT.AND P2, PT, R2, UR14, !P0 ;  /* 0x0000000e02007c0c */ /* 0x000fe4000c741270 */
[----:B------:R-:W-:Y:S01]  /*190ff0*/  ISETP.LT.AND P1, PT, R17, UR29, !P0 ;  /* 0x0000001d11007c0c */ /* 0x000fe2000c721270 */
[----:B------:R-:W0:Y:S08]  /*191000*/  LDCU UR17, c[0x0][0x398] ;  /* 0x00007300ff1177ac */ /* 0x000e300008000800 */
[----:B------:R-:W-:Y:S01]  /*191010*/  @P3 LOP3.LUT R55, R55, 0x40000, RZ, 0xfc, !PT ;  /* 0x0004000037373812 */ /* 0x000fe200078efcff */
[----:B--2---:R-:W-:Y:S01]  /*191020*/  VIADD R9, R4, 0x1d2 ;  /* 0x000001d204097836 */ /* 0x004fe20000000000 */
[----:B------:R-:W2:Y:S01]  /*191030*/  LDCU UR29, c[0x0][0x398] ;  /* 0x00007300ff1d77ac */ /* 0x000ea20008000800 */
        /* <DEDUP_REMOVED lines=33> */
[----:B------:R-:W2:Y:S01]  /*191250*/  LDL.LU R26, [R1+0x299c] ;  /* 0x00299c00011a7983 */ /* 0x000ea20000300800 */
[----:B---3--:R-:W-:Y:S02]  /*191260*/  PRMT R10, R27, 0x5210, R10 ;  /* 0x000052101b0a7816 */ /* 0x008fe4000000000a */
[----:B----4-:R-:W-:-:S03]  /*191270*/  PRMT R11, R28, 0x4210, R9 ;  /* 0x000042101c0b7816 */ /* 0x010fc60000000009 */
        /* <DEDUP_REMOVED lines=9> */
[----:B------:R-:W0:Y:S05]  /*191310*/  LDCU UR18, c[0x0][0x398] ;  /* 0x00007300ff1277ac */ /* 0x000e2a0008000800 */
[----:B------:R-:W-:Y:S01]  /*191320*/  @P3 LOP3.LUT R55, R55, 0x400, RZ, 0xfc, !PT ;  /* 0x0000040037373812 */ /* 0x000fe200078efcff */
[----:B---3--:R-:W-:Y:S01]  /*191330*/  VIADD R10, R4, 0x1d4 ;  /* 0x000001d4040a7836 */ /* 0x008fe20000000000 */
[----:B--2---:R-:W-:-:S02]  /*191340*/  PRMT R9, R25, 0x5210, R9 ;  /* 0x0000521019097816 */ /* 0x004fc40000000009 */
        /* <DEDUP_REMOVED lines=17> */
[----:B------:R-:W-:Y:S02]  /*191460*/  ISETP.LT.AND P2, PT, R2, UR22, !P0 ;  /* 0x0000001602007c0c */ /* 0x000fe4000c741270 */
[----:B------:R-:W-:Y:S02]  /*191470*/  LOP3.LUT R55, R55, 0xffffffbf, RZ, 0xc0, !PT ;  /* 0xffffffbf37377812 */ /* 0x000fe400078ec0ff */
[----:B------:R-:W-:Y:S01]  /*191480*/  ISETP.LT.AND P1, PT, R17, UR42, !P0 ;  /* 0x0000002a11007c0c */ /* 0x000fe2000c721270 */
[----:B----4-:R-:W-:Y:S01]  /*191490*/  VIADD R9, R4, 0x1d5 ;  /* 0x000001d504097836 */ /* 0x010fe20000000000 */
[----:B------:R-:W4:Y:S01]  /*1914a0*/  LDCU UR32, c[0x0][0x398] ;  /* 0x00007300ff2077ac */ /* 0x000f220008000800 */
[----:B------:R-:W0:Y:S04]  /*1914b0*/  LDCU UR22, c[0x0][0x398] ;  /* 0x00007300ff1677ac */ /* 0x000e280008000800 */
        /* <DEDUP_REMOVED lines=19> */
[----:B------:R-:W-:Y:S02]  /*1915f0*/  ISETP.LT.AND P1, PT, R17, UR34, !P0 ;  /* 0x0000002211007c0c */ /* 0x000fe4000c721270 */
[----:B------:R-:W-:Y:S02]  /*191600*/  ISETP.LT.AND P0, PT, R16, UR54, !P0 ;  /* 0x0000003610007c0c */ /* 0x000fe4000c701270 */
[----:B------:R-:W-:Y:S01]  /*191610*/  LOP3.LUT R55, R55, 0xfffffffb, RZ, 0xc0, !PT ;  /* 0xfffffffb37377812 */ /* 0x000fe200078ec0ff */
[----:B------:R-:W0:Y:S01]  /*191620*/  LDCU UR54, c[0x0][0x398] ;  /* 0x00007300ff3677ac */ /* 0x000e220008000800 */
[----:B------:R-:W0:Y:S01]  /*191630*/  LDCU UR44, c[0x0][0x398] ;  /* 0x00007300ff2c77ac */ /* 0x000e220008000800 */
[----:B------:R-:W0:Y:S01]  /*191640*/  LDCU UR15, c[0x0][0x398] ;  /* 0x00007300ff0f77ac */ /* 0x000e220008000800 */
[----:B------:R-:W0:Y:S07]  /*191650*/  LDCU UR34, c[0x0][0x398] ;  /* 0x00007300ff2277ac */ /* 0x000e2e0008000800 */
        /* <DEDUP_REMOVED lines=57> */
[----:B------:R-:W1:Y:S03]  /*1919f0*/  LDCU UR66, c[0x0][0x398] ;  /* 0x00007300ff4277ac */ /* 0x000e660008000800 */
[----:B------:R-:W-:Y:S02]  /*191a00*/  ISETP.LT.AND P3, PT, R3, UR20, !P0 ;  /* 0x0000001403007c0c */ /* 0x000fe4000c761270 */
[----:B0-----:R-:W-:Y:S02]  /*191a10*/  ISETP.LT.AND P2, PT, R2, UR36, !P0 ;  /* 0x0000002402007c0c */ /* 0x001fe4000c741270 */
        /* <DEDUP_REMOVED lines=34> */
[----:B--2---:R-:W-:-:S02]  /*191c40*/  VIADD R10, R4, 0x1da ;  /* 0x000001da040a7836 */ /* 0x004fc40000000000 */
[----:B----4-:R-:W-:Y:S01]  /*191c50*/  VIADD R11, R4, 0x1e0 ;  /* 0x000001e0040b7836 */ /* 0x010fe20000000000 */
[----:B------:R-:W2:Y:S01]  /*191c60*/  LDCU UR57, c[0x0][0x398] ;  /* 0x00007300ff3977ac */ /* 0x000ea20008000800 */
[----:B------:R-:W-:Y:S02]  /*191c70*/  LOP3.LUT R54, R54, 0xfffdffff, RZ, 0xc0, !PT ;  /* 0xfffdffff36367812 */ /* 0x000fe400078ec0ff */
[----:B------:R-:W-:Y:S01]  /*191c80*/  ISETP.LT.AND P0, PT, R16, UR50, !P0 ;  /* 0x0000003210007c0c */ /* 0x000fe2000c701270 */
[----:B------:R-:W4:Y:S01]  /*191c90*/  LDCU UR50, c[0x0][0x398] ;  /* 0x00007300ff3277ac */ /* 0x000f220008000800 */
        /* <DEDUP_REMOVED lines=9> */
[----:B------:R-:W-:-:S02]  /*191d30*/  ISETP.LT.AND P1, PT, R17, UR25, !P0 ;  /* 0x0000001911007c0c */ /* 0x000fc4000c721270 */
[----:B---3--:R-:W-:-:S07]  /*191d40*/  PRMT R9, R25, 0x5210, R9 ;  /* 0x0000521019097816 */ /* 0x008fce0000000009 */
[----:B------:R-:W-:Y:S02]  /*191d50*/  @P3 LOP3.LUT R54, R54, 0x4000, RZ, 0xfc, !PT ;  /* 0x0000400036363812 */ /* 0x000fe400078efcff */
[----:B------:R-:W-:Y:S02]  /*191d60*/  PRMT R7, R27, 0x5210, R7 ;  /* 0x000052101b077816 */ /* 0x000fe40000000007 */
[----:B------:R-:W-:Y:S02]  /*191d70*/  LOP3.LUT R54, R54, 0xffffdfff, RZ, 0xc0, !PT ;  /* 0xffffdfff36367812 */ /* 0x000fe400078ec0ff */
[----:B------:R-:W-:Y:S01]  /*191d80*/  ISETP.LT.AND P0, PT, R16, UR58, !P0 ;  /* 0x0000003a10007c0c */ /* 0x000fe2000c701270 */
[----:B------:R3:W-:Y:S01]  /*191d90*/  STL [R1+0x3b8], R9 ;  /* 0x0003b80901007387 */ /* 0x0007e20000100800 */
[----:B------:R-:W-:Y:S01]  /*191da0*/  VIADD R10, R4, 0x1e1 ;  /* 0x000001e1040a7836 */ /* 0x000fe20000000000 */
[----:B------:R-:W-:Y:S01]  /*191db0*/  @P2 LOP3.LUT R54, R54, 0x2000, RZ, 0xfc, !PT ;  /* 0x0000200036362812 */ /* 0x000fe200078efcff */
[----:B------:R-:W0:Y:S01]  /*191dc0*/  LDCU UR58, c[0x0][0x398] ;  /* 0x00007300ff3a77ac */ /* 0x000e220008000800 */
[----:B------:R-:W0:Y:S01]  /*191dd0*/  LDCU UR21, c[0x0][0x398] ;  /* 0x00007300ff1577ac */ /* 0x000e220008000800 */
[----:B------:R-:W0:Y:S01]  /*191de0*/  LDCU UR25, c[0x0][0x398] ;  /* 0x00007300ff1977ac */ /* 0x000e220008000800 */
[----:B------:R-:W-:Y:S01]  /*191df0*/  LOP3.LUT R54, R54, 0xffffefff, RZ, 0xc0, !PT ;  /* 0xffffefff36367812 */ /* 0x000fe200078ec0ff */
[----:B------:R-:W0:Y:S01]  /*191e00*/  LDCU UR40, c[0x0][0x398] ;  /* 0x00007300ff2877ac */ /* 0x000e220008000800 */
[----:B------:R-:W0:Y:S02]  /*191e10*/  LDCU UR68, c[0x0][0x398] ;  /* 0x00007300ff4477ac */ /* 0x000e240008000800 */
[----:B------:R-:W-:-:S02]  /*191e20*/  @P1 LOP3.LUT R54, R54, 0x1000, RZ, 0xfc, !PT ;  /* 0x0000100036361812 */ /* 0x000fc400078efcff */
[----:B---3--:R-:W-:Y:S01]  /*191e30*/  PRMT R9, R26, 0x5210, R8 ;  /* 0x000052101a097816 */ /* 0x008fe20000000008 */
[----:B------:R-:W-:Y:S01]  /*191e40*/  VIADD R8, R4, 0x1db ;  /* 0x000001db04087836 */ /* 0x000fe20000000000 */
[----:B------:R-:W-:-:S04]  /*191e50*/  LOP3.LUT R54, R54, 0xfffff7ff, RZ, 0xc0, !PT ;  /* 0xfffff7ff36367812 */ /* 0x000fc800078ec0ff */
[----:B------:R-:W-:Y:S02]  /*191e60*/  @P0 LOP3.LUT R54, R54, 0x800, RZ, 0xfc, !PT ;  /* 0x0000080036360812 */ /* 0x000fe400078efcff */
[----:B------:R-:W-:Y:S02]  /*191e70*/  ISETP.GE.AND P0, PT, R8, UR69, PT ;  /* 0x0000004508007c0c */ /* 0x000fe4000bf06270 */
[----:B------:R-:W-:Y:S02]  /*191e80*/  LOP3.LUT R54, R54, 0xfffffbff, RZ, 0xc0, !PT ;  /* 0xfffffbff36367812 */ /* 0x000fe400078ec0ff */
[----:B-1----:R-:W-:Y:S02]  /*191e90*/  ISETP.LT.AND P3, PT, R3, UR26, !P0 ;  /* 0x0000001a03007c0c */ /* 0x002fe4000c761270 */
[----:B------:R-:W-:Y:S02]  /*191ea0*/  ISETP.LT.AND P2, PT, R2, UR18, !P0 ;  /* 0x0000001202007c0c */ /* 0x000fe4000c741270 */
[----:B------:R-:W-:Y:S01]  /*191eb0*/  ISETP.LT.AND P1, PT, R17, UR51, !P0 ;  /* 0x0000003311007c0c */ /* 0x000fe2000c721270 */
[----:B------:R1:W-:Y:S01]  /*191ec0*/  STL [R1+0x2b0], R9 ;  /* 0x0002b00901007387 */ /* 0x0003e20000100800 */
[----:B------:R-:W3:Y:S01]  /*191ed0*/  LDCU UR26, c[0x0][0x398] ;  /* 0x00007300ff1a77ac */ /* 0x000ee20008000800 */
[----:B------:R-:W-:Y:S01]  /*191ee0*/  VIADD R8, R4, 0x1e5 ;  /* 0x000001e504087836 */ /* 0x000fe20000000000 */
[----:B------:R-:W0:Y:S05]  /*191ef0*/  LDCU UR69, c[0x0][0x398] ;  /* 0x00007300ff4577ac */ /* 0x000e2a0008000800 */
[----:B------:R-:W-:Y:S01]  /*191f00*/  @P3 LOP3.LUT R54, R54, 0x400, RZ, 0xfc, !PT ;  /* 0x0000040036363812 */ /* 0x000fe200078efcff */
[----:B------:R-:W0:Y:S01]  /*191f10*/  LDCU UR18, c[0x0][0x398] ;  /* 0x00007300ff1277ac */ /* 0x000e220008000800 */
[----:B------:R-:W0:Y:S02]  /*191f20*/  LDCU UR51, c[0x0][0x398] ;  /* 0x00007300ff3377ac */ /* 0x000e240008000800 */
[----:B------:R-:W-:-:S02]  /*191f30*/  LOP3.LUT R54, R54, 0xfffffdff, RZ, 0xc0, !PT ;  /* 0xfffffdff36367812 */ /* 0x000fc400078ec0ff */
[----:B------:R-:W-:Y:S01]  /*191f40*/  ISETP.LT.AND P0, PT, R16, UR48, !P0 ;  /* 0x0000003010007c0c */ /* 0x000fe2000c701270 */
[----:B------:R2:W-:Y:S01]  /*191f50*/  STL [R1+0x2b4], R7 ;  /* 0x0002b40701007387 */ /* 0x0005e20000100800 */
[----:B-1----:R-:W-:Y:S01]  /*191f60*/  VIADD R9, R4, 0x1e2 ;  /* 0x000001e204097836 */ /* 0x002fe20000000000 */
[----:B------:R-:W-:Y:S01]  /*191f70*/  @P2 LOP3.LUT R54, R54, 0x200, RZ, 0xfc, !PT ;  /* 0x0000020036362812 */ /* 0x000fe200078efcff */
[----:B------:R-:W1:Y:S03]  /*191f80*/  LDCU UR48, c[0x0][0x398] ;  /* 0x00007300ff3077ac */ /* 0x000e660008000800 */
[----:B------:R-:W-:-:S04]  /*191f90*/  LOP3.LUT R54, R54, 0xfffffeff, RZ, 0xc0, !PT ;  /* 0xfffffeff36367812 */ /* 0x000fc800078ec0ff */
[----:B------:R-:W-:Y:S02]  /*191fa0*/  @P1 LOP3.LUT R54, R54, 0x100, RZ, 0xfc, !PT ;  /* 0x0000010036361812 */ /* 0x000fe400078efcff */
[----:B--2---:R-:W-:Y:S01]  /*191fb0*/  PRMT R7, R28, 0x5210, R6 ;  /* 0x000052101c077816 */ /* 0x004fe20000000006 */
[----:B------:R-:W-:Y:S01]  /*191fc0*/  VIADD R6, R4, 0x1dc ;  /* 0x000001dc04067836 */ /* 0x000fe20000000000 */
[----:B------:R-:W-:-:S04]  /*191fd0*/  LOP3.LUT R54, R54, 0xffffff7f, RZ, 0xc0, !PT ;  /* 0xffffff7f36367812 */ /* 0x000fc800078ec0ff */
[----:B------:R-:W-:Y:S02]  /*191fe0*/  @P0 LOP3.LUT R54, R54, 0x80, RZ, 0xfc, !PT ;  /* 0x0000008036360812 */ /* 0x000fe400078efcff */
[----:B------:R-:W-:Y:S02]  /*191ff0*/  ISETP.GE.AND P0, PT, R6, UR70, PT ;  /* 0x0000004606007c0c */ /* 0x000fe4000bf06270 */
[----:B------:R-:W-:Y:S02]  /*192000*/  LOP3.LUT R54, R54, 0xffffffbf, RZ, 0xc0, !PT ;  /* 0xffffffbf36367812 */ /* 0x000fe400078ec0ff */
[----:B------:R-:W-:Y:S02]  /*192010*/  ISETP.LT.AND P3, PT, R3, UR52, !P0 ;  /* 0x0000003403007c0c */ /* 0x000fe4000c761270 */
[----:B------:R-:W-:Y:S02]  /*192020*/  ISETP.LT.AND P2, PT, R2, UR42, !P0 ;  /* 0x0000002a02007c0c */ /* 0x000fe4000c741270 */
[----:B------:R-:W-:Y:S01]  /*192030*/  ISETP.LT.AND P1, PT, R17, UR32, !P0 ;  /* 0x0000002011007c0c */ /* 0x000fe2000c721270 */
[----:B------:R2:W-:Y:S01]  /*192040*/  STL [R1+0x2b8], R7 ;  /* 0x0002b80701007387 */ /* 0x0005e20000100800 */
[----:B------:R-:W0:Y:S01]  /*192050*/  LDCU UR52, c[0x0][0x398] ;  /* 0x00007300ff3477ac */ /* 0x000e220008000800 */
[----:B------:R-:W-:-:S02]  /*192060*/  VIADD R6, R4, 0x1e6 ;  /* 0x000001e604067836 */ /* 0x000fc40000000000 */
[C---:B------:R-:W-:Y:S02]  /*192070*/  VIADD R28, R4.reuse, 0x1e8 ;  /* 0x000001e8041c7836 */ /* 0x040fe40000000000 */
[----:B------:R-:W-:Y:S01]  /*192080*/  VIADD R27, R4, 0x1e9 ;  /* 0x000001e9041b7836 */ /* 0x000fe20000000000 */
[----:B------:R-:W0:Y:S01]  /*192090*/  LDCU UR70, c[0x0][0x398] ;  /* 0x00007300ff4677ac */ /* 0x000e220008000800 */
[----:B------:R-:W-:Y:S01]  /*1920a0*/  @P3 LOP3.LUT R54, R54, 0x40, RZ, 0xfc, !PT ;  /* 0x0000004036363812 */ /* 0x000fe200078efcff */
[----:B------:R-:W0:Y:S01]  /*1920b0*/  LDCU UR42, c[0x0][0x398] ;  /* 0x00007300ff2a77ac */ /* 0x000e220008000800 */
[----:B------:R-:W0:Y:S02]  /*1920c0*/  LDCU UR32, c[0x0][0x398] ;  /* 0x00007300ff2077ac */ /* 0x000e240008000800 */
[----:B------:R-:W-:Y:S02]  /*1920d0*/  LOP3.LUT R54, R54, 0xffffffdf, RZ, 0xc0, !PT ;  /* 0xffffffdf36367812 */ /* 0x000fe400078ec0ff */
[----:B------:R-:W-:Y:S01]  /*1920e0*/  ISETP.LT.AND P0, PT, R16, UR59, !P0 ;  /* 0x0000003b10007c0c */ /* 0x000fe2000c701270 */
[----:B------:R0:W-:Y:S01]  /*1920f0*/  STL [R1+0x2bc], R0 ;  /* 0x0002bc0001007387 */ /* 0x0001e20000100800 */
[----:B--2---:R-:W-:Y:S01]  /*192100*/  VIADD R7, R4, 0x1e4 ;  /* 0x000001e404077836 */ /* 0x004fe20000000000 */
[----:B------:R-:W-:Y:S01]  /*192110*/  @P2 LOP3.LUT R54, R54, 0x20, RZ, 0xfc, !PT ;  /* 0x0000002036362812 */ /* 0x000fe200078efcff */
[----:B------:R-:W2:Y:S03]  /*192120*/  LDCU UR59, c[0x0][0x398] ;  /* 0x00007300ff3b77ac */ /* 0x000ea60008000800 */
[----:B------:R-:W-:-:S04]  /*192130*/  LOP3.LUT R54, R54, 0xffffffef, RZ, 0xc0, !PT ;  /* 0xffffffef36367812 */ /* 0x000fc800078ec0ff */
[----:B------:R-:W-:-:S04]  /*192140*/  @P1 LOP3.LUT R54, R54, 0x10, RZ, 0xfc, !PT ;  /* 0x0000001036361812 */ /* 0x000fc800078efcff */
[----:B------:R-:W-:-:S04]  /*192150*/  LOP3.LUT R54, R54, 0xfffffff7, RZ, 0xc0, !PT ;  /* 0xfffffff736367812 */ /* 0x000fc800078ec0ff */
[----:B------:R-:W-:Y:S02]  /*192160*/  @P0 LOP3.LUT R54, R54, 0x8, RZ, 0xfc, !PT ;  /* 0x0000000836360812 */ /* 0x000fe400078efcff */
[----:B------:R-:W-:Y:S01]  /*192170*/  ISETP.GE.AND P0, PT, R5, UR71, PT ;  /* 0x0000004705007c0c */ /* 0x000fe2000bf06270 */
[----:B0-----:R-:W-:Y:S01]  /*192180*/  VIADD R0, R4, 0x1de ;  /* 0x000001de04007836 */ /* 0x001fe20000000000 */
[----:B------:R-:W-:Y:S02]  /*192190*/  LOP3.LUT R54, R54, 0xfffffffb, RZ, 0xc0, !PT ;  /* 0xfffffffb36367812 */ /* 0x000fe400078ec0ff */
[----:B------:R-:W-:Y:S02]  /*1921a0*/  ISETP.LT.AND P3, PT, R3, UR22, !P0 ;  /* 0x0000001603007c0c */ /* 0x000fe4000c761270 */
[----:B------:R-:W-:Y:S02]  /*1921b0*/  ISETP.LT.AND P2, PT, R2, UR60, !P0 ;  /* 0x0000003c02007c0c */ /* 0x000fe4000c741270 */
[----:B------:R-:W-:-:S02]  /*1921c0*/  ISETP.LT.AND P1, PT, R17, UR54, !P0 ;  /* 0x0000003611007c0c */ /* 0x000fc4000c721270 */
[----:B------:R-:W-:Y:S01]  /*1921d0*/  ISETP.LT.AND P0, PT, R16, UR44, !P0 ;  /* 0x0000002c10007c0c */ /* 0x000fe2000c701270 */
[C---:B------:R-:W-:Y:S01]  /*1921e0*/  VIADD R5, R4.reuse, 0x1df ;  /* 0x000001df04057836 */ /* 0x040fe20000000000 */
[----:B------:R-:W0:Y:S01]  /*1921f0*/  LDCU UR54, c[0x0][0x398] ;  /* 0x00007300ff3677ac */ /* 0x000e220008000800 */
[----:B------:R-:W0:Y:S01]  /*192200*/  LDCU UR60, c[0x0][0x398] ;  /* 0x00007300ff3c77ac */ /* 0x000e220008000800 */
[----:B------:R-:W0:Y:S01]  /*192210*/  LDCU UR22, c[0x0][0x398] ;  /* 0x00007300ff1677ac */ /* 0x000e220008000800 */
[----:B------:R-:W0:Y:S01]  /*192220*/  LDCU UR44, c[0x0][0x398] ;  /* 0x00007300ff2c77ac */ /* 0x000e220008000800 */
[----:B------:R-:W-:Y:S01]  /*192230*/  VIADD R26, R4, 0x1ea ;  /* 0x000001ea041a7836 */ /* 0x000fe20000000000 */
[----:B------:R-:W0:Y:S06]  /*192240*/  LDCU UR71, c[0x0][0x398] ;  /* 0x00007300ff4777ac */ /* 0x000e2c0008000800 */
[----:B------:R-:W-:-:S02]  /*192250*/  @P0 LOP3.LUT R53, R53, 0x80000000, RZ, 0xfc, !PT ;  /* 0x8000000035350812 */ /* 0x000fc400078efcff */
[----:B------:R-:W-:Y:S02]  /*192260*/  ISETP.GE.AND P0, PT, R0, UR72, PT ;  /* 0x0000004800007c0c */ /* 0x000fe4000bf06270 */
[----:B------:R-:W-:Y:S02]  /*192270*/  @P3 LOP3.LUT R54, R54, 0x4, RZ, 0xfc, !PT ;  /* 0x0000000436363812 */ /* 0x000fe400078efcff */
[----:B------:R-:W-:Y:S02]  /*192280*/  LOP3.LUT R53, R53, 0xbfffffff, RZ, 0xc0, !PT ;  /* 0xbfffffff35357812 */ /* 0x000fe400078ec0ff */
[----:B------:R-:W-:Y:S02]  /*192290*/  ISETP.LT.AND P3, PT, R3, UR15, !P0 ;  /* 0x0000000f03007c0c */ /* 0x000fe4000c761270 */
[----:B------:R-:W-:Y:S01]  /*1922a0*/  LOP3.LUT R54, R54, 0xfffffffd, RZ, 0xc0, !PT ;  /* 0xfffffffd36367812 */ /* 0x000fe200078ec0ff */
[C---:B------:R-:W-:Y:S01]  /*1922b0*/  VIADD R0, R4.reuse, 0x1e3 ;  /* 0x000001e304007836 */ /* 0x040fe20000000000 */
[----:B------:R-:W0:Y:S01]  /*1922c0*/  LDCU UR15, c[0x0][0x398] ;  /* 0x00007300ff0f77ac */ /* 0x000e220008000800 */
[----:B------:R-:W-:Y:S01]  /*1922d0*/  VIADD R25, R4, 0x1eb ;  /* 0x000001eb04197836 */ /* 0x000fe20000000000 */
[----:B------:R-:W-:-:S02]  /*1922e0*/  @P2 LOP3.LUT R54, R54, 0x2, RZ, 0xfc, !PT ;  /* 0x0000000236362812 */ /* 0x000fc400078efcff */
[----:B------:R-:W-:Y:S01]  /*1922f0*/  ISETP.LT.AND P2, PT, R2, UR34, !P0 ;  /* 0x0000002202007c0c */ /* 0x000fe2000c741270 */
[----:B------:R-:W0:Y:S01]  /*192300*/  LDCU UR34, c[0x0][0x398] ;  /* 0x00007300ff2277ac */ /* 0x000e220008000800 */
[----:B------:R-:W0:Y:S01]  /*192310*/  LDCU UR72, c[0x0][0x398] ;  /* 0x00007300ff4877ac */ /* 0x000e220008000800 */
[----:B------:R-:W-:Y:S02]  /*192320*/  LOP3.LUT R54, R54, 0xfffffffe, RZ, 0xc0, !PT ;  /* 0xfffffffe36367812 */ /* 0x000fe400078ec0ff */
[----:B------:R-:W-:Y:S02]  /*192330*/  @P3 LOP3.LUT R53, R53, 0x40000000, RZ, 0xfc, !PT ;  /* 0x4000000035353812 */ /* 0x000fe400078efcff */
[----:B------:R-:W-:Y:S02]  /*192340*/  @P1 LOP3.LUT R54, R54, 0x1, RZ, 0xfc, !PT ;  /* 0x0000000136361812 */ /* 0x000fe400078efcff */
[----:B------:R-:W-:Y:S02]  /*192350*/  ISETP.LT.AND P1, PT, R17, UR27, !P0 ;  /* 0x0000001b11007c0c */ /* 0x000fe4000c721270 */
[----:B------:R-:W-:-:S02]  /*192360*/  LOP3.LUT R53, R53, 0xdfffffff, RZ, 0xc0, !PT ;  /* 0xdfffffff35357812 */ /* 0x000fc400078ec0ff */
        /* <DEDUP_REMOVED lines=81> */
[----:B0-----:R-:W-:Y:S01]  /*192880*/  ISETP.GE.AND P0, PT, R0, UR76, PT ;  /* 0x0000004c00007c0c */ /* 0x001fe2000bf06270 */
        /* <DEDUP_REMOVED lines=38> */
[----:B---3--:R-:W-:Y:S02]  /*192af0*/  ISETP.LT.AND P2, PT, R2, UR26, !P0 ;  /* 0x0000001a02007c0c */ /* 0x008fe4000c741270 */
[----:B-1----:R-:W-:-:S02]  /*192b00*/  ISETP.LT.AND P1, PT, R17, UR48, !P0 ;  /* 0x0000003011007c0c */ /* 0x002fc4000c721270 */
[----:B------:R-:W-:Y:S02]  /*192b10*/  ISETP.LT.AND P0, PT, R16, UR51, !P0 ;  /* 0x0000003310007c0c */ /* 0x000fe4000c701270 */
[----:B------:R-:W-:Y:S01]  /*192b20*/  LOP3.LUT R53, R53, 0xfffffffb, RZ, 0xc0, !PT ;  /* 0xfffffffb35357812 */ /* 0x000fe200078ec0ff */
[----:B------:R-:W1:Y:S01]  /*192b30*/  LDCU UR51, c[0x0][0x398] ;  /* 0x00007300ff3377ac */ /* 0x000e620008000800 */
[----:B------:R-:W3:Y:S01]  /*192b40*/  LDCU UR48, c[0x0][0x398] ;  /* 0x00007300ff3077ac */ /* 0x000ee20008000800 */
[----:B------:R-:W-:Y:S01]  /*192b50*/  VIADD R0, R4, 0x1f2 ;  /* 0x000001f204007836 */ /* 0x000fe20000000000 */
[----:B------:R-:W0:Y:S01]  /*192b60*/  LDCU UR26, c[0x0][0x398] ;  /* 0x00007300ff1a77ac */ /* 0x000e220008000800 */
[----:B------:R-:W0:Y:S06]  /*192b70*/  LDCU UR18, c[0x0][0x398] ;  /* 0x00007300ff1277ac */ /* 0x000e2c0008000800 */
        /* <DEDUP_REMOVED lines=14> */
[----:B--2---:R-:W-:Y:S02]  /*192c60*/  ISETP.LT.AND P1, PT, R17, UR59, !P0 ;  /* 0x0000003b11007c0c */ /* 0x004fe4000c721270 */
[----:B------:R-:W-:Y:S02]  /*192c70*/  LOP3.LUT R52, R52, 0xdfffffff, RZ, 0xc0, !PT ;  /* 0xdfffffff34347812 */ /* 0x000fe400078ec0ff */
[----:B------:R-:W-:Y:S01]  /*192c80*/  ISETP.LT.AND P0, PT, R16, UR67, !P0 ;  /* 0x0000004310007c0c */ /* 0x000fe2000c701270 */
[----:B------:R-:W2:Y:S01]  /*192c90*/  LDCU UR59, c[0x0][0x398] ;  /* 0x00007300ff3b77ac */ /* 0x000ea20008000800 */
        /* <DEDUP_REMOVED lines=11> */
[----:B------:R-:W-:Y:S02]  /*192d50*/  ISETP.LT.AND P1, PT, R17, UR60, !P0 ;  /* 0x0000003c11007c0c */ /* 0x000fe4000c721270 */
[----:B------:R-:W-:Y:S01]  /*192d60*/  ISETP.LT.AND P0, PT, R16, UR68, !P0 ;  /* 0x0000004410007c0c */ /* 0x000fe2000c701270 */
[----:B------:R-:W0:Y:S01]  /*192d70*/  LDCU UR68, c[0x0][0x39c] ;  /* 0x00007380ff4477ac */ /* 0x000e220008000800 */
[----:B------:R-:W0:Y:S01]  /*192d80*/  LDCU UR32, c[0x0][0x398] ;  /* 0x00007300ff2077ac */ /* 0x000e220008000800 */
[C---:B------:R-:W-:Y:S02]  /*192d90*/  VIADD R12, R4.reuse, 0x1f8 ;  /* 0x000001f8040c7836 */ /* 0x040fe40000000000 */
[C---:B------:R-:W-:Y:S02]  /*192da0*/  VIADD R11, R4.reuse, 0x1f9 ;  /* 0x000001f9040b7836 */ /* 0x040fe40000000000 */
[C---:B------:R-:W-:Y:S01]  /*192db0*/  VIADD R10, R4.reuse, 0x1fa ;  /* 0x000001fa040a7836 */ /* 0x040fe20000000000 */
[----:B------:R-:W0:Y:S01]  /*192dc0*/  LDCU UR54, c[0x0][0x398] ;  /* 0x00007300ff3677ac */ /* 0x000e220008000800 */
[----:B------:R-:W-:Y:S01]  /*192dd0*/  VIADD R7, R4, 0x1f4 ;  /* 0x000001f404077836 */ /* 0x000fe20000000000 */
[----:B------:R-:W0:Y:S01]  /*192de0*/  LDCU UR60, c[0x0][0x398] ;  /* 0x00007300ff3c77ac */ /* 0x000e220008000800 */
[----:B------:R-:W-:-:S04]  /*192df0*/  @P3 LOP3.LUT R52, R52, 0x4000000, RZ, 0xfc, !PT ;  /* 0x0400000034343812 */ /* 0x000fc800078efcff */
[----:B------:R-:W-:-:S04]  /*192e00*/  LOP3.LUT R52, R52, 0xfdffffff, RZ, 0xc0, !PT ;  /* 0xfdffffff34347812 */ /* 0x000fc800078ec0ff */
[----:B------:R-:W-:-:S04]  /*192e10*/  @P2 LOP3.LUT R52, R52, 0x2000000, RZ, 0xfc, !PT ;  /* 0x0200000034342812 */ /* 0x000fc800078efcff */
[----:B------:R-:W-:-:S04]  /*192e20*/  LOP3.LUT R52, R52, 0xfeffffff, RZ, 0xc0, !PT ;  /* 0xfeffffff34347812 */ /* 0x000fc800078ec0ff */
[----:B------:R-:W-:-:S04]  /*192e30*/  @P1 LOP3.LUT R52, R52, 0x1000000, RZ, 0xfc, !PT ;  /* 0x0100000034341812 */ /* 0x000fc800078efcff */
[----:B------:R-:W-:-:S04]  /*192e40*/  LOP3.LUT R52, R52, 0xff7fffff, RZ, 0xc0, !PT ;  /* 0xff7fffff34347812 */ /* 0x000fc800078ec0ff */
[----:B------:R-:W-:Y:S02]  /*192e50*/  @P0 LOP3.LUT R52, R52, 0x800000, RZ, 0xfc, !PT ;  /* 0x0080000034340812 */ /* 0x000fe400078efcff */
[----:B0-----:R-:W-:Y:S01]  /*192e60*/  ISETP.GE.AND P0, PT, R28, UR68, PT ;  /* 0x000000441c007c0c */ /* 0x001fe2000bf06270 */
[----:B------:R-:W0:Y:S01]  /*192e70*/  LDCU UR68, c[0x0][0x39c] ;  /* 0x00007380ff4477ac */ /* 0x000e220008000800 */
[----:B------:R-:W2:Y:S02]  /*192e80*/  LDL.LU R28, [R1+0x69c8] ;  /* 0x0069c800011c7983 */ /* 0x000ea40000300800 */
[----:B------:R-:W-:Y:S02]  /*192e90*/  ISETP.LT.AND P1, PT, R3, UR22, !P0 ;  /* 0x0000001603007c0c */ /* 0x000fe4000c721270 */
[----:B------:R-:W-:Y:S02]  /*192ea0*/  ISETP.LT.AND P3, PT, R2, UR44, !P0 ;  /* 0x0000002c02007c0c */ /* 0x000fe4000c761270 */
[----:B------:R-:W-:-:S09]  /*192eb0*/  LOP3.LUT R52, R52, 0xffbfffff, RZ, 0xc0, !PT ;  /* 0xffbfffff34347812 */ /* 0x000fd200078ec0ff */
[----:B------:R-:W-:Y:S02]  /*192ec0*/  @P1 LOP3.LUT R52, R52, 0x400000, RZ, 0xfc, !PT ;  /* 0x0040000034341812 */ /* 0x000fe400078efcff */
[----:B------:R-:W-:Y:S02]  /*192ed0*/  ISETP.LT.AND P1, PT, R17, UR69, !P0 ;  /* 0x0000004511007c0c */ /* 0x000fe4000c721270 */
[----:B------:R-:W-:Y:S02]  /*192ee0*/  LOP3.LUT R52, R52, 0xffdfffff, RZ, 0xc0, !PT ;  /* 0xffdfffff34347812 */ /* 0x000fe400078ec0ff */
[----:B------:R-:W-:Y:S02]  /*192ef0*/  ISETP.LT.AND P2, PT, R16, UR34, !P0 ;  /* 0x0000002210007c0c */ /* 0x000fe4000c741270 */
[----:B------:R-:W-:Y:S02]  /*192f00*/  @P3 LOP3.LUT R52, R52, 0x200000, RZ, 0xfc, !PT ;  /* 0x0020000034343812 */ /* 0x000fe400078efcff */
[----:B0-----:R-:W-:Y:S01]  /*192f10*/  ISETP.GE.AND P0, PT, R27, UR68, PT ;  /* 0x000000441b007c0c */ /* 0x001fe2000bf06270 */
[----:B------:R-:W0:Y:S01]  /*192f20*/  LDCU UR68, c[0x0][0x39c] ;  /* 0x00007380ff4477ac */ /* 0x000e220008000800 */
[----:B------:R-:W2:Y:S01]  /*192f30*/  LDL.LU R27, [R1+0x69c4] ;  /* 0x0069c400011b7983 */ /* 0x000ea20000300800 */
[----:B------:R-:W-:-:S04]  /*192f40*/  LOP3.LUT R52, R52, 0xffefffff, RZ, 0xc0, !PT ;  /* 0xffefffff34347812 */ /* 0x000fc800078ec0ff */
[----:B------:R-:W-:Y:S02]  /*192f50*/  @P1 LOP3.LUT R52, R52, 0x100000, RZ, 0xfc, !PT ;  /* 0x0010000034341812 */ /* 0x000fe400078efcff */
[----:B------:R-:W-:Y:S02]  /*192f60*/  ISETP.LT.AND P1, PT, R3, UR27, !P0 ;  /* 0x0000001b03007c0c */ /* 0x000fe4000c721270 */
[----:B------:R-:W-:Y:S02]  /*192f70*/  LOP3.LUT R52, R52, 0xfff7ffff, RZ, 0xc0, !PT ;  /* 0xfff7ffff34347812 */ /* 0x000fe400078ec0ff */
[----:B------:R-:W-:Y:S02]  /*192f80*/  ISETP.LT.AND P3, PT, R2, UR23, !P0 ;  /* 0x0000001702007c0c */ /* 0x000fe4000c761270 */
[----:B------:R-:W-:-:S04]  /*192f90*/  @P2 LOP3.LUT R52, R52, 0x80000, RZ, 0xfc, !PT ;  /* 0x0008000034342812 */ /* 0x000fc800078efcff */
[----:B------:R-:W-:-:S04]  /*192fa0*/  LOP3.LUT R52, R52, 0xfffbffff, RZ, 0xc0, !PT ;  /* 0xfffbffff34347812 */ /* 0x000fc800078ec0ff */
[----:B------:R-:W-:Y:S02]  /*192fb0*/  @P1 LOP3.LUT R52, R52, 0x40000, RZ, 0xfc, !PT ;  /* 0x0004000034341812 */ /* 0x000fe400078efcff */
[----:B------:R-:W-:Y:S02]  /*192fc0*/  ISETP.LT.AND P1, PT, R17, UR15, !P0 ;  /* 0x0000000f11007c0c */ /* 0x000fe4000c721270 */
[----:B------:R-:W-:Y:S02]  /*192fd0*/  LOP3.LUT R52, R52, 0xfffdffff, RZ, 0xc0, !PT ;  /* 0xfffdffff34347812 */ /* 0x000fe400078ec0ff */
[----:B------:R-:W-:Y:S02]  /*192fe0*/  ISETP.LT.AND P2, PT, R16, UR70, !P0 ;  /* 0x0000004610007c0c */ /* 0x000fe4000c741270 */
[----:B------:R-:W-:Y:S02]  /*192ff0*/  @P3 LOP3.LUT R52, R52, 0x20000, RZ, 0xfc, !PT ;  /* 0x0002000034343812 */ /* 0x000fe400078efcff */
[----:B0-----:R-:W-:-:S02]  /*193000*/  ISETP.GE.AND P0, PT, R26, UR68, PT ;  /* 0x000000441a007c0c */ /* 0x001fc4000bf06270 */
[----:B------:R-:W2:Y:S01]  /*193010*/  LDL.LU R26, [R1+0x69c0] ;  /* 0x0069c000011a7983 */ /* 0x000ea20000300800 */
[----:B------:R-:W-:-:S04]  /*193020*/  LOP3.LUT R52, R52, 0xfffeffff, RZ, 0xc0, !PT ;  /* 0xfffeffff34347812 */ /* 0x000fc800078ec0ff */
[----:B------:R-:W-:Y:S02]  /*193030*/  @P1 LOP3.LUT R52, R52, 0x10000, RZ, 0xfc, !PT ;  /* 0x0001000034341812 */ /* 0x000fe400078efcff */
[----:B------:R-:W-:Y:S02]  /*193040*/  ISETP.LT.AND P1, PT, R3, UR62, !P0 ;  /* 0x0000003e03007c0c */ /* 0x000fe4000c721270 */
[----:B------:R-:W-:Y:S02]  /*193050*/  LOP3.LUT R52, R52, 0xffff7fff, RZ, 0xc0, !PT ;  /* 0xffff7fff34347812 */ /* 0x000fe400078ec0ff */
[----:B------:R-:W-:Y:S02]  /*193060*/  ISETP.LT.AND P3, PT, R2, UR61, !P0 ;  /* 0x0000003d02007c0c */ /* 0x000fe4000c761270 */
[----:B------:R-:W-:-:S04]  /*193070*/  @P2 LOP3.LUT R52, R52, 0x8000, RZ, 0xfc, !PT ;  /* 0x0000800034342812 */ /* 0x000fc800078efcff */
[----:B------:R-:W-:Y:S02]  /*193080*/  LOP3.LUT R52, R52, 0xffffbfff, RZ, 0xc0, !PT ;  /* 0xffffbfff34347812 */ /* 0x000fe400078ec0ff */
[----:B------:R-:W-:Y:S02]  /*193090*/  ISETP.LT.AND P2, PT, R17, UR46, !P0 ;  /* 0x0000002e11007c0c */ /* 0x000fe4000c741270 */
[----:B------:R-:W-:-:S04]  /*1930a0*/  @P1 LOP3.LUT R52, R52, 0x4000, RZ, 0xfc, !PT ;  /* 0x0000400034341812 */ /* 0x000fc800078efcff */
[----:B------:R-:W-:Y:S02]  /*1930b0*/  LOP3.LUT R52, R52, 0xffffdfff, RZ, 0xc0, !PT ;  /* 0xffffdfff34347812 */ /* 0x000fe400078ec0ff */
[----:B------:R-:W-:Y:S02]  /*1930c0*/  ISETP.LT.AND P1, PT, R16, UR28, !P0 ;  /* 0x0000001c10007c0c */ /* 0x000fe4000c721270 */
[----:B------:R-:W-:Y:S02]  /*1930d0*/  @P3 LOP3.LUT R52, R52, 0x2000, RZ, 0xfc, !PT ;  /* 0x0000200034343812 */ /* 0x000fe400078efcff */
[----:B------:R-:W-:Y:S02]  /*1930e0*/  ISETP.GE.AND P0, PT, R25, UR30, PT ;  /* 0x0000001e19007c0c */ /* 0x000fe4000bf06270 */
        /* <DEDUP_REMOVED lines=27> */
[----:B------:R-:W-:Y:S01]  /*1932a0*/  ISETP.GE.AND P0, PT, R23, UR6, PT ;  /* 0x0000000617007c0c */ /* 0x000fe2000bf06270 */
[----:B------:R-:W-:Y:S01]  /*1932b0*/  VIADD R9, R4, 0x1fb ;  /* 0x000001fb04097836 */ /* 0x000fe20000000000 */
[----:B------:R-:W2:Y:S01]  /*1932c0*/  LDL.LU R23, [R1+0x69b4] ;  /* 0x0069b40001177983 */ /* 0x000ea20000300800 */
[----:B------:R-:W-:Y:S01]  /*1932d0*/  LOP3.LUT R52, R52, 0xffffffef, RZ, 0xc0, !PT ;  /* 0xffffffef34347812 */ /* 0x000fe200078ec0ff */
[----:B------:R-:W-:-:S02]  /*1932e0*/  VIADD R8, R4, 0x1fc ;  /* 0x000001fc04087836 */ /* 0x000fc40000000000 */
[C---:B------:R-:W-:Y:S02]  /*1932f0*/  VIADD R6, R4.reuse, 0x1fd ;  /* 0x000001fd04067836 */ /* 0x040fe40000000000 */
[----:B------:R-:W-:Y:S01]  /*193300*/  VIADD R5, R4, 0x1fe ;  /* 0x000001fe04057836 */ /* 0x000fe20000000000 */
[----:B------:R-:W-:Y:S02]  /*193310*/  @P2 LOP3.LUT R52, R52, 0x10, RZ, 0xfc, !PT ;  /* 0x0000001034342812 */ /* 0x000fe400078efcff */
[----:B------:R-:W-:Y:S01]  /*193320*/  ISETP.LT.AND P2, PT, R3, UR36, !P0 ;  /* 0x0000002403007c0c */ /* 0x000fe2000c741270 */
[----:B------:R-:W0:Y:S01]  /*193330*/  LDCU UR6, c[0x0][0x398] ;  /* 0x00007300ff0677ac */ /* 0x000e220008000800 */
        /* <DEDUP_REMOVED lines=12> */
[----:B------:R-:W-:Y:S02]  /*193400*/  LOP3.LUT R52, R52, 0xfffffffe, RZ, 0xc0, !PT ;  /* 0xfffffffe34347812 */ /* 0x000fe400078ec0ff */
[----:B------:R-:W-:-:S02]  /*193410*/  ISETP.GE.AND P4, PT, R6, UR47, PT ;  /* 0x0000002f06007c0c */ /* 0x000fc4000bf86270 */
[----:B------:R-:W-:Y:S01]  /*193420*/  ISETP.GE.AND P5, PT, R5, UR49, PT ;  /* 0x0000003105007c0c */ /* 0x000fe2000bfa6270 */
[----:B------:R-:W0:Y:S01]  /*193430*/  LDCU UR7, c[0x0][0x398] ;  /* 0x00007300ff0777ac */ /* 0x000e220008000800 */
[----:B------:R-:W-:Y:S02]  /*193440*/  @P1 LOP3.LUT R52, R52, 0x1, RZ, 0xfc, !PT ;  /* 0x0000000134341812 */ /* 0x000fe400078efcff */
[----:B------:R-:W-:Y:S02]  /*193450*/  ISETP.LT.AND P1, PT, R3, UR57, !P0 ;  /* 0x0000003903007c0c */ /* 0x000fe4000c721270 */
[----:B------:R-:W-:Y:S02]  /*193460*/  @P2 LOP3.LUT R51, R51, 0x80000000, RZ, 0xfc, !PT ;  /* 0x8000000033332812 */ /* 0x000fe400078efcff */
[----:B----4-:R-:W-:Y:S02]  /*193470*/  ISETP.LT.AND P3, PT, R2, UR50, !P0 ;  /* 0x0000003202007c0c */ /* 0x010fe4000c761270 */
[----:B------:R-:W-:-:S02]  /*193480*/  LOP3.LUT R51, R51, 0xbfffffff, RZ, 0xc0, !PT ;  /* 0xbfffffff33337812 */ /* 0x000fc400078ec0ff */
[----:B------:R-:W-:-:S05]  /*193490*/  ISETP.LT.AND P2, PT, R17, UR20, !P0 ;  /* 0x0000001411007c0c */ /* 0x000fca000c741270 */
[----:B------:R-:W-:-:S04]  /*1934a0*/  @P1 LOP3.LUT R51, R51, 0x40000000, RZ, 0xfc, !PT ;  /* 0x4000000033331812 */ /* 0x000fc800078efcff */
[----:B------:R-:W-:Y:S02]  /*1934b0*/  LOP3.LUT R51, R51, 0xdfffffff, RZ, 0xc0, !PT ;  /* 0xdfffffff33337812 */ /* 0x000fe400078ec0ff */
[----:B------:R-:W-:Y:S02]  /*1934c0*/  ISETP.LT.AND P1, PT, R16, UR74, !P0 ;  /* 0x0000004a10007c0c */ /* 0x000fe4000c721270 */
[----:B------:R-:W-:Y:S02]  /*1934d0*/  @P3 LOP3.LUT R51, R51, 0x20000000, RZ, 0xfc, !PT ;  /* 0x2000000033333812 */ /* 0x000fe400078efcff */
[----:B------:R-:W-:Y:S02]  /*1934e0*/  ISETP.GE.AND P0, PT, R21, UR8, PT ;  /* 0x0000000815007c0c */ /* 0x000fe4000bf06270 */
[----:B------:R-:W-:Y:S01]  /*1934f0*/  ISETP.GE.AND P6, PT, R4, UR53, PT ;  /* 0x0000003504007c0c */ /* 0x000fe2000bfc6270 */
[----:B------:R-:W4:Y:S01]  /*193500*/  LDL.LU R21, [R1+0x69ac] ;  /* 0x0069ac0001157983 */ /* 0x000f220000300800 */
        /* <DEDUP_REMOVED lines=14> */
[----:B------:R-:W0:Y:S01]  /*1935f0*/  LDCU UR9, c[0x0][0x398] ;  /* 0x00007300ff0977ac */ /* 0x000e220008000800 */
        /* <DEDUP_REMOVED lines=17> */
[----:B------:R-:W-:-:S04]  /*193710*/  LOP3.LUT R51, R51, 0xffefffff, RZ, 0xc0, !PT ;  /* 0xffefffff33337812 */ /* 0x000fc800078ec0ff */
[----:B------:R-:W-:Y:S02]  /*193720*/  @P2 LOP3.LUT R51, R51, 0x100000, RZ, 0xfc, !PT ;  /* 0x0010000033332812 */ /* 0x000fe400078efcff */
[----:B------:R-:W-:Y:S02]  /*193730*/  ISETP.LT.AND P2, PT, R3, UR21, !P0 ;  /* 0x0000001503007c0c */ /* 0x000fe4000c741270 */
[----:B------:R-:W-:-:S04]  /*193740*/  LOP3.LUT R51, R51, 0xfff7ffff, RZ, 0xc0, !PT ;  /* 0xfff7ffff33337812 */ /* 0x000fc800078ec0ff */
[----:B------:R-:W-:-:S04]  /*193750*/  @P1 LOP3.LUT R51, R51, 0x80000, RZ, 0xfc, !PT ;  /* 0x0008000033331812 */ /* 0x000fc800078efcff */
[----:B------:R-:W-:Y:S02]  /*193760*/  LOP3.LUT R51, R51, 0xfffbffff, RZ, 0xc0, !PT ;  /* 0xfffbffff33337812 */ /* 0x000fe400078ec0ff */
[----:B------:R-:W-:Y:S02]  /*193770*/  ISETP.LT.AND P3, PT, R2, UR76, !P0 ;  /* 0x0000004c02007c0c */ /* 0x000fe4000c761270 */
[----:B-1----:R-:W-:Y:S02]  /*193780*/  ISETP.LT.AND P1, PT, R17, UR51, !P0 ;  /* 0x0000003311007c0c */ /* 0x002fe4000c721270 */
[----:B------:R-:W-:Y:S02]  /*193790*/  @P2 LOP3.LUT R51, R51, 0x40000, RZ, 0xfc, !PT ;  /* 0x0004000033332812 */ /* 0x000fe400078efcff */
[----:B---3--:R-:W-:Y:S02]  /*1937a0*/  ISETP.LT.AND P2, PT, R16, UR48, !P0 ;  /* 0x0000003010007c0c */ /* 0x008fe4000c741270 */
[----:B------:R-:W-:Y:S01]  /*1937b0*/  ISETP.GE.AND P0, PT, R0, UR11, PT ;  /* 0x0000000b00007c0c */ /* 0x000fe2000bf06270 */
[----:B------:R-:W1:Y:S01]  /*1937c0*/  LDCU UR11, c[0x0][0x398] ;  /* 0x00007300ff0b77ac */ /* 0x000e620008000800 */
[----:B------:R-:W3:Y:S01]  /*1937d0*/  LDL.LU R0, [R1+0xc] ;  /* 0x00000c0001007983 */ /* 0x000ee20000300800 */
[----:B------:R-:W-:-:S04]  /*1937e0*/  LOP3.LUT R51, R51, 0xfffdffff, RZ, 0xc0, !PT ;  /* 0xfffdffff33337812 */ /* 0x000fc800078ec0ff */
[----:B------:R-:W-:-:S04]  /*1937f0*/  @P3 LOP3.LUT R51, R51, 0x20000, RZ, 0xfc, !PT ;  /* 0x0002000033333812 */ /* 0x000fc800078efcff */
        /* <DEDUP_REMOVED lines=15> */
[----:B------:R-:W-:Y:S02]  /*1938f0*/  LOP3.LUT R51, R51, 0xffffefff, RZ, 0xc0, !PT ;  /* 0xffffefff33337812 */ /* 0x000fe400078ec0ff */
[----:B--2---:R-:W-:-:S02]  /*193900*/  ISETP.LT.AND P3, PT, R3, UR59, !P0 ;  /* 0x0000003b03007c0c */ /* 0x004fc4000c761270 */
[----:B------:R-:W-:-:S04]  /*193910*/  @P2 LOP3.LUT R51, R51, 0x1000, RZ, 0xfc, !PT ;  /* 0x0000100033332812 */ /* 0x000fc800078efcff */
[----:B------:R-:W-:Y:S02]  /*193920*/  LOP3.LUT R51, R51, 0xfffff7ff, RZ, 0xc0, !PT ;  /* 0xfffff7ff33337812 */ /* 0x000fe400078ec0ff */
[----:B------:R-:W-:Y:S02]  /*193930*/  ISETP.LT.AND P2, PT, R2, UR67, !P0 ;  /* 0x0000004302007c0c */ /* 0x000fe4000c741270 */
[----:B------:R-:W-:-:S04]  /*193940*/  @P1 LOP3.LUT R51, R51, 0x800, RZ, 0xfc, !PT ;  /* 0x0000080033331812 */ /* 0x000fc800078efcff */
[----:B------:R-:W-:Y:S02]  /*193950*/  LOP3.LUT R51, R51, 0xfffffbff, RZ, 0xc0, !PT ;  /* 0xfffffbff33337812 */ /* 0x000fe400078ec0ff */
[----:B------:R-:W-:Y:S02]  /*193960*/  ISETP.LT.AND P1, PT, R17, UR77, !P0 ;  /* 0x0000004d11007c0c */ /* 0x000fe4000c721270 */
[----:B------:R-:W-:Y:S01]  /*193970*/  @P3 LOP3.LUT R51, R51, 0x400, RZ, 0xfc, !PT ;  /* 0x0000040033333812 */ /* 0x000fe200078efcff */
[----:B------:R-:W2:Y:S03]  /*193980*/  LDL.LU R17, [R1+0x699c] ;  /* 0x00699c0001117983 */ /* 0x000ea60000300800 */
[----:B------:R-:W-:Y:S02]  /*193990*/  LOP3.LUT R51, R51, 0xfffffdff, RZ, 0xc0, !PT ;  /* 0xfffffdff33337812 */ /* 0x000fe400078ec0ff */
[----:B------:R-:W-:-:S02]  /*1939a0*/  ISETP.LT.AND P0, PT, R16, UR32, !P0 ;  /* 0x0000002010007c0c */ /* 0x000fc4000c701270 */
[----:B------:R-:W2:Y:S01]  /*1939b0*/  LDL.LU R16, [R1+0x6998] ;  /* 0x0069980001107983 */ /* 0x000ea20000300800 */
[----:B------:R-:W-:-:S04]  /*1939c0*/  @P2 LOP3.LUT R51, R51, 0x200, RZ, 0xfc, !PT ;  /* 0x0000020033332812 */ /* 0x000fc800078efcff */
[----:B------:R-:W-:Y:S02]  /*1939d0*/  LOP3.LUT R51, R51, 0xfffffeff, RZ, 0xc0, !PT ;  /* 0xfffffeff33337812 */ /* 0x000fe400078ec0ff */
[----:B------:R-:W-:Y:S02]  /*1939e0*/  ISETP.GE.AND P2, PT, R15, UR31, PT ;  /* 0x0000001f0f007c0c */ /* 0x000fe4000bf46270 */
[----:B------:R-:W2:Y:S01]  /*1939f0*/  LDL.LU R15, [R1+0x6994] ;  /* 0x00699400010f7983 */ /* 0x000ea20000300800 */
[----:B------:R-:W-:-:S04]  /*193a00*/  @P1 LOP3.LUT R51, R51, 0x100, RZ, 0xfc, !PT ;  /* 0x0000010033331812 */ /* 0x000fc800078efcff */
[----:B------:R-:W-:Y:S02]  /*193a10*/  LOP3.LUT R51, R51, 0xffffff7f, RZ, 0xc0, !PT ;  /* 0xffffff7f33337812 */ /* 0x000fe400078ec0ff */
[----:B------:R-:W-:Y:S02]  /*193a20*/  ISETP.GE.AND P1, PT, R14, UR33, PT ;  /* 0x000000210e007c0c */ /* 0x000fe4000bf26270 */
[----:B------:R-:W2:Y:S01]  /*193a30*/  LDL.LU R14, [R1+0x6990] ;  /* 0x00699000010e7983 */ /* 0x000ea20000300800 */
[----:B------:R-:W-:Y:S02]  /*193a40*/  @P0 LOP3.LUT R51, R51, 0x80, RZ, 0xfc, !PT ;  /* 0x0000008033330812 */ /* 0x000fe400078efcff */
[----:B------:R-:W-:Y:S02]  /*193a50*/  ISETP.GE.AND P0, PT, R13, UR35, PT ;  /* 0x000000230d007c0c */ /* 0x000fe4000bf06270 */
[----:B------:R-:W2:Y:S01]  /*193a60*/  LDL.LU R13, [R1+0x698c] ;  /* 0x00698c00010d7983 */ /* 0x000ea20000300800 */
[----:B------:R-:W-:-:S04]  /*193a70*/  LOP3.LUT R51, R51, 0xfffffffd, RZ, 0xc0, !PT ;  /* 0xfffffffd33337812 */ /* 0x000fc800078ec0ff */
[----:B------:R-:W-:Y:S02]  /*193a80*/  @P2 LOP3.LUT R51, R51, 0x2, RZ, 0xfc, !PT ;  /* 0x0000000233332812 */ /* 0x000fe400078efcff */
[----:B------:R-:W-:Y:S02]  /*193a90*/  ISETP.GE.AND P2, PT, R12, UR37, PT ;  /* 0x000000250c007c0c */ /* 0x000fe4000bf46270 */
[----:B------:R-:W2:Y:S01]  /*193aa0*/  LDL.LU R12, [R1+0x6988] ;  /* 0x00698800010c7983 */ /* 0x000ea20000300800 */
[----:B------:R-:W-:-:S04]  /*193ab0*/  LOP3.LUT R51, R51, 0xfffffffe, RZ, 0xc0, !PT ;  /* 0xfffffffe33337812 */ /* 0x000fc800078ec0ff */
[----:B------:R-:W-:-:S04]  /*193ac0*/  @P1 LOP3.LUT R51, R51, 0x1, RZ, 0xfc, !PT ;  /* 0x0000000133331812 */ /* 0x000fc800078efcff */
[----:B------:R-:W-:Y:S02]  /*193ad0*/  LOP3.LUT R51, R51, 0xffffffef, RZ, 0xc0, !PT ;  /* 0xffffffef33337812 */ /* 0x000fe400078ec0ff */
[----:B------:R-:W-:Y:S02]  /*193ae0*/  ISETP.GE.AND P1, PT, R10, UR41, PT ;  /* 0x000000290a007c0c */ /* 0x000fe4000bf26270 */
[----:B------:R-:W-:-:S04]  /*193af0*/  @P2 LOP3.LUT R51, R51, 0x10, RZ, 0xfc, !PT ;  /* 0x0000001033332812 */ /* 0x000fc800078efcff */
[----:B------:R-:W-:Y:S02]  /*193b00*/  LOP3.LUT R51, R51, 0xffffffbf, RZ, 0xc0, !PT ;  /* 0xffffffbf33337812 */ /* 0x000fe400078ec0ff */
[----:B------:R-:W-:Y:S02]  /*193b10*/  ISETP.GE.AND P2, PT, R9, UR43, PT ;  /* 0x0000002b09007c0c */ /* 0x000fe4000bf46270 */
[----:B------:R-:W-:Y:S02]  /*193b20*/  ISETP.GE.AND P3, PT, R8, UR45, PT ;  /* 0x0000002d08007c0c */ /* 0x000fe4000bf66270 */
[----:B---3--:R-:W-:-:S04]  /*193b30*/  LOP3.LUT R0, R0, 0xff7fffff, RZ, 0xc0, !PT ;  /* 0xff7fffff00007812 */ /* 0x008fc800078ec0ff */
[----:B------:R-:W-:Y:S02]  /*193b40*/  @P0 LOP3.LUT R0, R0, 0x800000, RZ, 0xfc, !PT ;  /* 0x0080000000000812 */ /* 0x000fe400078efcff */
[----:B------:R-:W-:Y:S02]  /*193b50*/  ISETP.GE.AND P0, PT, R11, UR39, PT ;  /* 0x000000270b007c0c */ /* 0x000fe4000bf06270 */
[----:B------:R-:W3:Y:S01]  /*193b60*/  LDL.LU R11, [R1+0x6984] ;  /* 0x00698400010b7983 */ /* 0x000ee20000300800 */
[----:B------:R-:W-:-:S03]  /*193b70*/  LOP3.LUT R0, R0, 0xfeffffff, RZ, 0xc0, !PT ;  /* 0xfeffffff00007812 */ /* 0x000fc600078ec0ff */
[----:B------:R-:W3:Y:S04]  /*193b80*/  LDL.LU R10, [R1+0x6980] ;  /* 0x00698000010a7983 */ /* 0x000ee80000300800 */
[----:B------:R-:W3:Y:S04]  /*193b90*/  LDL.LU R9, [R1+0x697c] ;  /* 0x00697c0001097983 */ /* 0x000ee80000300800 */
[----:B------:R-:W3:Y:S01]  /*193ba0*/  LDL.LU R8, [R1+0x6978] ;  /* 0x0069780001087983 */ /* 0x000ee20000300800 */
[----:B------:R-:W-:Y:S02]  /*193bb0*/  @P0 LOP3.LUT R51, R51, 0x40, RZ, 0xfc, !PT ;  /* 0x0000004033330812 */ /* 0x000fe400078efcff */
[----:B------:R-:W-:-:S02]  /*193bc0*/  ISETP.GE.AND P0, PT, R7, UR13, PT ;  /* 0x0000000d07007c0c */ /* 0x000fc4000bf06270 */
[----:B------:R-:W-:Y:S01]  /*193bd0*/  @P1 LOP3.LUT R0, R0, 0x1000000, RZ, 0xfc, !PT ;  /* 0x0100000000001812 */ /* 0x000fe200078efcff */
[----:B------:R-:W3:Y:S01]  /*193be0*/  LDL.LU R7, [R1+0x6974] ;  /* 0x0069740001077983 */ /* 0x000ee20000300800 */
[----:B------:R-:W-:Y:S02]  /*193bf0*/  LOP3.LUT R51, R51, 0xfffffffb, RZ, 0xc0, !PT ;  /* 0xfffffffb33337812 */ /* 0x000fe400078ec0ff */
[----:B------:R-:W-:Y:S01]  /*193c00*/  ISETP.LT.AND P1, PT, R3, UR54, !P0 ;  /* 0x0000003603007c0c */ /* 0x000fe2000c721270 */
[----:B------:R-:W0:Y:S06]  /*193c10*/  LDCU UR13, c[0x0][0x398] ;  /* 0x00007300ff0d77ac */ /* 0x000e2c0008000800 */
[----:B------:R-:W-:-:S02]  /*193c20*/  @P0 LOP3.LUT R51, R51, 0x4, RZ, 0xfc, !PT ;  /* 0x0000000433330812 */ /* 0x000fc400078efcff */
[----:B------:R-:W-:Y:S02]  /*193c30*/  ISETP.LT.AND P0, PT, R2, UR60, !P0 ;  /* 0x0000003c02007c0c */ /* 0x000fe4000c701270 */
[----:B------:R-:W-:-:S04]  /*193c40*/  LOP3.LUT R51, R51, 0xffffffdf, RZ, 0xc0, !PT ;  /* 0xffffffdf33337812 */ /* 0x000fc800078ec0ff */
[----:B------:R-:W-:Y:S01]  /*193c50*/  @P1 LOP3.LUT R51, R51, 0x20, RZ, 0xfc, !PT ;  /* 0x0000002033331812 */ /* 0x000fe200078efcff */
[----:B------:R0:W-:Y:S04]  /*193c60*/  STL [R1+0xc], R0 ;  /* 0x00000c0001007387 */ /* 0x0001e80000100800 */
[----:B------:R-:W3:Y:S04]  /*193c70*/  LDL.LU R6, [R1+0x6970] ;  /* 0x0069700001067983 */ /* 0x000ee80000300800 */
[----:B------:R-:W3:Y:S01]  /*193c80*/  LDL.LU R5, [R1+0x696c] ;  /* 0x00696c0001057983 */ /* 0x000ee20000300800 */
[----:B------:R-:W-:-:S03]  /*193c90*/  LOP3.LUT R51, R51, 0xfffffff7, RZ, 0xc0, !PT ;  /* 0xfffffff733337812 */ /* 0x000fc600078ec0ff */
[----:B------:R-:W3:Y:S04]  /*193ca0*/  LDL.LU R4, [R1+0x6968] ;  /* 0x0069680001047983 */ /* 0x000ee80000300800 */
[----:B------:R-:W3:Y:S01]  /*193cb0*/  LDL.LU R3, [R1+0x6964] ;  /* 0x0069640001037983 */ /* 0x000ee20000300800 */
[C---:B------:R-:W-:Y:S02]  /*193cc0*/  LOP3.LUT P1, RZ, R0.reuse, 0x1000000, RZ, 0xc0, !PT ;  /* 0x0100000000ff7812 */ /* 0x040fe4000782c0ff */
[----:B------:R-:W-:Y:S01]  /*193cd0*/  @P0 LOP3.LUT R51, R51, 0x8, RZ, 0xfc, !PT ;  /* 0x0000000833330812 */ /* 0x000fe200078efcff */
[----:B------:R-:W3:Y:S01]  /*193ce0*/  LDL.LU R2, [R1+0x6960] ;  /* 0x0069600001027983 */ /* 0x000ee20000300800 */
[----:B------:R-:W-:-:S03]  /*193cf0*/  LOP3.LUT P0, RZ, R0, 0x800000, RZ, 0xc0, !PT ;  /* 0x0080000000ff7812 */ /* 0x000fc6000780c0ff */
[----:B0-----:R-:W3:Y:S04]  /*193d00*/  LDL.LU R0, [R1+0x695c] ;  /* 0x00695c0001007983 */ /* 0x001ee80000300800 */
[----:B------:R0:W-:Y:S04]  /*193d10*/  STL.64 [R1+0x6a48], R46 ;  /* 0x006a482e01007387 */ /* 0x0001e80000100a00 */
[----:B0-----:R-:W3:Y:S04]  /*193d20*/  LDL.LU R47, [R1+0x3cc] ;  /* 0x0003cc00012f7983 */ /* 0x001ee80000300800 */
[----:B------:R-:W3:Y:S04]  /*193d30*/  LDL.LU R46, [R1+0x6b4] ;  /* 0x0006b400012e7983 */ /* 0x000ee80000300800 */
        /* <DEDUP_REMOVED lines=20> */
[----:B------:R-:W-:Y:S04]  /*193e80*/  STL.64 [R1+0x6a08], R30 ;  /* 0x006a081e01007387 */ /* 0x000fe80000100a00 */
[----:B------:R0:W-:Y:S04]  /*193e90*/  STL.64 [R1+0x6a00], R28 ;  /* 0x006a001c01007387 */ /* 0x0001e80000100a00 */
[----:B0-----:R-:W3:Y:S04]  /*193ea0*/  LDL.LU R28, [R1+0x2b0] ;  /* 0x0002b000011c7983 */ /* 0x001ee80000300800 */
[----:B------:R-:W3:Y:S04]  /*193eb0*/  LDL.LU R29, [R1+0x2b4] ;  /* 0x0002b400011d7983 */ /* 0x000ee80000300800 */
[----:B------:R-:W3:Y:S04]  /*193ec0*/  LDL.LU R30, [R1+0x2b8] ;  /* 0x0002b800011e7983 */ /* 0x000ee80000300800 */
[----:B------:R-:W3:Y:S04]  /*193ed0*/  LDL.LU R31, [R1+0x2bc] ;  /* 0x0002bc00011f7983 */ /* 0x000ee80000300800 */
[----:B------:R0:W-:Y:S04]  /*193ee0*/  STL.64 [R1+0x69f8], R26 ;  /* 0x0069f81a01007387 */ /* 0x0001e80000100a00 */
[----:B0-----:R-:W3:Y:S04]  /*193ef0*/  LDL R26, [R1+0x10] ;  /* 0x00001000011a7983 */ /* 0x001ee80000100800 */
[----:B------:R-:W-:Y:S04]  /*193f00*/  STL.64 [R1+0x69f0], R24 ;  /* 0x0069f01801007387 */ /* 0x000fe80000100a00 */
[----:B------:R-:W-:Y:S04]  /*193f10*/  STL.64 [R1+0x69e8], R22 ;  /* 0x0069e81601007387 */ /* 0x000fe80000100a00 */
[----:B----4-:R-:W-:Y:S04]  /*193f20*/  STL.64 [R1+0x69e0], R20 ;  /* 0x0069e01401007387 */ /* 0x010fe80000100a00 */
[----:B------:R-:W-:Y:S04]  /*193f30*/  STL.64 [R1+0x69d8], R18 ;  /* 0x0069d81201007387 */ /* 0x000fe80000100a00 */
[----:B--2---:R-:W-:Y:S04]  /*193f40*/  STL.64 [R1+0x69d0], R16 ;  /* 0x0069d01001007387 */ /* 0x004fe80000100a00 */
[----:B------:R-:W-:Y:S04]  /*193f50*/  STL.64 [R1+0x69c8], R14 ;  /* 0x0069c80e01007387 */ /* 0x000fe80000100a00 */
[----:B------:R-:W-:Y:S04]  /*193f60*/  STL.64 [R1+0x69c0], R12 ;  /* 0x0069c00c01007387 */ /* 0x000fe80000100a00 */
[----:B---3--:R-:W-:Y:S04]  /*193f70*/  STL.64 [R1+0x69b8], R10 ;  /* 0x0069b80a01007387 */ /* 0x008fe80000100a00 */
        /* <DEDUP_REMOVED lines=18> */
[----:B0-----:R-:W-:-:S02]  /*1940a0*/  LOP3.LUT R0, R45, 0xffff, RZ, 0xc0, !PT ;  /* 0x0000ffff2d007812 */ /* 0x001fc400078ec0ff */
[----:B------:R-:W-:Y:S02]  /*1940b0*/  LOP3.LUT R3, R42, 0xffff, RZ, 0xc0, !PT ;  /* 0x0000ffff2a037812 */ /* 0x000fe400078ec0ff */
[----:B------:R-:W-:Y:S02]  /*1940c0*/  LOP3.LUT R2, R43, 0xffff, RZ, 0xc0, !PT ;  /* 0x0000ffff2b027812 */ /* 0x000fe400078ec0ff */
[----:B------:R-:W-:-:S04]  /*1940d0*/  LOP3.LUT R33, R33, 0xdfffffff, RZ, 0xc0, !PT ;  /* 0xdfffffff21217812 */ /* 0x000fc800078ec0ff */
[----:B------:R-:W-:-:S04]  /*1940e0*/  @P0 LOP3.LUT R33, R33, 0x20000000, RZ, 0xfc, !PT ;  /* 0x2000000021210812 */ /* 0x000fc800078efcff */
[----:B------:R-:W-:-:S04]  /*1940f0*/  LOP3.LUT R33, R33, 0xefffffff, RZ, 0xc0, !PT ;  /* 0xefffffff21217812 */ /* 0x000fc800078ec0ff */
[----:B------:R-:W-:-:S04]  /*194100*/  @P1 LOP3.LUT R33, R33, 0x10000000, RZ, 0xfc, !PT ;  /* 0x1000000021211812 */ /* 0x000fc800078efcff */
[----:B------:R-:W-:-:S04]  /*194110*/  LOP3.LUT R33, R33, 0xf7ffffff, RZ, 0xc0, !PT ;  /* 0xf7ffffff21217812 */ /* 0x000fc800078ec0ff */
[----:B------:R-:W-:Y:S01]  /*194120*/  @P2 LOP3.LUT R33, R33, 0x8000000, RZ, 0xfc, !PT ;  /* 0x0800000021212812 */ /* 0x000fe200078efcff */
[----:B------:R-:W0:Y:S03]  /*194130*/  LDS.128 R4, [R26] ;  /* 0x000000001a047984 */ /* 0x000e260000000c00 */
[----:B------:R-:W-:Y:S01]  /*194140*/  LOP3.LUT R33, R33, 0xfbffffff, RZ, 0xc0, !PT ;  /* 0xfbffffff21217812 */ /* 0x000fe200078ec0ff */
[----:B------:R-:W-:-:S03]  /*194150*/  NOP ;  /* 0x0000000000007918 */ /* 0x000fc60000000000 */
[----:B------:R-:W-:-:S04]  /*194160*/  @P3 LOP3.LUT R33, R33, 0x4000000, RZ, 0xfc, !PT ;  /* 0x0400000021213812 */ /* 0x000fc800078efcff */
[----:B------:R-:W-:-:S04]  /*194170*/  LOP3.LUT R33, R33, 0xfdffffff, RZ, 0xc0, !PT ;  /* 0xfdffffff21217812 */ /* 0x000fc800078ec0ff */
[----:B------:R-:W-:-:S04]  /*194180*/  @P4 LOP3.LUT R33, R33, 0x2000000, RZ, 0xfc, !PT ;  /* 0x0200000021214812 */ /* 0x000fc800078efcff */
[----:B------:R-:W-:-:S04]  /*194190*/  LOP3.LUT R33, R33, 0xfeffffff, RZ, 0xc0, !PT ;  /* 0xfeffffff21217812 */ /* 0x000fc800078ec0ff */
[----:B------:R-:W-:-:S04]  /*1941a0*/  @P5 LOP3.LUT R33, R33, 0x1000000, RZ, 0xfc, !PT ;  /* 0x0100000021215812 */ /* 0x000fc800078efcff */
[----:B------:R-:W-:-:S04]  /*1941b0*/  LOP3.LUT R33, R33, 0xff7fffff, RZ, 0xc0, !PT ;  /* 0xff7fffff21217812 */ /* 0x000fc800078ec0ff */
[----:B------:R-:W-:Y:S01]  /*1941c0*/  @P6 LOP3.LUT R33, R33, 0x800000, RZ, 0xfc, !PT ;  /* 0x0080000021216812 */ /* 0x000fe200078efcff */
[----:B0-----:R-:W-:Y:S04]  /*1941d0*/  STL [R1+0x810], R4 ;  /* 0x0008100401007387 */ /* 0x001fe80000100800 */
[----:B------:R-:W-:Y:S04]  /*1941e0*/  STL [R1+0x4], R33 ;  /* 0x0000042101007387 */ /* 0x000fe80000100800 */
[----:B------:R0:W-:Y:S04]  /*1941f0*/  STL.64 [R1+0x818], R6 ;  /* 0x0008180601007387 */ /* 0x0001e80000100a00 */
[----:B------:R-:W2:Y:S04]  /*194200*/  LDL.LU R42, [R1+0x5398] ;  /* 0x00539800012a7983 */ /* 0x000ea80000300800 */
[----:B------:R-:W3:Y:S04]  /*194210*/  LDL.LU R43, [R1+0x5394] ;  /* 0x00539400012b7983 */ /* 0x000ee80000300800 */
[----:B------:R-:W4:Y:S04]  /*194220*/  LDL.LU R45, [R1+0x5248] ;  /* 0x00524800012d7983 */ /* 0x000f280000300800 */
[----:B------:R-:W-:Y:S01]  /*194230*/  STSM.16.M88.4 [R26], R28 ;  /* 0x0000001c1a007844 */ /* 0x000fe20000000200 */
[----:B------:R-:W-:-:S03]  /*194240*/  NOP ;  /* 0x0000000000007918 */ /* 0x000fc60000000000 */
[----:B------:R-:W1:Y:S01]  /*194250*/  LDS.128 R16, [R26] ;  /* 0x000000001a107984 */ /* 0x000e620000000c00 */
[----:B------:R-:W-:Y:S02]  /*194260*/  PRMT R13, R36, 0x4210, R3 ;  /* 0x00004210240d7816 */ /* 0x000fe40000000003 */
[--C-:B------:R-:W-:Y:S02]  /*194270*/  PRMT R14, R37, 0x4210, R2.reuse ;  /* 0x00004210250e7816 */ /* 0x100fe40000000002 */
[----:B0-----:R-:W-:Y:S02]  /*194280*/  PRMT R6, R44, 0x5210, R2 ;  /* 0x000052102c067816 */ /* 0x001fe40000000002 */
[----:B------:R-:W-:Y:S01]  /*194290*/  PRMT R7, R46, 0x5210, R0 ;  /* 0x000052102e077816 */ /* 0x000fe20000000000 */
[----:B-1----:R-:W-:Y:S04]  /*1942a0*/  STL.64 [R1+0x800], R16 ;  /* 0x0008001001007387 */ /* 0x002fe80000100a00 */
[----:B------:R-:W-:Y:S04]  /*1942b0*/  STL.64 [R1+0x808], R18 ;  /* 0x0008081201007387 */ /* 0x000fe80000100a00 */
        /* <DEDUP_REMOVED lines=8> */
[----:B------:R-:W-:-:S02]  /*194340*/  LOP3.LUT R4, R34, 0xffff, RZ, 0xc0, !PT ;  /* 0x0000ffff22047812 */ /* 0x000fc400078ec0ff */
[----:B------:R-:W-:Y:S01]  /*194350*/  PRMT R15, R38, 0x4210, R0 ;  /* 0x00004210260f7816 */ /* 0x000fe20000000000 */
[----:B------:R-:W-:Y:S01]  /*194360*/  NOP ;  /* 0x0000000000007918 */ /* 0x000fe20000000000 */
[----:B------:R-:W-:-:S05]  /*194370*/  PRMT R12, R35, 0x4210, R4 ;  /* 0x00004210230c7816 */ /* 0x000fca0000000004 */
[----:B------:R-:W-:Y:S01]  /*194380*/  STSM.16.M88.4 [R26], R12 ;  /* 0x0000000c1a007844 */ /* 0x000fe20000000200 */
[----:B------:R-:W-:-:S03]  /*194390*/  NOP ;  /* 0x0000000000007918 */ /* 0x000fc60000000000 */
[----:B------:R-:W0:Y:S01]  /*1943a0*/  LDS.128 R12, [R26] ;  /* 0x000000001a0c7984 */ /* 0x000e220000000c00 */
[----:B------:R-:W-:Y:S01]  /*1943b0*/  IMAD.MOV.U32 R8, RZ, RZ, R5 ;  /* 0x000000ffff087224 */ /* 0x000fe200078e0005 */
[----:B------:R-:W-:Y:S02]  /*1943c0*/  PRMT R4, R40, 0x5210, R4 ;  /* 0x0000521028047816 */ /* 0x000fe40000000004 */
[----:B------:R-:W-:Y:S01]  /*1943d0*/  PRMT R5, R41, 0x5210, R3 ;  /* 0x0000521029057816 */ /* 0x000fe20000000003 */
[----:B------:R-:W-:-:S04]  /*1943e0*/  NOP ;  /* 0x0000000000007918 */ /* 0x000fc80000000000 */
[----:B------:R2:W-:Y:S01]  /*1943f0*/  STSM.16.M88.4 [R26], R4 ;  /* 0x000000041a007844 */ /* 0x0005e20000000200 */
[----:B------:R-:W-:-:S03]  /*194400*/  NOP ;  /* 0x0000000000007918 */ /* 0x000fc60000000000 */
[----:B------:R-:W1:Y:S01]  /*194410*/  LDS.128 R16, [R26] ;  /* 0x000000001a107984 */ /* 0x000e620000000c00 */
[----:B0-----:R-:W-:-:S03]  /*194420*/  IMAD.MOV.U32 R59, RZ, RZ, R14 ;  /* 0x000000ffff3b7224 */ /* 0x001fc600078e000e */
[----:B------:R0:W-:Y:S04]  /*194430*/  STL.64 [R1+0x7f0], R12 ;  /* 0x0007f00c01007387 */ /* 0x0001e80000100a00 */
[----:B------:R0:W-:Y:S04]  /*194440*/  STL [R1+0x7fc], R15 ;  /* 0x0007fc0f01007387 */ /* 0x0001e80000100800 */
[----:B------:R-:W4:Y:S04]  /*194450*/  LDL.LU R33, [R1+0x6f4] ;  /* 0x0006f40001217983 */ /* 0x000f280000300800 */
[----:B------:R0:W-:Y:S04]  /*194460*/  STL [R1+0x69b0], R59 ;  /* 0x0069b03b01007387 */ /* 0x0001e80000100800 */
[----:B------:R-:W4:Y:S04]  /*194470*/  LDL.LU R34, [R1+0x53a4] ;  /* 0x0053a40001227983 */ /* 0x000f280000300800 */
[----:B------:R-:W4:Y:S04]  /*194480*/  LDL.LU R35, [R1+0x53a0] ;  /* 0x0053a00001237983 */ /* 0x000f280000300800 */
[----:B------:R-:W4:Y:S04]  /*194490*/  LDL.LU R38, [R1+0x5268] ;  /* 0x0052680001267983 */ /* 0x000f280000300800 */
[----:B------:R-:W4:Y:S04]  /*1944a0*/  LDL.LU R40, [R1+0x525c] ;  /* 0x00525c0001287983 */ /* 0x000f280000300800 */
[----:B------:R-:W4:Y:S01]  /*1944b0*/  LDL.LU R41, [R1+0x5484] ;  /* 0x0054840001297983 */ /* 0x000f220000300800 */
[----:B--2---:R-:W-:-:S02]  /*1944c0*/  LOP3.LUT R4, R42, 0xffff, RZ, 0xc0, !PT ;  /* 0x0000ffff2a047812 */ /* 0x004fc400078ec0ff */
[----:B---3--:R-:W-:Y:S01]  /*1944d0*/  LOP3.LUT R3, R43, 0xffff, RZ, 0xc0, !PT ;  /* 0x0000ffff2b037812 */ /* 0x008fe200078ec0ff */
[----:B------:R-:W2:Y:S01]  /*1944e0*/  LDL.LU R42, [R1+0x5480] ;  /* 0x00548000012a7983 */ /* 0x000ea20000300800 */
[----:B----4-:R-:W-:-:S03]  /*1944f0*/  LOP3.LUT R2, R45, 0xffff, RZ, 0xc0, !PT ;  /* 0x0000ffff2d027812 */ /* 0x010fc600078ec0ff */
[----:B------:R-:W3:Y:S04]  /*194500*/  LDL.LU R43, [R1+0x547c] ;  /* 0x00547c00012b7983 */ /* 0x000ee80000300800 */
[----:B------:R-:W4:Y:S04]  /*194510*/  LDL.LU R45, [R1+0x1808] ;  /* 0x00180800012d7983 */ /* 0x000f280000300800 */
[----:B-1----:R-:W-:Y:S04]  /*194520*/  STL [R1+0x7e4], R17 ;  /* 0x0007e41101007387 */ /* 0x002fe80000100800 */
[----:B------:R-:W-:Y:S01]  /*194530*/  STL.64 [R1+0x7e8], R18 ;  /* 0x0007e81201007387 */ /* 0x000fe20000100a00 */
[----:B------:R-:W-:-:S02]  /*194540*/  LOP3.LUT R0, R29, 0xffff, RZ, 0xc0, !PT ;  /* 0x0000ffff1d007812 */ /* 0x000fc400078ec0ff */
[----:B0-----:R-:W-:Y:S02]  /*194550*/  PRMT R12, R30, 0x4210, R4 ;  /* 0x000042101e0c7816 */ /* 0x001fe40000000004 */
[----:B------:R-:W-:Y:S02]  /*194560*/  PRMT R15, R36, 0x4210, R0 ;  /* 0x00004210240f7816 */ /* 0x000fe40000000000 */
[----:B------:R-:W-:Y:S01]  /*194570*/  PRMT R4, R37, 0x5210, R4 ;  /* 0x0000521025047816 */ /* 0x000fe20000000004 */
[----:B------:R-:W3:Y:S01]  /*194580*/  LDL.LU R36, [R1+0x700] ;  /* 0x0007000001247983 */ /* 0x000ee20000300800 */
[----:B------:R-:W-:-:S03]  /*194590*/  PRMT R5, R44, 0x5210, R3 ;  /* 0x000052102c057816 */ /* 0x000fc60000000003 */
[----:B------:R-:W3:Y:S01]  /*1945a0*/  LDL.LU R37, [R1+0x6fc] ;  /* 0x0006fc0001257983 */ /* 0x000ee20000300800 */
[----:B------:R-:W-:-:S03]  /*1945b0*/  PRMT R6, R46, 0x5210, R2 ;  /* 0x000052102e067816 */ /* 0x000fc60000000002 */
[----:B------:R-:W3:Y:S04]  /*1945c0*/  LDL.LU R44, [R1+0x704] ;  /* 0x00070400012c7983 */ /* 0x000ee80000300800 */
[----:B------:R-:W3:Y:S01]  /*1945d0*/  LDL.LU R46, [R1+0x6b8] ;  /* 0x0006b800012e7983 */ /* 0x000ee20000300800 */
[----:B------:R-:W-:Y:S02]  /*1945e0*/  PRMT R13, R31, 0x4210, R3 ;  /* 0x000042101f0d7816 */ /* 0x000fe40000000003 */
[----:B------:R-:W-:Y:S01]  /*1945f0*/  PRMT R14, R32, 0x4210, R2 ;  /* 0x00004210200e7816 */ /* 0x000fe20000000002 */
[----:B------:R-:W-:-:S04]  /*194600*/  NOP ;  /* 0x0000000000007918 */ /* 0x000fc80000000000 */
[----:B------:R-:W-:Y:S01]  /*194610*/  STSM.16.M88.4 [R26], R12 ;  /* 0x0000000c1a007844 */ /* 0x000fe20000000200 */
[----:B------:R-:W-:-:S03]  /*194620*/  NOP ;  /* 0x0000000000007918 */ /* 0x000fc60000000000 */
[----:B------:R-:W0:Y:S01]  /*194630*/  LDS.128 R12, [R26] ;  /* 0x000000001a0c7984 */ /* 0x000e220000000c00 */
[----:B------:R-:W-:Y:S01]  /*194640*/  IMAD.MOV.U32 R59, RZ, RZ, R16 ;  /* 0x000000ffff3b7224 */ /* 0x000fe200078e0010 */
[----:B------:R-:W-:Y:S02]  /*194650*/  NOP ;  /* 0x0000000000007918 */ /* 0x000fe40000000000 */
[----:B0-----:R-:W-:Y:S01]  /*194660*/  STL.64 [R1+0x7d0], R12 ;  /* 0x0007d00c01007387 */ /* 0x001fe20000100a00 */
[----:B------:R-:W-:-:S03]  /*194670*/  PRMT R7, R33, 0x5210, R0 ;  /* 0x0000521021077816 */ /* 0x000fc60000000000 */
[----:B------:R-:W-:Y:S01]  /*194680*/  STL.64 [R1+0x7d8], R14 ;  /* 0x0007d80e01007387 */ /* 0x000fe20000100a00 */
[----:B------:R-:W-:-:S03]  /*194690*/  LOP3.LUT R0, R40, 0xffff, RZ, 0xc0, !PT ;  /* 0x0000ffff28007812 */ /* 0x000fc600078ec0ff */
[----:B------:R0:W-:Y:S01]  /*1946a0*/  STSM.16.M88.4 [R26], R4 ;  /* 0x000000041a007844 */ /* 0x0001e20000000200 */
[----:B------:R-:W-:-:S03]  /*1946b0*/  NOP ;  /* 0x0000000000007918 */ /* 0x000fc60000000000 */
[----:B------:R-:W1:Y:S01]  /*1946c0*/  LDS.128 R16, [R26] ;  /* 0x000000001a107984 */ /* 0x000e620000000c00 */
[----:B------:R-:W-:Y:S02]  /*1946d0*/  LOP3.LUT R3, R35, 0xffff, RZ, 0xc0, !PT ;  /* 0x0000ffff23037812 */ /* 0x000fe400078ec0ff */
[----:B------:R-:W-:Y:S02]  /*1946e0*/  LOP3.LUT R2, R38, 0xffff, RZ, 0xc0, !PT ;  /* 0x0000ffff26027812 */ /* 0x000fe400078ec0ff */
[----:B0-----:R-:W-:-:S04]  /*1946f0*/  LOP3.LUT R4, R34, 0xffff, RZ, 0xc0, !PT ;  /* 0x0000ffff22047812 */ /* 0x001fc800078ec0ff */
[----:B------:R-:W-:Y:S02]  /*194700*/  PRMT R12, R41, 0x4210, R4 ;  /* 0x00004210290c7816 */ /* 0x000fe40000000004 */
[----:B----4-:R-:W-:Y:S02]  /*194710*/  PRMT R15, R45, 0x4210, R0 ;  /* 0x000042102d0f7816 */ /* 0x010fe40000000000 */
[----:B------:R-:W4:Y:S04]  /*194720*/  LDL.LU R45, [R1+0x53b4] ;  /* 0x0053b400012d7983 */ /* 0x000f280000300800 */
[----:B------:R-:W4:Y:S04]  /*194730*/  LDL.LU R30, [R1+0x53b0] ;  /* 0x0053b000011e7983 */ /* 0x000f280000300800 */
[----:B------:R-:W4:Y:S04]  /*194740*/  LDL.LU R31, [R1+0x5280] ;  /* 0x00528000011f7983 */ /* 0x000f280000300800 */
[----:B------:R-:W4:Y:S04]  /*194750*/  LDL.LU R38, [R1+0x527c] ;  /* 0x00527c0001267983 */ /* 0x000f280000300800 */
[----:B------:R-:W4:Y:S01]  /*194760*/  LDL.LU R40, [R1+0x54ac] ;  /* 0x0054ac0001287983 */ /* 0x000f220000300800 */
[----:B--2---:R-:W-:-:S03]  /*194770*/  PRMT R13, R42, 0x4210, R3 ;  /* 0x000042102a0d7816 */ /* 0x004fc60000000003 */
[----:B------:R-:W2:Y:S04]  /*194780*/  LDL.LU R41, [R1+0x54a4] ;  /* 0x0054a40001297983 */ /* 0x000ea80000300800 */
[----:B------:R-:W2:Y:S04]  /*194790*/  LDL.LU R42, [R1+0x549c] ;  /* 0x00549c00012a7983 */ /* 0x000ea80000300800 */
[----:B-1----:R-:W-:Y:S01]  /*1947a0*/  STL [R1+0x7c4], R17 ;  /* 0x0007c41101007387 */ /* 0x002fe20000100800 */
[----:B---3--:R-:W-:-:S03]  /*1947b0*/  PRMT R14, R43, 0x4210, R2 ;  /* 0x000042102b0e7816 */ /* 0x008fc60000000002 */
[----:B------:R-:W-:Y:S04]  /*1947c0*/  STL.64 [R1+0x7c8], R18 ;  /* 0x0007c81201007387 */ /* 0x000fe80000100a00 */
[----:B------:R-:W3:Y:S01]  /*1947d0*/  LDL.LU R43, [R1+0x5494] ;  /* 0x00549400012b7983 */ /* 0x000ee20000300800 */
[----:B------:R-:W-:-:S03]  /*1947e0*/  NOP ;  /* 0x0000000000007918 */ /* 0x000fc60000000000 */
[----:B------:R0:W-:Y:S04]  /*1947f0*/  STSM.16.M88.4 [R26], R12 ;  /* 0x0000000c1a007844 */ /* 0x0001e80000000200 */
[----:B------:R-:W3:Y:S01]  /*194800*/  LDL.LU R35, [R1+0x710] ;  /* 0x0007100001237983 */ /* 0x000ee20000300800 */
[----:B0-----:R-:W-:Y:S02]  /*194810*/  PRMT R12, R36, 0x5210, R4 ;  /* 0x00005210240c7816 */ /* 0x001fe40000000004 */
[----:B------:R-:W-:Y:S01]  /*194820*/  PRMT R13, R37, 0x5210, R3 ;  /* 0x00005210250d7816 */ /* 0x000fe20000000003 */
[----:B------:R-:W3:Y:S04]  /*194830*/  LDL.LU R36, [R1+0x70c] ;  /* 0x00070c0001247983 */ /* 0x000ee80000300800 */
[----:B------:R-:W3:Y:S01]  /*194840*/  LDL.LU R37, [R1+0x708] ;  /* 0x0007080001257983 */ /* 0x000ee20000300800 */
[----:B------:R-:W-:-:S03]  /*194850*/  PRMT R15, R46, 0x5210, R0 ;  /* 0x000052102e0f7816 */ /* 0x000fc60000000000 */
[----:B------:R-:W3:Y:S01]  /*194860*/  LDL.LU R46, [R1+0x6bc] ;  /* 0x0006bc00012e7983 */ /* 0x000ee20000300800 */
[----:B------:R-:W-:Y:S01]  /*194870*/  IMAD.MOV.U32 R7, RZ, RZ, R16 ;  /* 0x000000ffff077224 */ /* 0x000fe200078e0010 */
[----:B------:R-:W-:Y:S02]  /*194880*/  NOP ;  /* 0x0000000000007918 */ /* 0x000fe40000000000 */
[----:B------:R-:W0:Y:S01]  /*194890*/  LDS.128 R16, [R26] ;  /* 0x000000001a107984 */ /* 0x000e220000000c00 */
[----:B------:R-:W-:Y:S01]  /*1948a0*/  PRMT R14, R44, 0x5210, R2 ;  /* 0x000052102c0e7816 */ /* 0x000fe20000000002 */
[----:B------:R-:W-:Y:S02]  /*1948b0*/  NOP ;  /* 0x0000000000007918 */ /* 0x000fe40000000000 */
[----:B0-----:R-:W-:Y:S04]  /*1948c0*/  STL [R1+0x7b0], R16 ;  /* 0x0007b01001007387 */ /* 0x001fe80000100800 */
[----:B------:R-:W-:Y:S04]  /*1948d0*/  STL.64 [R1+0x7b8], R18 ;  /* 0x0007b81201007387 */ /* 0x000fe80000100a00 */
[----:B------:R-:W3:Y:S04]  /*1948e0*/  LDL.LU R44, [R1+0x5290] ;  /* 0x00529000012c7983 */ /* 0x000ee80000300800 */
[----:B------:R-:W3:Y:S04]  /*1948f0*/  LDL.LU R32, [R1+0x630] ;  /* 0x0006300001207983 */ /* 0x000ee80000300800 */
[----:B------:R-:W3:Y:S04]  /*194900*/  LDL.LU R33, [R1+0x634] ;  /* 0x0006340001217983 */ /* 0x000ee80000300800 */
[----:B------:R-:W3:Y:S04]  /*194910*/  LDL.LU R34, [R1+0x638] ;  /* 0x0006380001227983 */ /* 0x000ee80000300800 */
[----:B------:R0:W-:Y:S01]  /*194920*/  STSM.16.M88.4 [R26], R12 ;  /* 0x0000000c1a007844 */ /* 0x0001e20000000200 */
[----:B------:R-:W-:Y:S01]  /*194930*/  IMAD.MOV.U32 R6, RZ, RZ, R17 ;  /* 0x000000ffff067224 */ /* 0x000fe200078e0011 */
[----:B------:R-:W-:-:S02]  /*194940*/  NOP ;  /* 0x0000000000007918 */ /* 0x000fc40000000000 */
[----:B------:R-:W1:Y:S01]  /*194950*/  LDS.128 R16, [R26] ;  /* 0x000000001a107984 */ /* 0x000e620000000c00 */
[----:B----4-:R-:W-:-:S03]  /*194960*/  LOP3.LUT R4, R45, 0xffff, RZ, 0xc0, !PT ;  /* 0x0000ffff2d047812 */ /* 0x010fc600078ec0ff */
[----:B------:R-:W4:Y:S01]  /*194970*/  LDL.LU R45, [R1+0x54b8] ;  /* 0x0054b800012d7983 */ /* 0x000f220000300800 */
[----:B------:R-:W-:Y:S02]  /*194980*/  LOP3.LUT R3, R30, 0xffff, RZ, 0xc0, !PT ;  /* 0x0000ffff1e037812 */ /* 0x000fe400078ec0ff */
[----:B------:R-:W-:Y:S02]  /*194990*/  LOP3.LUT R2, R31, 0xffff, RZ, 0xc0, !PT ;  /* 0x0000ffff1f027812 */ /* 0x000fe400078ec0ff */
[----:B------:R-:W-:Y:S02]  /*1949a0*/  LOP3.LUT R0, R38, 0xffff, RZ, 0xc0, !PT ;  /* 0x0000ffff26007812 */ /* 0x000fe400078ec0ff */
[----:B0-----:R-:W-:Y:S02]  /*1949b0*/  PRMT R12, R40, 0x4210, R4 ;  /* 0x00004210280c7816 */ /* 0x001fe40000000004 */
[----:B--2---:R-:W-:Y:S01]  /*1949c0*/  PRMT R13, R41, 0x4210, R3 ;  /* 0x00004210290d7816 */ /* 0x004fe20000000003 */
[----:B------:R-:W2:Y:S01]  /*1949d0*/  LDL.LU R40, [R1+0x3b0] ;  /* 0x0003b00001287983 */ /* 0x000ea20000300800 */
[----:B------:R-:W-:-:S03]  /*1949e0*/  PRMT R14, R42, 0x4210, R2 ;  /* 0x000042102a0e7816 */ /* 0x000fc60000000002 */
[----:B------:R-:W2:Y:S04]  /*1949f0*/  LDL.LU R41, [R1+0x3b4] ;  /* 0x0003b40001297983 */ /* 0x000ea80000300800 */
[----:B------:R-:W2:Y:S01]  /*194a00*/  LDL.LU R42, [R1+0x3b8] ;  /* 0x0003b800012a7983 */ /* 0x000ea20000300800 */
[----:B---3--:R-:W-:Y:S01]  /*194a10*/  PRMT R15, R43, 0x4210, R0 ;  /* 0x000042102b0f7816 */ /* 0x008fe20000000000 */
[----:B------:R-:W-:Y:S02]  /*194a20*/  NOP ;  /* 0x0000000000007918 */ /* 0x000fe40000000000 */
[----:B------:R-:W3:Y:S04]  /*194a30*/  LDL.LU R43, [R1+0x6c0] ;  /* 0x0006c000012b7983 */ /* 0x000ee80000300800 */
[----:B------:R-:W2:Y:S04]  /*194a40*/  LDL.LU R38, [R1+0x529c] ;  /* 0x00529c0001267983 */ /* 0x000ea80000300800 */
[----:B-1----:R-:W-:Y:S04]  /*194a50*/  STL.64 [R1+0x7a0], R16 ;  /* 0x0007a01001007387 */ /* 0x002fe80000100a00 */
[----:B------:R-:W-:Y:S04]  /*194a60*/  STL.64 [R1+0x7a8], R18 ;  /* 0x0007a81201007387 */ /* 0x000fe80000100a00 */
[----:B------:R-:W2:Y:S04]  /*194a70*/  LDL.LU R28, [R1+0x640] ;  /* 0x00064000011c7983 */ /* 0x000ea80000300800 */
[----:B------:R0:W-:Y:S04]  /*194a80*/  STSM.16.M88.4 [R26], R12 ;  /* 0x0000000c1a007844 */ /* 0x0001e80000000200 */
[----:B------:R-:W2:Y:S04]  /*194a90*/  LDL.LU R29, [R1+0x644] ;  /* 0x00064400011d7983 */ /* 0x000ea80000300800 */
[----:B------:R-:W2:Y:S01]  /*194aa0*/  LDL.LU R30, [R1+0x648] ;  /* 0x00064800011e7983 */ /* 0x000ea20000300800 */
[----:B------:R-:W-:-:S03]  /*194ab0*/  NOP ;  /* 0x0000000000007918 */ /* 0x000fc60000000000 */
[----:B------:R-:W1:Y:S01]  /*194ac0*/  LDS.128 R16, [R26] ;  /* 0x000000001a107984 */ /* 0x000e620000000c00 */
[----:B0-----:R-:W-:-:S03]  /*194ad0*/  PRMT R15, R46, 0x5210, R0 ;  /* 0x000052102e0f7816 */ /* 0x001fc60000000000 */
[----:B------:R-:W2:Y:S01]  /*194ae0*/  LDL.LU R46, [R1+0x180c] ;  /* 0x00180c00012e7983 */ /* 0x000ea20000300800 */
[----:B------:R-:W-:Y:S02]  /*194af0*/  PRMT R12, R35, 0x5210, R4 ;  /* 0x00005210230c7816 */ /* 0x000fe40000000004 */
[----:B------:R-:W-:Y:S02]  /*194b00*/  PRMT R13, R36, 0x5210, R3 ;  /* 0x00005210240d7816 */ /* 0x000fe40000000003 */
[----:B------:R-:W-:Y:S01]  /*194b10*/  PRMT R14, R37, 0x5210, R2 ;  /* 0x00005210250e7816 */ /* 0x000fe20000000002 */
[----:B------:R-:W-:-:S04]  /*194b20*/  NOP ;  /* 0x0000000000007918 */ /* 0x000fc80000000000 */
[----:B------:R0:W-:Y:S04]  /*194b30*/  STSM.16.M88.4 [R26], R12 ;  /* 0x0000000c1a007844 */ /* 0x0001e80000000200 */
[----:B-1----:R-:W-:Y:S04]  /*194b40*/  STL.64 [R1+0x790], R16 ;  /* 0x0007901001007387 */ /* 0x002fe80000100a00 */
[----:B------:R-:W-:Y:S01]  /*194b50*/  STL.64 [R1+0x798], R18 ;  /* 0x0007981201007387 */ /* 0x000fe20000100a00 */
[----:B------:R-:W-:-:S03]  /*194b60*/  NOP ;  /* 0x0000000000007918 */ /* 0x000fc60000000000 */
[----:B------:R-:W1:Y:S04]  /*194b70*/  LDS.128 R16, [R26] ;  /* 0x000000001a107984 */ /* 0x000e680000000c00 */
[----:B0-----:R-:W2:Y:S04]  /*194b80*/  LDL.LU R12, [R1+0x4a0] ;  /* 0x0004a000010c7983 */ /* 0x001ea80000300800 */
[----:B------:R-:W2:Y:S04]  /*194b90*/  LDL.LU R13, [R1+0x4a4] ;  /* 0x0004a400010d7983 */ /* 0x000ea80000300800 */
[----:B------:R-:W2:Y:S01]  /*194ba0*/  LDL.LU R14, [R1+0x4a8] ;  /* 0x0004a800010e7983 */ /* 0x000ea20000300800 */
[----:B------:R-:W-:-:S03]  /*194bb0*/  LOP3.LUT R0, R44, 0xffff, RZ, 0xc0, !PT ;  /* 0x0000ffff2c007812 */ /* 0x000fc600078ec0ff */
[----:B-1----:R-:W-:Y:S04]  /*194bc0*/  STL [R1+0x780], R16 ;  /* 0x0007801001007387 */ /* 0x002fe80000100800 */
[----:B------:R-:W-:Y:S01]  /*194bd0*/  STL.64 [R1+0x788], R18 ;  /* 0x0007881201007387 */ /* 0x000fe20000100a00 */
[----:B------:R-:W-:Y:S01]  /*194be0*/  IMAD.MOV.U32 R5, RZ, RZ, R17 ;  /* 0x000000ffff057224 */ /* 0x000fe200078e0011 */
[----:B------:R-:W-:Y:S02]  /*194bf0*/  NOP ;  /* 0x0000000000007918 */ /* 0x000fe40000000000 */
[----:B------:R-:W2:Y:S01]  /*194c00*/  LDL.LU R44, [R1+0x714] ;  /* 0x00071400012c7983 */ /* 0x000ea20000300800 */
[----:B----4-:R-:W-:-:S03]  /*194c10*/  PRMT R35, R45, 0x4210, R0 ;  /* 0x000042102d237816 */ /* 0x010fc60000000000 */
[----:B------:R-:W4:Y:S04]  /*194c20*/  LDL.LU R45, [R1+0x52a8] ;  /* 0x0052a800012d7983 */ /* 0x000f280000300800 */
[----:B------:R-:W-:Y:S01]  /*194c30*/  STSM.16.M88.4 [R26], R32 ;  /* 0x000000201a007844 */ /* 0x000fe20000000200 */
[----:B------:R-:W-:-:S03]  /*194c40*/  NOP ;  /* 0x0000000000007918 */ /* 0x000fc60000000000 */
[----:B------:R-:W0:Y:S01]  /*194c50*/  LDS.128 R16, [R26] ;  /* 0x000000001a107984 */ /* 0x000e220000000c00 */
[----:B---3--:R-:W-:Y:S01]  /*194c60*/  PRMT R43, R43, 0x5210, R0 ;  /* 0x000052102b2b7816 */ /* 0x008fe20000000000 */
[----:B------:R-:W-:-:S04]  /*194c70*/  NOP ;  /* 0x0000000000007918 */ /* 0x000fc80000000000 */
[----:B--2---:R-:W-:Y:S04]  /*194c80*/  STSM.16.M88.4 [R26], R40 ;  /* 0x000000281a007844 */ /* 0x004fe80000000200 */
[----:B0-----:R0:W-:Y:S04]  /*194c90*/  STL.64 [R1+0x770], R16 ;  /* 0x0007701001007387 */ /* 0x0011e80000100a00 */
[----:B------:R1:W-:Y:S01]  /*194ca0*/  STL.64 [R1+0x778], R18 ;  /* 0x0007781201007387 */ /* 0x0003e20000100a00 */
[----:B------:R-:W-:Y:S01]  /*194cb0*/  LOP3.LUT R0, R38, 0xffff, RZ, 0xc0, !PT ;  /* 0x0000ffff26007812 */ /* 0x000fe200078ec0ff */
[----:B------:R-:W-:-:S02]  /*194cc0*/  NOP ;  /* 0x0000000000007918 */ /* 0x000fc40000000000 */
[----:B0-----:R-:W2:Y:S04]  /*194cd0*/  LDL.LU R16, [R1+0x650] ;  /* 0x0006500001107983 */ /* 0x001ea80000300800 */
[----:B------:R-:W2:Y:S04]  /*194ce0*/  LDL.LU R17, [R1+0x654] ;  /* 0x0006540001117983 */ /* 0x000ea80000300800 */
[----:B-1----:R-:W2:Y:S04]  /*194cf0*/  LDL.LU R18, [R1+0x658] ;  /* 0x0006580001127983 */ /* 0x002ea80000300800 */
[----:B------:R-:W3:Y:S04]  /*194d00*/  LDL.LU R41, [R1+0x1818] ;  /* 0x0018180001297983 */ /* 0x000ee80000300800 */
[----:B------:R-:W2:Y:S04]  /*194d10*/  LDL.LU R20, [R1+0x590] ;  /* 0x0005900001147983 */ /* 0x000ea80000300800 */
[----:B------:R-:W2:Y:S04]  /*194d20*/  LDL.LU R21, [R1+0x594] ;  /* 0x0005940001157983 */ /* 0x000ea80000300800 */
[----:B------:R-:W2:Y:S01]  /*194d30*/  LDL.LU R22, [R1+0x598] ;  /* 0x0005980001167983 */ /* 0x000ea20000300800 */
[----:B------:R-:W-:-:S03]  /*194d40*/  PRMT R31, R46, 0x4210, R0 ;  /* 0x000042102e1f7816 */ /* 0x000fc60000000000 */
[----:B------:R-:W2:Y:S04]  /*194d50*/  LDL.LU R42, [R1+0x6c4] ;  /* 0x0006c400012a7983 */ /* 0x000ea80000300800 */
[----:B------:R-:W2:Y:S04]  /*194d60*/  LDL.LU R46, [R1+0x52b0] ;  /* 0x0052b000012e7983 */ /* 0x000ea80000300800 */
[----:B------:R-:W0:Y:S01]  /*194d70*/  LDS.128 R32, [R26] ;  /* 0x000000001a207984 */ /* 0x000e220000000c00 */
[----:B------:R-:W-:-:S03]  /*194d80*/  NOP ;  /* 0x0000000000007918 */ /* 0x000fc60000000000 */
[----:B------:R-:W-:Y:S04]  /*194d90*/  STSM.16.M88.4 [R26], R28 ;  /* 0x0000001c1a007844 */ /* 0x000fe80000000200 */
[----:B0-----:R0:W-:Y:S04]  /*194da0*/  STL [R1+0x760], R32 ;  /* 0x0007602001007387 */ /* 0x0011e80000100800 */
[----:B------:R1:W-:Y:S01]  /*194db0*/  STL.64 [R1+0x768], R34 ;  /* 0x0007682201007387 */ /* 0x0003e20000100a00 */
[----:B------:R-:W-:-:S03]  /*194dc0*/  IMAD.MOV.U32 R4, RZ, RZ, R33 ;  /* 0x000000ffff047224 */ /* 0x000fc600078e0021 */
[----:B0-----:R-:W2:Y:S04]  /*194dd0*/  LDL.LU R32, [R1+0x660] ;  /* 0x0006600001207983 */ /* 0x001ea80000300800 */
[----:B------:R-:W2:Y:S04]  /*194de0*/  LDL.LU R33, [R1+0x664] ;  /* 0x0006640001217983 */ /* 0x000ea80000300800 */
[----:B-1----:R-:W2:Y:S04]  /*194df0*/  LDL.LU R34, [R1+0x668] ;  /* 0x0006680001227983 */ /* 0x002ea80000300800 */
[----:B------:R-:W2:Y:S04]  /*194e00*/  LDL.LU R43, [R1+0x54f0] ;  /* 0x0054f000012b7983 */ /* 0x000ea80000300800 */
[----:B------:R-:W-:Y:S04]  /*194e10*/  STL.64 [R1+0x6a58], R6 ;  /* 0x006a580601007387 */ /* 0x000fe80000100a00 */
[----:B------:R-:W-:Y:S01]  /*194e20*/  STL.64 [R1+0x6a50], R4 ;  /* 0x006a500401007387 */ /* 0x000fe20000100a00 */
[----:B------:R-:W-:-:S03]  /*194e30*/  NOP ;  /* 0x0000000000007918 */ /* 0x000fc60000000000 */
[----:B------:R-:W0:Y:S01]  /*194e40*/  LDS.128 R4, [R26] ;  /* 0x000000001a047984 */ /* 0x000e220000000c00 */
[----:B------:R-:W-:-:S03]  /*194e50*/  PRMT R15, R44, 0x5210, R0 ;  /* 0x000052102c0f7816 */ /* 0x000fc60000000000 */
[----:B------:R-:W2:Y:S04]  /*194e60*/  LDL.LU R28, [R1+0x5c0] ;  /* 0x0005c000011c7983 */ /* 0x000ea80000300800 */
[----:B------:R-:W2:Y:S04]  /*194e70*/  LDL.LU R29, [R1+0x5c4] ;  /* 0x0005c400011d7983 */ /* 0x000ea80000300800 */
[----:B------:R-:W2:Y:S01]  /*194e80*/  LDL.LU R30, [R1+0x5c8] ;  /* 0x0005c800011e7983 */ /* 0x000ea20000300800 */
[----:B------:R-:W-:-:S03]  /*194e90*/  NOP ;  /* 0x0000000000007918 */ /* 0x000fc60000000000 */
[----:B------:R-:W-:Y:S04]  /*194ea0*/  STSM.16.M88.4 [R26], R12 ;  /* 0x0000000c1a007844 */ /* 0x000fe80000000200 */
[----:B0-----:R-:W-:Y:S04]  /*194eb0*/  STL [R1+0x750], R4 ;  /* 0x0007500401007387 */ /* 0x001fe80000100800 */
[----:B------:R-:W-:Y:S01]  /*194ec0*/  STL.64 [R1+0x758], R6 ;  /* 0x0007580601007387 */ /* 0x000fe20000100a00 */
[----:B------:R-:W-:Y:S01]  /*194ed0*/  IMAD.MOV.U32 R3, RZ, RZ, R5 ;  /* 0x000000ffff037224 */ /* 0x000fe200078e0005 */
[----:B------:R-:W-:-:S02]  /*194ee0*/  NOP ;  /* 0x0000000000007918 */ /* 0x000fc40000000000 */
[----:B------:R-:W0:Y:S04]  /*194ef0*/  LDS.128 R4, [R26] ;  /* 0x000000001a047984 */ /* 0x000e280000000c00 */
[----:B------:R-:W2:Y:S01]  /*194f00*/  LDL.LU R44, [R1+0x6c8] ;  /* 0x0006c800012c7983 */ /* 0x000ea20000300800 */
[----:B----4-:R-:W-:-:S03]  /*194f10*/  LOP3.LUT R0, R45, 0xffff, RZ, 0xc0, !PT ;  /* 0x0000ffff2d007812 */ /* 0x010fc600078ec0ff */
[----:B------:R-:W4:Y:S04]  /*194f20*/  LDL.LU R45, [R1+0x52b8] ;  /* 0x0052b800012d7983 */ /* 0x000f280000300800 */
[----:B0-----:R-:W-:Y:S04]  /*194f30*/  STL.64 [R1+0x740], R4 ;  /* 0x0007400401007387 */ /* 0x001fe80000100a00 */
[----:B------:R-:W-:Y:S01]  /*194f40*/  STL.64 [R1+0x748], R6 ;  /* 0x0007480601007387 */ /* 0x000fe20000100a00 */
[----:B------:R-:W-:-:S03]  /*194f50*/  NOP ;  /* 0x0000000000007918 */ /* 0x000fc60000000000 */
[----:B------:R-:W4:Y:S01]  /*194f60*/  LDL.LU R12, [R1+0x670] ;  /* 0x00067000010c7983 */ /* 0x000f220000300800 */
[----:B---3--:R-:W-:-:S05]  /*194f70*/  PRMT R19, R41, 0x4210, R0 ;  /* 0x0000421029137816 */ /* 0x008fca0000000000 */
[----:B--2---:R-:W-:Y:S01]  /*194f80*/  STSM.16.M88.4 [R26], R16 ;  /* 0x000000101a007844 */ /* 0x004fe20000000200 */
[----:B------:R-:W-:-:S03]  /*194f90*/  NOP ;  /* 0x0000000000007918 */ /* 0x000fc60000000000 */
[----:B------:R-:W0:Y:S01]  /*194fa0*/  LDS.128 R4, [R26] ;  /* 0x000000001a047984 */ /* 0x000e220000000c00 */
[----:B------:R-:W-:Y:S02]  /*194fb0*/  PRMT R23, R42, 0x5210, R0 ;  /* 0x000052102a177816 */ /* 0x000fe40000000000 */
[----:B------:R-:W-:Y:S01]  /*194fc0*/  LOP3.LUT R0, R46, 0xffff, RZ, 0xc0, !PT ;  /* 0x0000ffff2e007812 */ /* 0x000fe200078ec0ff */
[----:B------:R-:W-:Y:S01]  /*194fd0*/  NOP ;  /* 0x0000000000007918 */ /* 0x000fe20000000000 */
[----:B0-----:R-:W-:Y:S04]  /*194fe0*/  STL.64 [R1+0x730], R4 ;  /* 0x0007300401007387 */ /* 0x001fe80000100a00 */
[----:B------:R-:W-:Y:S04]  /*194ff0*/  STL.64 [R1+0x738], R6 ;  /* 0x0007380601007387 */ /* 0x000fe80000100a00 */
[----:B------:R-:W2:Y:S04]  /*195000*/  LDL.LU R13, [R1+0x674] ;  /* 0x00067400010d7983 */ /* 0x000ea80000300800 */
[----:B------:R-:W2:Y:S04]  /*195010*/  LDL.LU R14, [R1+0x678] ;  /* 0x00067800010e7983 */ /* 0x000ea80000300800 */
[----:B------:R-:W3:Y:S04]  /*195020*/  LDL.LU R46, [R1+0x5510] ;  /* 0x00551000012e7983 */ /* 0x000ee80000300800 */
[----:B------:R-:W-:Y:S01]  /*195030*/  STSM.16.M88.4 [R26], R20 ;  /* 0x000000141a007844 */ /* 0x000fe20000000200 */
[----:B------:R-:W-:-:S03]  /*195040*/  NOP ;  /* 0x0000000000007918 */ /* 0x000fc60000000000 */
[----:B------:R-:W0:Y:S04]  /*195050*/  LDS.128 R4, [R26] ;  /* 0x000000001a047984 */ /* 0x000e280000000c00 */
[----:B------:R-:W2:Y:S04]  /*195060*/  LDL.LU R16, [R1+0x5d0] ;  /* 0x0005d00001107983 */ /* 0x000ea80000300800 */
[----:B------:R-:W2:Y:S04]  /*195070*/  LDL.LU R17, [R1+0x5d4] ;  /* 0x0005d40001117983 */ /* 0x000ea80000300800 */
[----:B------:R-:W2:Y:S01]  /*195080*/  LDL.LU R18, [R1+0x5d8] ;  /* 0x0005d80001127983 */ /* 0x000ea20000300800 */
[----:B------:R-:W-:Y:S01]  /*195090*/  PRMT R35, R43, 0x4210, R0 ;  /* 0x000042102b237816 */ /* 0x000fe20000000000 */
[----:B------:R-:W-:-:S02]  /*1950a0*/  NOP ;  /* 0x0000000000007918 */ /* 0x000fc40000000000 */
[----:B0-----:R-:W-:Y:S04]  /*1950b0*/  STL [R1+0x720], R4 ;  /* 0x0007200401007387 */ /* 0x001fe80000100800 */
[----:B------:R-:W-:Y:S04]  /*1950c0*/  STL.64 [R1+0x728], R6 ;  /* 0x0007280601007387 */ /* 0x000fe80000100a00 */
[----:B------:R-:W2:Y:S04]  /*1950d0*/  LDL.LU R41, [R1+0x6cc] ;  /* 0x0006cc0001297983 */ /* 0x000ea80000300800 */
[----:B------:R-:W2:Y:S04]  /*1950e0*/  LDL.LU R42, [R1+0x52c4] ;  /* 0x0052c400012a7983 */ /* 0x000ea80000300800 */
[----:B------:R0:W-:Y:S01]  /*1950f0*/  STSM.16.M88.4 [R26], R32 ;  /* 0x000000201a007844 */ /* 0x0001e20000000200 */
[----:B------:R-:W-:-:S03]  /*195100*/  NOP ;  /* 0x0000000000007918 */ /* 0x000fc60000000000 */
[----:B------:R-:W1:Y:S04]  /*195110*/  LDS.128 R20, [R26] ;  /* 0x000000001a147984 */ /* 0x000e680000000c00 */
[----:B0-----:R-:W2:Y:S04]  /*195120*/  LDL.LU R32, [R1+0x680] ;  /* 0x0006800001207983 */ /* 0x001ea80000300800 */
[----:B------:R-:W2:Y:S04]  /*195130*/  LDL.LU R33, [R1+0x684] ;  /* 0x0006840001217983 */ /* 0x000ea80000300800 */
[----:B------:R-:W2:Y:S01]  /*195140*/  LDL.LU R34, [R1+0x688] ;  /* 0x0006880001227983 */ /* 0x000ea20000300800 */
[----:B------:R-:W-:Y:S01]  /*195150*/  PRMT R31, R44, 0x5210, R0 ;  /* 0x000052102c1f7816 */ /* 0x000fe20000000000 */
[----:B------:R-:W-:-:S04]  /*195160*/  NOP ;  /* 0x0000000000007918 */ /* 0x000fc80000000000 */
[----:B------:R-:W-:Y:S01]  /*195170*/  STSM.16.M88.4 [R26], R28 ;  /* 0x0000001c1a007844 */ /* 0x000fe20000000200 */
[----:B------:R-:W-:-:S03]  /*195180*/  NOP ;  /* 0x0000000000007918 */ /* 0x000fc60000000000 */
[----:B------:R-:W0:Y:S01]  /*195190*/  LDS.128 R52, [R26] ;  /* 0x000000001a347984 */ /* 0x000e220000000c00 */
[----:B-1----:R-:W-:Y:S01]  /*1951a0*/  IMAD.MOV.U32 R0, RZ, RZ, R22 ;  /* 0x000000ffff007224 */ /* 0x002fe200078e0016 */
[----:B----4-:R-:W-:Y:S02]  /*1951b0*/  LOP3.LUT R4, R45, 0xffff, RZ, 0xc0, !PT ;  /* 0x0000ffff2d047812 */ /* 0x010fe400078ec0ff */
[----:B------:R-:W4:Y:S04]  /*1951c0*/  LDL.LU R45, [R1+0x182c] ;  /* 0x00182c00012d7983 */ /* 0x000f280000300800 */
[----:B------:R1:W-:Y:S04]  /*1951d0*/  STL.64 [R1+0x710], R20 ;  /* 0x0007101401007387 */ /* 0x0003e80000100a00 */
[----:B------:R-:W-:Y:S04]  /*1951e0*/  STL [R1+0x71c], R23 ;  /* 0x00071c1701007387 */ /* 0x000fe80000100800 */
[----:B-1----:R-:W4:Y:S04]  /*1951f0*/  LDL.LU R20, [R1+0x5e0] ;  /* 0x0005e00001147983 */ /* 0x002f280000300800 */
[----:B------:R-:W4:Y:S04]  /*195200*/  LDL.LU R21, [R1+0x5e4] ;  /* 0x0005e40001157983 */ /* 0x000f280000300800 */
[----:B------:R-:W4:Y:S04]  /*195210*/  LDL.LU R22, [R1+0x5e8] ;  /* 0x0005e80001167983 */ /* 0x000f280000300800 */
[----:B------:R-:W4:Y:S04]  /*195220*/  LDL.LU R43, [R1+0x87c] ;  /* 0x00087c00012b7983 */ /* 0x000f280000300800 */
[----:B------:R-:W4:Y:S04]  /*195230*/  LDL.LU R44, [R1+0x52cc] ;  /* 0x0052cc00012c7983 */ /* 0x000f280000300800 */
[----:B------:R-:W-:Y:S04]  /*195240*/  STL [R1+0x6990], R0 ;  /* 0x0069900001007387 */ /* 0x000fe80000100800 */
[----:B------:R-:W4:Y:S04]  /*195250*/  LDL.LU R28, [R1+0x690] ;  /* 0x00069000011c7983 */ /* 0x000f280000300800 */
[----:B------:R-:W4:Y:S04]  /*195260*/  LDL.LU R29, [R1+0x694] ;  /* 0x00069400011d7983 */ /* 0x000f280000300800 */
[----:B------:R-:W4:Y:S01]  /*195270*/  LDL.LU R30, [R1+0x698] ;  /* 0x00069800011e7983 */ /* 0x000f220000300800 */
[----:B---3--:R-:W-:Y:S01]  /*195280*/  PRMT R15, R46, 0x4210, R4 ;  /* 0x000042102e0f7816 */ /* 0x008fe20000000004 */
[----:B------:R-:W-:-:S02]  /*195290*/  NOP ;  /* 0x0000000000007918 */ /* 0x000fc40000000000 */
[----:B------:R-:W3:Y:S04]  /*1952a0*/  LDL.LU R46, [R1+0x1828] ;  /* 0x00182800012e7983 */ /* 0x000ee80000300800 */
[----:B--2---:R-:W-:Y:S01]  /*1952b0*/  STSM.16.M88.4 [R26], R12 ;  /* 0x0000000c1a007844 */ /* 0x004fe20000000200 */
[----:B------:R-:W-:-:S03]  /*1952c0*/  NOP ;  /* 0x0000000000007918 */ /* 0x000fc60000000000 */
[----:B------:R-:W1:Y:S01]  /*1952d0*/  LDS.128 R12, [R26] ;  /* 0x000000001a0c7984 */ /* 0x000e620000000c00 */
[----:B------:R-:W-:Y:S01]  /*1952e0*/  PRMT R19, R41, 0x5210, R4 ;  /* 0x0000521029137816 */ /* 0x000fe20000000004 */
[----:B------:R-:W-:-:S04]  /*1952f0*/  NOP ;  /* 0x0000000000007918 */ /* 0x000fc80000000000 */
[----:B------:R-:W-:Y:S01]  /*195300*/  STSM.16.M88.4 [R26], R16 ;  /* 0x000000101a007844 */ /* 0x000fe20000000200 */
[----:B------:R-:W-:-:S03]  /*195310*/  NOP ;  /* 0x0000000000007918 */ /* 0x000fc60000000000 */
[----:B------:R-:W2:Y:S04]  /*195320*/  LDS.128 R16, [R26] ;  /* 0x000000001a107984 */ /* 0x000ea80000000c00 */
[----:B0-----:R-:W-:Y:S01]  /*195330*/  STL [R1+0x704], R53 ;  /* 0x0007043501007387 */ /* 0x001fe20000100800 */
[----:B------:R-:W-:-:S03]  /*195340*/  LOP3.LUT R4, R42, 0xffff, RZ, 0xc0, !PT ;  /* 0x0000ffff2a047812 */ /* 0x000fc600078ec0ff */
[----:B------:R-:W-:Y:S04]  /*195350*/  STL.64 [R1+0x708], R54 ;  /* 0x0007083601007387 */ /* 0x000fe80000100a00 */
[----:B-1----:R0:W-:Y:S04]  /*195360*/  STL.64 [R1+0x6f0], R12 ;  /* 0x0006f00c01007387 */ /* 0x0021e80000100a00 */
[----:B------:R1:W-:Y:S04]  /*195370*/  STL.64 [R1+0x6f8], R14 ;  /* 0x0006f80e01007387 */ /* 0x0003e80000100a00 */
[----:B0-----:R-:W3:Y:S04]  /*195380*/  LDL.LU R12, [R1+0x5f0] ;  /* 0x0005f000010c7983 */ /* 0x001ee80000300800 */
[----:B------:R-:W3:Y:S04]  /*195390*/  LDL.LU R13, [R1+0x5f4] ;  /* 0x0005f400010d7983 */ /* 0x000ee80000300800 */
[----:B-1----:R-:W3:Y:S04]  /*1953a0*/  LDL.LU R14, [R1+0x5f8] ;  /* 0x0005f800010e7983 */ /* 0x002ee80000300800 */
[----:B------:R-:W3:Y:S01]  /*1953b0*/  LDL.LU R42, [R1+0x82c] ;  /* 0x00082c00012a7983 */ /* 0x000ee20000300800 */
[----:B----4-:R-:W-:Y:S01]  /*1953c0*/  PRMT R35, R45, 0x4210, R4 ;  /* 0x000042102d237816 */ /* 0x010fe20000000004 */
[----:B------:R-:W-:-:S02]  /*1953d0*/  NOP ;  /* 0x0000000000007918 */ /* 0x000fc40000000000 */
[----:B------:R-:W4:Y:S04]  /*1953e0*/  LDL.LU R45, [R1+0x52d0] ;  /* 0x0052d000012d7983 */ /* 0x000f280000300800 */
[----:B------:R0:W-:Y:S04]  /*1953f0*/  STSM.16.M88.4 [R26], R32 ;  /* 0x000000201a007844 */ /* 0x0001e80000000200 */
[----:B--2---:R-:W-:Y:S04]  /*195400*/  STL.64 [R1+0x6e0], R16 ;  /* 0x0006e01001007387 */ /* 0x004fe80000100a00 */
[----:B------:R-:W-:Y:S01]  /*195410*/  STL.64 [R1+0x6e8], R18 ;  /* 0x0006e81201007387 */ /* 0x000fe20000100a00 */
[----:B------:R-:W-:-:S03]  /*195420*/  NOP ;  /* 0x0000000000007918 */ /* 0x000fc60000000000 */
[----:B------:R-:W1:Y:S04]  /*195430*/  LDS.128 R16, [R26] ;  /* 0x000000001a107984 */ /* 0x000e680000000c00 */
[----:B0-----:R-:W2:Y:S01]  /*195440*/  LDL.LU R32, [R1+0x870] ;  /* 0x0008700001207983 */ /* 0x001ea20000300800 */
[----:B------:R-:W-:Y:S02]  /*195450*/  PRMT R23, R43, 0x5210, R4 ;  /* 0x000052102b177816 */ /* 0x000fe40000000004 */
[----:B------:R-:W-:Y:S01]  /*195460*/  LOP3.LUT R4, R44, 0xffff, RZ, 0xc0, !PT ;  /* 0x0000ffff2c047812 */ /* 0x000fe200078ec0ff */
[----:B------:R-:W-:Y:S01]  /*195470*/  NOP ;  /* 0x0000000000007918 */ /* 0x000fe20000000000 */
[----:B-1----:R0:W-:Y:S04]  /*195480*/  STL.64 [R1+0x6d0], R16 ;  /* 0x0006d01001007387 */ /* 0x0021e80000100a00 */
[----:B------:R1:W-:Y:S04]  /*195490*/  STL.64 [R1+0x6d8], R18 ;  /* 0x0006d81201007387 */ /* 0x0003e80000100a00 */
[----:B------:R-:W2:Y:S04]  /*1954a0*/  LDL.LU R33, [R1+0x874] ;  /* 0x0008740001217983 */ /* 0x000ea80000300800 */
[----:B------:R-:W2:Y:S04]  /*1954b0*/  LDL.LU R34, [R1+0x878] ;  /* 0x0008780001227983 */ /* 0x000ea80000300800 */
[----:B------:R-:W2:Y:S04]  /*1954c0*/  LDL.LU R41, [R1+0x5548] ;  /* 0x0055480001297983 */ /* 0x000ea80000300800 */
[----:B0-----:R-:W2:Y:S04]  /*1954d0*/  LDL.LU R16, [R1+0x600] ;  /* 0x0006000001107983 */ /* 0x001ea80000300800 */
[----:B------:R-:W2:Y:S04]  /*1954e0*/  LDL.LU R17, [R1+0x604] ;  /* 0x0006040001117983 */ /* 0x000ea80000300800 */
[----:B-1----:R-:W2:Y:S01]  /*1954f0*/  LDL.LU R18, [R1+0x608] ;  /* 0x0006080001127983 */ /* 0x002ea20000300800 */
[----:B---3--:R-:W-:-:S03]  /*195500*/  PRMT R31, R46, 0x4210, R4 ;  /* 0x000042102e1f7816 */ /* 0x008fc60000000004 */
[----:B------:R-:W3:Y:S04]  /*195510*/  LDL.LU R46, [R1+0x83c] ;  /* 0x00083c00012e7983 */ /* 0x000ee80000300800 */
[----:B------:R-:W-:Y:S01]  /*195520*/  STSM.16.M88.4 [R26], R20 ;  /* 0x000000141a007844 */ /* 0x000fe20000000200 */
[----:B------:R-:W-:-:S03]  /*195530*/  NOP ;  /* 0x0000000000007918 */ /* 0x000fc60000000000 */
[----:B------:R-:W0:Y:S01]  /*195540*/  LDS.128 R20, [R26] ;  /* 0x000000001a147984 */ /* 0x000e220000000c00 */
[----:B------:R-:W-:-:S03]  /*195550*/  NOP ;  /* 0x0000000000007918 */ /* 0x000fc60000000000 */
[----:B------:R1:W-:Y:S01]  /*195560*/  STSM.16.M88.4 [R26], R28 ;  /* 0x0000001c1a007844 */ /* 0x0003e20000000200 */
[----:B------:R-:W-:-:S03]  /*195570*/  LOP3.LUT P0, RZ, R57, 0x2000, RZ, 0xc0, !PT ;  /* 0x0000200039ff7812 */ /* 0x000fc6000780c0ff */
[----:B0-----:R-:W-:Y:S04]  /*195580*/  STL.64 [R1+0x6c0], R20 ;  /* 0x0006c01401007387 */ /* 0x001fe80000100a00 */
[----:B------:R-:W-:Y:S04]  /*195590*/  STL.64 [R1+0x6c8], R22 ;  /* 0x0006c81601007387 */ /* 0x000fe80000100a00 */
[----:B------:R-:W3:Y:S04]  /*1955a0*/  LDL.LU R43, [R1+0x52e0] ;  /* 0x0052e000012b7983 */ /* 0x000ee80000300800 */
[----:B-1----:R-:W3:Y:S04]  /*1955b0*/  LDL.LU R28, [R1+0x880] ;  /* 0x00088000011c7983 */ /* 0x002ee80000300800 */
[----:B------:R-:W3:Y:S04]  /*1955c0*/  LDL.LU R29, [R1+0x884] ;  /* 0x00088400011d7983 */ /* 0x000ee80000300800 */
[----:B------:R-:W3:Y:S04]  /*1955d0*/  LDL.LU R30, [R1+0x888] ;  /* 0x00088800011e7983 */ /* 0x000ee80000300800 */
[----:B------:R-:W3:Y:S01]  /*1955e0*/  LDL.LU R44, [R1+0x555c] ;  /* 0x00555c00012c7983 */ /* 0x000ee20000300800 */
[----:B------:R-:W-:-:S03]  /*1955f0*/  NOP ;  /* 0x0000000000007918 */ /* 0x000fc60000000000 */
[----:B------:R-:W0:Y:S01]  /*195600*/  LDS.128 R20, [R26] ;  /* 0x000000001a147984 */ /* 0x000e220000000c00 */
[----:B------:R-:W-:-:S04]  /*195610*/  LOP3.LUT R39, R39, 0xfffff7ff, RZ, 0xc0, !PT ;  /* 0xfffff7ff27277812 */ /* 0x000fc800078ec0ff */
[----:B------:R-:W-:Y:S02]  /*195620*/  @P0 LOP3.LUT R39, R39, 0x800, RZ, 0xfc, !PT ;  /* 0x0000080027270812 */ /* 0x000fe400078efcff */
[----:B------:R-:W-:Y:S02]  /*195630*/  LOP3.LUT P0, RZ, R57, 0x40, RZ, 0xc0, !PT ;  /* 0x0000004039ff7812 */ /* 0x000fe4000780c0ff */
[----:B------:R-:W-:Y:S02]  /*195640*/  LOP3.LUT R39, R39, 0xffffefff, RZ, 0xc0, !PT ;  /* 0xffffefff27277812 */ /* 0x000fe400078ec0ff */
[----:B------:R-:W-:Y:S01]  /*195650*/  PRMT R15, R42, 0x5210, R4 ;  /* 0x000052102a0f7816 */ /* 0x000fe20000000004 */
[----:B------:R-:W-:-:S08]  /*195660*/  NOP ;  /* 0x0000000000007918 */ /* 0x000fd00000000000 */
[----:B------:R-:W-:Y:S01]  /*195670*/  @P0 LOP3.LUT R39, R39, 0x1000, RZ, 0xfc, !PT ;  /* 0x0000100027270812 */ /* 0x000fe200078efcff */
[----:B------:R-:W-:Y:S01]  /*195680*/  STSM.16.M88.4 [R26], R12 ;  /* 0x0000000c1a007844 */ /* 0x000fe20000000200 */
[----:B------:R-:W-:Y:S01]  /*195690*/  LOP3.LUT P0, RZ, R50, 0x8000000, RZ, 0xc0, !PT ;  /* 0x0800000032ff7812 */ /* 0x000fe2000780c0ff */
[----:B------:R-:W-:Y:S02]  /*1956a0*/  NOP ;  /* 0x0000000000007918 */ /* 0x000fe40000000000 */
[----:B------:R-:W1:Y:S04]  /*1956b0*/  LDS.128 R12, [R26] ;  /* 0x000000001a0c7984 */ /* 0x000e680000000c00 */
[----:B0-----:R0:W-:Y:S04]  /*1956c0*/  STL.64 [R1+0x6b0], R20 ;  /* 0x0006b01401007387 */ /* 0x0011e80000100a00 */
[----:B------:R-:W-:Y:S01]  /*1956d0*/  STL [R1+0x6bc], R23 ;  /* 0x0006bc1701007387 */ /* 0x000fe20000100800 */
[----:B------:R-:W-:-:S03]  /*1956e0*/  IMAD.MOV.U32 R50, RZ, RZ, R22 ;  /* 0x000000ffff327224 */ /* 0x000fc600078e0016 */
[----:B0-----:R-:W3:Y:S04]  /*1956f0*/  LDL.LU R20, [R1+0x610] ;  /* 0x0006100001147983 */ /* 0x001ee80000300800 */
[----:B------:R-:W3:Y:S04]  /*195700*/  LDL.LU R21, [R1+0x614] ;  /* 0x0006140001157983 */ /* 0x000ee80000300800 */
[----:B------:R-:W3:Y:S04]  /*195710*/  LDL.LU R22, [R1+0x618] ;  /* 0x0006180001167983 */ /* 0x000ee80000300800 */
[----:B------:R-:W3:Y:S01]  /*195720*/  LDL.LU R42, [R1+0x84c] ;  /* 0x00084c00012a7983 */ /* 0x000ee20000300800 */
[----:B----4-:R-:W-:-:S03]  /*195730*/  LOP3.LUT R4, R45, 0xffff, RZ, 0xc0, !PT ;  /* 0x0000ffff2d047812 */ /* 0x010fc600078ec0ff */
[----:B------:R-:W4:Y:S04]  /*195740*/  LDL.LU R45, [R1+0x52e4] ;  /* 0x0052e400012d7983 */ /* 0x000f280000300800 */
[----:B------:R-:W-:Y:S04]  /*195750*/  STL [R1+0x6988], R50 ;  /* 0x0069883201007387 */ /* 0x000fe80000100800 */
[----:B-1----:R-:W-:Y:S04]  /*195760*/  STL [R1+0x6a4], R13 ;  /* 0x0006a40d01007387 */ /* 0x002fe80000100800 */
[----:B------:R-:W-:Y:S01]  /*195770*/  STL.64 [R1+0x6a8], R14 ;  /* 0x0006a80e01007387 */ /* 0x000fe20000100a00 */
[----:B--2---:R-:W-:Y:S01]  /*195780*/  PRMT R35, R41, 0x4210, R4 ;  /* 0x0000421029237816 */ /* 0x004fe20000000004 */
[----:B------:R-:W-:-:S04]  /*195790*/  NOP ;  /* 0x0000000000007918 */ /* 0x000fc80000000000 */
[----:B------:R0:W-:Y:S04]  /*1957a0*/  STSM.16.M88.4 [R26], R32 ;  /* 0x000000201a007844 */ /* 0x0001e80000000200 */
[----:B0-----:R-:W2:Y:S04]  /*1957b0*/  LDL.LU R32, [R1+0x890] ;  /* 0x0008900001207983 */ /* 0x001ea80000300800 */
[----:B------:R-:W2:Y:S04]  /*1957c0*/  LDL.LU R33, [R1+0x894] ;  /* 0x0008940001217983 */ /* 0x000ea80000300800 */
[----:B------:R-:W2:Y:S01]  /*1957d0*/  LDL.LU R34, [R1+0x898] ;  /* 0x0008980001227983 */ /* 0x000ea20000300800 */
[----:B---3--:R-:W-:Y:S01]  /*1957e0*/  PRMT R19, R46, 0x5210, R4 ;  /* 0x000052102e137816 */ /* 0x008fe20000000004 */
[----:B------:R-:W-:-:S02]  /*1957f0*/  IMAD.MOV.U32 R50, RZ, RZ, R12 ;  /* 0x000000ffff327224 */ /* 0x000fc400078e000c */
[----:B------:R-:W3:Y:S01]  /*195800*/  LDL.LU R46, [R1+0x1838] ;  /* 0x00183800012e7983 */ /* 0x000ee20000300800 */
[----:B------:R-:W-:-:S03]  /*195810*/  NOP ;  /* 0x0000000000007918 */ /* 0x000fc60000000000 */
[----:B------:R-:W0:Y:S01]  /*195820*/  LDS.128 R12, [R26] ;  /* 0x000000001a0c7984 */ /* 0x000e220000000c00 */
[----:B------:R-:W-:-:S03]  /*195830*/  NOP ;  /* 0x0000000000007918 */ /* 0x000fc60000000000 */
[----:B------:R-:W-:Y:S01]  /*195840*/  STSM.16.M88.4 [R26], R16 ;  /* 0x000000101a007844 */ /* 0x000fe20000000200 */
[----:B------:R-:W-:-:S03]  /*195850*/  NOP ;  /* 0x0000000000007918 */ /* 0x000fc60000000000 */
[----:B------:R-:W1:Y:S01]  /*195860*/  LDS.128 R16, [R26] ;  /* 0x000000001a107984 */ /* 0x000e620000000c00 */
[----:B------:R-:W-:-:S03]  /*195870*/  LOP3.LUT R4, R43, 0xffff, RZ, 0xc0, !PT ;  /* 0x0000ffff2b047812 */ /* 0x000fc600078ec0ff */
[----:B0-----:R0:W-:Y:S04]  /*195880*/  STL.64 [R1+0x690], R12 ;  /* 0x0006900c01007387 */ /* 0x0011e80000100a00 */
[----:B------:R0:W-:Y:S01]  /*195890*/  STL.64 [R1+0x698], R14 ;  /* 0x0006980e01007387 */ /* 0x0001e20000100a00 */
[----:B------:R-:W-:Y:S01]  /*1958a0*/  PRMT R31, R44, 0x4210, R4 ;  /* 0x000042102c1f7816 */ /* 0x000fe20000000004 */
[----:B------:R-:W-:Y:S02]  /*1958b0*/  NOP ;  /* 0x0000000000007918 */ /* 0x000fe40000000000 */
[----:B0-----:R-:W2:Y:S04]  /*1958c0*/  LDL.LU R12, [R1+0x620] ;  /* 0x00062000010c7983 */ /* 0x001ea80000300800 */
[----:B------:R-:W2:Y:S04]  /*1958d0*/  LDL.LU R13, [R1+0x624] ;  /* 0x00062400010d7983 */ /* 0x000ea80000300800 */
[----:B------:R-:W2:Y:S04]  /*1958e0*/  LDL.LU R14, [R1+0x628] ;  /* 0x00062800010e7983 */ /* 0x000ea80000300800 */
[----:B------:R-:W2:Y:S04]  /*1958f0*/  LDL.LU R43, [R1+0x8ac] ;  /* 0x0008ac00012b7983 */ /* 0x000ea80000300800 */
[----:B------:R-:W2:Y:S04]  /*195900*/  LDL.LU R44, [R1+0x52ec] ;  /* 0x0052ec00012c7983 */ /* 0x000ea80000300800 */
[----:B-1----:R-:W-:Y:S04]  /*195910*/  STL [R1+0x684], R17 ;  /* 0x0006841101007387 */ /* 0x002fe80000100800 */
[----:B------:R0:W-:Y:S04]  /*195920*/  STSM.16.M88.4 [R26], R28 ;  /* 0x0000001c1a007844 */ /* 0x0001e80000000200 */
[----:B------:R-:W-:Y:S01]  /*195930*/  STL.64 [R1+0x688], R18 ;  /* 0x0006881201007387 */ /* 0x000fe20000100a00 */
[----:B------:R-:W-:Y:S01]  /*195940*/  IMAD.MOV.U32 R61, RZ, RZ, R16 ;  /* 0x000000ffff3d7224 */ /* 0x000fe200078e0010 */
[----:B------:R-:W-:-:S02]  /*195950*/  NOP ;  /* 0x0000000000007918 */ /* 0x000fc40000000000 */
[----:B------:R-:W1:Y:S04]  /*195960*/  LDS.128 R16, [R26] ;  /* 0x000000001a107984 */ /* 0x000e680000000c00 */
[----:B0-----:R-:W2:Y:S04]  /*195970*/  LDL.LU R28, [R1+0x8a0] ;  /* 0x0008a000011c7983 */ /* 0x001ea80000300800 */
[----:B-1----:R0:W-:Y:S04]  /*195980*/  STL.64 [R1+0x670], R16 ;  /* 0x0006701001007387 */ /* 0x0021e80000100a00 */
[----:B------:R1:W-:Y:S04]  /*195990*/  STL.64 [R1+0x678], R18 ;  /* 0x0006781201007387 */ /* 0x0003e80000100a00 */
[----:B------:R-:W2:Y:S04]  /*1959a0*/  LDL.LU R29, [R1+0x8a4] ;  /* 0x0008a400011d7983 */ /* 0x000ea80000300800 */
[----:B------:R-:W2:Y:S04]  /*1959b0*/  LDL.LU R30, [R1+0x8a8] ;  /* 0x0008a800011e7983 */ /* 0x000ea80000300800 */
[----:B------:R-:W2:Y:S01]  /*1959c0*/  LDL.LU R41, [R1+0x183c] ;  /* 0x00183c0001297983 */ /* 0x000ea20000300800 */
[----:B------:R-:W-:Y:S01]  /*1959d0*/  PRMT R23, R42, 0x5210, R4 ;  /* 0x000052102a177816 */ /* 0x000fe20000000004 */
[----:B------:R-:W-:-:S04]  /*1959e0*/  NOP ;  /* 0x0000000000007918 */ /* 0x000fc80000000000 */
[----:B------:R-:W-:Y:S01]  /*1959f0*/  STSM.16.M88.4 [R26], R20 ;  /* 0x000000141a007844 */ /* 0x000fe20000000200 */
[----:B------:R-:W-:-:S03]  /*195a00*/  NOP ;  /* 0x0000000000007918 */ /* 0x000fc60000000000 */
[----:B------:R-:W4:Y:S04]  /*195a10*/  LDS.128 R20, [R26] ;  /* 0x000000001a147984 */ /* 0x000f280000000c00 */
[----:B0-----:R-:W2:Y:S04]  /*195a20*/  LDL.LU R16, [R1+0x820] ;  /* 0x0008200001107983 */ /* 0x001ea80000300800 */
[----:B------:R-:W2:Y:S04]  /*195a30*/  LDL.LU R17, [R1+0x824] ;  /* 0x0008240001117983 */ /* 0x000ea80000300800 */
[----:B-1----:R-:W2:Y:S04]  /*195a40*/  LDL.LU R18, [R1+0x828] ;  /* 0x0008280001127983 */ /* 0x002ea80000300800 */
[----:B------:R-:W2:Y:S01]  /*195a50*/  LDL.LU R42, [R1+0x85c] ;  /* 0x00085c00012a7983 */ /* 0x000ea20000300800 */
[----:B----4-:R-:W-:-:S03]  /*195a60*/  LOP3.LUT R4, R45, 0xffff, RZ, 0xc0, !PT ;  /* 0x0000ffff2d047812 */ /* 0x010fc600078ec0ff */
[----:B------:R-:W4:Y:S04]  /*195a70*/  LDL.LU R45, [R1+0x52fc] ;  /* 0x0052fc00012d7983 */ /* 0x000f280000300800 */
[----:B------:R-:W-:Y:S04]  /*195a80*/  STL [R1+0x660], R20 ;  /* 0x0006601401007387 */ /* 0x000fe80000100800 */
[----:B------:R-:W-:Y:S01]  /*195a90*/  STL.64 [R1+0x668], R22 ;  /* 0x0006681601007387 */ /* 0x000fe20000100a00 */
[----:B---3--:R-:W-:Y:S01]  /*195aa0*/  PRMT R35, R46, 0x4210, R4 ;  /* 0x000042102e237816 */ /* 0x008fe20000000004 */
[----:B------:R-:W-:-:S04]  /*195ab0*/  NOP ;  /* 0x0000000000007918 */ /* 0x000fc80000000000 */
[----:B--2---:R0:W-:Y:S01]  /*195ac0*/  STSM.16.M88.4 [R26], R32 ;  /* 0x000000201a007844 */ /* 0x0041e20000000200 */
[----:B------:R-:W-:-:S03]  /*195ad0*/  IMAD.MOV.U32 R46, RZ, RZ, R47 ;  /* 0x000000ffff2e7224 */ /* 0x000fc600078e002f */
[----:B0-----:R-:W2:Y:S04]  /*195ae0*/  LDL.LU R32, [R1+0x8b0] ;  /* 0x0008b00001207983 */ /* 0x001ea80000300800 */
[----:B------:R-:W2:Y:S04]  /*195af0*/  LDL.LU R33, [R1+0x8b4] ;  /* 0x0008b40001217983 */ /* 0x000ea80000300800 */
[----:B------:R-:W2:Y:S04]  /*195b00*/  LDL.LU R34, [R1+0x8b8] ;  /* 0x0008b80001227983 */ /* 0x000ea80000300800 */
[----:B------:R-:W3:Y:S01]  /*195b10*/  LDL.LU R47, [R1+0x556c] ;  /* 0x00556c00012f7983 */ /* 0x000ee20000300800 */
[----:B------:R-:W-:Y:S01]  /*195b20*/  IMAD.MOV.U32 R60, RZ, RZ, R21 ;  /* 0x000000ffff3c7224 */ /* 0x000fe200078e0015 */
[----:B------:R-:W-:-:S02]  /*195b30*/  NOP ;  /* 0x0000000000007918 */ /* 0x000fc40000000000 */
[----:B------:R-:W0:Y:S01]  /*195b40*/  LDS.128 R20, [R26] ;  /* 0x000000001a147984 */ /* 0x000e220000000c00 */
[----:B------:R-:W-:Y:S01]  /*195b50*/  PRMT R15, R43, 0x5210, R4 ;  /* 0x000052102b0f7816 */ /* 0x000fe20000000004 */
[----:B------:R-:W-:-:S04]  /*195b60*/  NOP ;  /* 0x0000000000007918 */ /* 0x000fc80000000000 */
[----:B------:R-:W-:Y:S01]  /*195b70*/  STSM.16.M88.4 [R26], R12 ;  /* 0x0000000c1a007844 */ /* 0x000fe20000000200 */
[----:B------:R-:W-:-:S03]  /*195b80*/  NOP ;  /* 0x0000000000007918 */ /* 0x000fc60000000000 */
[----:B------:R-:W1:Y:S01]  /*195b90*/  LDS.128 R12, [R26] ;  /* 0x000000001a0c7984 */ /* 0x000e620000000c00 */
[----:B------:R-:W-:-:S03]  /*195ba0*/  LOP3.LUT R4, R44, 0xffff, RZ, 0xc0, !PT ;  /* 0x0000ffff2c047812 */ /* 0x000fc600078ec0ff */
[----:B0-----:R0:W-:Y:S04]  /*195bb0*/  STL.64 [R1+0x650], R20 ;  /* 0x0006501401007387 */ /* 0x0011e80000100a00 */
[----:B------:R-:W-:Y:S01]  /*195bc0*/  STL [R1+0x65c], R23 ;  /* 0x00065c1701007387 */ /* 0x000fe20000100800 */
[----:B------:R-:W-:-:S03]  /*195bd0*/  IMAD.MOV.U32 R56, RZ, RZ, R22 ;  /* 0x000000ffff387224 */ /* 0x000fc600078e0016 */
[----:B0-----:R-:W2:Y:S04]  /*195be0*/  LDL.LU R20, [R1+0x830] ;  /* 0x0008300001147983 */ /* 0x001ea80000300800 */
[----:B------:R-:W2:Y:S04]  /*195bf0*/  LDL.LU R21, [R1+0x834] ;  /* 0x0008340001157983 */ /* 0x000ea80000300800 */
[----:B------:R-:W2:Y:S04]  /*195c00*/  LDL.LU R22, [R1+0x838] ;  /* 0x0008380001167983 */ /* 0x000ea80000300800 */
[----:B------:R-:W2:Y:S04]  /*195c10*/  LDL.LU R43, [R1+0x868] ;  /* 0x00086800012b7983 */ /* 0x000ea80000300800 */
[----:B------:R-:W2:Y:S04]  /*195c20*/  LDL.LU R44, [R1+0x5300] ;  /* 0x00530000012c7983 */ /* 0x000ea80000300800 */
[----:B------:R0:W-:Y:S01]  /*195c30*/  STL [R1+0x6978], R56 ;  /* 0x0069783801007387 */ /* 0x0001e20000100800 */
[----:B------:R-:W-:Y:S01]  /*195c40*/  PRMT R31, R41, 0x4210, R4 ;  /* 0x00004210291f7816 */ /* 0x000fe20000000004 */
[----:B------:R-:W-:-:S02]  /*195c50*/  NOP ;  /* 0x0000000000007918 */ /* 0x000fc40000000000 */
[----:B-1----:R-:W-:Y:S04]  /*195c60*/  STL [R1+0x644], R13 ;  /* 0x0006440d01007387 */ /* 0x002fe80000100800 */
[----:B------:R1:W-:Y:S04]  /*195c70*/  STSM.16.M88.4 [R26], R28 ;  /* 0x0000001c1a007844 */ /* 0x0003e80000000200 */
[----:B------:R-:W-:Y:S01]  /*195c80*/  STL.64 [R1+0x648], R14 ;  /* 0x0006480e01007387 */ /* 0x000fe20000100a00 */
[----:B0-----:R-:W-:Y:S01]  /*195c90*/  IMAD.MOV.U32 R56, RZ, RZ, R12 ;  /* 0x000000ffff387224 */ /* 0x001fe200078e000c */
[----:B------:R-:W-:-:S02]  /*195ca0*/  NOP ;  /* 0x0000000000007918 */ /* 0x000fc40000000000 */
[----:B------:R-:W0:Y:S01]  /*195cb0*/  LDS.128 R12, [R26] ;  /* 0x000000001a0c7984 */ /* 0x000e220000000c00 */
[----:B------:R-:W-:Y:S01]  /*195cc0*/  PRMT R19, R42, 0x5210, R4 ;  /* 0x000052102a137816 */ /* 0x000fe20000000004 */
[----:B------:R-:W-:Y:S02]  /*195cd0*/  NOP ;  /* 0x0000000000007918 */ /* 0x000fe40000000000 */
[----:B-1----:R-:W2:Y:S04]  /*195ce0*/  LDL.LU R28, [R1+0x8c0] ;  /* 0x0008c000011c7983 */ /* 0x002ea80000300800 */
[----:B0-----:R0:W-:Y:S04]  /*195cf0*/  STL.64 [R1+0x630], R12 ;  /* 0x0006300c01007387 */ /* 0x0011e80000100a00 */
[----:B------:R1:W-:Y:S04]  /*195d00*/  STL.64 [R1+0x638], R14 ;  /* 0x0006380e01007387 */ /* 0x0003e80000100a00 */
[----:B------:R-:W2:Y:S04]  /*195d10*/  LDL.LU R29, [R1+0x8c4] ;  /* 0x0008c400011d7983 */ /* 0x000ea80000300800 */
[----:B------:R-:W2:Y:S04]  /*195d20*/  LDL.LU R30, [R1+0x8c8] ;  /* 0x0008c800011e7983 */ /* 0x000ea80000300800 */
[----:B------:R-:W2:Y:S01]  /*195d30*/  LDL.LU R40, [R1+0x5574] ;  /* 0x0055740001287983 */ /* 0x000ea20000300800 */
[----:B----4-:R-:W-:Y:S01]  /*195d40*/  LOP3.LUT R4, R45, 0xffff, RZ, 0xc0, !PT ;  /* 0x0000ffff2d047812 */ /* 0x010fe200078ec0ff */
[----:B------:R-:W-:-:S02]  /*195d50*/  IMAD.MOV.U32 R45, RZ, RZ, R46 ;  /* 0x000000ffff2d7224 */ /* 0x000fc400078e002e */
[----:B0-----:R-:W4:Y:S04]  /*195d60*/  LDL.LU R12, [R1+0x840] ;  /* 0x00084000010c7983 */ /* 0x001f280000300800 */
[----:B------:R-:W4:Y:S04]  /*195d70*/  LDL.LU R13, [R1+0x844] ;  /* 0x00084400010d7983 */ /* 0x000f280000300800 */
[----:B-1----:R-:W4:Y:S04]  /*195d80*/  LDL.LU R14, [R1+0x848] ;  /* 0x00084800010e7983 */ /* 0x002f280000300800 */
[----:B------:R-:W4:Y:S01]  /*195d90*/  LDL.LU R46, [R1+0x86c] ;  /* 0x00086c00012e7983 */ /* 0x000f220000300800 */
[----:B---3--:R-:W-:-:S03]  /*195da0*/  PRMT R35, R47, 0x4210, R4 ;  /* 0x000042102f237816 */ /* 0x008fc60000000004 */
[----:B------:R-:W3:Y:S04]  /*195db0*/  LDL.LU R47, [R1+0x5308] ;  /* 0x00530800012f7983 */ /* 0x000ee80000300800 */
[----:B------:R-:W-:Y:S01]  /*195dc0*/  STSM.16.M88.4 [R26], R16 ;  /* 0x000000101a007844 */ /* 0x000fe20000000200 */
[----:B------:R-:W-:-:S03]  /*195dd0*/  NOP ;  /* 0x0000000000007918 */ /* 0x000fc60000000000 */
[----:B------:R-:W0:Y:S01]  /*195de0*/  LDS.128 R16, [R26] ;  /* 0x000000001a107984 */ /* 0x000e220000000c00 */
[----:B------:R-:W-:-:S03]  /*195df0*/  NOP ;  /* 0x0000000000007918 */ /* 0x000fc60000000000 */
[----:B--2---:R-:W-:Y:S01]  /*195e00*/  STSM.16.M88.4 [R26], R32 ;  /* 0x000000201a007844 */ /* 0x004fe20000000200 */
[----:B------:R-:W-:-:S03]  /*195e10*/  NOP ;  /* 0x0000000000007918 */ /* 0x000fc60000000000 */
[----:B------:R-:W1:Y:S04]  /*195e20*/  LDS.128 R32, [R26] ;  /* 0x000000001a207984 */ /* 0x000e680000000c00 */
[----:B0-----:R0:W-:Y:S04]  /*195e30*/  STL [R1+0x624], R17 ;  /* 0x0006241101007387 */ /* 0x0011e80000100800 */
[----:B------:R2:W-:Y:S01]  /*195e40*/  STL.64 [R1+0x628], R18 ;  /* 0x0006281201007387 */ /* 0x0005e20000100a00 */
[----:B------:R-:W-:-:S03]  /*195e50*/  IMAD.MOV.U32 R55, RZ, RZ, R16 ;  /* 0x000000ffff377224 */ /* 0x000fc600078e0010 */
[----:B------:R-:W3:Y:S04]  /*195e60*/  LDL.LU R16, [R1+0x8d0] ;  /* 0x0008d00001107983 */ /* 0x000ee80000300800 */
[----:B0-----:R-:W3:Y:S04]  /*195e70*/  LDL.LU R17, [R1+0x8d4] ;  /* 0x0008d40001117983 */ /* 0x001ee80000300800 */
[----:B--2---:R-:W2:Y:S04]  /*195e80*/  LDL.LU R18, [R1+0x8d8] ;  /* 0x0008d80001127983 */ /* 0x004ea80000300800 */
[----:B------:R-:W2:Y:S01]  /*195e90*/  LDL.LU R41, [R1+0x1848] ;  /* 0x0018480001297983 */ /* 0x000ea20000300800 */
[----:B------:R-:W-:Y:S01]  /*195ea0*/  PRMT R23, R43, 0x5210, R4 ;  /* 0x000052102b177816 */ /* 0x000fe20000000004 */
[----:B------:R-:W-:-:S04]  /*195eb0*/  NOP ;  /* 0x0000000000007918 */ /* 0x000fc80000000000 */
[----:B------:R-:W-:Y:S01]  /*195ec0*/  STSM.16.M88.4 [R26], R20 ;  /* 0x000000141a007844 */ /* 0x000fe20000000200 */
[----:B------:R-:W-:-:S03]  /*195ed0*/  NOP ;  /* 0x0000000000007918 */ /* 0x000fc60000000000 */
[----:B------:R-:W0:Y:S04]  /*195ee0*/  LDS.128 R20, [R26] ;  /* 0x000000001a147984 */ /* 0x000e280000000c00 */
[----:B-1----:R1:W-:Y:S04]  /*195ef0*/  STL [R1+0x610], R32 ;  /* 0x0006102001007387 */ /* 0x0023e80000100800 */
[----:B------:R1:W-:Y:S01]  /*195f00*/  STL.64 [R1+0x618], R34 ;  /* 0x0006182201007387 */ /* 0x0003e20000100a00 */
[----:B------:R-:W-:Y:S01]  /*195f10*/  IMAD.MOV.U32 R54, RZ, RZ, R33 ;  /* 0x000000ffff367224 */ /* 0x000fe200078e0021 */
[----:B------:R-:W-:Y:S01]  /*195f20*/  LOP3.LUT R4, R44, 0xffff, RZ, 0xc0, !PT ;  /* 0x0000ffff2c047812 */ /* 0x000fe200078ec0ff */
[----:B------:R-:W-:Y:S01]  /*195f30*/  IMAD.MOV.U32 R43, RZ, RZ, R45 ;  /* 0x000000ffff2b7224 */ /* 0x000fe200078e002d */
[----:B-1----:R-:W2:Y:S04]  /*195f40*/  LDL.LU R32, [R1+0x850] ;  /* 0x0008500001207983 */ /* 0x002ea80000300800 */
[----:B------:R-:W2:Y:S04]  /*195f50*/  LDL.LU R33, [R1+0x854] ;  /* 0x0008540001217983 */ /* 0x000ea80000300800 */
[----:B------:R-:W2:Y:S04]  /*195f60*/  LDL.LU R34, [R1+0x858] ;  /* 0x0008580001227983 */ /* 0x000ea80000300800 */
[----:B------:R-:W2:Y:S04]  /*195f70*/  LDL.LU R42, [R1+0x8e8] ;  /* 0x0008e800012a7983 */ /* 0x000ea80000300800 */
[----:B------:R-:W2:Y:S04]  /*195f80*/  LDL.LU R44, [R1+0x5318] ;  /* 0x00531800012c7983 */ /* 0x000ea80000300800 */
[----:B------:R-:W2:Y:S04]  /*195f90*/  LDL.LU R45, [R1+0x5314] ;  /* 0x00531400012d7983 */ /* 0x000ea80000300800 */
[----:B0-----:R0:W-:Y:S04]  /*195fa0*/  STL.64 [R1+0x600], R20 ;  /* 0x0006001401007387 */ /* 0x0011e80000100a00 */
[----:B------:R-:W-:Y:S04]  /*195fb0*/  STL.64 [R1+0x608], R22 ;  /* 0x0006081601007387 */ /* 0x000fe80000100a00 */
[----:B0-----:R-:W2:Y:S04]  /*195fc0*/  LDL.LU R20, [R1+0x8e0] ;  /* 0x0008e00001147983 */ /* 0x001ea80000300800 */
[----:B------:R-:W2:Y:S01]  /*195fd0*/  LDL.LU R21, [R1+0x8e4] ;  /* 0x0008e40001157983 */ /* 0x000ea20000300800 */
[--C-:B------:R-:W-:Y:S01]  /*195fe0*/  PRMT R31, R40, 0x4210, R4.reuse ;  /* 0x00004210281f7816 */ /* 0x100fe20000000004 */
[----:B------:R-:W-:Y:S01]  /*195ff0*/  NOP ;  /* 0x0000000000007918 */ /* 0x000fe20000000000 */
[----:B----4-:R-:W-:-:S02]  /*196000*/  PRMT R15, R46, 0x5210, R4 ;  /* 0x000052102e0f7816 */ /* 0x010fc40000000004 */
[----:B------:R-:W4:Y:S01]  /*196010*/  LDL.LU R46, [R1+0x557c] ;  /* 0x00557c00012e7983 */ /* 0x000f220000300800 */
[----:B---3--:R-:W-:-:S03]  /*196020*/  LOP3.LUT R4, R47, 0xffff, RZ, 0xc0, !PT ;  /* 0x0000ffff2f047812 */ /* 0x008fc600078ec0ff */
[----:B------:R-:W3:Y:S04]  /*196030*/  LDL.LU R47, [R1+0x181c] ;  /* 0x00181c00012f7983 */ /* 0x000ee80000300800 */
[----:B------:R-:W-:Y:S01]  /*196040*/  STSM.16.M88.4 [R26], R28 ;  /* 0x0000001c1a007844 */ /* 0x000fe20000000200 */
[----:B------:R-:W-:-:S03]  /*196050*/  NOP ;  /* 0x0000000000007918 */ /* 0x000fc60000000000 */
[----:B------:R-:W0:Y:S01]  /*196060*/  LDS.128 R28, [R26] ;  /* 0x000000001a1c7984 */ /* 0x000e220000000c00 */
[----:B------:R-:W-:-:S03]  /*196070*/  NOP ;  /* 0x0000000000007918 */ /* 0x000fc60000000000 */
[----:B------:R-:W-:Y:S01]  /*196080*/  STSM.16.M88.4 [R26], R12 ;  /* 0x0000000c1a007844 */ /* 0x000fe20000000200 */
[----:B------:R-:W-:-:S03]  /*196090*/  NOP ;  /* 0x0000000000007918 */ /* 0x000fc60000000000 */
[----:B------:R-:W1:Y:S01]  /*1960a0*/  LDS.128 R12, [R26] ;  /* 0x000000001a0c7984 */ /* 0x000e620000000c00 */
[----:B0-----:R-:W-:-:S03]  /*1960b0*/  IMAD.MOV.U32 R53, RZ, RZ, R30 ;  /* 0x000000ffff357224 */ /* 0x001fc600078e001e */
[----:B------:R0:W-:Y:S04]  /*1960c0*/  STL.64 [R1+0x5f0], R28 ;  /* 0x0005f01c01007387 */ /* 0x0001e80000100a00 */
[----:B------:R-:W-:Y:S04]  /*1960d0*/  STL [R1+0x5fc], R31 ;  /* 0x0005fc1f01007387 */ /* 0x000fe80000100800 */
[----:B0-----:R-:W3:Y:S04]  /*1960e0*/  LDL.LU R28, [R1+0x860] ;  /* 0x00086000011c7983 */ /* 0x001ee80000300800 */
[----:B------:R-:W3:Y:S04]  /*1960f0*/  LDL.LU R29, [R1+0x864] ;  /* 0x00086400011d7983 */ /* 0x000ee80000300800 */
[----:B------:R0:W-:Y:S04]  /*196100*/  STL [R1+0x6968], R53 ;  /* 0x0069683501007387 */ /* 0x0001e80000100800 */
[----:B------:R-:W3:Y:S04]  /*196110*/  LDL.LU R37, [R1+0x17cc] ;  /* 0x0017cc0001257983 */ /* 0x000ee80000300800 */
[----:B-1----:R-:W-:Y:S04]  /*196120*/  STL [R1+0x5e4], R13 ;  /* 0x0005e40d01007387 */ /* 0x002fe80000100800 */
[----:B------:R-:W-:Y:S04]  /*196130*/  STL.64 [R1+0x5e8], R14 ;  /* 0x0005e80e01007387 */ /* 0x000fe80000100a00 */
[----:B------:R-:W3:Y:S01]  /*196140*/  LDL.LU R38, [R1+0x17c8] ;  /* 0x0017c80001267983 */ /* 0x000ee20000300800 */
[----:B--2---:R-:W-:Y:S01]  /*196150*/  PRMT R19, R41, 0x4210, R4 ;  /* 0x0000421029137816 */ /* 0x004fe20000000004 */
[----:B------:R-:W-:-:S04]  /*196160*/  NOP ;  /* 0x0000000000007918 */ /* 0x000fc80000000000 */
[----:B------:R-:W-:Y:S01]  /*196170*/  STSM.16.M88.4 [R26], R16 ;  /* 0x000000101a007844 */ /* 0x000fe20000000200 */
[----:B0-----:R-:W-:Y:S01]  /*196180*/  IMAD.MOV.U32 R53, RZ, RZ, R12 ;  /* 0x000000ffff357224 */ /* 0x001fe200078e000c */
[----:B------:R-:W-:Y:S02]  /*196190*/  NOP ;  /* 0x0000000000007918 */ /* 0x000fe40000000000 */
[----:B------:R-:W0:Y:S04]  /*1961a0*/  LDS.128 R12, [R26] ;  /* 0x000000001a0c7984 */ /* 0x000e280000000c00 */
[----:B------:R-:W2:Y:S01]  /*1961b0*/  LDL.LU R40, [R1+0x53ec] ;  /* 0x0053ec0001287983 */ /* 0x000ea20000300800 */
[----:B------:R-:W-:-:S03]  /*1961c0*/  IMAD.MOV.U32 R2, RZ, RZ, R5 ;  /* 0x000000ffff027224 */ /* 0x000fc600078e0005 */
[----:B------:R-:W2:Y:S01]  /*1961d0*/  LDL.LU R41, [R1+0x53e8] ;  /* 0x0053e80001297983 */ /* 0x000ea20000300800 */
[----:B------:R-:W-:Y:S02]  /*1961e0*/  PRMT R35, R42, 0x5210, R4 ;  /* 0x000052102a237816 */ /* 0x000fe40000000004 */
[----:B------:R-:W-:Y:S01]  /*1961f0*/  LOP3.LUT R5, R44, 0xffff, RZ, 0xc0, !PT ;  /* 0x0000ffff2c057812 */ /* 0x000fe200078ec0ff */
[----:B------:R-:W2:Y:S04]  /*196200*/  LDL.LU R42, [R1+0x5328] ;  /* 0x00532800012a7983 */ /* 0x000ea80000300800 */
[----:B------:R-:W2:Y:S01]  /*196210*/  LDL.LU R44, [R1+0x5324] ;  /* 0x00532400012c7983 */ /* 0x000ea20000300800 */
[----:B------:R-:W-:Y:S01]  /*196220*/  LOP3.LUT R4, R45, 0xffff, RZ, 0xc0, !PT ;  /* 0x0000ffff2d047812 */ /* 0x000fe200078ec0ff */
[----:B------:R-:W-:-:S02]  /*196230*/  NOP ;  /* 0x0000000000007918 */ /* 0x000fc40000000000 */
[----:B------:R1:W-:Y:S04]  /*196240*/  STSM.16.M88.4 [R26], R32 ;  /* 0x000000201a007844 */ /* 0x0003e80000000200 */
[----:B0-----:R-:W-:Y:S04]  /*196250*/  STL.64 [R1+0x5d0], R12 ;  /* 0x0005d00c01007387 */ /* 0x001fe80000100a00 */
[----:B------:R-:W-:Y:S04]  /*196260*/  STL.64 [R1+0x5d8], R14 ;  /* 0x0005d80e01007387 */ /* 0x000fe80000100a00 */
[----:B-1----:R-:W2:Y:S04]  /*196270*/  LDL.LU R33, [R1+0x558c] ;  /* 0x00558c0001217983 */ /* 0x002ea80000300800 */
[----:B------:R-:W2:Y:S01]  /*196280*/  LDL.LU R45, [R1+0x5588] ;  /* 0x00558800012d7983 */ /* 0x000ea20000300800 */
[----:B------:R-:W-:-:S03]  /*196290*/  NOP ;  /* 0x0000000000007918 */ /* 0x000fc60000000000 */
[----:B------:R-:W0:Y:S01]  /*1962a0*/  LDS.128 R12, [R26] ;  /* 0x000000001a0c7984 */ /* 0x000e220000000c00 */
[----:B----4-:R-:W-:-:S03]  /*1962b0*/  PRMT R22, R46, 0x4210, R5 ;  /* 0x000042102e167816 */ /* 0x010fc60000000005 */
[----:B------:R-:W4:Y:S01]  /*1962c0*/  LDL.LU R46, [R1+0x5584] ;  /* 0x00558400012e7983 */ /* 0x000f220000300800 */
[----:B---3--:R-:W-:Y:S01]  /*1962d0*/  PRMT R23, R47, 0x4210, R4 ;  /* 0x000042102f177816 */ /* 0x008fe20000000004 */
[----:B------:R-:W-:Y:S02]  /*1962e0*/  NOP ;  /* 0x0000000000007918 */ /* 0x000fe40000000000 */
[----:B------:R-:W3:Y:S04]  /*1962f0*/  LDL.LU R47, [R1+0x5580] ;  /* 0x00558000012f7983 */ /* 0x000ee80000300800 */
[----:B------:R-:W-:Y:S04]  /*196300*/  STSM.16.M88.4 [R26], R20 ;  /* 0x000000141a007844 */ /* 0x000fe80000000200 */
[----:B0-----:R-:W-:Y:S04]  /*196310*/  STL [R1+0x5c4], R13 ;  /* 0x0005c40d01007387 */ /* 0x001fe80000100800 */
[----:B------:R-:W-:Y:S04]  /*196320*/  STL.64 [R1+0x5c8], R14 ;  /* 0x0005c80e01007387 */ /* 0x000fe80000100a00 */
[----:B------:R-:W3:Y:S04]  /*196330*/  LDL.LU R34, [R1+0x17d8] ;  /* 0x0017d80001227983 */ /* 0x000ee80000300800 */
[----:B------:R-:W3:Y:S04]  /*196340*/  LDL.LU R35, [R1+0x17dc] ;  /* 0x0017dc0001237983 */ /* 0x000ee80000300800 */
[----:B------:R-:W3:Y:S01]  /*196350*/  LDL.LU R36, [R1+0x17e8] ;  /* 0x0017e80001247983 */ /* 0x000ee20000300800 */
[----:B------:R-:W-:-:S03]  /*196360*/  PRMT R30, R37, 0x5210, R5 ;  /* 0x00005210251e7816 */ /* 0x000fc60000000005 */
[----:B------:R-:W3:Y:S01]  /*196370*/  LDL.LU R37, [R1+0x17b8] ;  /* 0x0017b80001257983 */ /* 0x000ee20000300800 */
[----:B------:R-:W-:Y:S01]  /*196380*/  PRMT R31, R38, 0x5210, R4 ;  /* 0x00005210261f7816 */ /* 0x000fe20000000004 */
[----:B------:R-:W-:Y:S02]  /*196390*/  NOP ;  /* 0x0000000000007918 */ /* 0x000fe40000000000 */
[----:B------:R-:W0:Y:S01]  /*1963a0*/  LDS.128 R4, [R26] ;  /* 0x000000001a047984 */ /* 0x000e220000000c00 */
[----:B------:R-:W-:Y:S01]  /*1963b0*/  IMAD.MOV.U32 R0, RZ, RZ, R52 ;  /* 0x000000ffff007224 */ /* 0x000fe200078e0034 */
[----:B------:R-:W-:Y:S02]  /*1963c0*/  NOP ;  /* 0x0000000000007918 */ /* 0x000fe40000000000 */
[----:B0-----:R0:W-:Y:S04]  /*1963d0*/  STL [R1+0x590], R4 ;  /* 0x0005900401007387 */ /* 0x0011e80000100800 */
[----:B------:R1:W-:Y:S04]  /*1963e0*/  STL.64 [R1+0x598], R6 ;  /* 0x0005980601007387 */ /* 0x0003e80000100a00 */
[----:B------:R-:W3:Y:S01]  /*1963f0*/  LDL.LU R38, [R1+0x53f8] ;  /* 0x0053f80001267983 */ /* 0x000ee20000300800 */
[----:B------:R-:W-:Y:S01]  /*196400*/  IMAD.MOV.U32 R51, RZ, RZ, R5 ;  /* 0x000000ffff337224 */ /* 0x000fe200078e0005 */
[----:B--2---:R-:W-:-:S02]  /*196410*/  LOP3.LUT R5, R41, 0xffff, RZ, 0xc0, !PT ;  /* 0x0000ffff29057812 */ /* 0x004fc400078ec0ff */
[----:B0-----:R-:W-:Y:S02]  /*196420*/  LOP3.LUT R4, R40, 0xffff, RZ, 0xc0, !PT ;  /* 0x0000ffff28047812 */ /* 0x001fe400078ec0ff */
[----:B------:R-:W2:Y:S01]  /*196430*/  LDL.LU R40, [R1+0x53f4] ;  /* 0x0053f40001287983 */ /* 0x000ea20000300800 */
[----:B-1----:R-:W-:-:S03]  /*196440*/  LOP3.LUT R6, R42, 0xffff, RZ, 0xc0, !PT ;  /* 0x0000ffff2a067812 */ /* 0x002fc600078ec0ff */
[----:B------:R-:W2:Y:S01]  /*196450*/  LDL.LU R41, [R1+0x5354] ;  /* 0x0053540001297983 */ /* 0x000ea20000300800 */
[----:B------:R-:W-:-:S03]  /*196460*/  LOP3.LUT R7, R44, 0xffff, RZ, 0xc0, !PT ;  /* 0x0000ffff2c077812 */ /* 0x000fc600078ec0ff */
[----:B------:R-:W2:Y:S04]  /*196470*/  LDL.LU R42, [R1+0x533c] ;  /* 0x00533c00012a7983 */ /* 0x000ea80000300800 */
[----:B------:R-:W2:Y:S01]  /*196480*/  LDL.LU R44, [R1+0x55a0] ;  /* 0x0055a000012c7983 */ /* 0x000ea20000300800 */
[----:B------:R-:W-:-:S03]  /*196490*/  PRMT R13, R45, 0x4210, R5 ;  /* 0x000042102d0d7816 */ /* 0x000fc60000000005 */
[----:B------:R-:W2:Y:S01]  /*1964a0*/  LDL.LU R45, [R1+0x559c] ;  /* 0x00559c00012d7983 */ /* 0x000ea20000300800 */
[----:B----4-:R-:W-:-:S03]  /*1964b0*/  PRMT R14, R46, 0x4210, R6 ;  /* 0x000042102e0e7816 */ /* 0x010fc60000000006 */
[----:B------:R-:W4:Y:S01]  /*1964c0*/  LDL.LU R46, [R1+0x5594] ;  /* 0x00559400012e7983 */ /* 0x000f220000300800 */
[----:B---3--:R-:W-:-:S03]  /*1964d0*/  PRMT R15, R47, 0x4210, R7 ;  /* 0x000042102f0f7816 */ /* 0x008fc60000000007 */
[----:B------:R-:W3:Y:S01]  /*1964e0*/  LDL.LU R47, [R1+0x5590] ;  /* 0x00559000012f7983 */ /* 0x000ee20000300800 */
[----:B------:R-:W-:Y:S01]  /*1964f0*/  IMAD.MOV.U32 R52, RZ, RZ, R12 ;  /* 0x000000ffff347224 */ /* 0x000fe200078e000c */
[----:B------:R-:W-:Y:S02]  /*196500*/  PRMT R12, R33, 0x4210, R4 ;  /* 0x00004210210c7816 */ /* 0x000fe40000000004 */
[----:B------:R-:W-:Y:S01]  /*196510*/  STSM.16.M88.4 [R26], R28 ;  /* 0x0000001c1a007844 */ /* 0x000fe20000000200 */
[----:B------:R-:W-:-:S03]  /*196520*/  NOP ;  /* 0x0000000000007918 */ /* 0x000fc60000000000 */
[----:B------:R-:W0:Y:S01]  /*196530*/  LDS.128 R16, [R26] ;  /* 0x000000001a107984 */ /* 0x000e220000000c00 */
[----:B------:R-:W-:-:S03]  /*196540*/  NOP ;  /* 0x0000000000007918 */ /* 0x000fc60000000000 */
[----:B------:R-:W-:Y:S01]  /*196550*/  STSM.16.M88.4 [R26], R12 ;  /* 0x0000000c1a007844 */ /* 0x000fe20000000200 */
[----:B------:R-:W-:-:S03]  /*196560*/  NOP ;  /* 0x0000000000007918 */ /* 0x000fc60000000000 */
[----:B------:R-:W1:Y:S01]  /*196570*/  LDS.128 R12, [R26] ;  /* 0x000000001a0c7984 */ /* 0x000e620000000c00 */
[----:B------:R-:W-:Y:S02]  /*196580*/  PRMT R4, R34, 0x5210, R4 ;  /* 0x0000521022047816 */ /* 0x000fe40000000004 */
[----:B------:R-:W-:Y:S02]  /*196590*/  PRMT R5, R35, 0x5210, R5 ;  /* 0x0000521023057816 */ /* 0x000fe40000000005 */
[----:B------:R-:W-:Y:S01]  /*1965a0*/  PRMT R6, R36, 0x5210, R6 ;  /* 0x0000521024067816 */ /* 0x000fe20000000006 */
[----:B0-----:R0:W-:Y:S04]  /*1965b0*/  STL.64 [R1+0x4a0], R16 ;  /* 0x0004a01001007387 */ /* 0x0011e80000100a00 */
[----:B------:R0:W-:Y:S01]  /*1965c0*/  STL.64 [R1+0x4a8], R18 ;  /* 0x0004a81201007387 */ /* 0x0001e20000100a00 */
[----:B------:R-:W-:Y:S01]  /*1965d0*/  PRMT R7, R37, 0x5210, R7 ;  /* 0x0000521025077816 */ /* 0x000fe20000000007 */
[----:B------:R-:W-:-:S02]  /*1965e0*/  NOP ;  /* 0x0000000000007918 */ /* 0x000fc40000000000 */
[----:B0-----:R-:W3:Y:S04]  /*1965f0*/  LDL.LU R16, [R1+0x17ec] ;  /* 0x0017ec0001107983 */ /* 0x001ee80000300800 */
[----:B-1----:R0:W-:Y:S04]  /*196600*/  STL.64 [R1+0x3b0], R12 ;  /* 0x0003b00c01007387 */ /* 0x0021e80000100a00 */
[----:B------:R-:W-:Y:S04]  /*196610*/  STL.64 [R1+0x3b8], R14 ;  /* 0x0003b80e01007387 */ /* 0x000fe80000100a00 */
[----:B------:R-:W3:Y:S04]  /*196620*/  LDL.LU R17, [R1+0x17f8] ;  /* 0x0017f80001117983 */ /* 0x000ee80000300800 */
[----:B------:R-:W3:Y:S04]  /*196630*/  LDL.LU R18, [R1+0x17fc] ;  /* 0x0017fc0001127983 */ /* 0x000ee80000300800 */
[----:B------:R-:W3:Y:S04]  /*196640*/  LDL.LU R19, [R1+0x17bc] ;  /* 0x0017bc0001137983 */ /* 0x000ee80000300800 */
[----:B------:R-:W3:Y:S04]  /*196650*/  LDL.LU R27, [R1+0x20] ;  /* 0x00002000011b7983 */ /* 0x000ee80000300800 */
[----:B------:R-:W-:Y:S01]  /*196660*/  STSM.16.M88.4 [R26], R4 ;  /* 0x000000041a007844 */ /* 0x000fe20000000200 */
[----:B------:R-:W-:-:S03]  /*196670*/  NOP ;  /* 0x0000000000007918 */ /* 0x000fc60000000000 */
[----:B------:R-:W3:Y:S04]  /*196680*/  LDL.LU.64 R20, [R1+0x968] ;  /* 0x0009680001147983 */ /* 0x000ee80000300a00 */
[----:B------:R-:W1:Y:S04]  /*196690*/  LDS.128 R4, [R26] ;  /* 0x000000001a047984 */ /* 0x000e680000000c00 */
[----:B------:R-:W3:Y:S01]  /*1966a0*/  LDL.LU.64 R22, [R1+0x960] ;  /* 0x0009600001167983 */ /* 0x000ee20000300a00 */
[----:B0-----:R-:W-:-:S03]  /*1966b0*/  LOP3.LUT R12, R38, 0xffff, RZ, 0xc0, !PT ;  /* 0x0000ffff260c7812 */ /* 0x001fc600078ec0ff */
[----:B------:R-:W3:Y:S04]  /*1966c0*/  LDL.LU R38, [R1+0x70] ;  /* 0x0000700001267983 */ /* 0x000ee80000300800 */
[----:B------:R-:W3:Y:S04]  /*1966d0*/  LDL.LU.64 R24, [R1+0x938] ;  /* 0x0009380001187983 */ /* 0x000ee80000300a00 */
[----:B------:R-:W3:Y:S04]  /*1966e0*/  LDL.LU.64 R28, [R1+0x930] ;  /* 0x00093000011c7983 */ /* 0x000ee80000300a00 */
[----:B------:R-:W3:Y:S04]  /*1966f0*/  LDL.LU.64 R30, [R1+0x9b8] ;  /* 0x0009b800011e7983 */ /* 0x000ee80000300a00 */
[----:B------:R-:W3:Y:S04]  /*196700*/  LDL.LU.64 R32, [R1+0x9b0] ;  /* 0x0009b00001207983 */ /* 0x000ee80000300a00 */
[----:B-1----:R-:W-:Y:S04]  /*196710*/  STL.64 [R1+0x2b0], R4 ;  /* 0x0002b00401007387 */ /* 0x002fe80000100a00 */
[----:B------:R0:W-:Y:S01]  /*196720*/  STL.64 [R1+0x2b8], R6 ;  /* 0x0002b80601007387 */ /* 0x0001e20000100a00 */
[----:B--2---:R-:W-:-:S02]  /*196730*/  LOP3.LUT R13, R40, 0xffff, RZ, 0xc0, !PT ;  /* 0x0000ffff280d7812 */ /* 0x004fc400078ec0ff */
[----:B------:R-:W-:Y:S02]  /*196740*/  LOP3.LUT R11, R41, 0xffff, RZ, 0xc0, !PT ;  /* 0x0000ffff290b7812 */ /* 0x000fe400078ec0ff */
[----:B------:R-:W-:Y:S02]  /*196750*/  LOP3.LUT R10, R42, 0xffff, RZ, 0xc0, !PT ;  /* 0x0000ffff2a0a7812 */ /* 0x000fe400078ec0ff */
[----:B------:R-:W-:Y:S02]  /*196760*/  PRMT R44, R44, 0x4210, R12 ;  /* 0x000042102c2c7816 */ /* 0x000fe4000000000c */
[----:B------:R-:W-:Y:S01]  /*196770*/  PRMT R45, R45, 0x4210, R13 ;  /* 0x000042102d2d7816 */ /* 0x000fe2000000000d */
[----:B0-----:R-:W2:Y:S04]  /*196780*/  LDL.LU.64 R6, [R1+0x6a58] ;  /* 0x006a580001067983 */ /* 0x001ea80000300a00 */
[----:B------:R-:W2:Y:S04]  /*196790*/  LDL.LU.64 R4, [R1+0x6a50] ;  /* 0x006a500001047983 */ /* 0x000ea80000300a00 */
[----:B------:R-:W2:Y:S04]  /*1967a0*/  LDL.LU.64 R34, [R1+0x988] ;  /* 0x0009880001227983 */ /* 0x000ea80000300a00 */
[----:B------:R-:W2:Y:S04]  /*1967b0*/  LDL.LU.64 R36, [R1+0x980] ;  /* 0x0009800001247983 */ /* 0x000ea80000300a00 */
[----:B------:R-:W2:Y:S01]  /*1967c0*/  LDL.LU R42, [R1+0x24] ;  /* 0x00002400012a7983 */ /* 0x000ea20000300800 */
[----:B----4-:R-:W-:-:S02]  /*1967d0*/  PRMT R46, R46, 0x4210, R11 ;  /* 0x000042102e2e7816 */ /* 0x010fc4000000000b */
[----:B---3--:R-:W-:Y:S01]  /*1967e0*/  PRMT R47, R47, 0x4210, R10 ;  /* 0x000042102f2f7816 */ /* 0x008fe2000000000a */
[----:B------:R-:W-:-:S04]  /*1967f0*/  NOP ;  /* 0x0000000000007918 */ /* 0x000fc80000000000 */
[----:B------:R0:W-:Y:S04]  /*196800*/  STSM.16.M88.4 [R26], R44 ;  /* 0x0000002c1a007844 */ /* 0x0001e80000000200 */
[----:B0-----:R-:W3:Y:S04]  /*196810*/  LDL.LU.64 R46, [R1+0x6a48] ;  /* 0x006a4800012e7983 */ /* 0x001ee80000300a00 */
[----:B------:R-:W4:Y:S04]  /*196820*/  LDL.LU.64 R44, [R1+0x6a40] ;  /* 0x006a4000012c7983 */ /* 0x000f280000300a00 */
[----:B------:R-:W3:Y:S01]  /*196830*/  LDL.LU.64 R40, [R1+0xa18] ;  /* 0x000a180001287983 */ /* 0x000ee20000300a00 */
[----:B------:R-:W-:-:S02]  /*196840*/  LOP3.LUT P6, RZ, R57, 0x80, RZ, 0xc0, !PT ;  /* 0x0000008039ff7812 */ /* 0x000fc400078cc0ff */
[C---:B------:R-:W-:Y:S02]  /*196850*/  LOP3.LUT P5, RZ, R57.reuse, 0x100, RZ, 0xc0, !PT ;  /* 0x0000010039ff7812 */ /* 0x040fe400078ac0ff */
[C---:B------:R-:W-:Y:S02]  /*196860*/  LOP3.LUT P4, RZ, R57.reuse, 0x200, RZ, 0xc0, !PT ;  /* 0x0000020039ff7812 */ /* 0x040fe4000788c0ff */
[----:B------:R-:W-:Y:S02]  /*196870*/  LOP3.LUT P3, RZ, R57, 0x400, RZ, 0xc0, !PT ;  /* 0x0000040039ff7812 */ /* 0x000fe4000786c0ff */
[----:B------:R-:W-:Y:S02]  /*196880*/  PRMT R12, R16, 0x5210, R12 ;  /* 0x00005210100c7816 */ /* 0x000fe4000000000c */
[----:B------:R-:W-:Y:S02]  /*196890*/  PRMT R13, R17, 0x5210, R13 ;  /* 0x00005210110d7816 */ /* 0x000fe4000000000d */
[----:B------:R-:W-:-:S02]  /*1968a0*/  PRMT R14, R18, 0x5210, R11 ;  /* 0x00005210120e7816 */ /* 0x000fc4000000000b */
[----:B------:R-:W-:Y:S01]  /*1968b0*/  PRMT R15, R19, 0x5210, R10 ;  /* 0x00005210130f7816 */ /* 0x000fe2000000000a */
[----:B------:R-:W-:Y:S01]  /*1968c0*/  NOP ;  /* 0x0000000000007918 */ /* 0x000fe20000000000 */
[----:B------:R-:W-:Y:S01]  /*1968d0*/  PRMT R10, R27, 0x7770, RZ ;  /* 0x000077701b0a7816 */ /* 0x000fe200000000ff */
[----:B------:R-:W0:Y:S01]  /*1968e0*/  LDS.128 R16, [R26] ;  /* 0x000000001a107984 */ /* 0x000e220000000c00 */
[----:B------:R-:W-:-:S03]  /*1968f0*/  NOP ;  /* 0x0000000000007918 */ /* 0x000fc60000000000 */
[----:B------:R-:W-:Y:S01]  /*196900*/  STSM.16.M88.4 [R26], R12 ;  /* 0x0000000c1a007844 */ /* 0x000fe20000000200 */
[----:B------:R-:W-:-:S03]  /*196910*/  NOP ;  /* 0x0000000000007918 */ /* 0x000fc60000000000 */
[----:B------:R1:W-:Y:S01]  /*196920*/  @P0 STG.E.U8 desc[UR4][R20.64], R10 ;  /* 0x0000000a14000986 */ /* 0x0003e2000c101104 */
[----:B------:R-:W-:Y:S02]  /*196930*/  LOP3.LUT P0, RZ, R39, 0x1000, RZ, 0xc0, !PT ;  /* 0x0000100027ff7812 */ /* 0x000fe4000780c0ff */
[----:B-1----:R-:W-:-:S11]  /*196940*/  PRMT R10, R27, 0x7771, RZ ;  /* 0x000077711b0a7816 */ /* 0x002fd600000000ff */
[----:B------:R1:W-:Y:S02]  /*196950*/  @P0 STG.E.U8 desc[UR4][R22.64], R10 ;  /* 0x0000000a16000986 */ /* 0x0003e4000c101104 */
[----:B-1----:R-:W-:-:S05]  /*196960*/  PRMT R10, R27, 0x7772, RZ ;  /* 0x000077721b0a7816 */ /* 0x002fca00000000ff */
[----:B------:R1:W-:Y:S01]  /*196970*/  @P6 STG.E.U8 desc[UR4][R24.64], R10 ;  /* 0x0000000a18006986 */ /* 0x0003e2000c101104 */
[----:B------:R-:W-:Y:S02]  /*196980*/  LOP3.LUT P2, RZ, R57, 0x800, RZ, 0xc0, !PT ;  /* 0x0000080039ff7812 */ /* 0x000fe4000784c0ff */
[----:B-1----:R-:W-:-:S05]  /*196990*/  PRMT R10, R27, 0x7773, RZ ;  /* 0x000077731b0a7816 */ /* 0x002fca00000000ff */
[----:B------:R1:W-:Y:S01]  /*1969a0*/  @P5 STG.E.U8 desc[UR4][R28.64], R10 ;  /* 0x0000000a1c005986 */ /* 0x0003e2000c101104 */
[----:B------:R-:W-:Y:S02]  /*1969b0*/  LOP3.LUT P1, RZ, R57, 0x1000, RZ, 0xc0, !PT ;  /* 0x0000100039ff7812 */ /* 0x000fe4000782c0ff */
[----:B-1----:R-:W-:-:S05]  /*1969c0*/  PRMT R10, R38, 0x7770, RZ ;  /* 0x00007770260a7816 */ /* 0x002fca00000000ff */
[----:B------:R1:W-:Y:S01]  /*1969d0*/  @P4 STG.E.U8 desc[UR4][R30.64], R10 ;  /* 0x0000000a1e004986 */ /* 0x0003e2000c101104 */
[----:B------:R-:W-:Y:S02]  /*1969e0*/  LOP3.LUT P0, RZ, R39, 0x800, RZ, 0xc0, !PT ;  /* 0x0000080027ff7812 */ /* 0x000fe4000780c0ff */
[----:B-1----:R-:W-:-:S05]  /*1969f0*/  PRMT R10, R38, 0x7771, RZ ;  /* 0x00007771260a7816 */ /* 0x002fca00000000ff */
[----:B------:R1:W-:Y:S02]  /*196a00*/  @P3 STG.E.U8 desc[UR4][R32.64], R10 ;  /* 0x0000000a20003986 */ /* 0x0003e4000c101104 */
[----:B-1----:R-:W-:-:S05]  /*196a10*/  PRMT R10, R38, 0x7772, RZ ;  /* 0x00007772260a7816 */ /* 0x002fca00000000ff */
[----:B--2---:R1:W-:Y:S04]  /*196a20*/  @P2 STG.E.U8 desc[UR4][R34.64], R10 ;  /* 0x0000000a22002986 */ /* 0x0043e8000c101104 */
[----:B0-----:R-:W-:Y:S01]  /*196a30*/  STL.64 [R1+0x820], R16 ;  /* 0x0008201001007387 */ /* 0x001fe20000100a00 */
[----:B-1----:R-:W-:-:S05]  /*196a40*/  PRMT R10, R38, 0x7773, RZ ;  /* 0x00007773260a7816 */ /* 0x002fca00000000ff */
[----:B------:R0:W-:Y:S04]  /*196a50*/  @P1 STG.E.U8 desc[UR4][R36.64], R10 ;  /* 0x0000000a24001986 */ /* 0x0001e8000c101104 */
[----:B------:R-:W-:Y:S01]  /*196a60*/  STL.64 [R1+0x828], R18 ;  /* 0x0008281201007387 */ /* 0x000fe20000100a00 */
[----:B0-----:R-:W-:-:S05]  /*196a70*/  PRMT R10, R42, 0x7770, RZ ;  /* 0x000077702a0a7816 */ /* 0x001fca00000000ff */
[----:B---3--:R0:W-:Y:S04]  /*196a80*/  @P0 STG.E.U8 desc[UR4][R40.64], R10 ;  /* 0x0000000a28000986 */ /* 0x0081e8000c101104 */
[----:B0-----:R-:W2:Y:S04]  /*196a90*/  LDL.LU.64 R40, [R1+0xa10] ;  /* 0x000a100001287983 */ /* 0x001ea80000300a00 */
[----:B------:R-:W3:Y:S04]  /*196aa0*/  LDL.LU.64 R26, [R1+0x9e8] ;  /* 0x0009e800011a7983 */ /* 0x000ee80000300a00 */
[----:B------:R-:W3:Y:S04]  /*196ab0*/  LDL.LU.64 R28, [R1+0x9e0] ;  /* 0x0009e000011c7983 */ /* 0x000ee80000300a00 */
[----:B------:R-:W3:Y:S04]  /*196ac0*/  LDL.LU.64 R30, [R1+0xa78] ;  /* 0x000a7800011e7983 */ /* 0x000ee80000300a00 */
[----:B------:R-:W3:Y:S04]  /*196ad0*/  LDL.LU.64 R32, [R1+0xa70] ;  /* 0x000a700001207983 */ /* 0x000ee80000300a00 */
[----:B------:R-:W3:Y:S04]  /*196ae0*/  LDL.LU.64 R34, [R1+0xa48] ;  /* 0x000a480001227983 */ /* 0x000ee80000300a00 */
[----:B------:R-:W3:Y:S01]  /*196af0*/  LDL.LU R37, [R1+0x74] ;  /* 0x0000740001257983 */ /* 0x000ee20000300800 */
[----:B------:R-:W-:-:S02]  /*196b00*/  LOP3.LUT P3, RZ, R57, 0x4000, RZ, 0xc0, !PT ;  /* 0x0000400039ff7812 */ /* 0x000fc4000786c0ff */
[----:B------:R-:W-:Y:S02]  /*196b10*/  PRMT R10, R42, 0x7771, RZ ;  /* 0x000077712a0a7816 */ /* 0x000fe400000000ff */
[----:B------:R-:W-:Y:S02]  /*196b20*/  LOP3.LUT P6, RZ, R57, 0x4000000, RZ, 0xc0, !PT ;  /* 0x0400000039ff7812 */ /* 0x000fe400078cc0ff */
[----:B------:R-:W-:-:S11]  /*196b30*/  LOP3.LUT R39, R39, 0xfffffff7, RZ, 0xc0, !PT ;  /* 0xfffffff727277812 */ /* 0x000fd600078ec0ff */
[----:B------:R-:W-:Y:S02]  /*196b40*/  @P6 LOP3.LUT R39, R39, 0x8, RZ, 0xfc, !PT ;  /* 0x0000000827276812 */ /* 0x000fe400078efcff */
        /* <DEDUP_REMOVED lines=12> */
[----:B------:R-:W-:Y:S01]  /*196c10*/  LOP3.LUT P6, RZ, R57, 0x200000, RZ, 0xc0, !PT ;  /* 0x0020000039ff7812 */ /* 0x000fe200078cc0ff */
[----:B--2---:R0:W-:Y:S04]  /*196c20*/  @P3 STG.E.U8 desc[UR4][R40.64], R10 ;  /* 0x0000000a28003986 */ /* 0x0041e8000c101104 */
[----:B0-----:R-:W2:Y:S04]  /*196c30*/  LDL.LU.64 R40, [R1+0xa40] ;  /* 0x000a400001287983 */ /* 0x001ea80000300a00 */
[----:B------:R-:W4:Y:S04]  /*196c40*/  LDL.LU R21, [R1+0x28] ;  /* 0x0000280001157983 */ /* 0x000f280000300800 */
[----:B------:R-:W4:Y:S04]  /*196c50*/  LDL.LU.64 R14, [R1+0xad8] ;  /* 0x000ad800010e7983 */ /* 0x000f280000300a00 */
[----:B------:R-:W4:Y:S01]  /*196c60*/  LDL.LU.64 R16, [R1+0xad0] ;  /* 0x000ad00001107983 */ /* 0x000f220000300a00 */
[----:B------:R-:W-:-:S03]  /*196c70*/  LOP3.LUT R39, R39, 0xfffffeff, RZ, 0xc0, !PT ;  /* 0xfffffeff27277812 */ /* 0x000fc600078ec0ff */
[----:B------:R-:W4:Y:S01]  /*196c80*/  LDL.LU.64 R18, [R1+0xac8] ;  /* 0x000ac80001127983 */ /* 0x000f220000300a00 */
[----:B------:R-:W-:-:S03]  /*196c90*/  LOP3.LUT P2, RZ, R57, 0x8000, RZ, 0xc0, !PT ;  /* 0x0000800039ff7812 */ /* 0x000fc6000784c0ff */
[----:B------:R-:W4:Y:S01]  /*196ca0*/  LDL.LU R38, [R1+0x78] ;  /* 0x0000780001267983 */ /* 0x000f220000300800 */
[----:B------:R-:W-:Y:S02]  /*196cb0*/  @P6 LOP3.LUT R39, R39, 0x100, RZ, 0xfc, !PT ;  /* 0x0000010027276812 */ /* 0x000fe400078efcff */
[C---:B------:R-:W-:Y:S01]  /*196cc0*/  LOP3.LUT P6, RZ, R57.reuse, 0x100000, RZ, 0xc0, !PT ;  /* 0x0010000039ff7812 */ /* 0x040fe200078cc0ff */
[----:B------:R-:W4:Y:S01]  /*196cd0*/  LDL.LU.64 R22, [R1+0xac0] ;  /* 0x000ac00001167983 */ /* 0x000f220000300a00 */
[----:B------:R-:W-:Y:S02]  /*196ce0*/  LOP3.LUT P1, RZ, R57, 0x10000, RZ, 0xc0, !PT ;  /* 0x0001000039ff7812 */ /* 0x000fe4000782c0ff */
[----:B------:R-:W-:Y:S02]  /*196cf0*/  LOP3.LUT R39, R39, 0xfffffdff, RZ, 0xc0, !PT ;  /* 0xfffffdff27277812 */ /* 0x000fe400078ec0ff */
[----:B------:R-:W-:Y:S02]  /*196d00*/  PRMT R10, R42, 0x7772, RZ ;  /* 0x000077722a0a7816 */ /* 0x000fe400000000ff */
[----:B------:R-:W-:Y:S01]  /*196d10*/  LOP3.LUT P0, RZ, R57, 0x20000, RZ, 0xc0, !PT ;  /* 0x0002000039ff7812 */ /* 0x000fe2000780c0ff */
[----:B------:R-:W4:Y:S04]  /*196d20*/  LDL.LU.64 R24, [R1+0xaf8] ;  /* 0x000af80001187983 */ /* 0x000f280000300a00 */
[----:B------:R-:W-:-:S02]  /*196d30*/  @P6 LOP3.LUT R39, R39, 0x200, RZ, 0xfc, !PT ;  /* 0x0000020027276812 */ /* 0x000fc400078efcff */
[----:B------:R-:W-:Y:S01]  /*196d40*/  LOP3.LUT P6, RZ, R57, 0x80000, RZ, 0xc0, !PT ;  /* 0x0008000039ff7812 */ /* 0x000fe200078cc0ff */
[----:B---3--:R0:W-:Y:S01]  /*196d50*/  @P2 STG.E.U8 desc[UR4][R26.64], R10 ;  /* 0x0000000a1a002986 */ /* 0x0081e2000c101104 */
[----:B------:R-:W-:Y:S02]  /*196d60*/  LOP3.LUT R39, R39, 0xfffffbff, RZ, 0xc0, !PT ;  /* 0xfffffbff27277812 */ /* 0x000fe400078ec0ff */
[----:B0-----:R-:W-:-:S09]  /*196d70*/  PRMT R10, R42, 0x7773, RZ ;  /* 0x000077732a0a7816 */ /* 0x001fd200000000ff */
[----:B------:R-:W-:Y:S02]  /*196d80*/  @P6 LOP3.LUT R39, R39, 0x400, RZ, 0xfc, !PT ;  /* 0x0000040027276812 */ /* 0x000fe400078efcff */
[----:B------:R-:W-:Y:S01]  /*196d90*/  LOP3.LUT P6, RZ, R57, 0x40000, RZ, 0xc0, !PT ;  /* 0x0004000039ff7812 */ /* 0x000fe200078cc0ff */
[----:B------:R-:W3:Y:S04]  /*196da0*/  LDL.LU.64 R26, [R1+0xaf0] ;  /* 0x000af000011a7983 */ /* 0x000ee80000300a00 */
[----:B------:R0:W-:Y:S02]  /*196db0*/  @P1 STG.E.U8 desc[UR4][R28.64], R10 ;  /* 0x0000000a1c001986 */ /* 0x0001e4000c101104 */
[C---:B0-----:R-:W-:Y:S02]  /*196dc0*/  PRMT R10, R37.reuse, 0x7770, RZ ;  /* 0x00007770250a7816 */ /* 0x041fe400000000ff */
[----:B------:R-:W3:Y:S04]  /*196dd0*/  LDL.LU.64 R28, [R1+0xae8] ;  /* 0x000ae800011c7983 */ /* 0x000ee80000300a00 */
[----:B------:R-:W3:Y:S04]  /*196de0*/  LDL.LU R42, [R1+0x2c] ;  /* 0x00002c00012a7983 */ /* 0x000ee80000300800 */
[----:B------:R0:W-:Y:S02]  /*196df0*/  @P0 STG.E.U8 desc[UR4][R30.64], R10 ;  /* 0x0000000a1e000986 */ /* 0x0001e4000c101104 */
[----:B0-----:R-:W-:-:S02]  /*196e00*/  PRMT R10, R37, 0x7771, RZ ;  /* 0x00007771250a7816 */ /* 0x001fc400000000ff */
[----:B------:R-:W3:Y:S04]  /*196e10*/  LDL.LU.64 R30, [R1+0xae0] ;  /* 0x000ae000011e7983 */ /* 0x000ee80000300a00 */
[----:B------:R0:W-:Y:S01]  /*196e20*/  @P6 STG.E.U8 desc[UR4][R32.64], R10 ;  /* 0x0000000a20006986 */ /* 0x0001e2000c101104 */
[----:B------:R-:W-:Y:S02]  /*196e30*/  LOP3.LUT P6, RZ, R39, 0x400, RZ, 0xc0, !PT ;  /* 0x0000040027ff7812 */ /* 0x000fe400078cc0ff */
[----:B0-----:R-:W-:Y:S01]  /*196e40*/  PRMT R10, R37, 0x7772, RZ ;  /* 0x00007772250a7816 */ /* 0x001fe200000000ff */
[----:B------:R-:W3:Y:S10]  /*196e50*/  LDL.LU.64 R32, [R1+0xb18] ;  /* 0x000b180001207983 */ /* 0x000ef40000300a00 */
[----:B------:R0:W-:Y:S01]  /*196e60*/  @P6 STG.E.U8 desc[UR4][R34.64], R10 ;  /* 0x0000000a22006986 */ /* 0x0001e2000c101104 */
[----:B------:R-:W-:-:S03]  /*196e70*/  LOP3.LUT P6, RZ, R39, 0x200, RZ, 0xc0, !PT ;  /* 0x0000020027ff7812 */ /* 0x000fc600078cc0ff */
[----:B0-----:R-:W3:Y:S01]  /*196e80*/  LDL.LU.64 R34, [R1+0xb10] ;  /* 0x000b100001227983 */ /* 0x001ee20000300a00 */
[----:B------:R-:W-:-:S03]  /*196e90*/  PRMT R10, R37, 0x7773, RZ ;  /* 0x00007773250a7816 */ /* 0x000fc600000000ff */
[----:B------:R-:W3:Y:S06]  /*196ea0*/  LDL.LU.64 R36, [R1+0xb08] ;  /* 0x000b080001247983 */ /* 0x000eec0000300a00 */
[----:B--2---:R0:W-:Y:S04]  /*196eb0*/  @P6 STG.E.U8 desc[UR4][R40.64], R10 ;  /* 0x0000000a28006986 */ /* 0x0041e8000c101104 */
[----:B0-----:R-:W2:Y:S01]  /*196ec0*/  LDL.LU.64 R40, [R1+0xb00] ;  /* 0x000b000001287983 */ /* 0x001ea20000300a00 */
[----:B------:R-:W-:-:S02]  /*196ed0*/  LOP3.LUT P6, RZ, R39, 0x100, RZ, 0xc0, !PT ;  /* 0x0000010027ff7812 */ /* 0x000fc400078cc0ff */
[----:B----4-:R-:W-:-:S11]  /*196ee0*/  PRMT R10, R21, 0x7770, RZ ;  /* 0x00007770150a7816 */ /* 0x010fd600000000ff */
[----:B------:R0:W-:Y:S01]  /*196ef0*/  @P6 STG.E.U8 desc[UR4][R14.64], R10 ;  /* 0x0000000a0e006986 */ /* 0x0001e2000c101104 */
[----:B------:R-:W-:Y:S02]  /*196f00*/  LOP3.LUT P6, RZ, R39, 0x80, RZ, 0xc0, !PT ;  /* 0x0000008027ff7812 */ /* 0x000fe400078cc0ff */
[----:B0-----:R-:W-:-:S11]  /*196f10*/  PRMT R10, R21, 0x7771, RZ ;  /* 0x00007771150a7816 */ /* 0x001fd600000000ff */
        /* <DEDUP_REMOVED lines=11> */
[C---:B------:R-:W-:Y:S02]  /*196fd0*/  LOP3.LUT P5, RZ, R57.reuse, 0x8000000, RZ, 0xc0, !PT ;  /* 0x0800000039ff7812 */ /* 0x040fe400078ac0ff */
[C---:B------:R-:W-:Y:S02]  /*196fe0*/  LOP3.LUT P4, RZ, R57.reuse, 0x10000000, RZ, 0xc0, !PT ;  /* 0x1000000039ff7812 */ /* 0x040fe4000788c0ff */
[----:B------:R-:W-:Y:S02]  /*196ff0*/  LOP3.LUT P3, RZ, R57, 0x20000000, RZ, 0xc0, !PT ;  /* 0x2000000039ff7812 */ /* 0x000fe4000786c0ff */
[C---:B------:R-:W-:Y:S02]  /*197000*/  PRMT R11, R38.reuse, 0x7773, RZ ;  /* 0x00007773260b7816 */ /* 0x040fe400000000ff */
[----:B0-----:R-:W-:-:S05]  /*197010*/  PRMT R10, R38, 0x7771, RZ ;  /* 0x00007771260a7816 */ /* 0x001fca00000000ff */
[----:B---3--:R0:W-:Y:S01]  /*197020*/  @P6 STG.E.U8 desc[UR4][R26.64], R10 ;  /* 0x0000000a1a006986 */ /* 0x0081e2000c101104 */
[----:B------:R-:W-:Y:S02]  /*197030*/  LOP3.LUT P2, RZ, R57, 0x40000000, RZ, 0xc0, !PT ;  /* 0x4000000039ff7812 */ /* 0x000fe4000784c0ff */
[----:B0-----:R-:W-:-:S05]  /*197040*/  PRMT R10, R38, 0x7772, RZ ;  /* 0x00007772260a7816 */ /* 0x001fca00000000ff */
[----:B------:R0:W-:Y:S04]  /*197050*/  @P5 STG.E.U8 desc[UR4][R28.64], R10 ;  /* 0x0000000a1c005986 */ /* 0x0001e8000c101104 */
[----:B------:R1:W-:Y:S01]  /*197060*/  @P4 STG.E.U8 desc[UR4][R30.64], R11 ;  /* 0x0000000b1e004986 */ /* 0x0003e2000c101104 */
[----:B------:R-:W-:Y:S02]  /*197070*/  LOP3.LUT P1, RZ, R57, 0x80000000, RZ, 0xc0, !PT ;  /* 0x8000000039ff7812 */ /* 0x000fe4000782c0ff */
[----:B------:R-:W-:Y:S01]  /*197080*/  LOP3.LUT P0, RZ, R49, 0x1, RZ, 0xc0, !PT ;  /* 0x0000000131ff7812 */ /* 0x000fe2000780c0ff */
[----:B0-----:R-:W3:Y:S01]  /*197090*/  LDL.LU R10, [R1+0x8] ;  /* 0x00000800010a7983 */ /* 0x001ee20000300800 */
[----:B-1----:R-:W-:-:S05]  /*1970a0*/  PRMT R11, R42, 0x7770, RZ ;  /* 0x000077702a0b7816 */ /* 0x002fca00000000ff */
[----:B------:R0:W-:Y:S02]  /*1970b0*/  @P3 STG.E.U8 desc[UR4][R32.64], R11 ;  /* 0x0000000b20003986 */ /* 0x0001e4000c101104 */
[----:B0-----:R-:W-:-:S05]  /*1970c0*/  PRMT R11, R42, 0x7771, RZ ;  /* 0x000077712a0b7816 */ /* 0x001fca00000000ff */
[----:B------:R0:W-:Y:S02]  /*1970d0*/  @P2 STG.E.U8 desc[UR4][R34.64], R11 ;  /* 0x0000000b22002986 */ /* 0x0001e4000c101104 */
[----:B0-----:R-:W-:-:S05]  /*1970e0*/  PRMT R11, R42, 0x7772, RZ ;  /* 0x000077722a0b7816 */ /* 0x001fca00000000ff */
[----:B------:R0:W-:Y:S02]  /*1970f0*/  @P1 STG.E.U8 desc[UR4][R36.64], R11 ;  /* 0x0000000b24001986 */ /* 0x0001e4000c101104 */
[----:B0-----:R-:W-:Y:S02]  /*197100*/  PRMT R11, R42, 0x7773, RZ ;  /* 0x000077732a0b7816 */ /* 0x001fe400000000ff */
[----:B------:R-:W4:Y:S04]  /*197110*/  LDL.LU.64 R36, [R1+0x1d48] ;  /* 0x001d480001247983 */ /* 0x000f280000300a00 */
[----:B--2---:R0:W-:Y:S02]  /*197120*/  @P0 STG.E.U8 desc[UR4][R40.64], R11 ;  /* 0x0000000b28000986 */ /* 0x0041e4000c101104 */
[----:B0-----:R-:W-:-:S02]  /*197130*/  IMAD.MOV.U32 R41, RZ, RZ, R43 ;  /* 0x000000ffff297224 */ /* 0x001fc400078e002b */
[----:B------:R-:W2:Y:S04]  /*197140*/  LDL.LU.64 R42, [R1+0x1d40] ;  /* 0x001d4000012a7983 */ /* 0x000ea80000300a00 */
[----:B------:R-:W2:Y:S04]  /*197150*/  LDL.LU.64 R28, [R1+0x1d38] ;  /* 0x001d3800011c7983 */ /* 0x000ea80000300a00 */
[----:B------:R-:W2:Y:S04]  /*197160*/  LDL.LU R40, [R1+0x7c] ;  /* 0x00007c0001287983 */ /* 0x000ea80000300800 */
[----:B------:R-:W4:Y:S04]  /*197170*/  LDL.LU.64 R30, [R1+0x1d30] ;  /* 0x001d3000011e7983 */ /* 0x000f280000300a00 */
[----:B------:R-:W4:Y:S04]  /*197180*/  LDL.LU.64 R32, [R1+0x1d68] ;  /* 0x001d680001207983 */ /* 0x000f280000300a00 */
[----:B------:R-:W4:Y:S04]  /*197190*/  LDL.LU.64 R34, [R1+0x1d60] ;  /* 0x001d600001227983 */ /* 0x000f280000300a00 */
[----:B------:R-:W4:Y:S01]  /*1971a0*/  LDL.LU R13, [R1+0x60] ;  /* 0x00006000010d7983 */ /* 0x000f220000300800 */
[----:B------:R-:W-:-:S02]  /*1971b0*/  LOP3.LUT P3, RZ, R49, 0x2, RZ, 0xc0, !PT ;  /* 0x0000000231ff7812 */ /* 0x000fc4000786c0ff */
[C---:B------:R-:W-:Y:S02]  /*1971c0*/  LOP3.LUT P2, RZ, R49.reuse, 0x4, RZ, 0xc0, !PT ;  /* 0x0000000431ff7812 */ /* 0x040fe4000784c0ff */
[----:B------:R-:W-:Y:S02]  /*1971d0*/  LOP3.LUT P6, RZ, R49, 0x2000, RZ, 0xc0, !PT ;  /* 0x0000200031ff7812 */ /* 0x000fe400078cc0ff */
[----:B------:R-:W-:Y:S02]  /*1971e0*/  LOP3.LUT R39, R39, 0xfffffffe, RZ, 0xc0, !PT ;  /* 0xfffffffe27277812 */ /* 0x000fe400078ec0ff */
[C---:B------:R-:W-:Y:S02]  /*1971f0*/  LOP3.LUT P1, RZ, R49.reuse, 0x8, RZ, 0xc0, !PT ;  /* 0x0000000831ff7812 */ /* 0x040fe4000782c0ff */
[----:B------:R-:W-:Y:S02]  /*197200*/  LOP3.LUT P0, RZ, R49, 0x10, RZ, 0xc0, !PT ;  /* 0x0000001031ff7812 */ /* 0x000fe4000780c0ff */
[----:B---3--:R-:W-:-:S05]  /*197210*/  LOP3.LUT R10, R10, 0xf7ffffff, RZ, 0xc0, !PT ;  /* 0xf7ffffff0a0a7812 */ /* 0x008fca00078ec0ff */
[----:B------:R-:W-:Y:S02]  /*197220*/  @P6 LOP3.LUT R10, R10, 0x8000000, RZ, 0xfc, !PT ;  /* 0x080000000a0a6812 */ /* 0x000fe400078efcff */
[----:B------:R-:W-:Y:S02]  /*197230*/  LOP3.LUT P6, RZ, R49, 0x1000, RZ, 0xc0, !PT ;  /* 0x0000100031ff7812 */ /* 0x000fe400078cc0ff */
[----:B--2---:R-:W-:-:S05]  /*197240*/  PRMT R11, R40, 0x7770, RZ ;  /* 0x00007770280b7816 */ /* 0x004fca00000000ff */
[----:B----4-:R0:W-:Y:S02]  /*197250*/  @P3 STG.E.U8 desc[UR4][R36.64], R11 ;  /* 0x0000000b24003986 */ /* 0x0101e4000c101104 */
[----:B0-----:R-:W-:-:S05]  /*197260*/  PRMT R11, R40, 0x7771, RZ ;  /* 0x00007771280b7816 */ /* 0x001fca00000000ff */
[----:B------:R0:W-:Y:S04]  /*197270*/  @P2 STG.E.U8 desc[UR4][R42.64], R11 ;  /* 0x0000000b2a002986 */ /* 0x0001e8000c101104 */
[----:B0-----:R-:W2:Y:S01]  /*197280*/  LDL.LU.64 R42, [R1+0x1d58] ;  /* 0x001d5800012a7983 */ /* 0x001ea20000300a00 */
[----:B------:R-:W-:-:S03]  /*197290*/  LOP3.LUT R10, R10, 0xefffffff, RZ, 0xc0, !PT ;  /* 0xefffffff0a0a7812 */ /* 0x000fc600078ec0ff */
[----:B------:R-:W3:Y:S04]  /*1972a0*/  LDL.LU.64 R14, [R1+0x1d50] ;  /* 0x001d5000010e7983 */ /* 0x000ee80000300a00 */
[----:B------:R-:W4:Y:S04]  /*1972b0*/  LDL.LU R36, [R1+0x50] ;  /* 0x0000500001247983 */ /* 0x000f280000300800 */
[----:B------:R-:W3:Y:S01]  /*1972c0*/  LDL.LU.64 R16, [R1+0x1d88] ;  /* 0x001d880001107983 */ /* 0x000ee20000300a00 */
[----:B------:R-:W-:Y:S02]  /*1972d0*/  @P6 LOP3.LUT R10, R10, 0x10000000, RZ, 0xfc, !PT ;  /* 0x100000000a0a6812 */ /* 0x000fe400078efcff */
[----:B------:R-:W-:Y:S01]  /*1972e0*/  LOP3.LUT P6, RZ, R49, 0x800, RZ, 0xc0, !PT ;  /* 0x0000080031ff7812 */ /* 0x000fe200078cc0ff */
[----:B------:R-:W3:Y:S04]  /*1972f0*/  LDL.LU.64 R18, [R1+0x1d80] ;  /* 0x001d800001127983 */ /* 0x000ee80000300a00 */
[----:B------:R-:W3:Y:S01]  /*197300*/  LDL.LU.64 R20, [R1+0x1d78] ;  /* 0x001d780001147983 */ /* 0x000ee20000300a00 */
[----:B------:R-:W-:-:S03]  /*197310*/  LOP3.LUT R10, R10, 0xdfffffff, RZ, 0xc0, !PT ;  /* 0xdfffffff0a0a7812 */ /* 0x000fc600078ec0ff */
[----:B------:R-:W4:Y:S04]  /*197320*/  LDL.LU.64 R22, [R1+0x1d70] ;  /* 0x001d700001167983 */ /* 0x000f280000300a00 */
[----:B------:R-:W-:Y:S02]  /*197330*/  @P6 LOP3.LUT R10, R10, 0x20000000, RZ, 0xfc, !PT ;  /* 0x200000000a0a6812 */ /* 0x000fe400078efcff */
[----:B------:R-:W-:Y:S02]  /*197340*/  LOP3.LUT P6, RZ, R49, 0x400, RZ, 0xc0, !PT ;  /* 0x0000040031ff7812 */ /* 0x000fe400078cc0ff */
[----:B------:R-:W-:-:S11]  /*197350*/  LOP3.LUT R10, R10, 0xbfffffff, RZ, 0xc0, !PT ;  /* 0xbfffffff0a0a7812 */ /* 0x000fd600078ec0ff */
[----:B------:R-:W-:Y:S02]  /*197360*/  @P6 LOP3.LUT R10, R10, 0x40000000, RZ, 0xfc, !PT ;  /* 0x400000000a0a6812 */ /* 0x000fe400078efcff */
[----:B------:R-:W-:Y:S02]  /*197370*/  LOP3.LUT P6, RZ, R49, 0x200, RZ, 0xc0, !PT ;  /* 0x0000020031ff7812 */ /* 0x000fe400078cc0ff */
[----:B------:R-:W-:-:S11]  /*197380*/  LOP3.LUT R10, R10, 0x7fffffff, RZ, 0xc0, !PT ;  /* 0x7fffffff0a0a7812 */ /* 0x000fd600078ec0ff */
[----:B------:R-:W-:Y:S02]  /*197390*/  @P6 LOP3.LUT R10, R10, 0x80000000, RZ, 0xfc, !PT ;  /* 0x800000000a0a6812 */ /* 0x000fe400078efcff */
[----:B------:R-:W-:-:S13]  /*1973a0*/  LOP3.LUT P6, RZ, R49, 0x100, RZ, 0xc0, !PT ;  /* 0x0000010031ff7812 */ /* 0x000fda00078cc0ff */
[----:B------:R-:W-:Y:S02]  /*1973b0*/  @P6 LOP3.LUT R39, R39, 0x1, RZ, 0xfc, !PT ;  /* 0x0000000127276812 */ /* 0x000fe400078efcff */
[----:B------:R-:W-:Y:S02]  /*1973c0*/  LOP3.LUT P6, RZ, R49, 0x80, RZ, 0xc0, !PT ;  /* 0x0000008031ff7812 */ /* 0x000fe400078cc0ff */
[----:B------:R-:W-:-:S11]  /*1973d0*/  LOP3.LUT R39, R39, 0xfffffffd, RZ, 0xc0, !PT ;  /* 0xfffffffd27277812 */ /* 0x000fd600078ec0ff */
[----:B------:R-:W-:Y:S02]  /*1973e0*/  @P6 LOP3.LUT R39, R39, 0x2, RZ, 0xfc, !PT ;  /* 0x0000000227276812 */ /* 0x000fe400078efcff */
[----:B------:R-:W-:Y:S02]  /*1973f0*/  LOP3.LUT P6, RZ, R49, 0x40, RZ, 0xc0, !PT ;  /* 0x0000004031ff7812 */ /* 0x000fe400078cc0ff */
[----:B------:R-:W-:Y:S02]  /*197400*/  PRMT R11, R40, 0x7772, RZ ;  /* 0x00007772280b7816 */ /* 0x000fe400000000ff */
[----:B------:R-:W-:-:S03]  /*197410*/  LOP3.LUT R39, R39, 0xfffffffb, RZ, 0xc0, !PT ;  /* 0xfffffffb27277812 */ /* 0x000fc600078ec0ff */
[----:B------:R0:W-:Y:S06]  /*197420*/  @P1 STG.E.U8 desc[UR4][R28.64], R11 ;  /* 0x0000000b1c001986 */ /* 0x0001ec000c101104 */
[----:B------:R-:W-:Y:S02]  /*197430*/  @P6 LOP3.LUT R39, R39, 0x4, RZ, 0xfc, !PT ;  /* 0x0000000427276812 */ /* 0x000fe400078efcff */
[----:B------:R-:W-:Y:S02]  /*197440*/  LOP3.LUT P6, RZ, R49, 0x20, RZ, 0xc0, !PT ;  /* 0x0000002031ff7812 */ /* 0x000fe400078cc0ff */
[----:B0-----:R-:W-:-:S02]  /*197450*/  PRMT R11, R40, 0x7773, RZ ;  /* 0x00007773280b7816 */ /* 0x001fc400000000ff */
[----:B------:R-:W4:Y:S04]  /*197460*/  LDL.LU R40, [R1+0x64] ;  /* 0x0000640001287983 */ /* 0x000f280000300800 */
[----:B------:R0:W-:Y:S04]  /*197470*/  @P0 STG.E.U8 desc[UR4][R30.64], R11 ;  /* 0x0000000b1e000986 */ /* 0x0001e8000c101104 */
[----:B------:R-:W4:Y:S04]  /*197480*/  LDL.LU.64 R24, [R1+0x1da8] ;  /* 0x001da80001187983 */ /* 0x000f280000300a00 */
[----:B------:R-:W4:Y:S04]  /*197490*/  LDL.LU.64 R26, [R1+0x1da0] ;  /* 0x001da000011a7983 */ /* 0x000f280000300a00 */
[----:B------:R-:W4:Y:S04]  /*1974a0*/  LDL.LU.64 R28, [R1+0x1d98] ;  /* 0x001d9800011c7983 */ /* 0x000f280000300a00 */
[----:B------:R-:W4:Y:S01]  /*1974b0*/  LDL.LU R37, [R1+0x54] ;  /* 0x0000540001257983 */ /* 0x000f220000300800 */
[----:B0-----:R-:W-:-:S03]  /*1974c0*/  PRMT R11, R13, 0x7770, RZ ;  /* 0x000077700d0b7816 */ /* 0x001fc600000000ff */
[----:B------:R-:W4:Y:S04]  /*1974d0*/  LDL.LU.64 R30, [R1+0x1d90] ;  /* 0x001d9000011e7983 */ /* 0x000f280000300a00 */
[----:B------:R0:W-:Y:S01]  /*1974e0*/  @P6 STG.E.U8 desc[UR4][R32.64], R11 ;  /* 0x0000000b20006986 */ /* 0x0001e2000c101104 */
[----:B------:R-:W-:Y:S02]  /*1974f0*/  LOP3.LUT P6, RZ, R39, 0x4, RZ, 0xc0, !PT ;  /* 0x0000000427ff7812 */ /* 0x000fe400078cc0ff */
[----:B0-----:R-:W-:Y:S01]  /*197500*/  PRMT R11, R13, 0x7771, RZ ;  /* 0x000077710d0b7816 */ /* 0x001fe200000000ff */
[----:B------:R-:W4:Y:S10]  /*197510*/  LDL.LU.64 R32, [R1+0x1dc8] ;  /* 0x001dc80001207983 */ /* 0x000f340000300a00 */
[----:B------:R0:W-:Y:S01]  /*197520*/  @P6 STG.E.U8 desc[UR4][R34.64], R11 ;  /* 0x0000000b22006986 */ /* 0x0001e2000c101104 */
[----:B------:R-:W-:-:S02]  /*197530*/  LOP3.LUT P6, RZ, R39, 0x2, RZ, 0xc0, !PT ;  /* 0x0000000227ff7812 */ /* 0x000fc400078cc0ff */
[----:B0-----:R-:W-:Y:S01]  /*197540*/  PRMT R11, R13, 0x7772, RZ ;  /* 0x000077720d0b7816 */ /* 0x001fe200000000ff */
[----:B------:R-:W4:Y:S10]  /*197550*/  LDL.LU.64 R34, [R1+0x1dc0] ;  /* 0x001dc00001227983 */ /* 0x000f340000300a00 */
[----:B--2---:R0:W-:Y:S01]  /*197560*/  @P6 STG.E.U8 desc[UR4][R42.64], R11 ;  /* 0x0000000b2a006986 */ /* 0x0041e2000c101104 */
[----:B------:R-:W-:-:S03]  /*197570*/  LOP3.LUT P6, RZ, R39, 0x1, RZ, 0xc0, !PT ;  /* 0x0000000127ff7812 */ /* 0x000fc600078cc0ff */
[----:B0-----:R-:W2:Y:S04]  /*197580*/  LDL.LU.64 R42, [R1+0x6a38] ;  /* 0x006a3800012a7983 */ /* 0x001ea80000300a00 */
[----:B------:R-:W2:Y:S01]  /*197590*/  LDL.LU.64 R38, [R1+0x1db8] ;  /* 0x001db80001267983 */ /* 0x000ea20000300a00 */
[----:B------:R-:W-:-:S05]  /*1975a0*/  PRMT R11, R13, 0x7773, RZ ;  /* 0x000077730d0b7816 */ /* 0x000fca00000000ff */
[----:B---3--:R4:W-:Y:S01]  /*1975b0*/  @P6 STG.E.U8 desc[UR4][R14.64], R11 ;  /* 0x0000000b0e006986 */ /* 0x0089e2000c101104 */
[----:B------:R-:W-:Y:S02]  /*1975c0*/  LOP3.LUT P6, RZ, R10, 0x80000000, RZ, 0xc0, !PT ;  /* 0x800000000aff7812 */ /* 0x000fe400078cc0ff */
        /* <DEDUP_REMOVED lines=13> */
[----:B------:R-:W-:Y:S02]  /*1976a0*/  LOP3.LUT P4, RZ, R49, 0x8000, RZ, 0xc0, !PT ;  /* 0x0000800031ff7812 */ /* 0x000fe4000788c0ff */
[----:B0-----:R-:W-:-:S07]  /*1976b0*/  PRMT R11, R40, 0x7770, RZ ;  /* 0x00007770280b7816 */ /* 0x001fce00000000ff */
[----:B------:R0:W-:Y:S01]  /*1976c0*/  @P6 STG.E.U8 desc[UR4][R24.64], R11 ;  /* 0x0000000b18006986 */ /* 0x0001e2000c101104 */
[C---:B------:R-:W-:Y:S02]  /*1976d0*/  LOP3.LUT P3, RZ, R49.reuse, 0x10000, RZ, 0xc0, !PT ;  /* 0x0001000031ff7812 */ /* 0x040fe4000786c0ff */
[----:B------:R-:W-:Y:S02]  /*1976e0*/  LOP3.LUT P2, RZ, R49, 0x20000, RZ, 0xc0, !PT ;  /* 0x0002000031ff7812 */ /* 0x000fe4000784c0ff */
[----:B0-----:R-:W-:-:S05]  /*1976f0*/  PRMT R11, R40, 0x7771, RZ ;  /* 0x00007771280b7816 */ /* 0x001fca00000000ff */
[----:B------:R0:W-:Y:S01]  /*197700*/  @P5 STG.E.U8 desc[UR4][R26.64], R11 ;  /* 0x0000000b1a005986 */ /* 0x0001e2000c101104 */
[----:B------:R-:W-:Y:S02]  /*197710*/  LOP3.LUT P1, RZ, R49, 0x40000, RZ, 0xc0, !PT ;  /* 0x0004000031ff7812 */ /* 0x000fe4000782c0ff */
[----:B0-----:R-:W-:-:S05]  /*197720*/  PRMT R11, R40, 0x7772, RZ ;  /* 0x00007772280b7816 */ /* 0x001fca00000000ff */
[----:B------:R0:W-:Y:S01]  /*197730*/  @P4 STG.E.U8 desc[UR4][R28.64], R11 ;  /* 0x0000000b1c004986 */ /* 0x0001e2000c101104 */
[----:B------:R-:W-:Y:S02]  /*197740*/  LOP3.LUT P0, RZ, R49, 0x80000, RZ, 0xc0, !PT ;  /* 0x0008000031ff7812 */ /* 0x000fe4000780c0ff */
[----:B0-----:R-:W-:-:S05]  /*197750*/  PRMT R11, R40, 0x7773, RZ ;  /* 0x00007773280b7816 */ /* 0x001fca00000000ff */
[----:B------:R0:W-:Y:S02]  /*197760*/  @P3 STG.E.U8 desc[UR4][R30.64], R11 ;  /* 0x0000000b1e003986 */ /* 0x0001e4000c101104 */
[----:B0-----:R-:W-:-:S05]  /*197770*/  PRMT R11, R37, 0x7770, RZ ;  /* 0x00007770250b7816 */ /* 0x001fca00000000ff */
[----:B------:R0:W-:Y:S02]  /*197780*/  @P2 STG.E.U8 desc[UR4][R32.64], R11 ;  /* 0x0000000b20002986 */ /* 0x0001e4000c101104 */
[C---:B0-----:R-:W-:Y:S02]  /*197790*/  PRMT R11, R37.reuse, 0x7771, RZ ;  /* 0x00007771250b7816 */ /* 0x041fe400000000ff */
[----:B------:R-:W3:Y:S04]  /*1977a0*/  LDL.LU.64 R32, [R1+0x1db0] ;  /* 0x001db00001207983 */ /* 0x000ee80000300a00 */
[----:B------:R0:W-:Y:S02]  /*1977b0*/  @P1 STG.E.U8 desc[UR4][R34.64], R11 ;  /* 0x0000000b22001986 */ /* 0x0001e4000c101104 */
[----:B0-----:R-:W-:-:S02]  /*1977c0*/  PRMT R11, R37, 0x7772, RZ ;  /* 0x00007772250b7816 */ /* 0x001fc400000000ff */
        /* <DEDUP_REMOVED lines=10> */
[----:B------:R-:W-:Y:S01]  /*197870*/  LOP3.LUT R10, R10, 0xffbfffff, RZ, 0xc0, !PT ;  /* 0xffbfffff0a0a7812 */ /* 0x000fe200078ec0ff */
[----:B--2---:R0:W-:Y:S04]  /*197880*/  @P0 STG.E.U8 desc[UR4][R38.64], R11 ;  /* 0x0000000b26000986 */ /* 0x0041e8000c101104 */
[----:B0-----:R-:W2:Y:S04]  /*197890*/  LDL.LU.64 R38, [R1+0x1de8] ;  /* 0x001de80001267983 */ /* 0x001ea80000300a00 */
[----:B------:R-:W4:Y:S04]  /*1978a0*/  LDL.LU.64 R28, [R1+0x1de0] ;  /* 0x001de000011c7983 */ /* 0x000f280000300a00 */
[----:B------:R-:W2:Y:S04]  /*1978b0*/  LDL.LU.64 R30, [R1+0x1dd8] ;  /* 0x001dd800011e7983 */ /* 0x000ea80000300a00 */
[----:B------:R-:W2:Y:S01]  /*1978c0*/  LDL.LU R40, [R1+0x68] ;  /* 0x0000680001287983 */ /* 0x000ea20000300800 */
[----:B------:R-:W-:-:S02]  /*1978d0*/  @P6 LOP3.LUT R10, R10, 0x400000, RZ, 0xfc, !PT ;  /* 0x004000000a0a6812 */ /* 0x000fc400078efcff */
[----:B------:R-:W-:Y:S01]  /*1978e0*/  LOP3.LUT P6, RZ, R49, 0x10000000, RZ, 0xc0, !PT ;  /* 0x1000000031ff7812 */ /* 0x000fe200078cc0ff */
[----:B------:R-:W4:Y:S04]  /*1978f0*/  LDL.LU.64 R34, [R1+0x1dd0] ;  /* 0x001dd00001227983 */ /* 0x000f280000300a00 */
[----:B------:R-:W4:Y:S01]  /*197900*/  LDL.LU R15, [R1+0x58] ;  /* 0x00005800010f7983 */ /* 0x000f220000300800 */
[----:B------:R-:W-:-:S07]  /*197910*/  LOP3.LUT R10, R10, 0xff7fffff, RZ, 0xc0, !PT ;  /* 0xff7fffff0a0a7812 */ /* 0x000fce00078ec0ff */
[----:B------:R-:W-:Y:S02]  /*197920*/  @P6 LOP3.LUT R10, R10, 0x800000, RZ, 0xfc, !PT ;  /* 0x008000000a0a6812 */ /* 0x000fe400078efcff */
[----:B------:R-:W-:Y:S02]  /*197930*/  LOP3.LUT P6, RZ, R49, 0x8000000, RZ, 0xc0, !PT ;  /* 0x0800000031ff7812 */ /* 0x000fe400078cc0ff */
[----:B------:R-:W-:-:S11]  /*197940*/  LOP3.LUT R10, R10, 0xfeffffff, RZ, 0xc0, !PT ;  /* 0xfeffffff0a0a7812 */ /* 0x000fd600078ec0ff */
[----:B------:R-:W-:Y:S02]  /*197950*/  @P6 LOP3.LUT R10, R10, 0x1000000, RZ, 0xfc, !PT ;  /* 0x010000000a0a6812 */ /* 0x000fe400078efcff */
[----:B------:R-:W-:Y:S02]  /*197960*/  LOP3.LUT P6, RZ, R49, 0x4000000, RZ, 0xc0, !PT ;  /* 0x0400000031ff7812 */ /* 0x000fe400078cc0ff */
[----:B------:R-:W-:-:S11]  /*197970*/  LOP3.LUT R10, R10, 0xfdffffff, RZ, 0xc0, !PT ;  /* 0xfdffffff0a0a7812 */ /* 0x000fd600078ec0ff */
[----:B------:R-:W-:Y:S02]  /*197980*/  @P6 LOP3.LUT R10, R10, 0x2000000, RZ, 0xfc, !PT ;  /* 0x020000000a0a6812 */ /* 0x000fe400078efcff */
[C---:B------:R-:W-:Y:S02]  /*197990*/  LOP3.LUT P6, RZ, R49.reuse, 0x2000000, RZ, 0xc0, !PT ;  /* 0x0200000031ff7812 */ /* 0x040fe400078cc0ff */
[----:B------:R-:W-:Y:S02]  /*1979a0*/  LOP3.LUT R10, R10, 0xfbffffff, RZ, 0xc0, !PT ;  /* 0xfbffffff0a0a7812 */ /* 0x000fe400078ec0ff */
[C---:B------:R-:W-:Y:S02]  /*1979b0*/  LOP3.LUT P3, RZ, R49.reuse, 0x100000, RZ, 0xc0, !PT ;  /* 0x0010000031ff7812 */ /* 0x040fe4000786c0ff */
[C---:B------:R-:W-:Y:S02]  /*1979c0*/  LOP3.LUT P2, RZ, R49.reuse, 0x200000, RZ, 0xc0, !PT ;  /* 0x0020000031ff7812 */ /* 0x040fe4000784c0ff */
[----:B------:R-:W-:-:S02]  /*1979d0*/  LOP3.LUT P1, RZ, R49, 0x400000, RZ, 0xc0, !PT ;  /* 0x0040000031ff7812 */ /* 0x000fc4000782c0ff */
[----:B------:R-:W-:-:S03]  /*1979e0*/  LOP3.LUT P0, RZ, R49, 0x800000, RZ, 0xc0, !PT ;  /* 0x0080000031ff7812 */ /* 0x000fc6000780c0ff */
[----:B------:R-:W-:Y:S02]  /*1979f0*/  @P6 LOP3.LUT R10, R10, 0x4000000, RZ, 0xfc, !PT ;  /* 0x040000000a0a6812 */ /* 0x000fe400078efcff */
[----:B------:R-:W-:Y:S02]  /*197a00*/  LOP3.LUT P6, RZ, R49, 0x1000000, RZ, 0xc0, !PT ;  /* 0x0100000031ff7812 */ /* 0x000fe400078cc0ff */
[----:B------:R-:W-:Y:S02]  /*197a10*/  PRMT R49, R37, 0x7773, RZ ;  /* 0x0000777325317816 */ /* 0x000fe400000000ff */
[----:B------:R-:W4:Y:S04]  /*197a20*/  LDL.LU.64 R36, [R1+0x1e08] ;  /* 0x001e080001247983 */ /* 0x000f280000300a00 */
[----:B---3--:R2:W-:Y:S02]  /*197a30*/  @P3 STG.E.U8 desc[UR4][R32.64], R49 ;  /* 0x0000003120003986 */ /* 0x0085e4000c101104 */
[----:B--2---:R-:W-:-:S05]  /*197a40*/  PRMT R49, R40, 0x7770, RZ ;  /* 0x0000777028317816 */ /* 0x004fca00000000ff */
[----:B------:R0:W-:Y:S04]  /*197a50*/  @P2 STG.E.U8 desc[UR4][R38.64], R49 ;  /* 0x0000003126002986 */ /* 0x0001e8000c101104 */
[----:B0-----:R-:W2:Y:S04]  /*197a60*/  LDL.LU.64 R38, [R1+0x1e00] ;  /* 0x001e000001267983 */ /* 0x001ea80000300a00 */
[----:B------:R-:W3:Y:S04]  /*197a70*/  LDL.LU.64 R12, [R1+0x1df8] ;  /* 0x001df800010c7983 */ /* 0x000ee80000300a00 */
[----:B------:R-:W3:Y:S04]  /*197a80*/  LDL.LU R32, [R1+0x6c] ;  /* 0x00006c0001207983 */ /* 0x000ee80000300800 */
[----:B------:R-:W3:Y:S04]  /*197a90*/  LDL.LU.64 R16, [R1+0x1df0] ;  /* 0x001df00001107983 */ /* 0x000ee80000300a00 */
[----:B------:R-:W3:Y:S04]  /*197aa0*/  LDL.LU.64 R18, [R1+0x1e28] ;  /* 0x001e280001127983 */ /* 0x000ee80000300a00 */
[----:B------:R-:W3:Y:S04]  /*197ab0*/  LDL.LU.64 R20, [R1+0x1e20] ;  /* 0x001e200001147983 */ /* 0x000ee80000300a00 */
[----:B------:R-:W3:Y:S04]  /*197ac0*/  LDL.LU R33, [R1+0x5c] ;  /* 0x00005c0001217983 */ /* 0x000ee80000300800 */
[----:B------:R-:W3:Y:S01]  /*197ad0*/  LDL.LU.64 R22, [R1+0x1e18] ;  /* 0x001e180001167983 */ /* 0x000ee20000300a00 */
[----:B------:R-:W-:-:S03]  /*197ae0*/  PRMT R49, R40, 0x7771, RZ ;  /* 0x0000777128317816 */ /* 0x000fc600000000ff */
[----:B------:R-:W3:Y:S04]  /*197af0*/  LDL.LU.64 R24, [R1+0x1e10] ;  /* 0x001e100001187983 */ /* 0x000ee80000300a00 */
[----:B------:R-:W3:Y:S04]  /*197b00*/  LDL.LU.64 R26, [R1+0x1e48] ;  /* 0x001e4800011a7983 */ /* 0x000ee80000300a00 */
[----:B----4-:R0:W-:Y:S02]  /*197b10*/  @P1 STG.E.U8 desc[UR4][R28.64], R49 ;  /* 0x000000311c001986 */ /* 0x0101e4000c101104 */
[----:B0-----:R-:W-:-:S02]  /*197b20*/  PRMT R49, R40, 0x7772, RZ ;  /* 0x0000777228317816 */ /* 0x001fc400000000ff */
[----:B------:R-:W4:Y:S04]  /*197b30*/  LDL.LU.64 R28, [R1+0x1e40] ;  /* 0x001e4000011c7983 */ /* 0x000f280000300a00 */
[----:B------:R0:W-:Y:S02]  /*197b40*/  @P0 STG.E.U8 desc[UR4][R30.64], R49 ;  /* 0x000000311e000986 */ /* 0x0001e4000c101104 */
[----:B0-----:R-:W-:Y:S02]  /*197b50*/  PRMT R49, R40, 0x7773, RZ ;  /* 0x0000777328317816 */ /* 0x001fe400000000ff */
[----:B------:R-:W4:Y:S04]  /*197b60*/  LDL.LU R40, [R1+0x40] ;  /* 0x0000400001287983 */ /* 0x000f280000300800 */
[----:B------:R0:W-:Y:S01]  /*197b70*/  @P6 STG.E.U8 desc[UR4][R34.64], R49 ;  /* 0x0000003122006986 */ /* 0x0001e2000c101104 */
[----:B------:R-:W-:-:S03]  /*197b80*/  LOP3.LUT P6, RZ, R10, 0x4000000, RZ, 0xc0, !PT ;  /* 0x040000000aff7812 */ /* 0x000fc600078cc0ff */
[----:B------:R-:W4:Y:S01]  /*197b90*/  LDL.LU.64 R30, [R1+0x1e38] ;  /* 0x001e3800011e7983 */ /* 0x000f220000300a00 */
[----:B0-----:R-:W-:-:S03]  /*197ba0*/  PRMT R49, R15, 0x7770, RZ ;  /* 0x000077700f317816 */ /* 0x001fc600000000ff */
[----:B------:R-:W4:Y:S06]  /*197bb0*/  LDL.LU.64 R34, [R1+0x1e30] ;  /* 0x001e300001227983 */ /* 0x000f2c0000300a00 */
[----:B------:R0:W-:Y:S04]  /*197bc0*/  @P6 STG.E.U8 desc[UR4][R36.64], R49 ;  /* 0x0000003124006986 */ /* 0x0001e8000c101104 */
[----:B0-----:R-:W4:Y:S01]  /*197bd0*/  LDL.LU.64 R36, [R1+0x1e68] ;  /* 0x001e680001247983 */ /* 0x001f220000300a00 */
[----:B------:R-:W-:-:S02]  /*197be0*/  LOP3.LUT P6, RZ, R10, 0x2000000, RZ, 0xc0, !PT ;  /* 0x020000000aff7812 */ /* 0x000fc400078cc0ff */
[----:B------:R-:W-:Y:S02]  /*197bf0*/  PRMT R49, R15, 0x7771, RZ ;  /* 0x000077710f317816 */ /* 0x000fe400000000ff */
[C---:B------:R-:W-:Y:S02]  /*197c00*/  LOP3.LUT P5, RZ, R48.reuse, 0x2, RZ, 0xc0, !PT ;  /* 0x0000000230ff7812 */ /* 0x040fe400078ac0ff */
[C---:B------:R-:W-:Y:S02]  /*197c10*/  LOP3.LUT P4, RZ, R48.reuse, 0x4, RZ, 0xc0, !PT ;  /* 0x0000000430ff7812 */ /* 0x040fe4000788c0ff */
[C---:B------:R-:W-:Y:S02]  /*197c20*/  LOP3.LUT P3, RZ, R48.reuse, 0x8, RZ, 0xc0, !PT ;  /* 0x0000000830ff7812 */ /* 0x040fe4000786c0ff */
[C---:B------:R-:W-:Y:S02]  /*197c30*/  LOP3.LUT P2, RZ, R48.reuse, 0x10, RZ, 0xc0, !PT ;  /* 0x0000001030ff7812 */ /* 0x040fe4000784c0ff */
[----:B------:R-:W-:Y:S01]  /*197c40*/  LOP3.LUT P1, RZ, R48, 0x20, RZ, 0xc0, !PT ;  /* 0x0000002030ff7812 */ /* 0x000fe2000782c0ff */
[----:B--2---:R0:W-:Y:S01]  /*197c50*/  @P6 STG.E.U8 desc[UR4][R38.64], R49 ;  /* 0x0000003126006986 */ /* 0x0041e2000c101104 */
[----:B------:R-:W-:-:S02]  /*197c60*/  LOP3.LUT P6, RZ, R10, 0x1000000, RZ, 0xc0, !PT ;  /* 0x010000000aff7812 */ /* 0x000fc400078cc0ff */
[----:B0-----:R-:W-:Y:S01]  /*197c70*/  PRMT R49, R15, 0x7772, RZ ;  /* 0x000077720f317816 */ /* 0x001fe200000000ff */
[----:B------:R-:W2:Y:S10]  /*197c80*/  LDL.LU.64 R38, [R1+0x1e60] ;  /* 0x001e600001267983 */ /* 0x000eb40000300a00 */
[----:B---3--:R0:W-:Y:S01]  /*197c90*/  @P6 STG.E.U8 desc[UR4][R12.64], R49 ;  /* 0x000000310c006986 */ /* 0x0081e2000c101104 */
[----:B------:R-:W-:-:S02]  /*197ca0*/  LOP3.LUT P6, RZ, R10, 0x800000, RZ, 0xc0, !PT ;  /* 0x008000000aff7812 */ /* 0x000fc400078cc0ff */
        /* <DEDUP_REMOVED lines=13> */
[----:B------:R0:W-:Y:S02]  /*197d80*/  @P6 STG.E.U8 desc[UR4][R24.64], R49 ;  /* 0x0000003118006986 */ /* 0x0001e4000c101104 */
[----:B0-----:R-:W-:-:S05]  /*197d90*/  PRMT R49, R33, 0x7770, RZ ;  /* 0x0000777021317816 */ /* 0x001fca00000000ff */
[----:B------:R0:W-:Y:S02]  /*197da0*/  @P5 STG.E.U8 desc[UR4][R26.64], R49 ;  /* 0x000000311a005986 */ /* 0x0001e4000c101104 */
[C---:B0-----:R-:W-:Y:S02]  /*197db0*/  PRMT R49, R33.reuse, 0x7771, RZ ;  /* 0x0000777121317816 */ /* 0x041fe400000000ff */
[----:B------:R-:W3:Y:S04]  /*197dc0*/  LDL.LU.64 R26, [R1+0x1e58] ;  /* 0x001e5800011a7983 */ /* 0x000ee80000300a00 */
[----:B----4-:R0:W-:Y:S02]  /*197dd0*/  @P4 STG.E.U8 desc[UR4][R28.64], R49 ;  /* 0x000000311c004986 */ /* 0x0101e4000c101104 */
[----:B0-----:R-:W-:-:S05]  /*197de0*/  PRMT R49, R33, 0x7772, RZ ;  /* 0x0000777221317816 */ /* 0x001fca00000000ff */
[----:B------:R0:W-:Y:S02]  /*197df0*/  @P3 STG.E.U8 desc[UR4][R30.64], R49 ;  /* 0x000000311e003986 */ /* 0x0001e4000c101104 */
[----:B0-----:R-:W-:-:S05]  /*197e00*/  PRMT R49, R33, 0x7773, RZ ;  /* 0x0000777321317816 */ /* 0x001fca00000000ff */
[----:B------:R0:W-:Y:S02]  /*197e10*/  @P2 STG.E.U8 desc[UR4][R34.64], R49 ;  /* 0x0000003122002986 */ /* 0x0001e4000c101104 */
[----:B0-----:R-:W-:-:S05]  /*197e20*/  PRMT R49, R40, 0x7770, RZ ;  /* 0x0000777028317816 */ /* 0x001fca00000000ff */
[----:B------:R0:W-:Y:S04]  /*197e30*/  @P1 STG.E.U8 desc[UR4][R36.64], R49 ;  /* 0x0000003124001986 */ /* 0x0001e8000c101104 */
[----:B0-----:R-:W4:Y:S01]  /*197e40*/  LDL.LU.64 R36, [R1+0x1e50] ;  /* 0x001e500001247983 */ /* 0x001f220000300a00 */
[----:B------:R-:W-:Y:S02]  /*197e50*/  LOP3.LUT P0, RZ, R48, 0x40, RZ, 0xc0, !PT ;  /* 0x0000004030ff7812 */ /* 0x000fe4000780c0ff */
[----:B------:R-:W-:Y:S01]  /*197e60*/  PRMT R49, R40, 0x7771, RZ ;  /* 0x0000777128317816 */ /* 0x000fe200000000ff */
[----:B------:R-:W4:Y:S04]  /*197e70*/  LDL.LU.64 R32, [R1+0x1e88] ;  /* 0x001e880001207983 */ /* 0x000f280000300a00 */
[----:B------:R-:W4:Y:S04]  /*197e80*/  LDL.LU.64 R28, [R1+0x1e80] ;  /* 0x001e8000011c7983 */ /* 0x000f280000300a00 */
[----:B------:R-:W4:Y:S01]  /*197e90*/  LDL.LU.64 R30, [R1+0x1e78] ;  /* 0x001e7800011e7983 */ /* 0x000f220000300a00 */
[----:B------:R-:W-:-:S02]  /*197ea0*/  LOP3.LUT P3, RZ, R48, 0x80, RZ, 0xc0, !PT ;  /* 0x0000008030ff7812 */ /* 0x000fc4000786c0ff */
[----:B------:R-:W-:Y:S01]  /*197eb0*/  LOP3.LUT P2, RZ, R48, 0x100, RZ, 0xc0, !PT ;  /* 0x0000010030ff7812 */ /* 0x000fe2000784c0ff */
[----:B--2---:R0:W-:Y:S04]  /*197ec0*/  @P0 STG.E.U8 desc[UR4][R38.64], R49 ;  /* 0x0000003126000986 */ /* 0x0041e8000c101104 */
[----:B0-----:R-:W2:Y:S04]  /*197ed0*/  LDL.LU R38, [R1+0x30] ;  /* 0x0000300001267983 */ /* 0x001ea80000300800 */
[----:B------:R-:W2:Y:S01]  /*197ee0*/  LDL.LU.64 R34, [R1+0x1e70] ;  /* 0x001e700001227983 */ /* 0x000ea20000300a00 */
[----:B------:R-:W-:-:S03]  /*197ef0*/  PRMT R49, R40, 0x7772, RZ ;  /* 0x0000777228317816 */ /* 0x000fc600000000ff */
[----:B------:R-:W2:Y:S04]  /*197f00*/  LDL.LU R15, [R1+0x44] ;  /* 0x00004400010f7983 */ /* 0x000ea80000300800 */
[----:B---3--:R0:W-:Y:S02]  /*197f10*/  @P3 STG.E.U8 desc[UR4][R26.64], R49 ;  /* 0x000000311a003986 */ /* 0x0081e4000c101104 */
[----:B0-----:R-:W-:-:S05]  /*197f20*/  PRMT R49, R40, 0x7773, RZ ;  /* 0x0000777328317816 */ /* 0x001fca00000000ff */
[----:B----4-:R0:W-:Y:S04]  /*197f30*/  @P2 STG.E.U8 desc[UR4][R36.64], R49 ;  /* 0x0000003124002986 */ /* 0x0101e8000c101104 */
[----:B0-----:R-:W3:Y:S01]  /*197f40*/  LDL.LU.64 R36, [R1+0x1ea8] ;  /* 0x001ea80001247983 */ /* 0x001ee20000300a00 */
        /* <DEDUP_REMOVED lines=8> */
[----:B------:R-:W-:Y:S02]  /*197fd0*/  IMAD.MOV.U32 R39, RZ, RZ, R41 ;  /* 0x000000ffff277224 */ /* 0x000fe400078e0029 */
[----:B------:R-:W4:Y:S04]  /*197fe0*/  LDL.LU.64 R40, [R1+0x1ea0] ;  /* 0x001ea00001287983 */ /* 0x000f280000300a00 */
[----:B------:R-:W4:Y:S01]  /*197ff0*/  LDL.LU.64 R12, [R1+0x1e98] ;  /* 0x001e9800010c7983 */ /* 0x000f220000300a00 */
[----:B------:R-:W-:-:S03]  /*198000*/  LOP3.LUT P1, RZ, R48, 0x200, RZ, 0xc0, !PT ;  /* 0x0000020030ff7812 */ /* 0x000fc6000782c0ff */
[----:B------:R-:W4:Y:S01]  /*198010*/  LDL.LU.64 R16, [R1+0x1e90] ;  /* 0x001e900001107983 */ /* 0x000f220000300a00 */
        /* <DEDUP_REMOVED lines=11> */
[----:B------:R-:W-:Y:S02]  /*1980d0*/  LOP3.LUT R10, R10, 0xfffdffff, RZ, 0xc0, !PT ;  /* 0xfffdffff0a0a7812 */ /* 0x000fe400078ec0ff */
[----:B--2---:R-:W-:-:S05]  /*1980e0*/  PRMT R49, R38, 0x7770, RZ ;  /* 0x0000777026317816 */ /* 0x004fca00000000ff */
[----:B------:R0:W-:Y:S04]  /*1980f0*/  @P1 STG.E.U8 desc[UR4][R32.64], R49 ;  /* 0x0000003120001986 */ /* 0x0001e8000c101104 */
[----:B0-----:R-:W2:Y:S04]  /*198100*/  LDL.LU R32, [R1+0x34] ;  /* 0x0000340001207983 */ /* 0x001ea80000300800 */
[----:B------:R-:W2:Y:S01]  /*198110*/  LDL.LU.64 R18, [R1+0x1ec8] ;  /* 0x001ec80001127983 */ /* 0x000ea20000300a00 */
[----:B------:R-:W-:Y:S02]  /*198120*/  @P6 LOP3.LUT R10, R10, 0x20000, RZ, 0xfc, !PT ;  /* 0x000200000a0a6812 */ /* 0x000fe400078efcff */
[C---:B------:R-:W-:Y:S01]  /*198130*/  LOP3.LUT P6, RZ, R48.reuse, 0x1000, RZ, 0xc0, !PT ;  /* 0x0000100030ff7812 */ /* 0x040fe200078cc0ff */
[----:B------:R-:W2:Y:S01]  /*198140*/  LDL.LU.64 R20, [R1+0x1ec0] ;  /* 0x001ec00001147983 */ /* 0x000ea20000300a00 */
[----:B------:R-:W-:-:S02]  /*198150*/  LOP3.LUT P0, RZ, R48, 0x400, RZ, 0xc0, !PT ;  /* 0x0000040030ff7812 */ /* 0x000fc4000780c0ff */
[----:B------:R-:W-:Y:S02]  /*198160*/  LOP3.LUT R10, R10, 0xfffbffff, RZ, 0xc0, !PT ;  /* 0xfffbffff0a0a7812 */ /* 0x000fe400078ec0ff */
[----:B------:R-:W-:Y:S01]  /*198170*/  PRMT R49, R38, 0x7771, RZ ;  /* 0x0000777126317816 */ /* 0x000fe200000000ff */
[----:B------:R-:W2:Y:S04]  /*198180*/  LDL.LU.64 R22, [R1+0x1eb8] ;  /* 0x001eb80001167983 */ /* 0x000ea80000300a00 */
[----:B------:R-:W2:Y:S04]  /*198190*/  LDL.LU.64 R24, [R1+0x1eb0] ;  /* 0x001eb00001187983 */ /* 0x000ea80000300a00 */
[----:B------:R-:W2:Y:S04]  /*1981a0*/  LDL.LU R33, [R1+0x48] ;  /* 0x0000480001217983 */ /* 0x000ea80000300800 */
[----:B------:R-:W2:Y:S01]  /*1981b0*/  LDL.LU.64 R26, [R1+0x2d80] ;  /* 0x002d8000011a7983 */ /* 0x000ea20000300a00 */
[----:B------:R-:W-:-:S02]  /*1981c0*/  @P6 LOP3.LUT R10, R10, 0x40000, RZ, 0xfc, !PT ;  /* 0x000400000a0a6812 */ /* 0x000fc400078efcff */
[----:B------:R-:W-:Y:S01]  /*1981d0*/  LOP3.LUT P6, RZ, R48, 0x800, RZ, 0xc0, !PT ;  /* 0x0000080030ff7812 */ /* 0x000fe200078cc0ff */
[----:B------:R0:W-:Y:S02]  /*1981e0*/  @P0 STG.E.U8 desc[UR4][R28.64], R49 ;  /* 0x000000311c000986 */ /* 0x0001e4000c101104 */
[----:B0-----:R-:W-:Y:S02]  /*1981f0*/  PRMT R49, R38, 0x7772, RZ ;  /* 0x0000777226317816 */ /* 0x001fe400000000ff */
[----:B------:R-:W2:Y:S08]  /*198200*/  LDL.LU.64 R28, [R1+0x2d78] ;  /* 0x002d7800011c7983 */ /* 0x000eb00000300a00 */
[----:B------:R0:W-:Y:S01]  /*198210*/  @P6 STG.E.U8 desc[UR4][R30.64], R49 ;  /* 0x000000311e006986 */ /* 0x0001e2000c101104 */
[----:B------:R-:W-:-:S02]  /*198220*/  LOP3.LUT P6, RZ, R10, 0x40000, RZ, 0xc0, !PT ;  /* 0x000400000aff7812 */ /* 0x000fc400078cc0ff */
[----:B0-----:R-:W-:Y:S01]  /*198230*/  PRMT R49, R38, 0x7773, RZ ;  /* 0x0000777326317816 */ /* 0x001fe200000000ff */
[----:B------:R-:W2:Y:S10]  /*198240*/  LDL.LU.64 R30, [R1+0x2bf0] ;  /* 0x002bf000011e7983 */ /* 0x000eb40000300a00 */
[----:B------:R0:W-:Y:S01]  /*198250*/  @P6 STG.E.U8 desc[UR4][R34.64], R49 ;  /* 0x0000003122006986 */ /* 0x0001e2000c101104 */
[----:B------:R-:W-:-:S03]  /*198260*/  LOP3.LUT P6, RZ, R10, 0x20000, RZ, 0xc0, !PT ;  /* 0x000200000aff7812 */ /* 0x000fc600078cc0ff */
[----:B0-----:R-:W2:Y:S01]  /*198270*/  LDL.LU.64 R34, [R1+0x1ed0] ;  /* 0x001ed00001227983 */ /* 0x001ea20000300a00 */
[----:B------:R-:W-:-:S03]  /*198280*/  PRMT R49, R15, 0x7770, RZ ;  /* 0x000077700f317816 */ /* 0x000fc600000000ff */
[----:B------:R-:W2:Y:S06]  /*198290*/  LDL.LU R38, [R1+0x38] ;  /* 0x0000380001267983 */ /* 0x000eac0000300800 */
[----:B---3--:R0:W-:Y:S04]  /*1982a0*/  @P6 STG.E.U8 desc[UR4][R36.64], R49 ;  /* 0x0000003124006986 */ /* 0x0081e8000c101104 */
[----:B0-----:R-:W3:Y:S01]  /*1982b0*/  LDL.LU.64 R36, [R1+0x2d70] ;  /* 0x002d700001247983 */ /* 0x001ee20000300a00 */
[----:B------:R-:W-:-:S02]  /*1982c0*/  LOP3.LUT P6, RZ, R10, 0x10000, RZ, 0xc0, !PT ;  /* 0x000100000aff7812 */ /* 0x000fc400078cc0ff */
[----:B------:R-:W-:-:S11]  /*1982d0*/  PRMT R49, R15, 0x7771, RZ ;  /* 0x000077710f317816 */ /* 0x000fd600000000ff */
[----:B----4-:R0:W-:Y:S01]  /*1982e0*/  @P6 STG.E.U8 desc[UR4][R40.64], R49 ;  /* 0x0000003128006986 */ /* 0x0101e2000c101104 */
[----:B------:R-:W-:Y:S02]  /*1982f0*/  LOP3.LUT P6, RZ, R10, 0x8000, RZ, 0xc0, !PT ;  /* 0x000080000aff7812 */ /* 0x000fe400078cc0ff */
[----:B0-----:R-:W-:Y:S02]  /*198300*/  PRMT R49, R15, 0x7772, RZ ;  /* 0x000077720f317816 */ /* 0x001fe400000000ff */
[C---:B------:R-:W-:Y:S02]  /*198310*/  LOP3.LUT P5, RZ, R48.reuse, 0x100000, RZ, 0xc0, !PT ;  /* 0x0010000030ff7812 */ /* 0x040fe400078ac0ff */
[C---:B------:R-:W-:Y:S02]  /*198320*/  LOP3.LUT P4, RZ, R48.reuse, 0x200000, RZ, 0xc0, !PT ;  /* 0x0020000030ff7812 */ /* 0x040fe4000788c0ff */
[C---:B------:R-:W-:Y:S02]  /*198330*/  LOP3.LUT P3, RZ, R48.reuse, 0x400000, RZ, 0xc0, !PT ;  /* 0x0040000030ff7812 */ /* 0x040fe4000786c0ff */
[----:B------:R-:W-:-:S03]  /*198340*/  LOP3.LUT P2, RZ, R48, 0x800000, RZ, 0xc0, !PT ;  /* 0x0080000030ff7812 */ /* 0x000fc6000784c0ff */
[----:B------:R0:W-:Y:S01]  /*198350*/  @P6 STG.E.U8 desc[UR4][R12.64], R49 ;  /* 0x000000310c006986 */ /* 0x0001e2000c101104 */
[----:B------:R-:W-:Y:S02]  /*198360*/  LOP3.LUT P6, RZ, R10, 0x4000, RZ, 0xc0, !PT ;  /* 0x000040000aff7812 */ /* 0x000fe400078cc0ff */
[C---:B------:R-:W-:Y:S02]  /*198370*/  LOP3.LUT P1, RZ, R48.reuse, 0x1000000, RZ, 0xc0, !PT ;  /* 0x0100000030ff7812 */ /* 0x040fe4000782c0ff */
[----:B------:R-:W-:Y:S01]  /*198380*/  LOP3.LUT P0, RZ, R48, 0x2000000, RZ, 0xc0, !PT ;  /* 0x0200000030ff7812 */ /* 0x000fe2000780c0ff */
[----:B------:R-:W4:Y:S01]  /*198390*/  LDL.LU.64 R40, [R1+0x6a30] ;  /* 0x006a300001287983 */ /* 0x000f220000300a00 */
[----:B0-----:R-:W-:-:S07]  /*1983a0*/  PRMT R49, R15, 0x7773, RZ ;  /* 0x000077730f317816 */ /* 0x001fce00000000ff */
[----:B------:R2:W-:Y:S01]  /*1983b0*/  @P6 STG.E.U8 desc[UR4][R16.64], R49 ;  /* 0x0000003110006986 */ /* 0x0005e2000c101104 */
[----:B------:R-:W-:Y:S02]  /*1983c0*/  LOP3.LUT P6, RZ, R10, 0x2000, RZ, 0xc0, !PT ;  /* 0x000020000aff7812 */ /* 0x000fe400078cc0ff */
[----:B--2---:R-:W-:-:S11]  /*1983d0*/  PRMT R49, R32, 0x7770, RZ ;  /* 0x0000777020317816 */ /* 0x004fd600000000ff */
        /* <DEDUP_REMOVED lines=48> */
[----:B------:R-:W4:Y:S04]  /*1986e0*/  LDL.LU.64 R14, [R1+0x2d48] ;  /* 0x002d4800010e7983 */ /* 0x000f280000300a00 */
[----:B------:R-:W4:Y:S01]  /*1986f0*/  LDL.LU.64 R16, [R1+0x2bd8] ;  /* 0x002bd80001107983 */ /* 0x000f220000300a00 */
[----:B------:R-:W-:-:S03]  /*198700*/  LOP3.LUT R10, R10, 0xfffffeff, RZ, 0xc0, !PT ;  /* 0xfffffeff0a0a7812 */ /* 0x000fc600078ec0ff */
[----:B------:R-:W4:Y:S04]  /*198710*/  LDL.LU R27, [R1+0xb0] ;  /* 0x0000b000011b7983 */ /* 0x000f280000300800 */
[----:B------:R-:W4:Y:S01]  /*198720*/  LDL.LU.64 R18, [R1+0x1ee8] ;  /* 0x001ee80001127983 */ /* 0x000f220000300a00 */
[----:B------:R-:W-:Y:S02]  /*198730*/  LOP3.LUT P2, RZ, R48, 0x8000000, RZ, 0xc0, !PT ;  /* 0x0800000030ff7812 */ /* 0x000fe4000784c0ff */
[----:B------:R-:W-:Y:S02]  /*198740*/  @P6 LOP3.LUT R10, R10, 0x100, RZ, 0xfc, !PT ;  /* 0x000001000a0a6812 */ /* 0x000fe400078efcff */
[----:B------:R-:W-:Y:S02]  /*198750*/  LOP3.LUT P6, RZ, R47, 0x1, RZ, 0xc0, !PT ;  /* 0x000000012fff7812 */ /* 0x000fe400078cc0ff */
[----:B------:R-:W-:-:S02]  /*198760*/  LOP3.LUT P1, RZ, R48, 0x10000000, RZ, 0xc0, !PT ;  /* 0x1000000030ff7812 */ /* 0x000fc4000782c0ff */
[----:B------:R-:W-:Y:S02]  /*198770*/  PRMT R49, R38, 0x7772, RZ ;  /* 0x0000777226317816 */ /* 0x000fe400000000ff */
[----:B------:R-:W-:Y:S01]  /*198780*/  LOP3.LUT R10, R10, 0xfffffdff, RZ, 0xc0, !PT ;  /* 0xfffffdff0a0a7812 */ /* 0x000fe200078ec0ff */
[----:B------:R-:W4:Y:S06]  /*198790*/  LDL.LU.64 R20, [R1+0x2d40] ;  /* 0x002d400001147983 */ /* 0x000f2c0000300a00 */
[----:B------:R-:W-:Y:S02]  /*1987a0*/  @P6 LOP3.LUT R10, R10, 0x200, RZ, 0xfc, !PT ;  /* 0x000002000a0a6812 */ /* 0x000fe400078efcff */
[----:B------:R-:W-:-:S02]  /*1987b0*/  LOP3.LUT P6, RZ, R48, 0x80000000, RZ, 0xc0, !PT ;  /* 0x8000000030ff7812 */ /* 0x000fc400078cc0ff */
[----:B------:R-:W-:Y:S01]  /*1987c0*/  LOP3.LUT P0, RZ, R48, 0x20000000, RZ, 0xc0, !PT ;  /* 0x2000000030ff7812 */ /* 0x000fe2000780c0ff */
[----:B---3--:R0:W-:Y:S01]  /*1987d0*/  @P2 STG.E.U8 desc[UR4][R22.64], R49 ;  /* 0x0000003116002986 */ /* 0x0081e2000c101104 */
[----:B------:R-:W-:Y:S02]  /*1987e0*/  LOP3.LUT R10, R10, 0xfffffbff, RZ, 0xc0, !PT ;  /* 0xfffffbff0a0a7812 */ /* 0x000fe400078ec0ff */
[----:B0-----:R-:W-:-:S07]  /*1987f0*/  PRMT R49, R38, 0x7773, RZ ;  /* 0x0000777326317816 */ /* 0x001fce00000000ff */
[----:B------:R-:W-:Y:S02]  /*198800*/  @P6 LOP3.LUT R10, R10, 0x400, RZ, 0xfc, !PT ;  /* 0x000004000a0a6812 */ /* 0x000fe400078efcff */
[----:B------:R-:W-:Y:S01]  /*198810*/  LOP3.LUT P6, RZ, R48, 0x40000000, RZ, 0xc0, !PT ;  /* 0x4000000030ff7812 */ /* 0x000fe200078cc0ff */
[----:B------:R-:W3:Y:S04]  /*198820*/  LDL.LU.64 R22, [R1+0x2d38] ;  /* 0x002d380001167983 */ /* 0x000ee80000300a00 */
[----:B------:R0:W-:Y:S02]  /*198830*/  @P1 STG.E.U8 desc[UR4][R24.64], R49 ;  /* 0x0000003118001986 */ /* 0x0001e4000c101104 */
[C---:B0-----:R-:W-:Y:S02]  /*198840*/  PRMT R49, R35.reuse, 0x7770, RZ ;  /* 0x0000777023317816 */ /* 0x041fe400000000ff */
[----:B------:R-:W3:Y:S04]  /*198850*/  LDL.LU.64 R24, [R1+0x2bd0] ;  /* 0x002bd00001187983 */ /* 0x000ee80000300a00 */
[----:B------:R0:W-:Y:S02]  /*198860*/  @P0 STG.E.U8 desc[UR4][R28.64], R49 ;  /* 0x000000311c000986 */ /* 0x0001e4000c101104 */
[----:B0-----:R-:W-:-:S02]  /*198870*/  PRMT R49, R35, 0x7771, RZ ;  /* 0x0000777123317816 */ /* 0x001fc400000000ff */
[----:B------:R-:W3:Y:S04]  /*198880*/  LDL.LU.64 R28, [R1+0x1ef0] ;  /* 0x001ef000011c7983 */ /* 0x000ee80000300a00 */
[----:B------:R-:W3:Y:S04]  /*198890*/  LDL.LU R38, [R1+0xa0] ;  /* 0x0000a00001267983 */ /* 0x000ee80000300800 */
[----:B------:R0:W-:Y:S01]  /*1988a0*/  @P6 STG.E.U8 desc[UR4][R30.64], R49 ;  /* 0x000000311e006986 */ /* 0x0001e2000c101104 */
[C---:B------:R-:W-:Y:S02]  /*1988b0*/  LOP3.LUT P6, RZ, R10.reuse, 0x400, RZ, 0xc0, !PT ;  /* 0x000004000aff7812 */ /* 0x040fe400078cc0ff */
        /* <DEDUP_REMOVED lines=28> */
[----:B---3--:R0:W-:Y:S01]  /*198a80*/  @P6 STG.E.U8 desc[UR4][R22.64], R49 ;  /* 0x0000003116006986 */ /* 0x0081e2000c101104 */
        /* <DEDUP_REMOVED lines=12> */
[----:B0-----:R-:W-:-:S05]  /*198b50*/  PRMT R49, R38, 0x7772, RZ ;  /* 0x0000777226317816 */ /* 0x001fca00000000ff */
[----:B------:R0:W-:Y:S02]  /*198b60*/  @P1 STG.E.U8 desc[UR4][R34.64], R49 ;  /* 0x0000003122001986 */ /* 0x0001e4000c101104 */
[----:B0-----:R-:W-:Y:S02]  /*198b70*/  PRMT R49, R38, 0x7773, RZ ;  /* 0x0000777326317816 */ /* 0x001fe400000000ff */
[----:B------:R-:W3:Y:S04]  /*198b80*/  LDL.LU.64 R34, [R1+0x2f48] ;  /* 0x002f480001227983 */ /* 0x000ee80000300a00 */
[----:B--2---:R0:W-:Y:S04]  /*198b90*/  @P0 STG.E.U8 desc[UR4][R36.64], R49 ;  /* 0x0000003124000986 */ /* 0x0041e8000c101104 */
[----:B0-----:R-:W2:Y:S04]  /*198ba0*/  LDL.LU.64 R36, [R1+0x2f40] ;  /* 0x002f400001247983 */ /* 0x001ea80000300a00 */
[----:B------:R-:W4:Y:S04]  /*198bb0*/  LDL.LU.64 R26, [R1+0x2c88] ;  /* 0x002c8800011a7983 */ /* 0x000f280000300a00 */
[----:B------:R-:W2:Y:S01]  /*198bc0*/  LDL.LU R38, [R1+0xb4] ;  /* 0x0000b40001267983 */ /* 0x000ea20000300800 */
[----:B------:R-:W-:-:S02]  /*198bd0*/  LOP3.LUT P6, RZ, R47, 0x2000000, RZ, 0xc0, !PT ;  /* 0x020000002fff7812 */ /* 0x000fc400078cc0ff */
[----:B------:R-:W-:Y:S02]  /*198be0*/  LOP3.LUT R48, R48, 0xf7ffffff, RZ, 0xc0, !PT ;  /* 0xf7ffffff30307812 */ /* 0x000fe400078ec0ff */
[----:B------:R-:W-:Y:S01]  /*198bf0*/  LOP3.LUT R10, R10, 0xfffffffe, RZ, 0xc0, !PT ;  /* 0xfffffffe0a0a7812 */ /* 0x000fe200078ec0ff */
[----:B------:R-:W4:Y:S04]  /*198c00*/  LDL.LU.64 R28, [R1+0x1f00] ;  /* 0x001f0000011c7983 */ /* 0x000f280000300a00 */
[----:B------:R-:W4:Y:S04]  /*198c10*/  LDL.LU.64 R30, [R1+0x2f38] ;  /* 0x002f3800011e7983 */ /* 0x000f280000300a00 */
[----:B------:R-:W4:Y:S01]  /*198c20*/  LDL.LU R11, [R1+0xa4] ;  /* 0x0000a400010b7983 */ /* 0x000f220000300800 */
[----:B------:R-:W-:-:S02]  /*198c30*/  LOP3.LUT P3, RZ, R47, 0x2000, RZ, 0xc0, !PT ;  /* 0x000020002fff7812 */ /* 0x000fc4000786c0ff */
[C---:B------:R-:W-:Y:S01]  /*198c40*/  LOP3.LUT P2, RZ, R47.reuse, 0x4000, RZ, 0xc0, !PT ;  /* 0x000040002fff7812 */ /* 0x040fe2000784c0ff */
        /* <DEDUP_REMOVED lines=20> */
[----:B------:R-:W-:-:S11]  /*198d90*/  LOP3.LUT R10, R10, 0xfffffffb, RZ, 0xc0, !PT ;  /* 0xfffffffb0a0a7812 */ /* 0x000fd600078ec0ff */
[----:B------:R-:W-:-:S05]  /*198da0*/  @P6 LOP3.LUT R10, R10, 0x4, RZ, 0xfc, !PT ;  /* 0x000000040a0a6812 */ /* 0x000fca00078efcff */
[----:B------:R-:W-:Y:S01]  /*198db0*/  STL [R1+0x8], R10 ;  /* 0x0000080a01007387 */ /* 0x000fe20000100800 */
[----:B--2---:R-:W-:-:S05]  /*198dc0*/  PRMT R49, R38, 0x7770, RZ ;  /* 0x0000777026317816 */ /* 0x004fca00000000ff */
[----:B---3--:R0:W-:Y:S02]  /*198dd0*/  @P3 STG.E.U8 desc[UR4][R34.64], R49 ;  /* 0x0000003122003986 */ /* 0x0081e4000c101104 */
[----:B0-----:R-:W-:-:S05]  /*198de0*/  PRMT R49, R38, 0x7771, RZ ;  /* 0x0000777126317816 */ /* 0x001fca00000000ff */
[----:B------:R0:W-:Y:S04]  /*198df0*/  @P2 STG.E.U8 desc[UR4][R36.64], R49 ;  /* 0x0000003124002986 */ /* 0x0001e8000c101104 */
[----:B0-----:R-:W2:Y:S04]  /*198e00*/  LDL.LU.64 R36, [R1+0x2c80] ;  /* 0x002c800001247983 */ /* 0x001ea80000300a00 */
[----:B------:R-:W3:Y:S04]  /*198e10*/  LDL.LU.64 R12, [R1+0x1f08] ;  /* 0x001f0800010c7983 */ /* 0x000ee80000300a00 */
[----:B------:R-:W3:Y:S04]  /*198e20*/  LDL.LU R34, [R1+0xb8] ;  /* 0x0000b80001227983 */ /* 0x000ee80000300800 */
[----:B------:R-:W3:Y:S04]  /*198e30*/  LDL.LU.64 R14, [R1+0x2f28] ;  /* 0x002f2800010e7983 */ /* 0x000ee80000300a00 */
[----:B------:R-:W3:Y:S04]  /*198e40*/  LDL.LU.64 R16, [R1+0x2f20] ;  /* 0x002f200001107983 */ /* 0x000ee80000300a00 */
[----:B------:R-:W3:Y:S01]  /*198e50*/  LDL.LU.64 R18, [R1+0x2c78] ;  /* 0x002c780001127983 */ /* 0x000ee20000300a00 */
[----:B------:R-:W-:-:S03]  /*198e60*/  LOP3.LUT P1, RZ, R47, 0x8000, RZ, 0xc0, !PT ;  /* 0x000080002fff7812 */ /* 0x000fc6000782c0ff */
[----:B------:R-:W3:Y:S01]  /*198e70*/  LDL.LU.64 R20, [R1+0x1f10] ;  /* 0x001f100001147983 */ /* 0x000ee20000300a00 */
[C---:B------:R-:W-:Y:S02]  /*198e80*/  LOP3.LUT P0, RZ, R47.reuse, 0x10000, RZ, 0xc0, !PT ;  /* 0x000100002fff7812 */ /* 0x040fe4000780c0ff */
[----:B------:R-:W-:Y:S02]  /*198e90*/  PRMT R49, R38, 0x7772, RZ ;  /* 0x0000777226317816 */ /* 0x000fe400000000ff */
[C---:B------:R-:W-:Y:S02]  /*198ea0*/  LOP3.LUT P6, RZ, R47.reuse, 0x20000, RZ, 0xc0, !PT ;  /* 0x000200002fff7812 */ /* 0x040fe400078cc0ff */
[----:B------:R-:W-:-:S03]  /*198eb0*/  LOP3.LUT P5, RZ, R47, 0x4000000, RZ, 0xc0, !PT ;  /* 0x040000002fff7812 */ /* 0x000fc600078ac0ff */
[----:B----4-:R0:W-:Y:S01]  /*198ec0*/  @P1 STG.E.U8 desc[UR4][R26.64], R49 ;  /* 0x000000311a001986 */ /* 0x0101e2000c101104 */
[C---:B------:R-:W-:Y:S02]  /*198ed0*/  LOP3.LUT P4, RZ, R47.reuse, 0x8000000, RZ, 0xc0, !PT ;  /* 0x080000002fff7812 */ /* 0x040fe4000788c0ff */
[C---:B------:R-:W-:Y:S02]  /*198ee0*/  LOP3.LUT P3, RZ, R47.reuse, 0x10000000, RZ, 0xc0, !PT ;  /* 0x100000002fff7812 */ /* 0x040fe4000786c0ff */
[C---:B------:R-:W-:Y:S02]  /*198ef0*/  LOP3.LUT P2, RZ, R47.reuse, 0x20000000, RZ, 0xc0, !PT ;  /* 0x200000002fff7812 */ /* 0x040fe4000784c0ff */
[C---:B------:R-:W-:Y:S02]  /*198f00*/  LOP3.LUT P1, RZ, R47.reuse, 0x40000000, RZ, 0xc0, !PT ;  /* 0x400000002fff7812 */ /* 0x040fe4000782c0ff */
[----:B0-----:R-:W-:Y:S02]  /*198f10*/  PRMT R49, R38, 0x7773, RZ ;  /* 0x0000777326317816 */ /* 0x001fe400000000ff */
[----:B------:R-:W4:Y:S04]  /*198f20*/  LDL.LU R38, [R1+0xa8] ;  /* 0x0000a80001267983 */ /* 0x000f280000300800 */
[----:B------:R0:W-:Y:S04]  /*198f30*/  @P0 STG.E.U8 desc[UR4][R28.64], R49 ;  /* 0x000000311c000986 */ /* 0x0001e8000c101104 */
[----:B------:R-:W4:Y:S01]  /*198f40*/  LDL.LU.64 R22, [R1+0x2f18] ;  /* 0x002f180001167983 */ /* 0x000f220000300a00 */
[----:B------:R-:W-:-:S02]  /*198f50*/  LOP3.LUT P0, RZ, R47, 0x80000000, RZ, 0xc0, !PT ;  /* 0x800000002fff7812 */ /* 0x000fc4000780c0ff */
[----:B------:R-:W-:Y:S01]  /*198f60*/  PRMT R47, R11, 0x7770, RZ ;  /* 0x000077700b2f7816 */ /* 0x000fe200000000ff */
[----:B------:R-:W4:Y:S04]  /*198f70*/  LDL.LU.64 R24, [R1+0x2f10] ;  /* 0x002f100001187983 */ /* 0x000f280000300a00 */
[----:B------:R-:W4:Y:S04]  /*198f80*/  LDL.LU.64 R26, [R1+0x2c70] ;  /* 0x002c7000011a7983 */ /* 0x000f280000300a00 */
[----:B------:R-:W4:Y:S04]  /*198f90*/  LDL.LU R35, [R1+0xbc] ;  /* 0x0000bc0001237983 */ /* 0x000f280000300800 */
[----:B------:R1:W-:Y:S01]  /*198fa0*/  @P6 STG.E.U8 desc[UR4][R30.64], R47 ;  /* 0x0000002f1e006986 */ /* 0x0003e2000c101104 */
[----:B------:R-:W-:-:S03]  /*198fb0*/  LOP3.LUT P6, RZ, R10, 0x4, RZ, 0xc0, !PT ;  /* 0x000000040aff7812 */ /* 0x000fc600078cc0ff */
[----:B0-----:R-:W4:Y:S01]  /*198fc0*/  LDL.LU.64 R28, [R1+0x1f18] ;  /* 0x001f1800011c7983 */ /* 0x001f220000300a00 */
[----:B-1----:R-:W-:-:S03]  /*198fd0*/  PRMT R47, R11, 0x7771, RZ ;  /* 0x000077710b2f7816 */ /* 0x002fc600000000ff */
[----:B------:R-:W4:Y:S06]  /*198fe0*/  LDL.LU.64 R30, [R1+0x2f08] ;  /* 0x002f0800011e7983 */ /* 0x000f2c0000300a00 */
[----:B------:R0:W-:Y:S01]  /*198ff0*/  @P6 STG.E.U8 desc[UR4][R32.64], R47 ;  /* 0x0000002f20006986 */ /* 0x0001e2000c101104 */
[----:B------:R-:W-:-:S03]  /*199000*/  LOP3.LUT P6, RZ, R10, 0x2, RZ, 0xc0, !PT ;  /* 0x000000020aff7812 */ /* 0x000fc600078cc0ff */
[----:B0-----:R-:W4:Y:S01]  /*199010*/  LDL.LU.64 R32, [R1+0x2f00] ;  /* 0x002f000001207983 */ /* 0x001f220000300a00 */
[----:B------:R-:W-:-:S09]  /*199020*/  PRMT R47, R11, 0x7772, RZ ;  /* 0x000077720b2f7816 */ /* 0x000fd200000000ff */
[----:B--2---:R0:W-:Y:S04]  /*199030*/  @P6 STG.E.U8 desc[UR4][R36.64], R47 ;  /* 0x0000002f24006986 */ /* 0x0041e8000c101104 */
[----:B0-----:R-:W2:Y:S01]  /*199040*/  LDL.LU.64 R36, [R1+0x2c68] ;  /* 0x002c680001247983 */ /* 0x001ea20000300a00 */
[----:B------:R-:W-:Y:S02]  /*199050*/  LOP3.LUT P6, RZ, R10, 0x1, RZ, 0xc0, !PT ;  /* 0x000000010aff7812 */ /* 0x000fe400078cc0ff */
[----:B------:R-:W-:-:S11]  /*199060*/  PRMT R47, R11, 0x7773, RZ ;  /* 0x000077730b2f7816 */ /* 0x000fd600000000ff */
[----:B---3--:R0:W-:Y:S01]  /*199070*/  @P6 STG.E.U8 desc[UR4][R12.64], R47 ;  /* 0x0000002f0c006986 */ /* 0x0081e2000c101104 */
        /* <DEDUP_REMOVED lines=13> */
[----:B----4-:R-:W-:-:S11]  /*199150*/  PRMT R47, R38, 0x7770, RZ ;  /* 0x00007770262f7816 */ /* 0x010fd600000000ff */
        /* <DEDUP_REMOVED lines=9> */
[C---:B0-----:R-:W-:Y:S02]  /*1991f0*/  PRMT R47, R35.reuse, 0x7771, RZ ;  /* 0x00007771232f7816 */ /* 0x041fe400000000ff */
[----:B------:R-:W3:Y:S04]  /*199200*/  LDL.LU.64 R30, [R1+0x1f20] ;  /* 0x001f2000011e7983 */ /* 0x000ee80000300a00 */
[----:B------:R0:W-:Y:S02]  /*199210*/  @P1 STG.E.U8 desc[UR4][R32.64], R47 ;  /* 0x0000002f20001986 */ /* 0x0001e4000c101104 */
[----:B0-----:R-:W-:-:S05]  /*199220*/  PRMT R47, R35, 0x7772, RZ ;  /* 0x00007772232f7816 */ /* 0x001fca00000000ff */
[----:B--2---:R0:W-:Y:S04]  /*199230*/  @P0 STG.E.U8 desc[UR4][R36.64], R47 ;  /* 0x0000002f24000986 */ /* 0x0041e8000c101104 */
[----:B0-----:R-:W2:Y:S04]  /*199240*/  LDL.LU.64 R36, [R1+0x2ef8] ;  /* 0x002ef80001247983 */ /* 0x001ea80000300a00 */
[----:B------:R-:W4:Y:S04]  /*199250*/  LDL.LU.64 R26, [R1+0x2ef0] ;  /* 0x002ef000011a7983 */ /* 0x000f280000300a00 */
[----:B------:R-:W2:Y:S04]  /*199260*/  LDL.LU.64 R28, [R1+0x2c60] ;  /* 0x002c6000011c7983 */ /* 0x000ea80000300a00 */
[----:B------:R-:W2:Y:S04]  /*199270*/  LDL.LU R38, [R1+0xac] ;  /* 0x0000ac0001267983 */ /* 0x000ea80000300800 */
[----:B------:R-:W4:Y:S04]  /*199280*/  LDL.LU.64 R32, [R1+0x1f28] ;  /* 0x001f280001207983 */ /* 0x000f280000300a00 */
[----:B------:R-:W4:Y:S01]  /*199290*/  LDL.LU R13, [R1+0x90] ;  /* 0x00009000010d7983 */ /* 0x000f220000300800 */
[----:B------:R-:W-:-:S03]  /*1992a0*/  PRMT R47, R35, 0x7773, RZ ;  /* 0x00007773232f7816 */ /* 0x000fc600000000ff */
[----:B------:R-:W4:Y:S01]  /*1992b0*/  LDL.LU.64 R34, [R1+0x2ee8] ;  /* 0x002ee80001227983 */ /* 0x000f220000300a00 */
[C---:B------:R-:W-:Y:S02]  /*1992c0*/  LOP3.LUT P6, RZ, R46.reuse, 0x1000, RZ, 0xc0, !PT ;  /* 0x000010002eff7812 */ /* 0x040fe400078cc0ff */
[----:B------:R-:W-:Y:S02]  /*1992d0*/  LOP3.LUT P3, RZ, R46, 0x1, RZ, 0xc0, !PT ;  /* 0x000000012eff7812 */ /* 0x000fe4000786c0ff */
[----:B------:R-:W-:Y:S02]  /*1992e0*/  LOP3.LUT R48, R48, 0xfff7ffff, RZ, 0xc0, !PT ;  /* 0xfff7ffff30307812 */ /* 0x000fe400078ec0ff */
[----:B------:R-:W-:-:S07]  /*1992f0*/  LOP3.LUT P2, RZ, R46, 0x2, RZ, 0xc0, !PT ;  /* 0x000000022eff7812 */ /* 0x000fce000784c0ff */
        /* <DEDUP_REMOVED lines=17> */
[----:B---3--:R2:W-:Y:S01]  /*199410*/  @P3 STG.E.U8 desc[UR4][R30.64], R47 ;  /* 0x0000002f1e003986 */ /* 0x0085e2000c101104 */
[----:B------:R-:W-:Y:S02]  /*199420*/  LOP3.LUT R48, R48, 0xfdffffff, RZ, 0xc0, !PT ;  /* 0xfdffffff30307812 */ /* 0x000fe400078ec0ff */
[----:B------:R-:W-:-:S09]  /*199430*/  LOP3.LUT P1, RZ, R46, 0x4, RZ, 0xc0, !PT ;  /* 0x000000042eff7812 */ /* 0x000fd2000782c0ff */
[----:B------:R-:W-:Y:S02]  /*199440*/  @P6 LOP3.LUT R48, R48, 0x2000000, RZ, 0xfc, !PT ;  /* 0x0200000030306812 */ /* 0x000fe400078efcff */
[C---:B------:R-:W-:Y:S02]  /*199450*/  LOP3.LUT P6, RZ, R46.reuse, 0x20, RZ, 0xc0, !PT ;  /* 0x000000202eff7812 */ /* 0x040fe400078cc0ff */
[----:B------:R-:W-:Y:S02]  /*199460*/  LOP3.LUT P0, RZ, R46, 0x8, RZ, 0xc0, !PT ;  /* 0x000000082eff7812 */ /* 0x000fe4000780c0ff */
[----:B------:R-:W-:-:S09]  /*199470*/  LOP3.LUT R48, R48, 0xfbffffff, RZ, 0xc0, !PT ;  /* 0xfbffffff30307812 */ /* 0x000fd200078ec0ff */
[----:B------:R-:W-:Y:S02]  /*199480*/  @P6 LOP3.LUT R48, R48, 0x4000000, RZ, 0xfc, !PT ;  /* 0x0400000030306812 */ /* 0x000fe400078efcff */
[----:B------:R-:W-:Y:S02]  /*199490*/  LOP3.LUT P6, RZ, R46, 0x10, RZ, 0xc0, !PT ;  /* 0x000000102eff7812 */ /* 0x000fe400078cc0ff */
        /* <DEDUP_REMOVED lines=8> */
[----:B------:R-:W3:Y:S01]  /*199520*/  LDL.LU.64 R20, [R1+0x2c50] ;  /* 0x002c500001147983 */ /* 0x000ee20000300a00 */
[----:B------:R-:W-:-:S03]  /*199530*/  PRMT R47, R38, 0x7771, RZ ;  /* 0x00007771262f7816 */ /* 0x000fc600000000ff */
[----:B------:R-:W3:Y:S04]  /*199540*/  LDL.LU R31, [R1+0x94] ;  /* 0x00009400011f7983 */ /* 0x000ee80000300800 */
        /* <DEDUP_REMOVED lines=196> */
[C---:B------:R-:W-:Y:S02]  /*19a190*/  LOP3.LUT P2, RZ, R45.reuse, 0x80, RZ, 0xc0, !PT ;  /* 0x000000802dff7812 */ /* 0x040fe4000784c0ff */
[----:B------:R-:W-:Y:S02]  /*19a1a0*/  @P6 LOP3.LUT R48, R48, 0x100, RZ, 0xfc, !PT ;  /* 0x0000010030306812 */ /* 0x000fe400078efcff */
[C---:B------:R-:W-:Y:S02]  /*19a1b0*/  LOP3.LUT P6, RZ, R45.reuse, 0x1000, RZ, 0xc0, !PT ;  /* 0x000010002dff7812 */ /* 0x040fe400078cc0ff */
[----:B------:R-:W-:-:S02]  /*19a1c0*/  LOP3.LUT P1, RZ, R45, 0x100, RZ, 0xc0, !PT ;  /* 0x000001002dff7812 */ /* 0x000fc4000782c0ff */
[----:B------:R-:W-:Y:S02]  /*19a1d0*/  PRMT R47, R36, 0x7772, RZ ;  /* 0x00007772242f7816 */ /* 0x000fe400000000ff */
[----:B------:R-:W-:Y:S01]  /*19a1e0*/  LOP3.LUT R48, R48, 0xfffffdff, RZ, 0xc0, !PT ;  /* 0xfffffdff30307812 */ /* 0x000fe200078ec0ff */
[----:B------:R-:W4:Y:S01]  /*19a1f0*/  LDL.LU.64 R18, [R1+0x2e38] ;  /* 0x002e380001127983 */ /* 0x000f220000300a00 */
[----:B------:R-:W-:-:S03]  /*19a200*/  LOP3.LUT P0, RZ, R45, 0x200, RZ, 0xc0, !PT ;  /* 0x000002002dff7812 */ /* 0x000fc6000780c0ff */
[----:B------:R-:W4:Y:S02]  /*19a210*/  LDL.LU.64 R20, [R1+0x2e30] ;  /* 0x002e300001147983 */ /* 0x000f240000300a00 */
[----:B------:R-:W-:Y:S02]  /*19a220*/  @P6 LOP3.LUT R48, R48, 0x200, RZ, 0xfc, !PT ;  /* 0x0000020030306812 */ /* 0x000fe400078efcff */
        /* <DEDUP_REMOVED lines=15> */
[C---:B------:R-:W-:Y:S02]  /*19a320*/  LOP3.LUT P6, RZ, R48.reuse, 0x400, RZ, 0xc0, !PT ;  /* 0x0000040030ff7812 */ /* 0x040fe400078cc0ff */
[----:B0-----:R-:W-:Y:S01]  /*19a330*/  PRMT R47, R49, 0x7772, RZ ;  /* 0x00007772312f7816 */ /* 0x001fe200000000ff */
[----:B------:R-:W3:Y:S10]  /*19a340*/  LDL.LU.64 R30, [R1+0x2e20] ;  /* 0x002e2000011e7983 */ /* 0x000ef40000300a00 */
[----:B------:R0:W-:Y:S01]  /*19a350*/  @P6 STG.E.U8 desc[UR4][R32.64], R47 ;  /* 0x0000002f20006986 */ /* 0x0001e2000c101104 */
[----:B------:R-:W-:-:S03]  /*19a360*/  LOP3.LUT P6, RZ, R48, 0x200, RZ, 0xc0, !PT ;  /* 0x0000020030ff7812 */ /* 0x000fc600078cc0ff */
[----:B0-----:R-:W3:Y:S01]  /*19a370*/  LDL.LU.64 R32, [R1+0x2bf8] ;  /* 0x002bf80001207983 */ /* 0x001ee20000300a00 */
[----:B------:R-:W-:-:S09]  /*19a380*/  PRMT R47, R49, 0x7773, RZ ;  /* 0x00007773312f7816 */ /* 0x000fd200000000ff */
[----:B--2---:R0:W-:Y:S04]  /*19a390*/  @P6 STG.E.U8 desc[UR4][R34.64], R47 ;  /* 0x0000002f22006986 */ /* 0x0041e8000c101104 */
[----:B0-----:R-:W2:Y:S01]  /*19a3a0*/  LDL.LU.64 R34, [R1+0x1f90] ;  /* 0x001f900001227983 */ /* 0x001ea20000300a00 */
        /* <DEDUP_REMOVED lines=23> */
[----:B---3--:R0:W-:Y:S01]  /*19a520*/  @P5 STG.E.U8 desc[UR4][R22.64], R47 ;  /* 0x0000002f16005986 */ /* 0x0081e2000c101104 */
        /* <DEDUP_REMOVED lines=21> */
[----:B------:R-:W4:Y:S04]  /*19a680*/  LDL.LU.64 R30, [R1+0x30f8] ;  /* 0x0030f800011e7983 */ /* 0x000f280000300a00 */
[----:B------:R-:W4:Y:S01]  /*19a690*/  LDL.LU R49, [R1+0x11c] ;  /* 0x00011c0001317983 */ /* 0x000f220000300800 */
[----:B------:R-:W-:-:S02]  /*19a6a0*/  @P6 LOP3.LUT R46, R46, 0x8000000, RZ, 0xfc, !PT ;  /* 0x080000002e2e6812 */ /* 0x000fc400078efcff */
        /* <DEDUP_REMOVED lines=14> */
[C---:B------:R-:W-:Y:S02]  /*19a790*/  LOP3.LUT P6, RZ, R45.reuse, 0x80000000, RZ, 0xc0, !PT ;  /* 0x800000002dff7812 */ /* 0x040fe400078cc0ff */
[----:B------:R-:W-:Y:S02]  /*19a7a0*/  LOP3.LUT R48, R48, 0xfffffffd, RZ, 0xc0, !PT ;  /* 0xfffffffd30307812 */ /* 0x000fe400078ec0ff */
[----:B------:R-:W-:-:S09]  /*19a7b0*/  LOP3.LUT P3, RZ, R45, 0x2000000, RZ, 0xc0, !PT ;  /* 0x020000002dff7812 */ /* 0x000fd2000786c0ff */
[----:B------:R-:W-:Y:S02]  /*19a7c0*/  @P6 LOP3.LUT R48, R48, 0x2, RZ, 0xfc, !PT ;  /* 0x0000000230306812 */ /* 0x000fe400078efcff */
[C---:B------:R-:W-:Y:S02]  /*19a7d0*/  LOP3.LUT P6, RZ, R45.reuse, 0x40000000, RZ, 0xc0, !PT ;  /* 0x400000002dff7812 */ /* 0x040fe400078cc0ff */
[----:B------:R-:W-:Y:S02]  /*19a7e0*/  LOP3.LUT R48, R48, 0xfffffffb, RZ, 0xc0, !PT ;  /* 0xfffffffb30307812 */ /* 0x000fe400078ec0ff */
[C---:B------:R-:W-:Y:S02]  /*19a7f0*/  LOP3.LUT P2, RZ, R45.reuse, 0x4000000, RZ, 0xc0, !PT ;  /* 0x040000002dff7812 */ /* 0x040fe4000784c0ff */
[C---:B------:R-:W-:Y:S02]  /*19a800*/  LOP3.LUT P1, RZ, R45.reuse, 0x8000000, RZ, 0xc0, !PT ;  /* 0x080000002dff7812 */ /* 0x040fe4000782c0ff */
[----:B------:R-:W-:-:S05]  /*19a810*/  LOP3.LUT P0, RZ, R45, 0x10000000, RZ, 0xc0, !PT ;  /* 0x100000002dff7812 */ /* 0x000fca000780c0ff */
[----:B------:R-:W-:Y:S02]  /*19a820*/  @P6 LOP3.LUT R48, R48, 0x4, RZ, 0xfc, !PT ;  /* 0x0000000430306812 */ /* 0x000fe400078efcff */
[----:B------:R-:W-:Y:S02]  /*19a830*/  LOP3.LUT P6, RZ, R45, 0x20000000, RZ, 0xc0, !PT ;  /* 0x200000002dff7812 */ /* 0x000fe400078cc0ff */
        /* <DEDUP_REMOVED lines=11> */
[----:B------:R-:W-:-:S05]  /*19a8f0*/  PRMT R45, R36, 0x7772, RZ ;  /* 0x00007772242d7816 */ /* 0x000fca00000000ff */
[----:B----4-:R0:W-:Y:S02]  /*19a900*/  @P1 STG.E.U8 desc[UR4][R24.64], R45 ;  /* 0x0000002d18001986 */ /* 0x0101e4000c101104 */
[----:B0-----:R-:W-:Y:S02]  /*19a910*/  PRMT R45, R36, 0x7773, RZ ;  /* 0x00007773242d7816 */ /* 0x001fe400000000ff */
[----:B------:R-:W4:Y:S04]  /*19a920*/  LDL.LU R36, [R1+0xf0] ;  /* 0x0000f00001247983 */ /* 0x000f280000300800 */
[----:B------:R-:W4:Y:S04]  /*19a930*/  LDL.LU.64 R20, [R1+0x30e0] ;  /* 0x0030e00001147983 */ /* 0x000f280000300a00 */
[----:B------:R0:W-:Y:S04]  /*19a940*/  @P0 STG.E.U8 desc[UR4][R26.64], R45 ;  /* 0x0000002d1a000986 */ /* 0x0001e8000c101104 */
[----:B------:R-:W4:Y:S04]  /*19a950*/  LDL.LU.64 R22, [R1+0x30d8] ;  /* 0x0030d80001167983 */ /* 0x000f280000300a00 */
[----:B------:R-:W4:Y:S04]  /*19a960*/  LDL.LU.64 R24, [R1+0x2d08] ;  /* 0x002d080001187983 */ /* 0x000f280000300a00 */
[----:B------:R-:W4:Y:S01]  /*19a970*/  LDL.LU R33, [R1+0xe0] ;  /* 0x0000e00001217983 */ /* 0x000f220000300800 */
[----:B0-----:R-:W-:-:S03]  /*19a980*/  PRMT R45, R49, 0x7770, RZ ;  /* 0x00007770312d7816 */ /* 0x001fc600000000ff */
[----:B------:R-:W4:Y:S04]  /*19a990*/  LDL.LU.64 R26, [R1+0x1fb0] ;  /* 0x001fb000011a7983 */ /* 0x000f280000300a00 */
[----:B------:R0:W-:Y:S01]  /*19a9a0*/  @P6 STG.E.U8 desc[UR4][R28.64], R45 ;  /* 0x0000002d1c006986 */ /* 0x0001e2000c101104 */
[C---:B------:R-:W-:Y:S02]  /*19a9b0*/  LOP3.LUT P6, RZ, R48.reuse, 0x4, RZ, 0xc0, !PT ;  /* 0x0000000430ff7812 */ /* 0x040fe400078cc0ff */
[----:B0-----:R-:W-:Y:S01]  /*19a9c0*/  PRMT R45, R49, 0x7771, RZ ;  /* 0x00007771312d7816 */ /* 0x001fe200000000ff */
[----:B------:R-:W4:Y:S10]  /*19a9d0*/  LDL.LU.64 R28, [R1+0x30d0] ;  /* 0x0030d000011c7983 */ /* 0x000f340000300a00 */
        /* <DEDUP_REMOVED lines=24> */
[----:B----4-:R-:W-:-:S07]  /*19ab60*/  PRMT R45, R36, 0x7770, RZ ;  /* 0x00007770242d7816 */ /* 0x010fce00000000ff */
        /* <DEDUP_REMOVED lines=22> */
[----:B------:R-:W4:Y:S01]  /*19acd0*/  LDL.LU.64 R30, [R1+0x1fc0] ;  /* 0x001fc000011e7983 */ /* 0x000f220000300a00 */
[----:B------:R-:W-:-:S03]  /*19ace0*/  LOP3.LUT P3, RZ, R44, 0x1000, RZ, 0xc0, !PT ;  /* 0x000010002cff7812 */ /* 0x000fc6000786c0ff */
[----:B------:R-:W4:Y:S01]  /*19acf0*/  LDL.LU R11, [R1+0xe4] ;  /* 0x0000e400010b7983 */ /* 0x000f220000300800 */
[C---:B------:R-:W-:Y:S02]  /*19ad00*/  LOP3.LUT P6, RZ, R44.reuse, 0x1000000, RZ, 0xc0, !PT ;  /* 0x010000002cff7812 */ /* 0x040fe400078cc0ff */
[----:B------:R-:W-:Y:S02]  /*19ad10*/  PRMT R45, R33, 0x7773, RZ ;  /* 0x00007773212d7816 */ /* 0x000fe400000000ff */
[----:B------:R-:W-:Y:S01]  /*19ad20*/  LOP3.LUT P2, RZ, R44, 0x2000, RZ, 0xc0, !PT ;  /* 0x000020002cff7812 */ /* 0x000fe2000784c0ff */
[----:B------:R-:W4:Y:S01]  /*19ad30*/  LDL.LU.64 R32, [R1+0x30b0] ;  /* 0x0030b00001207983 */ /* 0x000f220000300a00 */
        /* <DEDUP_REMOVED lines=36> */
[----:B------:R-:W3:Y:S04]  /*19af80*/  LDL.LU.64 R18, [R1+0x2ce8] ;  /* 0x002ce80001127983 */ /* 0x000ee80000300a00 */
[----:B------:R-:W3:Y:S01]  /*19af90*/  LDL.LU.64 R20, [R1+0x1fd0] ;  /* 0x001fd00001147983 */ /* 0x000ee20000300a00 */
[----:B------:R-:W-:-:S03]  /*19afa0*/  PRMT R45, R36, 0x7771, RZ ;  /* 0x00007771242d7816 */ /* 0x000fc600000000ff */
[----:B------:R-:W3:Y:S04]  /*19afb0*/  LDL.LU.64 R22, [R1+0x3090] ;  /* 0x0030900001167983 */ /* 0x000ee80000300a00 */
[----:B----4-:R0:W-:Y:S02]  /*19afc0*/  @P1 STG.E.U8 desc[UR4][R24.64], R45 ;  /* 0x0000002d18001986 */ /* 0x0101e4000c101104 */
[C---:B0-----:R-:W-:Y:S02]  /*19afd0*/  PRMT R45, R36.reuse, 0x7772, RZ ;  /* 0x00007772242d7816 */ /* 0x041fe400000000ff */
[----:B------:R-:W4:Y:S04]  /*19afe0*/  LDL.LU.64 R24, [R1+0x3088] ;  /* 0x0030880001187983 */ /* 0x000f280000300a00 */
[----:B------:R0:W-:Y:S02]  /*19aff0*/  @P0 STG.E.U8 desc[UR4][R26.64], R45 ;  /* 0x0000002d1a000986 */ /* 0x0001e4000c101104 */
[----:B0-----:R-:W-:-:S02]  /*19b000*/  PRMT R45, R36, 0x7773, RZ ;  /* 0x00007773242d7816 */ /* 0x001fc400000000ff */
[----:B------:R-:W4:Y:S04]  /*19b010*/  LDL.LU R36, [R1+0xfc] ;  /* 0x0000fc0001247983 */ /* 0x000f280000300800 */
[----:B------:R-:W4:Y:S04]  /*19b020*/  LDL.LU.64 R26, [R1+0x2ce0] ;  /* 0x002ce000011a7983 */ /* 0x000f280000300a00 */
[----:B------:R0:W-:Y:S04]  /*19b030*/  @P6 STG.E.U8 desc[UR4][R30.64], R45 ;  /* 0x0000002d1e006986 */ /* 0x0001e8000c101104 */
[----:B0-----:R-:W4:Y:S01]  /*19b040*/  LDL.LU.64 R30, [R1+0x1fd8] ;  /* 0x001fd800011e7983 */ /* 0x001f220000300a00 */
[----:B------:R-:W-:-:S02]  /*19b050*/  LOP3.LUT P6, RZ, R46, 0x4000000, RZ, 0xc0, !PT ;  /* 0x040000002eff7812 */ /* 0x000fc400078cc0ff */
[----:B------:R-:W-:-:S11]  /*19b060*/  PRMT R45, R11, 0x7770, RZ ;  /* 0x000077700b2d7816 */ /* 0x000fd600000000ff */
[----:B------:R0:W-:Y:S01]  /*19b070*/  @P6 STG.E.U8 desc[UR4][R32.64], R45 ;  /* 0x0000002d20006986 */ /* 0x0001e2000c101104 */
[----:B------:R-:W-:Y:S02]  /*19b080*/  LOP3.LUT P6, RZ, R46, 0x2000000, RZ, 0xc0, !PT ;  /* 0x020000002eff7812 */ /* 0x000fe400078cc0ff */
[----:B0-----:R-:W-:Y:S01]  /*19b090*/  PRMT R45, R11, 0x7771, RZ ;  /* 0x000077710b2d7816 */ /* 0x001fe200000000ff */
[----:B------:R-:W4:Y:S01]  /*19b0a0*/  LDL.LU.64 R32, [R1+0x3080] ;  /* 0x0030800001207983 */ /* 0x000f220000300a00 */
[C---:B------:R-:W-:Y:S02]  /*19b0b0*/  LOP3.LUT P5, RZ, R44.reuse, 0x2000000, RZ, 0xc0, !PT ;  /* 0x020000002cff7812 */ /* 0x040fe400078ac0ff */
[C---:B------:R-:W-:Y:S02]  /*19b0c0*/  LOP3.LUT P4, RZ, R44.reuse, 0x4000000, RZ, 0xc0, !PT ;  /* 0x040000002cff7812 */ /* 0x040fe4000788c0ff */
[C---:B------:R-:W-:Y:S02]  /*19b0d0*/  LOP3.LUT P3, RZ, R44.reuse, 0x8000000, RZ, 0xc0, !PT ;  /* 0x080000002cff7812 */ /* 0x040fe4000786c0ff */
[----:B------:R-:W-:-:S03]  /*19b0e0*/  LOP3.LUT P2, RZ, R44, 0x10000000, RZ, 0xc0, !PT ;  /* 0x100000002cff7812 */ /* 0x000fc6000784c0ff */
[----:B--2---:R0:W-:Y:S01]  /*19b0f0*/  @P6 STG.E.U8 desc[UR4][R34.64], R45 ;  /* 0x0000002d22006986 */ /* 0x0041e2000c101104 */
[----:B------:R-:W-:-:S03]  /*19b100*/  LOP3.LUT P6, RZ, R46, 0x1000000, RZ, 0xc0, !PT ;  /* 0x010000002eff7812 */ /* 0x000fc600078cc0ff */
[----:B0-----:R-:W2:Y:S01]  /*19b110*/  LDL.LU.64 R34, [R1+0x3078] ;  /* 0x0030780001227983 */ /* 0x001ea20000300a00 */
[----:B------:R-:W-:-:S09]  /*19b120*/  PRMT R45, R11, 0x7772, RZ ;  /* 0x000077720b2d7816 */ /* 0x000fd200000000ff */
        /* <DEDUP_REMOVED lines=19> */
[----:B----4-:R0:W-:Y:S02]  /*19b260*/  @P4 STG.E.U8 desc[UR4][R24.64], R45 ;  /* 0x0000002d18004986 */ /* 0x0101e4000c101104 */
[----:B0-----:R-:W-:-:S05]  /*19b270*/  PRMT R45, R29, 0x7772, RZ ;  /* 0x000077721d2d7816 */ /* 0x001fca00000000ff */
[----:B------:R0:W-:Y:S02]  /*19b280*/  @P3 STG.E.U8 desc[UR4][R26.64], R45 ;  /* 0x0000002d1a003986 */ /* 0x0001e4000c101104 */
[----:B0-----:R-:W-:-:S05]  /*19b290*/  PRMT R45, R29, 0x7773, RZ ;  /* 0x000077731d2d7816 */ /* 0x001fca00000000ff */
[----:B------:R0:W-:Y:S04]  /*19b2a0*/  @P2 STG.E.U8 desc[UR4][R30.64], R45 ;  /* 0x0000002d1e002986 */ /* 0x0001e8000c101104 */
[----:B0-----:R-:W3:Y:S01]  /*19b2b0*/  LDL.LU.64 R30, [R1+0x2cd8] ;  /* 0x002cd800011e7983 */ /* 0x001ee20000300a00 */
[C---:B------:R-:W-:Y:S02]  /*19b2c0*/  LOP3.LUT P1, RZ, R44.reuse, 0x20000000, RZ, 0xc0, !PT ;  /* 0x200000002cff7812 */ /* 0x040fe4000782c0ff */
[----:B------:R-:W-:Y:S02]  /*19b2d0*/  LOP3.LUT P0, RZ, R44, 0x40000000, RZ, 0xc0, !PT ;  /* 0x400000002cff7812 */ /* 0x000fe4000780c0ff */
[----:B------:R-:W-:Y:S02]  /*19b2e0*/  PRMT R45, R36, 0x7770, RZ ;  /* 0x00007770242d7816 */ /* 0x000fe400000000ff */
[----:B------:R-:W-:-:S02]  /*19b2f0*/  LOP3.LUT P3, RZ, R44, 0x80000000, RZ, 0xc0, !PT ;  /* 0x800000002cff7812 */ /* 0x000fc4000786c0ff */
[----:B------:R-:W-:-:S05]  /*19b300*/  PRMT R44, R36, 0x7771, RZ ;  /* 0x00007771242c7816 */ /* 0x000fca00000000ff */
[----:B------:R-:W-:Y:S04]  /*19b310*/  @P1 STG.E.U8 desc[UR4][R32.64], R45 ;  /* 0x0000002d20001986 */ /* 0x000fe8000c101104 */
[----:B--2---:R0:W-:Y:S04]  /*19b320*/  @P0 STG.E.U8 desc[UR4][R34.64], R44 ;  /* 0x0000002c22000986 */ /* 0x0041e8000c101104 */
[----:B0-----:R-:W2:Y:S04]  /*19b330*/  LDL.LU.64 R34, [R1+0x1fe0] ;  /* 0x001fe00001227983 */ /* 0x001ea80000300a00 */
[----:B------:R-:W4:Y:S04]  /*19b340*/  LDL.LU.64 R22, [R1+0x3070] ;  /* 0x0030700001167983 */ /* 0x000f280000300a00 */
[----:B------:R-:W4:Y:S04]  /*19b350*/  LDL.LU.64 R24, [R1+0x3068] ;  /* 0x0030680001187983 */ /* 0x000f280000300a00 */
[----:B------:R-:W4:Y:S04]  /*19b360*/  LDL.LU.64 R26, [R1+0x2cd0] ;  /* 0x002cd000011a7983 */ /* 0x000f280000300a00 */
[----:B------:R-:W4:Y:S04]  /*19b370*/  LDL.LU R32, [R1+0xec] ;  /* 0x0000ec0001207983 */ /* 0x000f280000300800 */
[----:B------:R-:W4:Y:S01]  /*19b380*/  LDL.LU.64 R28, [R1+0x1fe8] ;  /* 0x001fe800011c7983 */ /* 0x000f220000300a00 */
[----:B------:R-:W-:-:S03]  /*19b390*/  PRMT R44, R36, 0x7772, RZ ;  /* 0x00007772242c7816 */ /* 0x000fc600000000ff */
[----:B------:R-:W4:Y:S01]  /*19b3a0*/  LDL.LU R11, [R1+0xd0] ;  /* 0x0000d000010b7983 */ /* 0x000f220000300800 */
[----:B------:R-:W-:-:S03]  /*19b3b0*/  LOP3.LUT P6, RZ, R43, 0x800, RZ, 0xc0, !PT ;  /* 0x000008002bff7812 */ /* 0x000fc600078cc0ff */
[----:B---3--:R0:W-:Y:S04]  /*19b3c0*/  @P3 STG.E.U8 desc[UR4][R30.64], R44 ;  /* 0x0000002c1e003986 */ /* 0x0081e8000c101104 */
[----:B0-----:R-:W3:Y:S01]  /*19b3d0*/  LDL.LU.64 R30, [R1+0x3060] ;  /* 0x00306000011e7983 */ /* 0x001ee20000300a00 */
[----:B------:R-:W-:-:S05]  /*19b3e0*/  LOP3.LUT R46, R46, 0xfffff7ff, RZ, 0xc0, !PT ;  /* 0xfffff7ff2e2e7812 */ /* 0x000fca00078ec0ff */
[----:B------:R-:W-:Y:S02]  /*19b3f0*/  @P6 LOP3.LUT R46, R46, 0x800, RZ, 0xfc, !PT ;  /* 0x000008002e2e6812 */ /* 0x000fe400078efcff */
[C---:B------:R-:W-:Y:S02]  /*19b400*/  LOP3.LUT P6, RZ, R43.reuse, 0x400, RZ, 0xc0, !PT ;  /* 0x000004002bff7812 */ /* 0x040fe400078cc0ff */
[----:B------:R-:W-:Y:S02]  /*19b410*/  LOP3.LUT R46, R46, 0xffffefff, RZ, 0xc0, !PT ;  /* 0xffffefff2e2e7812 */ /* 0x000fe400078ec0ff */
[----:B------:R-:W-:-:S09]  /*19b420*/  LOP3.LUT P2, RZ, R43, 0x1, RZ, 0xc0, !PT ;  /* 0x000000012bff7812 */ /* 0x000fd2000784c0ff */
[----:B------:R-:W-:Y:S02]  /*19b430*/  @P6 LOP3.LUT R46, R46, 0x1000, RZ, 0xfc, !PT ;  /* 0x000010002e2e6812 */ /* 0x000fe400078efcff */
[----:B------:R-:W-:Y:S02]  /*19b440*/  LOP3.LUT P6, RZ, R43, 0x200, RZ, 0xc0, !PT ;  /* 0x000002002bff7812 */ /* 0x000fe400078cc0ff */
[----:B------:R-:W-:Y:S02]  /*19b450*/  LOP3.LUT R46, R46, 0xffffdfff, RZ, 0xc0, !PT ;  /* 0xffffdfff2e2e7812 */ /* 0x000fe400078ec0ff */
[----:B------:R-:W-:-:S09]  /*19b460*/  PRMT R44, R36, 0x7773, RZ ;  /* 0x00007773242c7816 */ /* 0x000fd200000000ff */
        /* <DEDUP_REMOVED lines=12> */
[----:B--2---:R0:W-:Y:S02]  /*19b530*/  @P2 STG.E.U8 desc[UR4][R34.64], R44 ;  /* 0x0000002c22002986 */ /* 0x0041e4000c101104 */
[----:B0-----:R-:W-:Y:S02]  /*19b540*/  IMAD.MOV.U32 R35, RZ, RZ, R37 ;  /* 0x000000ffff237224 */ /* 0x001fe400078e0025 */
[----:B------:R-:W2:Y:S04]  /*19b550*/  LDL.LU.64 R36, [R1+0x3058] ;  /* 0x0030580001247983 */ /* 0x000ea80000300a00 */
[----:B------:R-:W2:Y:S04]  /*19b560*/  LDL.LU.64 R48, [R1+0x2cc8] ;  /* 0x002cc80001307983 */ /* 0x000ea80000300a00 */
[----:B------:R-:W2:Y:S04]  /*19b570*/  LDL.LU.64 R12, [R1+0x1ff0] ;  /* 0x001ff000010c7983 */ /* 0x000ea80000300a00 */
[----:B------:R-:W2:Y:S04]  /*19b580*/  LDL.LU R33, [R1+0xc0] ;  /* 0x0000c00001217983 */ /* 0x000ea80000300800 */
[----:B------:R-:W2:Y:S01]  /*19b590*/  LDL.LU.64 R14, [R1+0x3050] ;  /* 0x00305000010e7983 */ /* 0x000ea20000300a00 */
[----:B------:R-:W-:-:S02]  /*19b5a0*/  @P6 LOP3.LUT R46, R46, 0x20000, RZ, 0xfc, !PT ;  /* 0x000200002e2e6812 */ /* 0x000fc400078efcff */
[C---:B------:R-:W-:Y:S02]  /*19b5b0*/  LOP3.LUT P6, RZ, R43.reuse, 0x10, RZ, 0xc0, !PT ;  /* 0x000000102bff7812 */ /* 0x040fe400078cc0ff */
[C---:B------:R-:W-:Y:S01]  /*19b5c0*/  LOP3.LUT P1, RZ, R43.reuse, 0x2, RZ, 0xc0, !PT ;  /* 0x000000022bff7812 */ /* 0x040fe2000782c0ff */
[----:B------:R-:W2:Y:S01]  /*19b5d0*/  LDL.LU.64 R16, [R1+0x3048] ;  /* 0x0030480001107983 */ /* 0x000ea20000300a00 */
[----:B------:R-:W-:Y:S02]  /*19b5e0*/  LOP3.LUT P0, RZ, R43, 0x4, RZ, 0xc0, !PT ;  /* 0x000000042bff7812 */ /* 0x000fe4000780c0ff */
[----:B------:R-:W-:Y:S02]  /*19b5f0*/  LOP3.LUT R46, R46, 0xfffbffff, RZ, 0xc0, !PT ;  /* 0xfffbffff2e2e7812 */ /* 0x000fe400078ec0ff */
[----:B----4-:R-:W-:Y:S01]  /*19b600*/  PRMT R44, R32, 0x7770, RZ ;  /* 0x00007770202c7816 */ /* 0x010fe200000000ff */
[----:B------:R-:W4:Y:S04]  /*19b610*/  LDL.LU.64 R18, [R1+0x2cc0] ;  /* 0x002cc00001127983 */ /* 0x000f280000300a00 */
[----:B------:R-:W4:Y:S04]  /*19b620*/  LDL.LU R34, [R1+0xd4] ;  /* 0x0000d40001227983 */ /* 0x000f280000300800 */
[----:B------:R-:W4:Y:S01]  /*19b630*/  LDL.LU.64 R20, [R1+0x1ff8] ;  /* 0x001ff80001147983 */ /* 0x000f220000300a00 */
[----:B------:R-:W-:-:S02]  /*19b640*/  @P6 LOP3.LUT R46, R46, 0x40000, RZ, 0xfc, !PT ;  /* 0x000400002e2e6812 */ /* 0x000fc400078efcff */
[----:B------:R-:W-:Y:S01]  /*19b650*/  LOP3.LUT P6, RZ, R43, 0x8, RZ, 0xc0, !PT ;  /* 0x000000082bff7812 */ /* 0x000fe200078cc0ff */
[----:B------:R0:W-:Y:S02]  /*19b660*/  @P1 STG.E.U8 desc[UR4][R22.64], R44 ;  /* 0x0000002c16001986 */ /* 0x0001e4000c101104 */
[C---:B0-----:R-:W-:Y:S02]  /*19b670*/  PRMT R44, R32.reuse, 0x7771, RZ ;  /* 0x00007771202c7816 */ /* 0x041fe400000000ff */
[----:B------:R-:W4:Y:S04]  /*19b680*/  LDL.LU.64 R22, [R1+0x3040] ;  /* 0x0030400001167983 */ /* 0x000f280000300a00 */
[----:B------:R0:W-:Y:S02]  /*19b690*/  @P0 STG.E.U8 desc[UR4][R24.64], R44 ;  /* 0x0000002c18000986 */ /* 0x0001e4000c101104 */
[----:B0-----:R-:W-:-:S02]  /*19b6a0*/  PRMT R44, R32, 0x7772, RZ ;  /* 0x00007772202c7816 */ /* 0x001fc400000000ff */
[----:B------:R-:W4:Y:S04]  /*19b6b0*/  LDL.LU.64 R24, [R1+0x3038] ;  /* 0x0030380001187983 */ /* 0x000f280000300a00 */
[----:B------:R0:W-:Y:S01]  /*19b6c0*/  @P6 STG.E.U8 desc[UR4][R26.64], R44 ;  /* 0x0000002c1a006986 */ /* 0x0001e2000c101104 */
[----:B------:R-:W-:Y:S02]  /*19b6d0*/  LOP3.LUT P6, RZ, R46, 0x40000, RZ, 0xc0, !PT ;  /* 0x000400002eff7812 */ /* 0x000fe400078cc0ff */
[----:B0-----:R-:W-:Y:S01]  /*19b6e0*/  PRMT R44, R32, 0x7773, RZ ;  /* 0x00007773202c7816 */ /* 0x001fe200000000ff */
[----:B------:R-:W4:Y:S10]  /*19b6f0*/  LDL.LU.64 R26, [R1+0x2cb8] ;  /* 0x002cb800011a7983 */ /* 0x000f340000300a00 */
[----:B------:R0:W-:Y:S01]  /*19b700*/  @P6 STG.E.U8 desc[UR4][R28.64], R44 ;  /* 0x0000002c1c006986 */ /* 0x0001e2000c101104 */
[----:B------:R-:W-:-:S03]  /*19b710*/  LOP3.LUT P6, RZ, R46, 0x20000, RZ, 0xc0, !PT ;  /* 0x000200002eff7812 */ /* 0x000fc600078cc0ff */
[----:B0-----:R-:W4:Y:S01]  /*19b720*/  LDL.LU.64 R28, [R1+0x2000] ;  /* 0x00200000011c7983 */ /* 0x001f220000300a00 */
[----:B------:R-:W-:-:S03]  /*19b730*/  PRMT R44, R11, 0x7770, RZ ;  /* 0x000077700b2c7816 */ /* 0x000fc600000000ff */
[----:B------:R-:W4:Y:S06]  /*19b740*/  LDL.LU R32, [R1+0xc4] ;  /* 0x0000c40001207983 */ /* 0x000f2c0000300800 */
[----:B---3--:R0:W-:Y:S04]  /*19b750*/  @P6 STG.E.U8 desc[UR4][R30.64], R44 ;  /* 0x0000002c1e006986 */ /* 0x0081e8000c101104 */
[----:B0-----:R-:W3:Y:S01]  /*19b760*/  LDL.LU.64 R30, [R1+0x3030] ;  /* 0x00303000011e7983 */ /* 0x001ee20000300a00 */
[----:B------:R-:W-:-:S02]  /*19b770*/  LOP3.LUT P6, RZ, R46, 0x10000, RZ, 0xc0, !PT ;  /* 0x000100002eff7812 */ /* 0x000fc400078cc0ff */
[----:B------:R-:W-:Y:S02]  /*19b780*/  PRMT R44, R11, 0x7771, RZ ;  /* 0x000077710b2c7816 */ /* 0x000fe400000000ff */
[C---:B------:R-:W-:Y:S02]  /*19b790*/  LOP3.LUT P5, RZ, R43.reuse, 0x1000, RZ, 0xc0, !PT ;  /* 0x000010002bff7812 */ /* 0x040fe400078ac0ff */
[C---:B------:R-:W-:Y:S02]  /*19b7a0*/  LOP3.LUT P4, RZ, R43.reuse, 0x2000, RZ, 0xc0, !PT ;  /* 0x000020002bff7812 */ /* 0x040fe4000788c0ff */
[C---:B------:R-:W-:Y:S02]  /*19b7b0*/  LOP3.LUT P3, RZ, R43.reuse, 0x4000, RZ, 0xc0, !PT ;  /* 0x000040002bff7812 */ /* 0x040fe4000786c0ff */
[C---:B------:R-:W-:Y:S02]  /*19b7c0*/  LOP3.LUT P2, RZ, R43.reuse, 0x8000, RZ, 0xc0, !PT ;  /* 0x000080002bff7812 */ /* 0x040fe4000784c0ff */
[----:B------:R-:W-:-:S02]  /*19b7d0*/  LOP3.LUT P1, RZ, R43, 0x10000, RZ, 0xc0, !PT ;  /* 0x000100002bff7812 */ /* 0x000fc4000782c0ff */
[----:B------:R-:W-:Y:S01]  /*19b7e0*/  LOP3.LUT P0, RZ, R43, 0x20000, RZ, 0xc0, !PT ;  /* 0x000200002bff7812 */ /* 0x000fe2000780c0ff */
[----:B--2---:R0:W-:Y:S01]  /*19b7f0*/  @P6 STG.E.U8 desc[UR4][R36.64], R44 ;  /* 0x0000002c24006986 */ /* 0x0041e2000c101104 */
[C---:B------:R-:W-:Y:S02]  /*19b800*/  LOP3.LUT P6, RZ, R46.reuse, 0x8000, RZ, 0xc0, !PT ;  /* 0x000080002eff7812 */ /* 0x040fe400078cc0ff */
[----:B0-----:R-:W-:Y:S01]  /*19b810*/  PRMT R44, R11, 0x7772, RZ ;  /* 0x000077720b2c7816 */ /* 0x001fe200000000ff */
[----:B------:R-:W2:Y:S10]  /*19b820*/  LDL.LU.64 R36, [R1+0x6a20] ;  /* 0x006a200001247983 */ /* 0x000eb40000300a00 */
[----:B------:R0:W-:Y:S01]  /*19b830*/  @P6 STG.E.U8 desc[UR4][R48.64], R44 ;  /* 0x0000002c30006986 */ /* 0x0001e2000c101104 */
        /* <DEDUP_REMOVED lines=11> */
[----:B----4-:R0:W-:Y:S02]  /*19b8f0*/  @P6 STG.E.U8 desc[UR4][R18.64], R44 ;  /* 0x0000002c12006986 */ /* 0x0101e4000c101104 */
        /* <DEDUP_REMOVED lines=12> */
[----:B0-----:R-:W3:Y:S01]  /*19b9c0*/  LDL.LU.64 R30, [R1+0x3028] ;  /* 0x00302800011e7983 */ /* 0x001ee20000300a00 */
[----:B------:R-:W-:-:S03]  /*19b9d0*/  IMAD.MOV.U32 R33, RZ, RZ, R35 ;  /* 0x000000ffff217224 */ /* 0x000fc600078e0023 */
[----:B------:R-:W4:Y:S04]  /*19b9e0*/  LDL.LU.64 R34, [R1+0x2cb0] ;  /* 0x002cb00001227983 */ /* 0x000f280000300a00 */
[----:B------:R-:W2:Y:S04]  /*19b9f0*/  LDL.LU.64 R22, [R1+0x2008] ;  /* 0x0020080001167983 */ /* 0x000ea80000300a00 */
[----:B------:R-:W2:Y:S04]  /*19ba00*/  LDL.LU.64 R24, [R1+0x3020] ;  /* 0x0030200001187983 */ /* 0x000ea80000300a00 */
[----:B------:R-:W2:Y:S04]  /*19ba10*/  LDL.LU.64 R26, [R1+0x3018] ;  /* 0x00301800011a7983 */ /* 0x000ea80000300a00 */
[----:B------:R-:W2:Y:S04]  /*19ba20*/  LDL.LU.64 R28, [R1+0x2ca8] ;  /* 0x002ca800011c7983 */ /* 0x000ea80000300a00 */
[----:B------:R-:W2:Y:S01]  /*19ba30*/  LDL.LU R47, [R1+0xd8] ;  /* 0x0000d800012f7983 */ /* 0x000ea20000300800 */
[----:B------:R-:W-:-:S02]  /*19ba40*/  LOP3.LUT P3, RZ, R43, 0x40000, RZ, 0xc0, !PT ;  /* 0x000400002bff7812 */ /* 0x000fc4000786c0ff */
[----:B------:R-:W-:Y:S02]  /*19ba50*/  PRMT R44, R32, 0x7771, RZ ;  /* 0x00007771202c7816 */ /* 0x000fe400000000ff */
[----:B------:R-:W-:Y:S02]  /*19ba60*/  LOP3.LUT P6, RZ, R43, 0x40000000, RZ, 0xc0, !PT ;  /* 0x400000002bff7812 */ /* 0x000fe400078cc0ff */
[----:B------:R-:W-:-:S11]  /*19ba70*/  LOP3.LUT R46, R46, 0xfffffff7, RZ, 0xc0, !PT ;  /* 0xfffffff72e2e7812 */ /* 0x000fd600078ec0ff */
[----:B------:R-:W-:Y:S02]  /*19ba80*/  @P6 LOP3.LUT R46, R46, 0x8, RZ, 0xfc, !PT ;  /* 0x000000082e2e6812 */ /* 0x000fe400078efcff */
[C---:B------:R-:W-:Y:S02]  /*19ba90*/  LOP3.LUT P6, RZ, R43.reuse, 0x20000000, RZ, 0xc0, !PT ;  /* 0x200000002bff7812 */ /* 0x040fe400078cc0ff */
[----:B------:R-:W-:Y:S02]  /*19baa0*/  LOP3.LUT R46, R46, 0xffffffef, RZ, 0xc0, !PT ;  /* 0xffffffef2e2e7812 */ /* 0x000fe400078ec0ff */
[----:B------:R-:W-:-:S09]  /*19bab0*/  LOP3.LUT P2, RZ, R43, 0x80000, RZ, 0xc0, !PT ;  /* 0x000800002bff7812 */ /* 0x000fd2000784c0ff */
        /* <DEDUP_REMOVED lines=11> */
[----:B---3--:R0:W-:Y:S04]  /*19bb70*/  @P3 STG.E.U8 desc[UR4][R30.64], R44 ;  /* 0x0000002c1e003986 */ /* 0x0081e8000c101104 */
[----:B0-----:R-:W3:Y:S01]  /*19bb80*/  LDL.LU.64 R30, [R1+0x2010] ;  /* 0x00201000011e7983 */ /* 0x001ee20000300a00 */
[----:B------:R-:W-:-:S03]  /*19bb90*/  PRMT R44, R32, 0x7772, RZ ;  /* 0x00007772202c7816 */ /* 0x000fc600000000ff */
[----:B------:R-:W3:Y:S04]  /*19bba0*/  LDL.LU R20, [R1+0xc8] ;  /* 0x0000c80001147983 */ /* 0x000ee80000300800 */
[----:B----4-:R0:W-:Y:S04]  /*19bbb0*/  @P2 STG.E.U8 desc[UR4][R34.64], R44 ;  /* 0x0000002c22002986 */ /* 0x0101e8000c101104 */
[----:B0-----:R-:W4:Y:S04]  /*19bbc0*/  LDL.LU.64 R34, [R1+0x3010] ;  /* 0x0030100001227983 */ /* 0x001f280000300a00 */
[----:B------:R-:W4:Y:S04]  /*19bbd0*/  LDL.LU.64 R48, [R1+0x3008] ;  /* 0x0030080001307983 */ /* 0x000f280000300a00 */
[----:B------:R-:W4:Y:S01]  /*19bbe0*/  LDL.LU.64 R10, [R1+0x2ca0] ;  /* 0x002ca000010a7983 */ /* 0x000f220000300a00 */
[----:B------:R-:W-:-:S03]  /*19bbf0*/  LOP3.LUT R46, R46, 0xfffffeff, RZ, 0xc0, !PT ;  /* 0xfffffeff2e2e7812 */ /* 0x000fc600078ec0ff */
[----:B------:R-:W4:Y:S04]  /*19bc00*/  LDL.LU R21, [R1+0xdc] ;  /* 0x0000dc0001157983 */ /* 0x000f280000300800 */
[----:B------:R-:W4:Y:S01]  /*19bc10*/  LDL.LU.64 R12, [R1+0x2018] ;  /* 0x00201800010c7983 */ /* 0x000f220000300a00 */
[C---:B------:R-:W-:Y:S02]  /*19bc20*/  LOP3.LUT P1, RZ, R43.reuse, 0x100000, RZ, 0xc0, !PT ;  /* 0x001000002bff7812 */ /* 0x040fe4000782c0ff */
[----:B------:R-:W-:Y:S02]  /*19bc30*/  @P6 LOP3.LUT R46, R46, 0x100, RZ, 0xfc, !PT ;  /* 0x000001002e2e6812 */ /* 0x000fe400078efcff */
[C---:B------:R-:W-:Y:S01]  /*19bc40*/  LOP3.LUT P6, RZ, R43.reuse, 0x1000000, RZ, 0xc0, !PT ;  /* 0x010000002bff7812 */ /* 0x040fe200078cc0ff */
[----:B------:R-:W4:Y:S01]  /*19bc50*/  LDL.LU.64 R14, [R1+0x3000] ;  /* 0x00300000010e7983 */ /* 0x000f220000300a00 */
[----:B------:R-:W-:-:S02]  /*19bc60*/  LOP3.LUT P0, RZ, R43, 0x200000, RZ, 0xc0, !PT ;  /* 0x002000002bff7812 */ /* 0x000fc4000780c0ff */
[----:B------:R-:W-:Y:S02]  /*19bc70*/  LOP3.LUT R46, R46, 0xfffffdff, RZ, 0xc0, !PT ;  /* 0xfffffdff2e2e7812 */ /* 0x000fe400078ec0ff */
[----:B------:R-:W-:Y:S01]  /*19bc80*/  PRMT R44, R32, 0x7773, RZ ;  /* 0x00007773202c7816 */ /* 0x000fe200000000ff */
[----:B------:R-:W4:Y:S04]  /*19bc90*/  LDL.LU.64 R16, [R1+0x2ff8] ;  /* 0x002ff80001107983 */ /* 0x000f280000300a00 */
[----:B------:R-:W4:Y:S02]  /*19bca0*/  LDL.LU.64 R18, [R1+0x2c98] ;  /* 0x002c980001127983 */ /* 0x000f240000300a00 */
[----:B------:R-:W-:Y:S02]  /*19bcb0*/  @P6 LOP3.LUT R46, R46, 0x200, RZ, 0xfc, !PT ;  /* 0x000002002e2e6812 */ /* 0x000fe400078efcff */
[----:B------:R-:W-:-:S02]  /*19bcc0*/  LOP3.LUT P6, RZ, R43, 0x800000, RZ, 0xc0, !PT ;  /* 0x008000002bff7812 */ /* 0x000fc400078cc0ff */
[----:B------:R-:W-:Y:S01]  /*19bcd0*/  LOP3.LUT R46, R46, 0xfffffbff, RZ, 0xc0, !PT ;  /* 0xfffffbff2e2e7812 */ /* 0x000fe200078ec0ff */
[----:B--2---:R0:W-:Y:S10]  /*19bce0*/  @P1 STG.E.U8 desc[UR4][R22.64], R44 ;  /* 0x0000002c16001986 */ /* 0x0041f4000c101104 */
[----:B------:R-:W-:-:S02]  /*19bcf0*/  @P6 LOP3.LUT R46, R46, 0x400, RZ, 0xfc, !PT ;  /* 0x000004002e2e6812 */ /* 0x000fc400078efcff */
[----:B------:R-:W-:Y:S02]  /*19bd00*/  LOP3.LUT P6, RZ, R43, 0x400000, RZ, 0xc0, !PT ;  /* 0x004000002bff7812 */ /* 0x000fe400078cc0ff */
[C---:B0-----:R-:W-:Y:S01]  /*19bd10*/  PRMT R44, R47.reuse, 0x7770, RZ ;  /* 0x000077702f2c7816 */ /* 0x041fe200000000ff */
[----:B------:R-:W2:Y:S04]  /*19bd20*/  LDL.LU.64 R22, [R1+0x2020] ;  /* 0x0020200001167983 */ /* 0x000ea80000300a00 */
[----:B------:R-:W2:Y:S04]  /*19bd30*/  LDL.LU R32, [R1+0xcc] ;  /* 0x0000cc0001207983 */ /* 0x000ea80000300800 */
[----:B------:R0:W-:Y:S02]  /*19bd40*/  @P0 STG.E.U8 desc[UR4][R24.64], R44 ;  /* 0x0000002c18000986 */ /* 0x0001e4000c101104 */
[----:B0-----:R-:W-:-:S02]  /*19bd50*/  PRMT R44, R47, 0x7771, RZ ;  /* 0x000077712f2c7816 */ /* 0x001fc400000000ff */
[----:B------:R-:W2:Y:S04]  /*19bd60*/  LDL.LU.64 R24, [R1+0x2ff0] ;  /* 0x002ff00001187983 */ /* 0x000ea80000300a00 */
[----:B------:R0:W-:Y:S01]  /*19bd70*/  @P6 STG.E.U8 desc[UR4][R26.64], R44 ;  /* 0x0000002c1a006986 */ /* 0x0001e2000c101104 */
[C---:B------:R-:W-:Y:S02]  /*19bd80*/  LOP3.LUT P6, RZ, R46.reuse, 0x400, RZ, 0xc0, !PT ;  /* 0x000004002eff7812 */ /* 0x040fe400078cc0ff */
[----:B0-----:R-:W-:Y:S01]  /*19bd90*/  PRMT R44, R47, 0x7772, RZ ;  /* 0x000077722f2c7816 */ /* 0x001fe200000000ff */
[----:B------:R-:W2:Y:S10]  /*19bda0*/  LDL.LU.64 R26, [R1+0x2fe8] ;  /* 0x002fe800011a7983 */ /* 0x000eb40000300a00 */
[----:B------:R0:W-:Y:S01]  /*19bdb0*/  @P6 STG.E.U8 desc[UR4][R28.64], R44 ;  /* 0x0000002c1c006986 */ /* 0x0001e2000c101104 */
[----:B------:R-:W-:-:S03]  /*19bdc0*/  LOP3.LUT P6, RZ, R46, 0x200, RZ, 0xc0, !PT ;  /* 0x000002002eff7812 */ /* 0x000fc600078cc0ff */
[----:B0-----:R-:W2:Y:S01]  /*19bdd0*/  LDL.LU.64 R28, [R1+0x2c90] ;  /* 0x002c9000011c7983 */ /* 0x001ea20000300a00 */
[----:B------:R-:W-:-:S09]  /*19bde0*/  PRMT R44, R47, 0x7773, RZ ;  /* 0x000077732f2c7816 */ /* 0x000fd200000000ff */
[----:B---3--:R0:W-:Y:S04]  /*19bdf0*/  @P6 STG.E.U8 desc[UR4][R30.64], R44 ;  /* 0x0000002c1e006986 */ /* 0x0081e8000c101104 */
[----:B0-----:R-:W3:Y:S01]  /*19be00*/  LDL.LU.64 R30, [R1+0x2028] ;  /* 0x00202800011e7983 */ /* 0x001ee20000300a00 */
[----:B------:R-:W-:Y:S02]  /*19be10*/  LOP3.LUT P6, RZ, R46, 0x100, RZ, 0xc0, !PT ;  /* 0x000001002eff7812 */ /* 0x000fe400078cc0ff */
[----:B------:R-:W-:-:S11]  /*19be20*/  PRMT R44, R20, 0x7770, RZ ;  /* 0x00007770142c7816 */ /* 0x000fd600000000ff */
[----:B----4-:R0:W-:Y:S01]  /*19be30*/  @P6 STG.E.U8 desc[UR4][R34.64], R44 ;  /* 0x0000002c22006986 */ /* 0x0101e2000c101104 */
[----:B------:R-:W-:Y:S02]  /*19be40*/  LOP3.LUT P6, RZ, R46, 0x80, RZ, 0xc0, !PT ;  /* 0x000000802eff7812 */ /* 0x000fe400078cc0ff */
[----:B0-----:R-:W-:Y:S02]  /*19be50*/  PRMT R44, R20, 0x7771, RZ ;  /* 0x00007771142c7816 */ /* 0x001fe400000000ff */
[----:B------:R-:W-:Y:S02]  /*19be60*/  LOP3.LUT P5, RZ, R43, 0x80000000, RZ, 0xc0, !PT ;  /* 0x800000002bff7812 */ /* 0x000fe400078ac0ff */
        /* <DEDUP_REMOVED lines=22> */
[----:B--2---:R0:W-:Y:S02]  /*19bfd0*/  @P4 STG.E.U8 desc[UR4][R22.64], R44 ;  /* 0x0000002c16004986 */ /* 0x0041e4000c101104 */
        /* <DEDUP_REMOVED lines=10> */
[----:B------:R-:W2:Y:S04]  /*19c080*/  LDL.LU.64 R20, [R1+0x2e18] ;  /* 0x002e180001147983 */ /* 0x000ea80000300a00 */
[----:B------:R-:W2:Y:S04]  /*19c090*/  LDL.LU R32, [R1+0x160] ;  /* 0x0001600001207983 */ /* 0x000ea80000300800 */
[----:B------:R-:W3:Y:S04]  /*19c0a0*/  LDL.LU.64 R22, [R1+0x2030] ;  /* 0x0020300001167983 */ /* 0x000ee80000300a00 */
[----:B------:R-:W3:Y:S04]  /*19c0b0*/  LDL.LU.64 R24, [R1+0x32b8] ;  /* 0x0032b80001187983 */ /* 0x000ee80000300a00 */
[----:B------:R-:W3:Y:S04]  /*19c0c0*/  LDL.LU.64 R26, [R1+0x32b0] ;  /* 0x0032b000011a7983 */ /* 0x000ee80000300a00 */
[----:B------:R-:W3:Y:S01]  /*19c0d0*/  LDL.LU R45, [R1+0x140] ;  /* 0x00014000012d7983 */ /* 0x000ee20000300800 */
[----:B------:R-:W-:-:S02]  /*19c0e0*/  LOP3.LUT P3, RZ, R42, 0x20, RZ, 0xc0, !PT ;  /* 0x000000202aff7812 */ /* 0x000fc4000786c0ff */
        /* <DEDUP_REMOVED lines=16> */
[----:B--2---:R-:W-:-:S05]  /*19c1f0*/  PRMT R44, R32, 0x7770, RZ ;  /* 0x00007770202c7816 */ /* 0x004fca00000000ff */
[----:B------:R0:W-:Y:S04]  /*19c200*/  @P3 STG.E.U8 desc[UR4][R30.64], R44 ;  /* 0x0000002c1e003986 */ /* 0x0001e8000c101104 */
[----:B0-----:R-:W2:Y:S01]  /*19c210*/  LDL.LU.64 R30, [R1+0x2e10] ;  /* 0x002e1000011e7983 */ /* 0x001ea20000300a00 */
[----:B------:R-:W-:-:S04]  /*19c220*/  LOP3.LUT R46, R46, 0xfffffffe, RZ, 0xc0, !PT ;  /* 0xfffffffe2e2e7812 */ /* 0x000fc800078ec0ff */
[----:B------:R-:W-:Y:S02]  /*19c230*/  @P6 LOP3.LUT R46, R46, 0x1, RZ, 0xfc, !PT ;  /* 0x000000012e2e6812 */ /* 0x000fe400078efcff */
[C---:B------:R-:W-:Y:S02]  /*19c240*/  LOP3.LUT P6, RZ, R42.reuse, 0x800, RZ, 0xc0, !PT ;  /* 0x000008002aff7812 */ /* 0x040fe400078cc0ff */
[----:B------:R-:W-:Y:S02]  /*19c250*/  LOP3.LUT P2, RZ, R42, 0x40, RZ, 0xc0, !PT ;  /* 0x000000402aff7812 */ /* 0x000fe4000784c0ff */
[----:B------:R-:W-:Y:S02]  /*19c260*/  LOP3.LUT R46, R46, 0xfffffffd, RZ, 0xc0, !PT ;  /* 0xfffffffd2e2e7812 */ /* 0x000fe400078ec0ff */
[----:B------:R-:W-:Y:S02]  /*19c270*/  LOP3.LUT P1, RZ, R42, 0x80, RZ, 0xc0, !PT ;  /* 0x000000802aff7812 */ /* 0x000fe4000782c0ff */
[----:B------:R-:W-:-:S05]  /*19c280*/  PRMT R44, R32, 0x7771, RZ ;  /* 0x00007771202c7816 */ /* 0x000fca00000000ff */
[----:B------:R-:W-:Y:S02]  /*19c290*/  @P6 LOP3.LUT R46, R46, 0x2, RZ, 0xfc, !PT ;  /* 0x000000022e2e6812 */ /* 0x000fe400078efcff */
[C---:B------:R-:W-:Y:S02]  /*19c2a0*/  LOP3.LUT P6, RZ, R42.reuse, 0x400, RZ, 0xc0, !PT ;  /* 0x000004002aff7812 */ /* 0x040fe400078cc0ff */
[----:B------:R-:W-:Y:S01]  /*19c2b0*/  LOP3.LUT P0, RZ, R42, 0x100, RZ, 0xc0, !PT ;  /* 0x000001002aff7812 */ /* 0x000fe2000780c0ff */
[----:B---3--:R0:W-:Y:S01]  /*19c2c0*/  @P2 STG.E.U8 desc[UR4][R28.64], R44 ;  /* 0x0000002c1c002986 */ /* 0x0081e2000c101104 */
[----:B------:R-:W-:Y:S02]  /*19c2d0*/  LOP3.LUT R46, R46, 0xfffffffb, RZ, 0xc0, !PT ;  /* 0xfffffffb2e2e7812 */ /* 0x000fe400078ec0ff */
[----:B0-----:R-:W-:-:S07]  /*19c2e0*/  PRMT R44, R32, 0x7772, RZ ;  /* 0x00007772202c7816 */ /* 0x001fce00000000ff */
[----:B------:R-:W-:Y:S02]  /*19c2f0*/  @P6 LOP3.LUT R46, R46, 0x4, RZ, 0xfc, !PT ;  /* 0x000000042e2e6812 */ /* 0x000fe400078efcff */
[----:B------:R-:W-:Y:S01]  /*19c300*/  LOP3.LUT P6, RZ, R42, 0x200, RZ, 0xc0, !PT ;  /* 0x000002002aff7812 */ /* 0x000fe200078cc0ff */
[----:B------:R-:W3:Y:S04]  /*19c310*/  LDL.LU R28, [R1+0x164] ;  /* 0x00016400011c7983 */ /* 0x000ee80000300800 */
[----:B------:R0:W-:Y:S04]  /*19c320*/  @P1 STG.E.U8 desc[UR4][R20.64], R44 ;  /* 0x0000002c14001986 */ /* 0x0001e8000c101104 */
[----:B------:R-:W3:Y:S04]  /*19c330*/  LDL.LU.64 R48, [R1+0x32a8] ;  /* 0x0032a80001307983 */ /* 0x000ee80000300a00 */
[----:B------:R-:W3:Y:S04]  /*19c340*/  LDL.LU.64 R10, [R1+0x32a0] ;  /* 0x0032a000010a7983 */ /* 0x000ee80000300a00 */
[----:B------:R-:W3:Y:S04]  /*19c350*/  LDL.LU.64 R12, [R1+0x2e08] ;  /* 0x002e0800010c7983 */ /* 0x000ee80000300a00 */
[----:B------:R-:W3:Y:S01]  /*19c360*/  LDL.LU.64 R14, [R1+0x2040] ;  /* 0x00204000010e7983 */ /* 0x000ee20000300a00 */
[----:B0-----:R-:W-:-:S03]  /*19c370*/  PRMT R44, R32, 0x7773, RZ ;  /* 0x00007773202c7816 */ /* 0x001fc600000000ff */
[----:B------:R-:W3:Y:S04]  /*19c380*/  LDL.LU R32, [R1+0x144] ;  /* 0x0001440001207983 */ /* 0x000ee80000300800 */
[----:B------:R0:W-:Y:S04]  /*19c390*/  @P0 STG.E.U8 desc[UR4][R22.64], R44 ;  /* 0x0000002c16000986 */ /* 0x0001e8000c101104 */
[----:B------:R-:W3:Y:S04]  /*19c3a0*/  LDL.LU.64 R16, [R1+0x3298] ;  /* 0x0032980001107983 */ /* 0x000ee80000300a00 */
[----:B------:R-:W3:Y:S04]  /*19c3b0*/  LDL.LU.64 R18, [R1+0x3290] ;  /* 0x0032900001127983 */ /* 0x000ee80000300a00 */
[----:B------:R-:W3:Y:S04]  /*19c3c0*/  LDL.LU.64 R20, [R1+0x2e00] ;  /* 0x002e000001147983 */ /* 0x000ee80000300a00 */
[----:B------:R-:W3:Y:S01]  /*19c3d0*/  LDL.LU R29, [R1+0x168] ;  /* 0x00016800011d7983 */ /* 0x000ee20000300800 */
[----:B0-----:R-:W-:-:S03]  /*19c3e0*/  PRMT R44, R45, 0x7770, RZ ;  /* 0x000077702d2c7816 */ /* 0x001fc600000000ff */
[----:B------:R-:W3:Y:S04]  /*19c3f0*/  LDL.LU.64 R22, [R1+0x2048] ;  /* 0x0020480001167983 */ /* 0x000ee80000300a00 */
[----:B------:R0:W-:Y:S01]  /*19c400*/  @P6 STG.E.U8 desc[UR4][R24.64], R44 ;  /* 0x0000002c18006986 */ /* 0x0001e2000c101104 */
[C---:B------:R-:W-:Y:S02]  /*19c410*/  LOP3.LUT P6, RZ, R46.reuse, 0x4, RZ, 0xc0, !PT ;  /* 0x000000042eff7812 */ /* 0x040fe400078cc0ff */
[----:B0-----:R-:W-:Y:S01]  /*19c420*/  PRMT R44, R45, 0x7771, RZ ;  /* 0x000077712d2c7816 */ /* 0x001fe200000000ff */
[----:B------:R-:W3:Y:S10]  /*19c430*/  LDL.LU.64 R24, [R1+0x3288] ;  /* 0x0032880001187983 */ /* 0x000ef40000300a00 */
[----:B------:R0:W-:Y:S01]  /*19c440*/  @P6 STG.E.U8 desc[UR4][R26.64], R44 ;  /* 0x0000002c1a006986 */ /* 0x0001e2000c101104 */
[----:B------:R-:W-:-:S02]  /*19c450*/  LOP3.LUT P6, RZ, R46, 0x2, RZ, 0xc0, !PT ;  /* 0x000000022eff7812 */ /* 0x000fc400078cc0ff */
[----:B0-----:R-:W-:Y:S01]  /*19c460*/  PRMT R44, R45, 0x7772, RZ ;  /* 0x000077722d2c7816 */ /* 0x001fe200000000ff */
[----:B------:R-:W3:Y:S10]  /*19c470*/  LDL.LU.64 R26, [R1+0x3280] ;  /* 0x00328000011a7983 */ /* 0x000ef40000300a00 */
[----:B--2---:R0:W-:Y:S01]  /*19c480*/  @P6 STG.E.U8 desc[UR4][R30.64], R44 ;  /* 0x0000002c1e006986 */ /* 0x0041e2000c101104 */
[----:B------:R-:W-:-:S03]  /*19c490*/  LOP3.LUT P6, RZ, R46, 0x1, RZ, 0xc0, !PT ;  /* 0x000000012eff7812 */ /* 0x000fc600078cc0ff */
[----:B0-----:R-:W2:Y:S04]  /*19c4a0*/  LDL.LU.64 R30, [R1+0x2df8] ;  /* 0x002df800011e7983 */ /* 0x001ea80000300a00 */
[----:B------:R-:W2:Y:S01]  /*19c4b0*/  LDL.LU.64 R46, [R1+0x2038] ;  /* 0x00203800012e7983 */ /* 0x000ea20000300a00 */
[----:B------:R-:W-:Y:S02]  /*19c4c0*/  PRMT R44, R45, 0x7773, RZ ;  /* 0x000077732d2c7816 */ /* 0x000fe400000000ff */
[C---:B------:R-:W-:Y:S02]  /*19c4d0*/  LOP3.LUT P5, RZ, R42.reuse, 0x40000, RZ, 0xc0, !PT ;  /* 0x000400002aff7812 */ /* 0x040fe400078ac0ff */
[C---:B------:R-:W-:Y:S02]  /*19c4e0*/  LOP3.LUT P4, RZ, R42.reuse, 0x80000, RZ, 0xc0, !PT ;  /* 0x000800002aff7812 */ /* 0x040fe4000788c0ff */
[----:B------:R-:W-:-:S02]  /*19c4f0*/  LOP3.LUT P3, RZ, R42, 0x100000, RZ, 0xc0, !PT ;  /* 0x001000002aff7812 */ /* 0x000fc4000786c0ff */
[C---:B------:R-:W-:Y:S02]  /*19c500*/  LOP3.LUT P2, RZ, R42.reuse, 0x200000, RZ, 0xc0, !PT ;  /* 0x002000002aff7812 */ /* 0x040fe4000784c0ff */
[C---:B------:R-:W-:Y:S02]  /*19c510*/  LOP3.LUT P1, RZ, R42.reuse, 0x400000, RZ, 0xc0, !PT ;  /* 0x004000002aff7812 */ /* 0x040fe4000782c0ff */
[----:B------:R-:W-:Y:S01]  /*19c520*/  LOP3.LUT P0, RZ, R42, 0x800000, RZ, 0xc0, !PT ;  /* 0x008000002aff7812 */ /* 0x000fe2000780c0ff */
[----:B--2---:R3:W-:Y:S01]  /*19c530*/  @P6 STG.E.U8 desc[UR4][R46.64], R44 ;  /* 0x0000002c2e006986 */ /* 0x0047e2000c101104 */
[----:B------:R-:W-:Y:S02]  /*19c540*/  LOP3.LUT P6, RZ, R43, 0x80000000, RZ, 0xc0, !PT ;  /* 0x800000002bff7812 */ /* 0x000fe400078cc0ff */
[----:B---3--:R-:W-:-:S11]  /*19c550*/  PRMT R44, R28, 0x7770, RZ ;  /* 0x000077701c2c7816 */ /* 0x008fd600000000ff */
        /* <DEDUP_REMOVED lines=22> */
[----:B------:R-:W2:Y:S04]  /*19c6c0*/  LDL.LU.64 R24, [R1+0x2060] ;  /* 0x0020600001187983 */ /* 0x000ea80000300a00 */
[----:B------:R0:W-:Y:S02]  /*19c6d0*/  @P1 STG.E.U8 desc[UR4][R26.64], R44 ;  /* 0x0000002c1a001986 */ /* 0x0001e4000c101104 */
[----:B0-----:R-:W-:-:S05]  /*19c6e0*/  PRMT R44, R29, 0x7772, RZ ;  /* 0x000077721d2c7816 */ /* 0x001fca00000000ff */
[----:B------:R0:W-:Y:S01]  /*19c6f0*/  @P0 STG.E.U8 desc[UR4][R30.64], R44 ;  /* 0x0000002c1e000986 */ /* 0x0001e2000c101104 */
[----:B------:R-:W-:-:S03]  /*19c700*/  LOP3.LUT P6, RZ, R41, 0x10, RZ, 0xc0, !PT ;  /* 0x0000001029ff7812 */ /* 0x000fc600078cc0ff */
[----:B0-----:R-:W3:Y:S04]  /*19c710*/  LDL.LU.64 R30, [R1+0x3278] ;  /* 0x00327800011e7983 */ /* 0x001ee80000300a00 */
[----:B------:R-:W3:Y:S04]  /*19c720*/  LDL.LU.64 R20, [R1+0x3270] ;  /* 0x0032700001147983 */ /* 0x000ee80000300a00 */
[----:B------:R-:W3:Y:S04]  /*19c730*/  LDL.LU.64 R22, [R1+0x2df0] ;  /* 0x002df00001167983 */ /* 0x000ee80000300a00 */
[----:B------:R-:W3:Y:S01]  /*19c740*/  LDL.LU R32, [R1+0x148] ;  /* 0x0001480001207983 */ /* 0x000ee20000300800 */
[----:B------:R-:W-:-:S03]  /*19c750*/  LOP3.LUT R43, R43, 0xfff7ffff, RZ, 0xc0, !PT ;  /* 0xfff7ffff2b2b7812 */ /* 0x000fc600078ec0ff */
[----:B------:R-:W4:Y:S04]  /*19c760*/  LDL.LU.64 R26, [R1+0x2068] ;  /* 0x00206800011a7983 */ /* 0x000f280000300a00 */
[----:B------:R-:W4:Y:S01]  /*19c770*/  LDL.LU R47, [R1+0x16c] ;  /* 0x00016c00012f7983 */ /* 0x000f220000300800 */
        /* <DEDUP_REMOVED lines=29> */
[----:B--2---:R3:W-:Y:S02]  /*19c950*/  @P3 STG.E.U8 desc[UR4][R24.64], R42 ;  /* 0x0000002a18003986 */ /* 0x0047e4000c101104 */
[----:B---3--:R-:W-:-:S05]  /*19c960*/  PRMT R42, R32, 0x7770, RZ ;  /* 0x00007770202a7816 */ /* 0x008fca00000000ff */
        /* <DEDUP_REMOVED lines=12> */
[----:B------:R0:W-:Y:S02]  /*19ca30*/  @P1 STG.E.U8 desc[UR4][R20.64], R42 ;  /* 0x0000002a14001986 */ /* 0x0001e4000c101104 */
[----:B0-----:R-:W-:-:S02]  /*19ca40*/  PRMT R42, R32, 0x7772, RZ ;  /* 0x00007772202a7816 */ /* 0x001fc400000000ff */
[----:B------:R-:W3:Y:S04]  /*19ca50*/  LDL.LU.64 R20, [R1+0x3240] ;  /* 0x0032400001147983 */ /* 0x000ee80000300a00 */
[----:B------:R0:W-:Y:S02]  /*19ca60*/  @P0 STG.E.U8 desc[UR4][R22.64], R42 ;  /* 0x0000002a16000986 */ /* 0x0001e4000c101104 */
[----:B0-----:R-:W-:Y:S02]  /*19ca70*/  PRMT R42, R32, 0x7773, RZ ;  /* 0x00007773202a7816 */ /* 0x001fe400000000ff */
[----:B------:R-:W3:Y:S04]  /*19ca80*/  LDL.LU R32, [R1+0x120] ;  /* 0x0001200001207983 */ /* 0x000ee80000300800 */
[----:B----4-:R0:W-:Y:S01]  /*19ca90*/  @P6 STG.E.U8 desc[UR4][R26.64], R42 ;  /* 0x0000002a1a006986 */ /* 0x0101e2000c101104 */
        /* <DEDUP_REMOVED lines=37> */
[----:B------:R0:W-:Y:S02]  /*19ccf0*/  @P4 STG.E.U8 desc[UR4][R20.64], R42 ;  /* 0x0000002a14004986 */ /* 0x0001e4000c101104 */
[----:B0-----:R-:W-:-:S05]  /*19cd00*/  PRMT R42, R25, 0x7772, RZ ;  /* 0x00007772192a7816 */ /* 0x001fca00000000ff */
[----:B----4-:R0:W-:Y:S02]  /*19cd10*/  @P3 STG.E.U8 desc[UR4][R22.64], R42 ;  /* 0x0000002a16003986 */ /* 0x0101e4000c101104 */
[----:B0-----:R-:W-:-:S05]  /*19cd20*/  PRMT R42, R25, 0x7773, RZ ;  /* 0x00007773192a7816 */ /* 0x001fca00000000ff */
[----:B------:R0:W-:Y:S02]  /*19cd30*/  @P2 STG.E.U8 desc[UR4][R26.64], R42 ;  /* 0x0000002a1a002986 */ /* 0x0001e4000c101104 */
[----:B0-----:R-:W-:-:S05]  /*19cd40*/  PRMT R42, R32, 0x7770, RZ ;  /* 0x00007770202a7816 */ /* 0x001fca00000000ff */
[----:B------:R0:W-:Y:S04]  /*19cd50*/  @P1 STG.E.U8 desc[UR4][R28.64], R42 ;  /* 0x0000002a1c001986 */ /* 0x0001e8000c101104 */
[----:B0-----:R-:W4:Y:S01]  /*19cd60*/  LDL.LU.64 R28, [R1+0x2088] ;  /* 0x00208800011c7983 */ /* 0x001f220000300a00 */
[C---:B------:R-:W-:Y:S02]  /*19cd70*/  LOP3.LUT P0, RZ, R41.reuse, 0x400, RZ, 0xc0, !PT ;  /* 0x0000040029ff7812 */ /* 0x040fe4000780c0ff */
        /* <DEDUP_REMOVED lines=143> */
[C---:B------:R-:W-:Y:S02]  /*19d670*/  LOP3.LUT P6, RZ, R40.reuse, 0x10, RZ, 0xc0, !PT ;  /* 0x0000001028ff7812 */ /* 0x040fe400078cc0ff */
        /* <DEDUP_REMOVED lines=73> */
[----:B------:R-:W-:Y:S02]  /*19db10*/  LOP3.LUT P3, RZ, R40, 0x20000, RZ, 0xc0, !PT ;  /* 0x0002000028ff7812 */ /* 0x000fe4000786c0ff */
[----:B------:R-:W-:Y:S01]  /*19db20*/  LOP3.LUT R43, R43, 0xfffffffe, RZ, 0xc0, !PT ;  /* 0xfffffffe2b2b7812 */ /* 0x000fe200078ec0ff */
[----:B------:R-:W4:Y:S04]  /*19db30*/  LDL.LU.64 R20, [R1+0x20d8] ;  /* 0x0020d80001147983 */ /* 0x000f280000300a00 */
[----:B------:R-:W4:Y:S04]  /*19db40*/  LDL.LU.64 R22, [R1+0x33f8] ;  /* 0x0033f80001167983 */ /* 0x000f280000300a00 */
[----:B------:R-:W4:Y:S01]  /*19db50*/  LDL.LU.64 R24, [R1+0x33f0] ;  /* 0x0033f00001187983 */ /* 0x000f220000300a00 */
        /* <DEDUP_REMOVED lines=27> */
[----:B--2---:R-:W-:-:S05]  /*19dd10*/  PRMT R42, R30, 0x7770, RZ ;  /* 0x000077701e2a7816 */ /* 0x004fca00000000ff */
[----:B---3--:R0:W-:Y:S04]  /*19dd20*/  @P3 STG.E.U8 desc[UR4][R26.64], R42 ;  /* 0x0000002a1a003986 */ /* 0x0081e8000c101104 */
[----:B0-----:R-:W2:Y:S01]  /*19dd30*/  LDL.LU R42, [R1+0x1a8] ;  /* 0x0001a800012a7983 */ /* 0x001ea20000300800 */
[----:B------:R-:W-:-:S05]  /*19dd40*/  PRMT R40, R30, 0x7771, RZ ;  /* 0x000077711e287816 */ /* 0x000fca00000000ff */
[----:B------:R0:W-:Y:S04]  /*19dd50*/  @P2 STG.E.U8 desc[UR4][R28.64], R40 ;  /* 0x000000281c002986 */ /* 0x0001e8000c101104 */
[----:B0-----:R-:W3:Y:S04]  /*19dd60*/  LDL.LU.64 R28, [R1+0x2fd8] ;  /* 0x002fd800011c7983 */ /* 0x001ee80000300a00 */
        /* <DEDUP_REMOVED lines=14> */
[----:B------:R-:W4:Y:S04]  /*19de50*/  LDL.LU R27, [R1+0x19c] ;  /* 0x00019c00011b7983 */ /* 0x000f280000300800 */
[----:B0-----:R-:W4:Y:S01]  /*19de60*/  LDL.LU.64 R20, [R1+0x20f0] ;  /* 0x0020f00001147983 */ /* 0x001f220000300a00 */
[----:B--2---:R-:W-:-:S05]  /*19de70*/  PRMT R40, R42, 0x7770, RZ ;  /* 0x000077702a287816 */ /* 0x004fca00000000ff */
        /* <DEDUP_REMOVED lines=26> */
[----:B------:R-:W-:Y:S02]  /*19e020*/  LOP3.LUT P3, RZ, R39, 0x1, RZ, 0xc0, !PT ;  /* 0x0000000127ff7812 */ /* 0x000fe4000786c0ff */
[----:B----4-:R-:W-:-:S09]  /*19e030*/  PRMT R40, R30, 0x7770, RZ ;  /* 0x000077701e287816 */ /* 0x010fd200000000ff */
[----:B------:R0:W-:Y:S01]  /*19e040*/  @P6 STG.E.U8 desc[UR4][R14.64], R40 ;  /* 0x000000280e006986 */ /* 0x0001e2000c101104 */
        /* <DEDUP_REMOVED lines=10> */
[----:B--2---:R0:W-:Y:S02]  /*19e0f0*/  @P2 STG.E.U8 desc[UR4][R22.64], R40 ;  /* 0x0000002816002986 */ /* 0x0041e4000c101104 */
[C---:B0-----:R-:W-:Y:S02]  /*19e100*/  PRMT R40, R27.reuse, 0x7771, RZ ;  /* 0x000077711b287816 */ /* 0x041fe400000000ff */
[----:B------:R-:W2:Y:S04]  /*19e110*/  LDL.LU.64 R22, [R1+0x20f8] ;  /* 0x0020f80001167983 */ /* 0x000ea80000300a00 */
[----:B------:R0:W-:Y:S02]  /*19e120*/  @P1 STG.E.U8 desc[UR4][R24.64], R40 ;  /* 0x0000002818001986 */ /* 0x0001e4000c101104 */
[----:B0-----:R-:W-:-:S05]  /*19e130*/  PRMT R40, R27, 0x7772, RZ ;  /* 0x000077721b287816 */ /* 0x001fca00000000ff */
[----:B---3--:R0:W-:Y:S04]  /*19e140*/  @P0 STG.E.U8 desc[UR4][R28.64], R40 ;  /* 0x000000281c000986 */ /* 0x0081e8000c101104 */
[----:B0-----:R-:W3:Y:S04]  /*19e150*/  LDL.LU.64 R28, [R1+0x33b8] ;  /* 0x0033b800011c7983 */ /* 0x001ee80000300a00 */
[----:B------:R-:W4:Y:S04]  /*19e160*/  LDL.LU.64 R18, [R1+0x33b0] ;  /* 0x0033b00001127983 */ /* 0x000f280000300a00 */
[----:B------:R-:W3:Y:S04]  /*19e170*/  LDL.LU.64 R20, [R1+0x2fb8] ;  /* 0x002fb80001147983 */ /* 0x000ee80000300a00 */
[----:B------:R-:W3:Y:S04]  /*19e180*/  LDL.LU R30, [R1+0x180] ;  /* 0x00018000011e7983 */ /* 0x000ee80000300800 */
        /* <DEDUP_REMOVED lines=26> */
[----:B------:R-:W-:-:S09]  /*19e330*/  LOP3.LUT P1, RZ, R39, 0x40, RZ, 0xc0, !PT ;  /* 0x0000004027ff7812 */ /* 0x000fd2000782c0ff */
[----:B------:R-:W-:Y:S02]  /*19e340*/  @P6 LOP3.LUT R41, R41, 0x2000000, RZ, 0xfc, !PT ;  /* 0x0200000029296812 */ /* 0x000fe400078efcff */
[C---:B------:R-:W-:Y:S02]  /*19e350*/  LOP3.LUT P6, RZ, R39.reuse, 0x200, RZ, 0xc0, !PT ;  /* 0x0000020027ff7812 */ /* 0x040fe400078cc0ff */
[----:B------:R-:W-:Y:S02]  /*19e360*/  LOP3.LUT P0, RZ, R39, 0x80, RZ, 0xc0, !PT ;  /* 0x0000008027ff7812 */ /* 0x000fe4000780c0ff */
[----:B------:R-:W-:-:S09]  /*19e370*/  LOP3.LUT R41, R41, 0xfbffffff, RZ, 0xc0, !PT ;  /* 0xfbffffff29297812 */ /* 0x000fd200078ec0ff */
[----:B------:R-:W-:Y:S02]  /*19e380*/  @P6 LOP3.LUT R41, R41, 0x4000000, RZ, 0xfc, !PT ;  /* 0x0400000029296812 */ /* 0x000fe400078efcff */
[----:B------:R-:W-:Y:S01]  /*19e390*/  LOP3.LUT P6, RZ, R39, 0x100, RZ, 0xc0, !PT ;  /* 0x0000010027ff7812 */ /* 0x000fe200078cc0ff */
        /* <DEDUP_REMOVED lines=67> */
[----:B------:R-:W-:Y:S02]  /*19e7d0*/  LOP3.LUT R41, R41, 0xfffff7ff, RZ, 0xc0, !PT ;  /* 0xfffff7ff29297812 */ /* 0x000fe400078ec0ff */
[----:B------:R-:W-:Y:S02]  /*19e7e0*/  LOP3.LUT P0, RZ, R39, 0x400000, RZ, 0xc0, !PT ;  /* 0x0040000027ff7812 */ /* 0x000fe4000780c0ff */
[----:B------:R-:W-:Y:S01]  /*19e7f0*/  PRMT R40, R30, 0x7771, RZ ;  /* 0x000077711e287816 */ /* 0x000fe200000000ff */
        /* <DEDUP_REMOVED lines=19> */
[----:B0-----:R-:W2:Y:S06]  /*19e930*/  LDL.LU R28, [R1+0x178] ;  /* 0x00017800011c7983 */ /* 0x001eac0000300800 */
[----:B------:R-:W-:-:S02]  /*19e940*/  @P6 LOP3.LUT R41, R41, 0x10000, RZ, 0xfc, !PT ;  /* 0x0001000029296812 */ /* 0x000fc400078efcff */
[C---:B------:R-:W-:Y:S02]  /*19e950*/  LOP3.LUT P6, RZ, R39.reuse, 0x20000000, RZ, 0xc0, !PT ;  /* 0x2000000027ff7812 */ /* 0x040fe400078cc0ff */
[----:B------:R-:W-:Y:S01]  /*19e960*/  LOP3.LUT P3, RZ, R39, 0x800000, RZ, 0xc0, !PT ;  /* 0x0080000027ff7812 */ /* 0x000fe2000786c0ff */
[----:B------:R-:W2:Y:S01]  /*19e970*/  LDL.LU.64 R24, [R1+0x2128] ;  /* 0x0021280001187983 */ /* 0x000ea20000300a00 */
[----:B------:R-:W-:Y:S02]  /*19e980*/  LOP3.LUT R41, R41, 0xfffdffff, RZ, 0xc0, !PT ;  /* 0xfffdffff29297812 */ /* 0x000fe400078ec0ff */
[C---:B------:R-:W-:Y:S02]  /*19e990*/  LOP3.LUT P2, RZ, R39.reuse, 0x1000000, RZ, 0xc0, !PT ;  /* 0x0100000027ff7812 */ /* 0x040fe4000784c0ff */
[C---:B------:R-:W-:Y:S02]  /*19e9a0*/  LOP3.LUT P1, RZ, R39.reuse, 0x2000000, RZ, 0xc0, !PT ;  /* 0x0200000027ff7812 */ /* 0x040fe4000782c0ff */
[----:B------:R-:W-:Y:S01]  /*19e9b0*/  LOP3.LUT P0, RZ, R39, 0x4000000, RZ, 0xc0, !PT ;  /* 0x0400000027ff7812 */ /* 0x000fe2000780c0ff */
[----:B------:R-:W2:Y:S02]  /*19e9c0*/  LDL.LU R45, [R1+0x18c] ;  /* 0x00018c00012d7983 */ /* 0x000ea40000300800 */
[----:B------:R-:W-:-:S02]  /*19e9d0*/  @P6 LOP3.LUT R41, R41, 0x20000, RZ, 0xfc, !PT ;  /* 0x0002000029296812 */ /* 0x000fc400078efcff */
[----:B------:R-:W-:Y:S02]  /*19e9e0*/  LOP3.LUT P6, RZ, R39, 0x10000000, RZ, 0xc0, !PT ;  /* 0x1000000027ff7812 */ /* 0x000fe400078cc0ff */
[----:B------:R-:W-:-:S11]  /*19e9f0*/  LOP3.LUT R41, R41, 0xfffbffff, RZ, 0xc0, !PT ;  /* 0xfffbffff29297812 */ /* 0x000fd600078ec0ff */
[----:B------:R-:W-:Y:S02]  /*19ea00*/  @P6 LOP3.LUT R41, R41, 0x40000, RZ, 0xfc, !PT ;  /* 0x0004000029296812 */ /* 0x000fe400078efcff */
[----:B------:R-:W-:Y:S02]  /*19ea10*/  LOP3.LUT P6, RZ, R39, 0x8000000, RZ, 0xc0, !PT ;  /* 0x0800000027ff7812 */ /* 0x000fe400078cc0ff */
[----:B------:R-:W-:-:S05]  /*19ea20*/  PRMT R39, R30, 0x7772, RZ ;  /* 0x000077721e277816 */ /* 0x000fca00000000ff */
[----:B---3--:R0:W-:Y:S02]  /*19ea30*/  @P3 STG.E.U8 desc[UR4][R16.64], R39 ;  /* 0x0000002710003986 */ /* 0x0081e4000c101104 */
[----:B0-----:R-:W-:-:S05]  /*19ea40*/  PRMT R39, R30, 0x7773, RZ ;  /* 0x000077731e277816 */ /* 0x001fca00000000ff */
[----:B----4-:R0:W-:Y:S04]  /*19ea50*/  @P2 STG.E.U8 desc[UR4][R26.64], R39 ;  /* 0x000000271a002986 */ /* 0x0101e8000c101104 */
[----:B0-----:R-:W3:Y:S01]  /*19ea60*/  LDL.LU.64 R26, [R1+0x3358] ;  /* 0x00335800011a7983 */ /* 0x001ee20000300a00 */
[----:B------:R-:W-:-:S03]  /*19ea70*/  IMAD.MOV.U32 R29, RZ, RZ, R31 ;  /* 0x000000ffff1d7224 */ /* 0x000fc600078e001f */
[----:B------:R-:W4:Y:S04]  /*19ea80*/  LDL.LU.64 R30, [R1+0x3350] ;  /* 0x00335000011e7983 */ /* 0x000f280000300a00 */
[----:B------:R-:W4:Y:S04]  /*19ea90*/  LDL.LU.64 R42, [R1+0x2f88] ;  /* 0x002f8800012a7983 */ /* 0x000f280000300a00 */
[----:B------:R-:W4:Y:S01]  /*19eaa0*/  LDL.LU.64 R46, [R1+0x2130] ;  /* 0x00213000012e7983 */ /* 0x000f220000300a00 */
[----:B--2---:R-:W-:-:S05]  /*19eab0*/  PRMT R39, R28, 0x7770, RZ ;  /* 0x000077701c277816 */ /* 0x004fca00000000ff */
[----:B------:R0:W-:Y:S04]  /*19eac0*/  @P1 STG.E.U8 desc[UR4][R22.64], R39 ;  /* 0x0000002716001986 */ /* 0x0001e8000c101104 */
[----:B0-----:R-:W2:Y:S04]  /*19ead0*/  LDL.LU R22, [R1+0x17c] ;  /* 0x00017c0001167983 */ /* 0x001ea80000300800 */
[----:B------:R-:W2:Y:S04]  /*19eae0*/  LDL.LU.64 R48, [R1+0x3348] ;  /* 0x0033480001307983 */ /* 0x000ea80000300a00 */
[----:B------:R-:W2:Y:S01]  /*19eaf0*/  LDL.LU.64 R10, [R1+0x3340] ;  /* 0x00334000010a7983 */ /* 0x000ea20000300a00 */
[----:B------:R-:W-:-:S03]  /*19eb00*/  PRMT R39, R28, 0x7771, RZ ;  /* 0x000077711c277816 */ /* 0x000fc600000000ff */
[----:B------:R-:W2:Y:S04]  /*19eb10*/  LDL.LU.64 R12, [R1+0x2f80] ;  /* 0x002f8000010c7983 */ /* 0x000ea80000300a00 */
[----:B------:R-:W2:Y:S04]  /*19eb20*/  LDL.LU.64 R14, [R1+0x2138] ;  /* 0x00213800010e7983 */ /* 0x000ea80000300a00 */
[----:B------:R-:W2:Y:S04]  /*19eb30*/  LDL.LU R23, [R1+0x200] ;  /* 0x0002000001177983 */ /* 0x000ea80000300800 */
[----:B------:R-:W2:Y:S04]  /*19eb40*/  LDL.LU.64 R16, [R1+0x3338] ;  /* 0x0033380001107983 */ /* 0x000ea80000300a00 */
        /* <DEDUP_REMOVED lines=158> */
[----:B------:R-:W2:Y:S04]  /*19f530*/  LDL.LU R28, [R1+0x20c] ;  /* 0x00020c00011c7983 */ /* 0x000ea80000300800 */
[----:B------:R-:W3:Y:S04]  /*19f540*/  LDL.LU.64 R18, [R1+0x2170] ;  /* 0x0021700001127983 */ /* 0x000ee80000300a00 */
[----:B------:R-:W4:Y:S04]  /*19f550*/  LDL.LU.64 R20, [R1+0x3518] ;  /* 0x0035180001147983 */ /* 0x000f280000300a00 */
[----:B------:R-:W4:Y:S04]  /*19f560*/  LDL.LU.64 R22, [R1+0x3510] ;  /* 0x0035100001167983 */ /* 0x000f280000300a00 */
[----:B------:R-:W4:Y:S01]  /*19f570*/  LDL.LU R40, [R1+0x1fc] ;  /* 0x0001fc0001287983 */ /* 0x000f220000300800 */
[----:B------:R-:W-:-:S02]  /*19f580*/  LOP3.LUT P3, RZ, R38, 0x20000000, RZ, 0xc0, !PT ;  /* 0x2000000026ff7812 */ /* 0x000fc4000786c0ff */
[C---:B------:R-:W-:Y:S02]  /*19f590*/  LOP3.LUT P2, RZ, R38.reuse, 0x40000000, RZ, 0xc0, !PT ;  /* 0x4000000026ff7812 */ /* 0x040fe4000784c0ff */
[----:B------:R-:W-:Y:S02]  /*19f5a0*/  LOP3.LUT P6, RZ, R37, 0x200, RZ, 0xc0, !PT ;  /* 0x0000020025ff7812 */ /* 0x000fe400078cc0ff */
[C---:B------:R-:W-:Y:S02]  /*19f5b0*/  LOP3.LUT P1, RZ, R38.reuse, 0x80000000, RZ, 0xc0, !PT ;  /* 0x8000000026ff7812 */ /* 0x040fe4000782c0ff */
[----:B------:R-:W-:-:S09]  /*19f5c0*/  LOP3.LUT R38, R38, 0xf7ffffff, RZ, 0xc0, !PT ;  /* 0xf7ffffff26267812 */ /* 0x000fd200078ec0ff */
        /* <DEDUP_REMOVED lines=13> */
[----:B---3--:R0:W-:Y:S02]  /*19f6a0*/  @P3 STG.E.U8 desc[UR4][R24.64], R39 ;  /* 0x0000002718003986 */ /* 0x0081e4000c101104 */
[----:B0-----:R-:W-:-:S05]  /*19f6b0*/  PRMT R39, R28, 0x7771, RZ ;  /* 0x000077711c277816 */ /* 0x001fca00000000ff */
[----:B------:R0:W-:Y:S04]  /*19f6c0*/  @P2 STG.E.U8 desc[UR4][R26.64], R39 ;  /* 0x000000271a002986 */ /* 0x0001e8000c101104 */
[----:B0-----:R-:W2:Y:S04]  /*19f6d0*/  LDL.LU.64 R26, [R1+0x3190] ;  /* 0x00319000011a7983 */ /* 0x001ea80000300a00 */
[----:B------:R-:W3:Y:S04]  /*19f6e0*/  LDL.LU.64 R42, [R1+0x2178] ;  /* 0x00217800012a7983 */ /* 0x000ee80000300a00 */
[----:B------:R-:W3:Y:S04]  /*19f6f0*/  LDL.LU R24, [R1+0x1e0] ;  /* 0x0001e00001187983 */ /* 0x000ee80000300800 */
[----:B------:R-:W3:Y:S01]  /*19f700*/  LDL.LU.64 R44, [R1+0x3508] ;  /* 0x00350800012c7983 */ /* 0x000ee20000300a00 */
[----:B------:R-:W-:-:S02]  /*19f710*/  @P6 LOP3.LUT R38, R38, 0x80000000, RZ, 0xfc, !PT ;  /* 0x8000000026266812 */ /* 0x000fc400078efcff */
[----:B------:R-:W-:Y:S01]  /*19f720*/  LOP3.LUT P6, RZ, R37, 0x10, RZ, 0xc0, !PT ;  /* 0x0000001025ff7812 */ /* 0x000fe200078cc0ff */
[----:B------:R-:W3:Y:S01]  /*19f730*/  LDL.LU.64 R46, [R1+0x3500] ;  /* 0x00350000012e7983 */ /* 0x000ee20000300a00 */
[----:B------:R-:W-:-:S03]  /*19f740*/  LOP3.LUT R41, R41, 0xfffffffe, RZ, 0xc0, !PT ;  /* 0xfffffffe29297812 */ /* 0x000fc600078ec0ff */
[----:B------:R-:W3:Y:S04]  /*19f750*/  LDL.LU.64 R48, [R1+0x3188] ;  /* 0x0031880001307983 */ /* 0x000ee80000300a00 */
[----:B------:R-:W3:Y:S04]  /*19f760*/  LDL.LU.64 R10, [R1+0x2180] ;  /* 0x00218000010a7983 */ /* 0x000ee80000300a00 */
[----:B------:R-:W-:Y:S02]  /*19f770*/  @P6 LOP3.LUT R41, R41, 0x1, RZ, 0xfc, !PT ;  /* 0x0000000129296812 */ /* 0x000fe400078efcff */
[----:B------:R-:W-:-:S02]  /*19f780*/  LOP3.LUT P6, RZ, R37, 0x8, RZ, 0xc0, !PT ;  /* 0x0000000825ff7812 */ /* 0x000fc400078cc0ff */
[----:B------:R-:W-:Y:S02]  /*19f790*/  LOP3.LUT R41, R41, 0xfffffffd, RZ, 0xc0, !PT ;  /* 0xfffffffd29297812 */ /* 0x000fe400078ec0ff */
[----:B------:R-:W-:-:S09]  /*19f7a0*/  LOP3.LUT P0, RZ, R37, 0x1, RZ, 0xc0, !PT ;  /* 0x0000000125ff7812 */ /* 0x000fd2000780c0ff */
[----:B------:R-:W-:Y:S02]  /*19f7b0*/  @P6 LOP3.LUT R41, R41, 0x2, RZ, 0xfc, !PT ;  /* 0x0000000229296812 */ /* 0x000fe400078efcff */
[----:B------:R-:W-:Y:S02]  /*19f7c0*/  LOP3.LUT P6, RZ, R37, 0x4, RZ, 0xc0, !PT ;  /* 0x0000000425ff7812 */ /* 0x000fe400078cc0ff */
[----:B------:R-:W-:Y:S02]  /*19f7d0*/  PRMT R39, R28, 0x7772, RZ ;  /* 0x000077721c277816 */ /* 0x000fe400000000ff */
[----:B------:R-:W-:-:S03]  /*19f7e0*/  LOP3.LUT R41, R41, 0xfffffffb, RZ, 0xc0, !PT ;  /* 0xfffffffb29297812 */ /* 0x000fc600078ec0ff */
[----:B----4-:R0:W-:Y:S06]  /*19f7f0*/  @P1 STG.E.U8 desc[UR4][R16.64], R39 ;  /* 0x0000002710001986 */ /* 0x0101ec000c101104 */
[----:B------:R-:W-:Y:S02]  /*19f800*/  @P6 LOP3.LUT R41, R41, 0x4, RZ, 0xfc, !PT ;  /* 0x0000000429296812 */ /* 0x000fe400078efcff */
[----:B------:R-:W-:Y:S02]  /*19f810*/  LOP3.LUT P6, RZ, R37, 0x2, RZ, 0xc0, !PT ;  /* 0x0000000225ff7812 */ /* 0x000fe400078cc0ff */
[----:B0-----:R-:W-:-:S02]  /*19f820*/  PRMT R39, R28, 0x7773, RZ ;  /* 0x000077731c277816 */ /* 0x001fc400000000ff */
        /* <DEDUP_REMOVED lines=64> */
[----:B------:R-:W-:Y:S02]  /*19fc30*/  LOP3.LUT R38, R38, 0xfff7ffff, RZ, 0xc0, !PT ;  /* 0xfff7ffff26267812 */ /* 0x000fe400078ec0ff */
[C---:B------:R-:W-:Y:S02]  /*19fc40*/  LOP3.LUT P3, RZ, R37.reuse, 0x10000, RZ, 0xc0, !PT ;  /* 0x0001000025ff7812 */ /* 0x040fe4000786c0ff */
        /* <DEDUP_REMOVED lines=19> */
[----:B---3--:R2:W-:Y:S10]  /*19fd80*/  @P3 STG.E.U8 desc[UR4][R20.64], R39 ;  /* 0x0000002714003986 */ /* 0x0085f4000c101104 */
[----:B------:R-:W-:-:S02]  /*19fd90*/  @P6 LOP3.LUT R38, R38, 0x2000000, RZ, 0xfc, !PT ;  /* 0x0200000026266812 */ /* 0x000fc400078efcff */
[C---:B------:R-:W-:Y:S02]  /*19fda0*/  LOP3.LUT P6, RZ, R37.reuse, 0x200000, RZ, 0xc0, !PT ;  /* 0x0020000025ff7812 */ /* 0x040fe400078cc0ff */
[C---:B------:R-:W-:Y:S02]  /*19fdb0*/  LOP3.LUT P1, RZ, R37.reuse, 0x40000, RZ, 0xc0, !PT ;  /* 0x0004000025ff7812 */ /* 0x040fe4000782c0ff */
[----:B------:R-:W-:Y:S02]  /*19fdc0*/  LOP3.LUT R38, R38, 0xfbffffff, RZ, 0xc0, !PT ;  /* 0xfbffffff26267812 */ /* 0x000fe400078ec0ff */
[C---:B------:R-:W-:Y:S02]  /*19fdd0*/  LOP3.LUT P0, RZ, R37.reuse, 0x80000, RZ, 0xc0, !PT ;  /* 0x0008000025ff7812 */ /* 0x040fe4000780c0ff */
[C---:B------:R-:W-:Y:S02]  /*19fde0*/  LOP3.LUT P5, RZ, R37.reuse, 0x20000000, RZ, 0xc0, !PT ;  /* 0x2000000025ff7812 */ /* 0x040fe400078ac0ff */
[----:B------:R-:W-:-:S02]  /*19fdf0*/  LOP3.LUT P4, RZ, R37, 0x40000000, RZ, 0xc0, !PT ;  /* 0x4000000025ff7812 */ /* 0x000fc4000788c0ff */
[C---:B------:R-:W-:Y:S02]  /*19fe00*/  LOP3.LUT P3, RZ, R37.reuse, 0x80000000, RZ, 0xc0, !PT ;  /* 0x8000000025ff7812 */ /* 0x040fe4000786c0ff */
        /* <DEDUP_REMOVED lines=31> */
[----:B------:R-:W-:-:S07]  /*1a0000*/  LOP3.LUT P1, RZ, R36, 0x2, RZ, 0xc0, !PT ;  /* 0x0000000224ff7812 */ /* 0x000fce000782c0ff */
[----:B--2---:R0:W-:Y:S01]  /*1a0010*/  @P6 STG.E.U8 desc[UR4][R26.64], R37 ;  /* 0x000000251a006986 */ /* 0x0041e2000c101104 */
[----:B------:R-:W-:Y:S02]  /*1a0020*/  LOP3.LUT P6, RZ, R38, 0x1000000, RZ, 0xc0, !PT ;  /* 0x0100000026ff7812 */ /* 0x000fe400078cc0ff */
        /* <DEDUP_REMOVED lines=278> */
[----:B------:R-:W3:Y:S01]  /*1a1190*/  LDL.LU.64 R46, [R1+0x3588] ;  /* 0x00358800012e7983 */ /* 0x000ee20000300a00 */
[----:B------:R-:W-:-:S03]  /*1a11a0*/  LOP3.LUT P1, RZ, R35, 0x800, RZ, 0xc0, !PT ;  /* 0x0000080023ff7812 */ /* 0x000fc6000782c0ff */
[----:B------:R-:W3:Y:S04]  /*1a11b0*/  LDL.LU.64 R48, [R1+0x2a18] ;  /* 0x002a180001307983 */ /* 0x000ee80000300a00 */
[----:B------:R-:W-:Y:S02]  /*1a11c0*/  @P6 LOP3.LUT R38, R38, 0x1, RZ, 0xfc, !PT ;  /* 0x0000000126266812 */ /* 0x000fe400078efcff */
[C---:B------:R-:W-:Y:S02]  /*1a11d0*/  LOP3.LUT P6, RZ, R35.reuse, 0x8000, RZ, 0xc0, !PT ;  /* 0x0000800023ff7812 */ /* 0x040fe400078cc0ff */
        /* <DEDUP_REMOVED lines=71> */
[----:B------:R-:W-:-:S02]  /*1a1650*/  LOP3.LUT P3, RZ, R35, 0x10000000, RZ, 0xc0, !PT ;  /* 0x1000000023ff7812 */ /* 0x000fc4000786c0ff */
[C---:B------:R-:W-:Y:S02]  /*1a1660*/  LOP3.LUT P2, RZ, R35.reuse, 0x20000000, RZ, 0xc0, !PT ;  /* 0x2000000023ff7812 */ /* 0x040fe4000784c0ff */
[C---:B------:R-:W-:Y:S02]  /*1a1670*/  LOP3.LUT P1, RZ, R35.reuse, 0x40000000, RZ, 0xc0, !PT ;  /* 0x4000000023ff7812 */ /* 0x040fe4000782c0ff */
[----:B------:R-:W-:Y:S02]  /*1a1680*/  LOP3.LUT P0, RZ, R35, 0x80000000, RZ, 0xc0, !PT ;  /* 0x8000000023ff7812 */ /* 0x000fe4000780c0ff */
[----:B------:R-:W-:Y:S02]  /*1a1690*/  PRMT R35, R23, 0x7773, RZ ;  /* 0x0000777317237816 */ /* 0x000fe400000000ff */
[----:B------:R-:W4:Y:S01]  /*1a16a0*/  LDL.LU.64 R22, [R1+0x3608] ;  /* 0x0036080001167983 */ /* 0x000f220000300a00 */
        /* <DEDUP_REMOVED lines=312> */
[----:B------:R-:W-:Y:S02]  /*1a2a30*/  LOP3.LUT P2, RZ, R58, 0x400000, RZ, 0xc0, !PT ;  /* 0x004000003aff7812 */ /* 0x000fe4000784c0ff */
        /* <DEDUP_REMOVED lines=30> */
[----:B------:R-:W-:Y:S02]  /*1a2c20*/  LOP3.LUT P6, RZ, R58, 0x8000000, RZ, 0xc0, !PT ;  /* 0x080000003aff7812 */ /* 0x000fe400078cc0ff */
        /* <DEDUP_REMOVED lines=74> */
[C---:B------:R-:W-:Y:S02]  /*1a30d0*/  LOP3.LUT P3, RZ, R33.reuse, 0x100, RZ, 0xc0, !PT ;  /* 0x0000010021ff7812 */ /* 0x040fe4000786c0ff */
        /* <DEDUP_REMOVED lines=18> */
[C---:B------:R-:W-:Y:S01]  /*1a3200*/  LOP3.LUT P6, RZ, R33.reuse, 0x4000, RZ, 0xc0, !PT ;  /* 0x0000400021ff7812 */ /* 0x040fe200078cc0ff */
        /* <DEDUP_REMOVED lines=99> */
[----:B------:R-:W-:Y:S02]  /*1a3840*/  LOP3.LUT P6, RZ, R32, 0x2, RZ, 0xc0, !PT ;  /* 0x0000000220ff7812 */ /* 0x000fe400078cc0ff */
[C---:B------:R-:W-:Y:S01]  /*1a3850*/  LOP3.LUT P3, RZ, R33.reuse, 0x8000000, RZ, 0xc0, !PT ;  /* 0x0800000021ff7812 */ /* 0x040fe2000786c0ff */
        /* <DEDUP_REMOVED lines=27> */
[----:B------:R-:W2:Y:S04]  /*1a3a10*/  LDL.LU R17, [R1+0x300] ;  /* 0x0003000001117983 */ /* 0x000ea80000300800 */
[----:B------:R-:W2:Y:S04]  /*1a3a20*/  LDL.LU.64 R48, [R1+0x2b00] ;  /* 0x002b000001307983 */ /* 0x000ea80000300a00 */
[----:B------:R-:W2:Y:S04]  /*1a3a30*/  LDL.LU.64 R10, [R1+0x39d0] ;  /* 0x0039d000010a7983 */ /* 0x000ea80000300a00 */
[----:B------:R0:W-:Y:S02]  /*1a3a40*/  @P0 STG.E.U8 desc[UR4][R12.64], R33 ;  /* 0x000000210c000986 */ /* 0x0001e4000c101104 */
[----:B0-----:R-:W-:-:S02]  /*1a3a50*/  PRMT R33, R22, 0x7772, RZ ;  /* 0x0000777216217816 */ /* 0x001fc400000000ff */
[----:B------:R-:W2:Y:S04]  /*1a3a60*/  LDL.LU.64 R12, [R1+0x39f8] ;  /* 0x0039f800010c7983 */ /* 0x000ea80000300a00 */
[----:B------:R0:W-:Y:S01]  /*1a3a70*/  @P6 STG.E.U8 desc[UR4][R14.64], R33 ;  /* 0x000000210e006986 */ /* 0x0001e2000c101104 */
[----:B------:R-:W-:Y:S02]  /*1a3a80*/  LOP3.LUT P6, RZ, R34, 0x40000, RZ, 0xc0, !PT ;  /* 0x0004000022ff7812 */ /* 0x000fe400078cc0ff */
        /* <DEDUP_REMOVED lines=261> */
[----:B------:R-:W-:-:S02]  /*1a4ae0*/  LOP3.LUT P6, RZ, R30, 0x1, RZ, 0xc0, !PT ;  /* 0x000000011eff7812 */ /* 0x000fc400078cc0ff */
[----:B------:R-:W-:Y:S02]  /*1a4af0*/  LOP3.LUT R32, R32, 0xfff7ffff, RZ, 0xc0, !PT ;  /* 0xfff7ffff20207812 */ /* 0x000fe400078ec0ff */
[----:B------:R-:W-:Y:S01]  /*1a4b00*/  LOP3.LUT P3, RZ, R31, 0x100000, RZ, 0xc0, !PT ;  /* 0x001000001fff7812 */ /* 0x000fe2000786c0ff */
[----:B------:R-:W4:Y:S08]  /*1a4b10*/  LDL.LU R37, [R1+0x2e8] ;  /* 0x0002e80001257983 */ /* 0x000f300000300800 */
        /* <DEDUP_REMOVED lines=92> */
[----:B------:R-:W-:-:S09]  /*1a50e0*/  PRMT R31, R22, 0x7770, RZ ;  /* 0x00007770161f7816 */ /* 0x000fd200000000ff */
[----:B------:R0:W-:Y:S02]  /*1a50f0*/  @P1 STG.E.U8 desc[UR4][R18.64], R31 ;  /* 0x0000001f12001986 */ /* 0x0001e4000c101104 */
[----:B0-----:R-:W-:Y:S02]  /*1a5100*/  PRMT R31, R22, 0x7771, RZ ;  /* 0x00007771161f7816 */ /* 0x001fe400000000ff */
[----:B------:R-:W-:-:S03]  /*1a5110*/  LOP3.LUT P3, RZ, R30, 0x80, RZ, 0xc0, !PT ;  /* 0x000000801eff7812 */ /* 0x000fc6000786c0ff */
        /* <DEDUP_REMOVED lines=14> */
[----:B------:R-:W-:Y:S02]  /*1a5200*/  LOP3.LUT P6, RZ, R30, 0x40000, RZ, 0xc0, !PT ;  /* 0x000400001eff7812 */ /* 0x000fe400078cc0ff */
        /* <DEDUP_REMOVED lines=33> */
[----:B------:R-:W4:Y:S04]  /*1a5420*/  LDL.LU.64 R46, [R1+0x2b98] ;  /* 0x002b9800012e7983 */ /* 0x000f280000300a00 */
[----:B------:R-:W4:Y:S01]  /*1a5430*/  LDL.LU R20, [R1+0x2d8] ;  /* 0x0002d80001147983 */ /* 0x000f220000300800 */
        /* <DEDUP_REMOVED lines=69> */
[----:B------:R-:W-:Y:S02]  /*1a5890*/  LOP3.LUT P6, RZ, R29, 0x20, RZ, 0xc0, !PT ;  /* 0x000000201dff7812 */ /* 0x000fe400078cc0ff */
        /* <DEDUP_REMOVED lines=24> */
[----:B------:R-:W-:Y:S02]  /*1a5a20*/  LOP3.LUT P1, RZ, R30, 0x10000000, RZ, 0xc0, !PT ;  /* 0x100000001eff7812 */ /* 0x000fe4000782c0ff */
[----:B------:R-:W-:Y:S02]  /*1a5a30*/  @P6 LOP3.LUT R32, R32, 0x100, RZ, 0xfc, !PT ;  /* 0x0000010020206812 */ /* 0x000fe400078efcff */
[----:B------:R-:W-:Y:S01]  /*1a5a40*/  LOP3.LUT P6, RZ, R29, 0x1, RZ, 0xc0, !PT ;  /* 0x000000011dff7812 */ /* 0x000fe200078cc0ff */
[----:B------:R-:W4:Y:S01]  /*1a5a50*/  LDL.LU.64 R40, [R1+0x41d8] ;  /* 0x0041d80001287983 */ /* 0x000f220000300a00 */
[----:B------:R-:W-:-:S02]  /*1a5a60*/  LOP3.LUT P0, RZ, R30, 0x20000000, RZ, 0xc0, !PT ;  /* 0x200000001eff7812 */ /* 0x000fc4000780c0ff */
[----:B------:R-:W-:Y:S02]  /*1a5a70*/  LOP3.LUT R32, R32, 0xfffffdff, RZ, 0xc0, !PT ;  /* 0xfffffdff20207812 */ /* 0x000fe400078ec0ff */
[----:B------:R-:W-:Y:S01]  /*1a5a80*/  PRMT R31, R18, 0x7773, RZ ;  /* 0x00007773121f7816 */ /* 0x000fe200000000ff */
[----:B------:R-:W4:Y:S06]  /*1a5a90*/  LDL.LU.64 R42, [R1+0x41e0] ;  /* 0x0041e000012a7983 */ /* 0x000f2c0000300a00 */
        /* <DEDUP_REMOVED lines=8> */
[----:B------:R0:W-:Y:S02]  /*1a5b20*/  @P0 STG.E.U8 desc[UR4][R48.64], R31 ;  /* 0x0000001f30000986 */ /* 0x0001e4000c101104 */
[----:B0-----:R-:W-:Y:S02]  /*1a5b30*/  PRMT R31, R15, 0x7771, RZ ;  /* 0x000077710f1f7816 */ /* 0x001fe400000000ff */
[----:B------:R-:W2:Y:S04]  /*1a5b40*/  LDL.LU.64 R48, [R1+0x2bc0] ;  /* 0x002bc00001307983 */ /* 0x000ea80000300a00 */
[----:B------:R-:W2:Y:S04]  /*1a5b50*/  LDL.LU R18, [R1+0x330] ;  /* 0x0003300001127983 */ /* 0x000ea80000300800 */
        /* <DEDUP_REMOVED lines=8> */
[----:B------:R-:W2:Y:S06]  /*1a5be0*/  LDL.LU.64 R14, [R1+0x41e8] ;  /* 0x0041e800010e7983 */ /* 0x000eac0000300a00 */
        /* <DEDUP_REMOVED lines=70> */
[C---:B------:R-:W-:Y:S02]  /*1a6050*/  LOP3.LUT P2, RZ, R29.reuse, 0x4000, RZ, 0xc0, !PT ;  /* 0x000040001dff7812 */ /* 0x040fe4000784c0ff */
        /* <DEDUP_REMOVED lines=10> */
[C---:B------:R-:W-:Y:S02]  /*1a6100*/  LOP3.LUT P6, RZ, R29.reuse, 0x20000, RZ, 0xc0, !PT ;  /* 0x000200001dff7812 */ /* 0x040fe400078cc0ff */
[C---:B------:R-:W-:Y:S02]  /*1a6110*/  LOP3.LUT P5, RZ, R29.reuse, 0x4000000, RZ, 0xc0, !PT ;  /* 0x040000001dff7812 */ /* 0x040fe400078ac0ff */
[C---:B------:R-:W-:Y:S01]  /*1a6120*/  LOP3.LUT P4, RZ, R29.reuse, 0x8000000, RZ, 0xc0, !PT ;  /* 0x080000001dff7812 */ /* 0x040fe2000788c0ff */
[----:B------:R0:W-:Y:S01]  /*1a6130*/  @P1 STG.E.U8 desc[UR4][R46.64], R31 ;  /* 0x0000001f2e001986 */ /* 0x0001e2000c101104 */
[C---:B------:R-:W-:Y:S02]  /*1a6140*/  LOP3.LUT P3, RZ, R29.reuse, 0x10000000, RZ, 0xc0, !PT ;  /* 0x100000001dff7812 */ /* 0x040fe4000786c0ff */
[----:B------:R-:W-:-:S02]  /*1a6150*/  LOP3.LUT P2, RZ, R29, 0x20000000, RZ, 0xc0, !PT ;  /* 0x200000001dff7812 */ /* 0x000fc4000784c0ff */
[----:B------:R-:W-:Y:S01]  /*1a6160*/  LOP3.LUT P1, RZ, R29, 0x40000000, RZ, 0xc0, !PT ;  /* 0x400000001dff7812 */ /* 0x000fe2000782c0ff */
[----:B------:R-:W3:Y:S04]  /*1a6170*/  LDL.LU R14, [R1+0x348] ;  /* 0x00034800010e7983 */ /* 0x000ee80000300800 */
[----:B------:R-:W3:Y:S04]  /*1a6180*/  LDL.LU.64 R34, [R1+0x4248] ;  /* 0x0042480001227983 */ /* 0x000ee80000300a00 */
[----:B------:R-:W3:Y:S04]  /*1a6190*/  LDL.LU.64 R36, [R1+0x4258] ;  /* 0x0042580001247983 */ /* 0x000ee80000300a00 */
[----:B------:R-:W3:Y:S04]  /*1a61a0*/  LDL.LU.64 R38, [R1+0x4240] ;  /* 0x0042400001267983 */ /* 0x000ee80000300a00 */
[----:B------:R-:W3:Y:S01]  /*1a61b0*/  LDL.LU.64 R40, [R1+0x35a0] ;  /* 0x0035a00001287983 */ /* 0x000ee20000300a00 */
[----:B0-----:R-:W-:-:S03]  /*1a61c0*/  PRMT R31, R18, 0x7773, RZ ;  /* 0x00007773121f7816 */ /* 0x001fc600000000ff */
[----:B------:R-:W3:Y:S04]  /*1a61d0*/  LDL.LU R18, [R1+0x338] ;  /* 0x0003380001127983 */ /* 0x000ee80000300800 */
[----:B------:R0:W-:Y:S01]  /*1a61e0*/  @P0 STG.E.U8 desc[UR4][R48.64], R31 ;  /* 0x0000001f30000986 */ /* 0x0001e2000c101104 */
[----:B------:R-:W-:Y:S02]  /*1a61f0*/  LOP3.LUT P0, RZ, R29, 0x80000000, RZ, 0xc0, !PT ;  /* 0x800000001dff7812 */ /* 0x000fe4000780c0ff */
[----:B------:R-:W-:Y:S01]  /*1a6200*/  PRMT R29, R58, 0x7770, RZ ;  /* 0x000077703a1d7816 */ /* 0x000fe200000000ff */
[----:B------:R-:W3:Y:S04]  /*1a6210*/  LDL.LU.64 R42, [R1+0x4268] ;  /* 0x00426800012a7983 */ /* 0x000ee80000300a00 */
[----:B------:R-:W3:Y:S04]  /*1a6220*/  LDL.LU.64 R44, [R1+0x4270] ;  /* 0x00427000012c7983 */ /* 0x000ee80000300a00 */
[----:B------:R1:W-:Y:S01]  /*1a6230*/  @P6 STG.E.U8 desc[UR4][R10.64], R29 ;  /* 0x0000001d0a006986 */ /* 0x0003e2000c101104 */
[----:B------:R-:W-:-:S03]  /*1a6240*/  LOP3.LUT P6, RZ, R32, 0x4, RZ, 0xc0, !PT ;  /* 0x0000000420ff7812 */ /* 0x000fc600078cc0ff */
[----:B------:R-:W3:Y:S04]  /*1a6250*/  LDL.LU.64 R46, [R1+0x4260] ;  /* 0x00426000012e7983 */ /* 0x000ee80000300a00 */
[----:B------:R-:W3:Y:S04]  /*1a6260*/  LDL.LU R15, [R1+0x34c] ;  /* 0x00034c00010f7983 */ /* 0x000ee80000300800 */
[----:B0-----:R-:W3:Y:S01]  /*1a6270*/  LDL.LU.64 R48, [R1+0x35c0] ;  /* 0x0035c00001307983 */ /* 0x001ee20000300a00 */
[----:B-1----:R-:W-:-:S03]  /*1a6280*/  PRMT R29, R58, 0x7771, RZ ;  /* 0x000077713a1d7816 */ /* 0x002fc600000000ff */
[----:B------:R-:W3:Y:S04]  /*1a6290*/  LDL.LU.64 R10, [R1+0x4288] ;  /* 0x00428800010a7983 */ /* 0x000ee80000300a00 */
[----:B------:R0:W-:Y:S01]  /*1a62a0*/  @P6 STG.E.U8 desc[UR4][R12.64], R29 ;  /* 0x0000001d0c006986 */ /* 0x0001e2000c101104 */
[----:B------:R-:W-:Y:S02]  /*1a62b0*/  LOP3.LUT P6, RZ, R32, 0x2, RZ, 0xc0, !PT ;  /* 0x0000000220ff7812 */ /* 0x000fe400078cc0ff */
[----:B0-----:R-:W-:Y:S01]  /*1a62c0*/  PRMT R29, R58, 0x7772, RZ ;  /* 0x000077723a1d7816 */ /* 0x001fe200000000ff */
[----:B------:R-:W3:Y:S10]  /*1a62d0*/  LDL.LU.64 R12, [R1+0x4290] ;  /* 0x00429000010c7983 */ /* 0x000ef40000300a00 */
[----:B--2---:R0:W-:Y:S01]  /*1a62e0*/  @P6 STG.E.U8 desc[UR4][R16.64], R29 ;  /* 0x0000001d10006986 */ /* 0x0041e2000c101104 */
[----:B------:R-:W-:-:S03]  /*1a62f0*/  LOP3.LUT P6, RZ, R32, 0x1, RZ, 0xc0, !PT ;  /* 0x0000000120ff7812 */ /* 0x000fc600078cc0ff */
[----:B0-----:R-:W2:Y:S04]  /*1a6300*/  LDL.LU.64 R16, [R1+0x4280] ;  /* 0x0042800001107983 */ /* 0x001ea80000300a00 */
[----:B------:R-:W2:Y:S01]  /*1a6310*/  LDL.LU.64 R32, [R1+0x3568] ;  /* 0x0035680001207983 */ /* 0x000ea20000300a00 */
[----:B------:R-:W-:-:S05]  /*1a6320*/  PRMT R29, R58, 0x7773, RZ ;  /* 0x000077733a1d7816 */ /* 0x000fca00000000ff */
        /* <DEDUP_REMOVED lines=28> */
[----:B------:R0:W-:Y:S04]  /*1a64f0*/  @P0 STG.E.U8 desc[UR4][R16.64], R29 ;  /* 0x0000001d10000986 */ /* 0x0001e8000c101104 */
[----:B0-----:R-:W3:Y:S04]  /*1a6500*/  LDL.LU.64 R16, [R1+0x42a0] ;  /* 0x0042a00001107983 */ /* 0x001ee80000300a00 */
[----:B------:R-:W3:Y:S04]  /*1a6510*/  LDL.LU.64 R46, [R1+0x42b0] ;  /* 0x0042b000012e7983 */ /* 0x000ee80000300a00 */
        /* <DEDUP_REMOVED lines=118> */
[----:B------:R-:W-:Y:S01]  /*1a6c80*/  LOP3.LUT R30, R30, 0xfffff7ff, RZ, 0xc0, !PT ;  /* 0xfffff7ff1e1e7812 */ /* 0x000fe200078ec0ff */
[----:B------:R-:W4:Y:S04]  /*1a6c90*/  LDL.LU.64 R32, [R1+0x4360] ;  /* 0x0043600001207983 */ /* 0x000f280000300a00 */
[----:B------:R-:W4:Y:S04]  /*1a6ca0*/  LDL.LU.64 R34, [R1+0x4348] ;  /* 0x0043480001227983 */ /* 0x000f280000300a00 */
[----:B------:R-:W4:Y:S04]  /*1a6cb0*/  LDL.LU.64 R36, [R1+0x3720] ;  /* 0x0037200001247983 */ /* 0x000f280000300a00 */
[----:B------:R-:W4:Y:S04]  /*1a6cc0*/  LDL.LU R17, [R1+0x32c] ;  /* 0x00032c0001117983 */ /* 0x000f280000300800 */
[----:B------:R-:W4:Y:S01]  /*1a6cd0*/  LDL.LU.64 R38, [R1+0x4370] ;  /* 0x0043700001267983 */ /* 0x000f220000300a00 */
[----:B------:R-:W-:-:S03]  /*1a6ce0*/  LOP3.LUT P1, RZ, R28, 0x200000, RZ, 0xc0, !PT ;  /* 0x002000001cff7812 */ /* 0x000fc6000782c0ff */
[----:B------:R-:W4:Y:S01]  /*1a6cf0*/  LDL.LU.64 R40, [R1+0x4378] ;  /* 0x0043780001287983 */ /* 0x000f220000300a00 */
[----:B------:R-:W-:-:S03]  /*1a6d00*/  LOP3.LUT P0, RZ, R28, 0x400000, RZ, 0xc0, !PT ;  /* 0x004000001cff7812 */ /* 0x000fc6000780c0ff */
[----:B------:R-:W4:Y:S04]  /*1a6d10*/  LDL.LU.64 R42, [R1+0x4368] ;  /* 0x00436800012a7983 */ /* 0x000f280000300a00 */
[----:B------:R-:W4:Y:S04]  /*1a6d20*/  LDL.LU.64 R44, [R1+0x3758] ;  /* 0x00375800012c7983 */ /* 0x000f280000300a00 */
[----:B------:R-:W4:Y:S01]  /*1a6d30*/  LDL.LU R18, [R1+0x31c] ;  /* 0x00031c0001127983 */ /* 0x000f220000300800 */
[----:B------:R-:W-:Y:S02]  /*1a6d40*/  @P6 LOP3.LUT R30, R30, 0x800, RZ, 0xfc, !PT ;  /* 0x000008001e1e6812 */ /* 0x000fe400078efcff */
[----:B------:R-:W-:-:S02]  /*1a6d50*/  LOP3.LUT P6, RZ, R28, 0x40000000, RZ, 0xc0, !PT ;  /* 0x400000001cff7812 */ /* 0x000fc400078cc0ff */
        /* <DEDUP_REMOVED lines=19> */
[----:B--2---:R-:W-:-:S09]  /*1a6e90*/  PRMT R29, R16, 0x7770, RZ ;  /* 0x00007770101d7816 */ /* 0x004fd200000000ff */
[----:B------:R-:W-:Y:S02]  /*1a6ea0*/  @P6 LOP3.LUT R30, R30, 0x40000, RZ, 0xfc, !PT ;  /* 0x000400001e1e6812 */ /* 0x000fe400078efcff */
[----:B------:R-:W-:Y:S01]  /*1a6eb0*/  LOP3.LUT P6, RZ, R28, 0x800000, RZ, 0xc0, !PT ;  /* 0x008000001cff7812 */ /* 0x000fe200078cc0ff */
[----:B------:R0:W-:Y:S02]  /*1a6ec0*/  @P1 STG.E.U8 desc[UR4][R46.64], R29 ;  /* 0x0000001d2e001986 */ /* 0x0001e4000c101104 */
[C---:B0-----:R-:W-:Y:S02]  /*1a6ed0*/  PRMT R29, R16.reuse, 0x7771, RZ ;  /* 0x00007771101d7816 */ /* 0x041fe400000000ff */
        /* <DEDUP_REMOVED lines=41> */
[----:B--2---:R0:W-:Y:S01]  /*1a7170*/  @P4 STG.E.U8 desc[UR4][R46.64], R29 ;  /* 0x0000001d2e004986 */ /* 0x0041e2000c101104 */
[----:B------:R-:W-:Y:S02]  /*1a7180*/  LOP3.LUT P0, RZ, R27, 0x20, RZ, 0xc0, !PT ;  /* 0x000000201bff7812 */ /* 0x000fe4000780c0ff */
        /* <DEDUP_REMOVED lines=8> */
[----:B0-----:R-:W2:Y:S01]  /*1a7210*/  LDL.LU.64 R14, [R1+0x43b8] ;  /* 0x0043b800010e7983 */ /* 0x001ea20000300a00 */
[----:B------:R-:W-:-:S03]  /*1a7220*/  IMAD.MOV.U32 R17, RZ, RZ, R19 ;  /* 0x000000ffff117224 */ /* 0x000fc600078e0013 */
[----:B------:R-:W3:Y:S04]  /*1a7230*/  LDL.LU.64 R18, [R1+0x43a0] ;  /* 0x0043a00001127983 */ /* 0x000ee80000300a00 */
[----:B------:R-:W4:Y:S04]  /*1a7240*/  LDL.LU.64 R46, [R1+0x37a8] ;  /* 0x0037a800012e7983 */ /* 0x000f280000300a00 */
[----:B------:R-:W3:Y:S04]  /*1a7250*/  LDL.LU.64 R48, [R1+0x43c8] ;  /* 0x0043c80001307983 */ /* 0x000ee80000300a00 */
[----:B------:R-:W3:Y:S04]  /*1a7260*/  LDL.LU.64 R10, [R1+0x43d0] ;  /* 0x0043d000010a7983 */ /* 0x000ee80000300a00 */
[----:B------:R-:W3:Y:S04]  /*1a7270*/  LDL.LU.64 R12, [R1+0x43c0] ;  /* 0x0043c000010c7983 */ /* 0x000ee80000300a00 */
[----:B------:R-:W4:Y:S01]  /*1a7280*/  LDL.LU R58, [R1+0x390] ;  /* 0x00039000013a7983 */ /* 0x000f220000300800 */
        /* <DEDUP_REMOVED lines=20> */
[----:B0-----:R-:W2:Y:S01]  /*1a73d0*/  LDL.LU.64 R14, [R1+0x37d0] ;  /* 0x0037d000010e7983 */ /* 0x001ea20000300a00 */
[----:B------:R-:W-:-:S03]  /*1a73e0*/  PRMT R29, R16, 0x7772, RZ ;  /* 0x00007772101d7816 */ /* 0x000fc600000000ff */
[----:B------:R-:W2:Y:S04]  /*1a73f0*/  LDL.LU R44, [R1+0x3a4] ;  /* 0x0003a400012c7983 */ /* 0x000ea80000300800 */
[----:B---3--:R0:W-:Y:S04]  /*1a7400*/  @P2 STG.E.U8 desc[UR4][R18.64], R29 ;  /* 0x0000001d12002986 */ /* 0x0081e8000c101104 */
[----:B0-----:R-:W3:Y:S04]  /*1a7410*/  LDL.LU.64 R18, [R1+0x43e8] ;  /* 0x0043e80001127983 */ /* 0x001ee80000300a00 */
[----:B------:R-:W3:Y:S04]  /*1a7420*/  LDL.LU.64 R32, [R1+0x43f0] ;  /* 0x0043f00001207983 */ /* 0x000ee80000300a00 */
[----:B------:R-:W3:Y:S01]  /*1a7430*/  LDL.LU.64 R34, [R1+0x43e0] ;  /* 0x0043e00001227983 */ /* 0x000ee20000300a00 */
[----:B------:R-:W-:-:S03]  /*1a7440*/  LOP3.LUT R30, R30, 0xfffffeff, RZ, 0xc0, !PT ;  /* 0xfffffeff1e1e7812 */ /* 0x000fc600078ec0ff */
[----:B------:R-:W3:Y:S04]  /*1a7450*/  LDL.LU R45, [R1+0x394] ;  /* 0x00039400012d7983 */ /* 0x000ee80000300800 */
[----:B------:R-:W3:Y:S01]  /*1a7460*/  LDL.LU.64 R36, [R1+0x3800] ;  /* 0x0038000001247983 */ /* 0x000ee20000300a00 */
[C---:B------:R-:W-:Y:S02]  /*1a7470*/  LOP3.LUT P1, RZ, R27.reuse, 0x100, RZ, 0xc0, !PT ;  /* 0x000001001bff7812 */ /* 0x040fe4000782c0ff */
[----:B------:R-:W-:Y:S02]  /*1a7480*/  @P6 LOP3.LUT R30, R30, 0x100, RZ, 0xfc, !PT ;  /* 0x000001001e1e6812 */ /* 0x000fe400078efcff */
[C---:B------:R-:W-:Y:S01]  /*1a7490*/  LOP3.LUT P6, RZ, R27.reuse, 0x1000, RZ, 0xc0, !PT ;  /* 0x000010001bff7812 */ /* 0x040fe200078cc0ff */
[----:B------:R-:W3:Y:S01]  /*1a74a0*/  LDL.LU.64 R38, [R1+0x4400] ;  /* 0x0044000001267983 */ /* 0x000ee20000300a00 */
[----:B------:R-:W-:-:S02]  /*1a74b0*/  LOP3.LUT P0, RZ, R27, 0x200, RZ, 0xc0, !PT ;  /* 0x000002001bff7812 */ /* 0x000fc4000780c0ff */
[----:B------:R-:W-:Y:S02]  /*1a74c0*/  LOP3.LUT R30, R30, 0xfffffdff, RZ, 0xc0, !PT ;  /* 0xfffffdff1e1e7812 */ /* 0x000fe400078ec0ff */
[----:B------:R-:W-:Y:S01]  /*1a74d0*/  PRMT R29, R16, 0x7773, RZ ;  /* 0x00007773101d7816 */ /* 0x000fe200000000ff */
[----:B------:R-:W3:Y:S04]  /*1a74e0*/  LDL.LU.64 R40, [R1+0x4410] ;  /* 0x0044100001287983 */ /* 0x000ee80000300a00 */
[----:B------:R-:W3:Y:S02]  /*1a74f0*/  LDL.LU.64 R42, [R1+0x43f8] ;  /* 0x0043f800012a7983 */ /* 0x000ee40000300a00 */
[----:B------:R-:W-:Y:S02]  /*1a7500*/  @P6 LOP3.LUT R30, R30, 0x200, RZ, 0xfc, !PT ;  /* 0x000002001e1e6812 */ /* 0x000fe400078efcff */
[----:B------:R-:W-:-:S02]  /*1a7510*/  LOP3.LUT P6, RZ, R27, 0x800, RZ, 0xc0, !PT ;  /* 0x000008001bff7812 */ /* 0x000fc400078cc0ff */
[----:B------:R-:W-:Y:S01]  /*1a7520*/  LOP3.LUT R30, R30, 0xfffffbff, RZ, 0xc0, !PT ;  /* 0xfffffbff1e1e7812 */ /* 0x000fe200078ec0ff */
[----:B----4-:R0:W-:Y:S10]  /*1a7530*/  @P1 STG.E.U8 desc[UR4][R46.64], R29 ;  /* 0x0000001d2e001986 */ /* 0x0101f4000c101104 */
[----:B------:R-:W-:-:S02]  /*1a7540*/  @P6 LOP3.LUT R30, R30, 0x400, RZ, 0xfc, !PT ;  /* 0x000004001e1e6812 */ /* 0x000fc400078efcff */
[----:B------:R-:W-:Y:S02]  /*1a7550*/  LOP3.LUT P6, RZ, R27, 0x400, RZ, 0xc0, !PT ;  /* 0x000004001bff7812 */ /* 0x000fe400078cc0ff */
[C---:B0-----:R-:W-:Y:S01]  /*1a7560*/  PRMT R29, R58.reuse, 0x7770, RZ ;  /* 0x000077703a1d7816 */ /* 0x041fe200000000ff */
[----:B------:R-:W4:Y:S04]  /*1a7570*/  LDL.LU.64 R46, [R1+0x3828] ;  /* 0x00382800012e7983 */ /* 0x000f280000300a00 */
[----:B------:R-:W4:Y:S04]  /*1a7580*/  LDL.LU R16, [R1+0x3a8] ;  /* 0x0003a80001107983 */ /* 0x000f280000300800 */
        /* <DEDUP_REMOVED lines=26> */
[----:B------:R-:W3:Y:S01]  /*1a7730*/  LDL.LU.64 R18, [R1+0x69d8] ;  /* 0x0069d80001127983 */ /* 0x000ee20000300a00 */
        /* <DEDUP_REMOVED lines=22> */
[----:B--2---:R0:W-:Y:S04]  /*1a78a0*/  @P0 STG.E.U8 desc[UR4][R14.64], R29 ;  /* 0x0000001d0e000986 */ /* 0x0041e8000c101104 */
[----:B0-----:R-:W2:Y:S04]  /*1a78b0*/  LDL.LU.64 R14, [R1+0x4440] ;  /* 0x00444000010e7983 */ /* 0x001ea80000300a00 */
[----:B------:R-:W4:Y:S04]  /*1a78c0*/  LDL.LU.64 R12, [R1+0x4448] ;  /* 0x00444800010c7983 */ /* 0x000f280000300a00 */
[----:B------:R-:W2:Y:S04]  /*1a78d0*/  LDL.LU.64 R44, [R1+0x4438] ;  /* 0x00443800012c7983 */ /* 0x000ea80000300a00 */
[----:B------:R-:W2:Y:S01]  /*1a78e0*/  LDL.LU R16, [R1+0x398] ;  /* 0x0003980001107983 */ /* 0x000ea20000300800 */
[----:B------:R-:W-:-:S02]  /*1a78f0*/  LOP3.LUT P6, RZ, R26, 0x20, RZ, 0xc0, !PT ;  /* 0x000000201aff7812 */ /* 0x000fc400078cc0ff */
[----:B------:R-:W-:Y:S02]  /*1a7900*/  LOP3.LUT R28, R28, 0xf7ffffff, RZ, 0xc0, !PT ;  /* 0xf7ffffff1c1c7812 */ /* 0x000fe400078ec0ff */
[----:B------:R-:W-:Y:S01]  /*1a7910*/  LOP3.LUT R30, R30, 0xfffffffe, RZ, 0xc0, !PT ;  /* 0xfffffffe1e1e7812 */ /* 0x000fe200078ec0ff */
[----:B------:R-:W3:Y:S04]  /*1a7920*/  LDL.LU.64 R46, [R1+0x3880] ;  /* 0x00388000012e7983 */ /* 0x000ee80000300a00 */
[----:B------:R-:W3:Y:S04]  /*1a7930*/  LDL.LU.64 R48, [R1+0x4460] ;  /* 0x0044600001307983 */ /* 0x000ee80000300a00 */
[----:B------:R-:W3:Y:S04]  /*1a7940*/  LDL.LU.64 R10, [R1+0x4468] ;  /* 0x00446800010a7983 */ /* 0x000ee80000300a00 */
[----:B------:R-:W3:Y:S01]  /*1a7950*/  LDL.LU R58, [R1+0x3ac] ;  /* 0x0003ac00013a7983 */ /* 0x000ee20000300800 */
        /* <DEDUP_REMOVED lines=27> */
[----:B------:R0:W-:Y:S04]  /*1a7b10*/  @P3 STG.E.U8 desc[UR4][R14.64], R27 ;  /* 0x0000001b0e003986 */ /* 0x0001e8000c101104 */
[----:B0-----:R-:W2:Y:S01]  /*1a7b20*/  LDL.LU.64 R14, [R1+0x4458] ;  /* 0x00445800010e7983 */ /* 0x001ea20000300a00 */
[----:B------:R-:W-:-:S05]  /*1a7b30*/  PRMT R27, R16, 0x7771, RZ ;  /* 0x00007771101b7816 */ /* 0x000fca00000000ff */
[----:B----4-:R0:W-:Y:S02]  /*1a7b40*/  @P2 STG.E.U8 desc[UR4][R12.64], R27 ;  /* 0x0000001b0c002986 */ /* 0x0101e4000c101104 */
[C---:B0-----:R-:W-:Y:S02]  /*1a7b50*/  PRMT R27, R16.reuse, 0x7772, RZ ;  /* 0x00007772101b7816 */ /* 0x041fe400000000ff */
[----:B------:R-:W4:Y:S04]  /*1a7b60*/  LDL.LU R12, [R1+0x39c] ;  /* 0x00039c00010c7983 */ /* 0x000f280000300800 */
[----:B------:R-:W4:Y:S04]  /*1a7b70*/  LDL.LU.64 R32, [R1+0x4478] ;  /* 0x0044780001207983 */ /* 0x000f280000300a00 */
[----:B------:R-:W4:Y:S04]  /*1a7b80*/  LDL.LU.64 R34, [R1+0x4480] ;  /* 0x0044800001227983 */ /* 0x000f280000300a00 */
[----:B------:R-:W4:Y:S04]  /*1a7b90*/  LDL.LU.64 R36, [R1+0x4470] ;  /* 0x0044700001247983 */ /* 0x000f280000300a00 */
[----:B------:R0:W-:Y:S04]  /*1a7ba0*/  @P1 STG.E.U8 desc[UR4][R44.64], R27 ;  /* 0x0000001b2c001986 */ /* 0x0001e8000c101104 */
[----:B------:R-:W4:Y:S01]  /*1a7bb0*/  LDL.LU.64 R38, [R1+0x3948] ;  /* 0x0039480001267983 */ /* 0x000f220000300a00 */
[----:B0-----:R-:W-:-:S03]  /*1a7bc0*/  PRMT R27, R16, 0x7773, RZ ;  /* 0x00007773101b7816 */ /* 0x001fc600000000ff */
[----:B------:R-:W4:Y:S04]  /*1a7bd0*/  LDL.LU R16, [R1+0x380] ;  /* 0x0003800001107983 */ /* 0x000f280000300800 */
[----:B---3--:R0:W-:Y:S04]  /*1a7be0*/  @P0 STG.E.U8 desc[UR4][R46.64], R27 ;  /* 0x0000001b2e000986 */ /* 0x0081e8000c101104 */
[----:B------:R-:W3:Y:S04]  /*1a7bf0*/  LDL.LU.64 R40, [R1+0x4498] ;  /* 0x0044980001287983 */ /* 0x000ee80000300a00 */
[----:B------:R-:W3:Y:S04]  /*1a7c00*/  LDL.LU.64 R42, [R1+0x44a0] ;  /* 0x0044a000012a7983 */ /* 0x000ee80000300a00 */
[----:B------:R-:W3:Y:S04]  /*1a7c10*/  LDL.LU.64 R44, [R1+0x4490] ;  /* 0x00449000012c7983 */ /* 0x000ee80000300a00 */
[----:B------:R-:W3:Y:S01]  /*1a7c20*/  LDL.LU R13, [R1+0x370] ;  /* 0x00037000010d7983 */ /* 0x000ee20000300800 */
[----:B0-----:R-:W-:-:S03]  /*1a7c30*/  PRMT R27, R58, 0x7770, RZ ;  /* 0x000077703a1b7816 */ /* 0x001fc600000000ff */
[----:B------:R-:W3:Y:S04]  /*1a7c40*/  LDL.LU.64 R46, [R1+0x3a38] ;  /* 0x003a3800012e7983 */ /* 0x000ee80000300a00 */
[----:B------:R0:W-:Y:S01]  /*1a7c50*/  @P6 STG.E.U8 desc[UR4][R48.64], R27 ;  /* 0x0000001b30006986 */ /* 0x0001e2000c101104 */
[----:B------:R-:W-:Y:S02]  /*1a7c60*/  LOP3.LUT P6, RZ, R30, 0x4, RZ, 0xc0, !PT ;  /* 0x000000041eff7812 */ /* 0x000fe400078cc0ff */
        /* <DEDUP_REMOVED lines=32> */
[----:B---3--:R0:W-:Y:S02]  /*1a7e70*/  @P6 STG.E.U8 desc[UR4][R40.64], R27 ;  /* 0x0000001b28006986 */ /* 0x0081e4000c101104 */
        /* <DEDUP_REMOVED lines=116> */
[C---:B------:R-:W-:Y:S02]  /*1a85c0*/  LOP3.LUT P0, RZ, R26.reuse, 0x40000000, RZ, 0xc0, !PT ;  /* 0x400000001aff7812 */ /* 0x040fe4000780c0ff */
[----:B------:R-:W-:Y:S02]  /*1a85d0*/  LOP3.LUT P3, RZ, R26, 0x80000000, RZ, 0xc0, !PT ;  /* 0x800000001aff7812 */ /* 0x000fe4000786c0ff */
[----:B------:R-:W-:Y:S01]  /*1a85e0*/  PRMT R26, R16, 0x7771, RZ ;  /* 0x00007771101a7816 */ /* 0x000fe200000000ff */
[----:B------:R-:W4:Y:S04]  /*1a85f0*/  LDL.LU.64 R44, [R1+0x4560] ;  /* 0x00456000012c7983 */ /* 0x000f280000300a00 */
[----:B------:R-:W4:Y:S04]  /*1a8600*/  LDL.LU.64 R46, [R1+0x4570] ;  /* 0x00457000012e7983 */ /* 0x000f280000300a00 */
[----:B------:R-:W4:Y:S01]  /*1a8610*/  LDL.LU.64 R48, [R1+0x4558] ;  /* 0x0045580001307983 */ /* 0x000f220000300a00 */
[----:B------:R-:W-:-:S03]  /*1a8620*/  LOP3.LUT P2, RZ, R25, 0x1, RZ, 0xc0, !PT ;  /* 0x0000000119ff7812 */ /* 0x000fc6000784c0ff */
        /* <DEDUP_REMOVED lines=9> */
[C---:B------:R-:W-:Y:S02]  /*1a86c0*/  LOP3.LUT P6, RZ, R25.reuse, 0x800, RZ, 0xc0, !PT ;  /* 0x0000080019ff7812 */ /* 0x040fe400078cc0ff */
        /* <DEDUP_REMOVED lines=10> */
[----:B------:R-:W4:Y:S04]  /*1a8770*/  LDL.LU R16, [R1+0x364] ;  /* 0x0003640001107983 */ /* 0x000f280000300800 */
[----:B------:R-:W4:Y:S01]  /*1a8780*/  LDL.LU.64 R42, [R1+0x40c0] ;  /* 0x0040c000012a7983 */ /* 0x000f220000300a00 */
        /* <DEDUP_REMOVED lines=210> */
[----:B----4-:R0:W-:Y:S04]  /*1a94b0*/  @P3 STG.E.U8 desc[UR4][R10.64], R26 ;  /* 0x0000001a0a003986 */ /* 0x0101e8000c101104 */
        /* <DEDUP_REMOVED lines=11> */
[----:B------:R0:W-:Y:S01]  /*1a9570*/  @P2 STG.E.U8 desc[UR4][R14.64], R26 ;  /* 0x0000001a0e002986 */ /* 0x0001e2000c101104 */
[----:B------:R-:W-:Y:S02]  /*1a9580*/  LOP3.LUT R28, R28, 0xfffffffb, RZ, 0xc0, !PT ;  /* 0xfffffffb1c1c7812 */ /* 0x000fe400078ec0ff */
[----:B0-----:R-:W-:-:S07]  /*1a9590*/  PRMT R26, R12, 0x7772, RZ ;  /* 0x000077720c1a7816 */ /* 0x001fce00000000ff */
[----:B------:R-:W-:Y:S02]  /*1a95a0*/  @P6 LOP3.LUT R28, R28, 0x4, RZ, 0xfc, !PT ;  /* 0x000000041c1c6812 */ /* 0x000fe400078efcff */
[----:B------:R-:W-:Y:S01]  /*1a95b0*/  LOP3.LUT P6, RZ, R24, 0x200, RZ, 0xc0, !PT ;  /* 0x0000020018ff7812 */ /* 0x000fe200078cc0ff */
[----:B------:R-:W4:Y:S04]  /*1a95c0*/  LDL.LU.64 R14, [R1+0x4220] ;  /* 0x00422000010e7983 */ /* 0x000f280000300a00 */
[----:B------:R0:W-:Y:S04]  /*1a95d0*/  @P1 STG.E.U8 desc[UR4][R40.64], R26 ;  /* 0x0000001a28001986 */ /* 0x0001e8000c101104 */
[----:B------:R-:W4:Y:S04]  /*1a95e0*/  LDL.LU R48, [R1+0x3f4] ;  /* 0x0003f40001307983 */ /* 0x000f280000300800 */
[----:B------:R-:W4:Y:S04]  /*1a95f0*/  LDL.LU.64 R30, [R1+0x46b0] ;  /* 0x0046b000011e7983 */ /* 0x000f280000300a00 */
[----:B------:R-:W4:Y:S04]  /*1a9600*/  LDL.LU.64 R32, [R1+0x46a0] ;  /* 0x0046a00001207983 */ /* 0x000f280000300a00 */
        /* <DEDUP_REMOVED lines=22> */
[----:B------:R-:W-:-:S05]  /*1a9770*/  PRMT R26, R58, 0x7773, RZ ;  /* 0x000077733a1a7816 */ /* 0x000fca00000000ff */
[----:B----4-:R0:W-:Y:S01]  /*1a9780*/  @P6 STG.E.U8 desc[UR4][R14.64], R26 ;  /* 0x0000001a0e006986 */ /* 0x0101e2000c101104 */
[----:B------:R-:W-:Y:S02]  /*1a9790*/  LOP3.LUT P6, RZ, R25, 0x80000000, RZ, 0xc0, !PT ;  /* 0x8000000019ff7812 */ /* 0x000fe400078cc0ff */
[----:B0-----:R-:W-:Y:S02]  /*1a97a0*/  PRMT R26, R48, 0x7770, RZ ;  /* 0x00007770301a7816 */ /* 0x001fe400000000ff */
[C---:B------:R-:W-:Y:S02]  /*1a97b0*/  LOP3.LUT P5, RZ, R24.reuse, 0x40000, RZ, 0xc0, !PT ;  /* 0x0004000018ff7812 */ /* 0x040fe400078ac0ff */
[C---:B------:R-:W-:Y:S02]  /*1a97c0*/  LOP3.LUT P4, RZ, R24.reuse, 0x80000, RZ, 0xc0, !PT ;  /* 0x0008000018ff7812 */ /* 0x040fe4000788c0ff */
[C---:B------:R-:W-:Y:S02]  /*1a97d0*/  LOP3.LUT P3, RZ, R24.reuse, 0x100000, RZ, 0xc0, !PT ;  /* 0x0010000018ff7812 */ /* 0x040fe4000786c0ff */
[----:B------:R-:W-:-:S02]  /*1a97e0*/  LOP3.LUT P2, RZ, R24, 0x200000, RZ, 0xc0, !PT ;  /* 0x0020000018ff7812 */ /* 0x000fc4000784c0ff */
[C---:B------:R-:W-:Y:S02]  /*1a97f0*/  LOP3.LUT P1, RZ, R24.reuse, 0x400000, RZ, 0xc0, !PT ;  /* 0x0040000018ff7812 */ /* 0x040fe4000782c0ff */
[----:B------:R-:W-:Y:S01]  /*1a9800*/  LOP3.LUT P0, RZ, R24, 0x800000, RZ, 0xc0, !PT ;  /* 0x0080000018ff7812 */ /* 0x000fe2000780c0ff */
[----:B------:R-:W4:Y:S04]  /*1a9810*/  LDL.LU.64 R14, [R1+0x69c8] ;  /* 0x0069c800010e7983 */ /* 0x000f280000300a00 */
[----:B--2---:R0:W-:Y:S01]  /*1a9820*/  @P6 STG.E.U8 desc[UR4][R28.64], R26 ;  /* 0x0000001a1c006986 */ /* 0x0041e2000c101104 */
        /* <DEDUP_REMOVED lines=28> */
[----:B------:R-:W3:Y:S01]  /*1a99f0*/  LDL.LU R12, [R1+0x3e8] ;  /* 0x0003e800010c7983 */ /* 0x000ee20000300800 */
[----:B------:R-:W-:-:S02]  /*1a9a00*/  LOP3.LUT P6, RZ, R23, 0x10, RZ, 0xc0, !PT ;  /* 0x0000001017ff7812 */ /* 0x000fc400078cc0ff */
[----:B------:R-:W-:Y:S01]  /*1a9a10*/  LOP3.LUT R25, R25, 0xfff7ffff, RZ, 0xc0, !PT ;  /* 0xfff7ffff19197812 */ /* 0x000fe200078ec0ff */
[----:B------:R-:W4:Y:S01]  /*1a9a20*/  LDL.LU.64 R46, [R1+0x42d0] ;  /* 0x0042d000012e7983 */ /* 0x000f220000300a00 */
[----:B------:R-:W-:-:S03]  /*1a9a30*/  LOP3.LUT P3, RZ, R24, 0x1000000, RZ, 0xc0, !PT ;  /* 0x0100000018ff7812 */ /* 0x000fc6000786c0ff */
[----:B------:R-:W4:Y:S06]  /*1a9a40*/  LDL.LU R58, [R1+0x3fc] ;  /* 0x0003fc00013a7983 */ /* 0x000f2c0000300800 */
        /* <DEDUP_REMOVED lines=88> */
[----:B----4-:R0:W-:Y:S02]  /*1a9fd0*/  @P3 STG.E.U8 desc[UR4][R42.64], R24 ;  /* 0x000000182a003986 */ /* 0x0101e4000c101104 */
[----:B0-----:R-:W-:-:S05]  /*1a9fe0*/  PRMT R24, R45, 0x7773, RZ ;  /* 0x000077732d187816 */ /* 0x001fca00000000ff */
[----:B------:R0:W-:Y:S02]  /*1a9ff0*/  @P2 STG.E.U8 desc[UR4][R46.64], R24 ;  /* 0x000000182e002986 */ /* 0x0001e4000c101104 */
[----:B0-----:R-:W-:-:S05]  /*1aa000*/  PRMT R24, R12, 0x7770, RZ ;  /* 0x000077700c187816 */ /* 0x001fca00000000ff */
[----:B------:R0:W-:Y:S02]  /*1aa010*/  @P1 STG.E.U8 desc[UR4][R48.64], R24 ;  /* 0x0000001830001986 */ /* 0x0001e4000c101104 */
[----:B0-----:R-:W-:-:S05]  /*1aa020*/  PRMT R24, R12, 0x7771, RZ ;  /* 0x000077710c187816 */ /* 0x001fca00000000ff */
[----:B--2---:R0:W-:Y:S04]  /*1aa030*/  @P0 STG.E.U8 desc[UR4][R10.64], R24 ;  /* 0x000000180a000986 */ /* 0x0041e8000c101104 */
[----:B0-----:R-:W2:Y:S04]  /*1aa040*/  LDL.LU.64 R10, [R1+0x4380] ;  /* 0x00438000010a7983 */ /* 0x001ea80000300a00 */
[----:B------:R-:W3:Y:S04]  /*1aa050*/  LDL.LU.64 R48, [R1+0x47f0] ;  /* 0x0047f00001307983 */ /* 0x000ee80000300a00 */
[----:B------:R-:W4:Y:S04]  /*1aa060*/  LDL.LU.64 R38, [R1+0x4820] ;  /* 0x0048200001267983 */ /* 0x000f280000300a00 */
[----:B------:R-:W2:Y:S04]  /*1aa070*/  LDL.LU.64 R40, [R1+0x4830] ;  /* 0x0048300001287983 */ /* 0x000ea80000300a00 */
[----:B------:R-:W2:Y:S04]  /*1aa080*/  LDL.LU.64 R42, [R1+0x4818] ;  /* 0x00481800012a7983 */ /* 0x000ea80000300a00 */
[----:B------:R-:W2:Y:S01]  /*1aa090*/  LDL.LU R46, [R1+0x3d4] ;  /* 0x0003d400012e7983 */ /* 0x000ea20000300800 */
[----:B------:R-:W-:-:S02]  /*1aa0a0*/  LOP3.LUT P6, RZ, R23, 0x800000, RZ, 0xc0, !PT ;  /* 0x0080000017ff7812 */ /* 0x000fc400078cc0ff */
[----:B------:R-:W-:Y:S01]  /*1aa0b0*/  LOP3.LUT P3, RZ, R23, 0x800, RZ, 0xc0, !PT ;  /* 0x0000080017ff7812 */ /* 0x000fe2000786c0ff */
[----:B------:R-:W4:Y:S01]  /*1aa0c0*/  LDL.LU.64 R44, [R1+0x43b0] ;  /* 0x0043b000012c7983 */ /* 0x000f220000300a00 */
[----:B------:R-:W-:Y:S02]  /*1aa0d0*/  LOP3.LUT R25, R25, 0xfffff7ff, RZ, 0xc0, !PT ;  /* 0xfffff7ff19197812 */ /* 0x000fe400078ec0ff */
[----:B------:R-:W-:Y:S01]  /*1aa0e0*/  PRMT R24, R12, 0x7772, RZ ;  /* 0x000077720c187816 */ /* 0x000fe200000000ff */
[----:B------:R-:W4:Y:S01]  /*1aa0f0*/  LDL.LU R58, [R1+0x3c4] ;  /* 0x0003c400013a7983 */ /* 0x000f220000300800 */
[----:B------:R-:W-:-:S05]  /*1aa100*/  LOP3.LUT P2, RZ, R23, 0x1000, RZ, 0xc0, !PT ;  /* 0x0000100017ff7812 */ /* 0x000fca000784c0ff */
        /* <DEDUP_REMOVED lines=25> */
[----:B---3--:R0:W-:Y:S04]  /*1aa2a0*/  @P3 STG.E.U8 desc[UR4][R48.64], R24 ;  /* 0x0000001830003986 */ /* 0x0081e8000c101104 */
[----:B0-----:R-:W3:Y:S01]  /*1aa2b0*/  LDL.LU.64 R48, [R1+0x4850] ;  /* 0x0048500001307983 */ /* 0x001ee20000300a00 */
[----:B------:R-:W-:-:S05]  /*1aa2c0*/  PRMT R24, R12, 0x7773, RZ ;  /* 0x000077730c187816 */ /* 0x000fca00000000ff */
[----:B--2---:R0:W-:Y:S02]  /*1aa2d0*/  @P2 STG.E.U8 desc[UR4][R10.64], R24 ;  /* 0x000000180a002986 */ /* 0x0041e4000c101104 */
[----:B0-----:R-:W-:Y:S02]  /*1aa2e0*/  IMAD.MOV.U32 R11, RZ, RZ, R13 ;  /* 0x000000ffff0b7224 */ /* 0x001fe400078e000d */
[----:B------:R-:W2:Y:S04]  /*1aa2f0*/  LDL.LU.64 R12, [R1+0x4858] ;  /* 0x00485800010c7983 */ /* 0x000ea80000300a00 */
[----:B------:R-:W2:Y:S04]  /*1aa300*/  LDL.LU.64 R26, [R1+0x4848] ;  /* 0x00484800011a7983 */ /* 0x000ea80000300a00 */
[----:B------:R-:W2:Y:S04]  /*1aa310*/  LDL.LU.64 R28, [R1+0x43d8] ;  /* 0x0043d800011c7983 */ /* 0x000ea80000300a00 */
[----:B------:R-:W2:Y:S04]  /*1aa320*/  LDL.LU R47, [R1+0x3d8] ;  /* 0x0003d800012f7983 */ /* 0x000ea80000300800 */
[----:B------:R-:W2:Y:S04]  /*1aa330*/  LDL.LU.64 R30, [R1+0x4890] ;  /* 0x00489000011e7983 */ /* 0x000ea80000300a00 */
[----:B------:R-:W2:Y:S04]  /*1aa340*/  LDL.LU.64 R32, [R1+0x4898] ;  /* 0x0048980001207983 */ /* 0x000ea80000300a00 */
[----:B------:R-:W2:Y:S01]  /*1aa350*/  LDL.LU.64 R34, [R1+0x4888] ;  /* 0x0048880001227983 */ /* 0x000ea20000300a00 */
[----:B------:R-:W-:-:S03]  /*1aa360*/  PRMT R24, R46, 0x7770, RZ ;  /* 0x000077702e187816 */ /* 0x000fc600000000ff */
[----:B------:R-:W2:Y:S04]  /*1aa370*/  LDL.LU.64 R36, [R1+0x4408] ;  /* 0x0044080001247983 */ /* 0x000ea80000300a00 */
[----:B------:R-:W2:Y:S04]  /*1aa380*/  LDL.LU R10, [R1+0x3c8] ;  /* 0x0003c800010a7983 */ /* 0x000ea80000300800 */
[----:B----4-:R0:W-:Y:S02]  /*1aa390*/  @P1 STG.E.U8 desc[UR4][R38.64], R24 ;  /* 0x0000001826001986 */ /* 0x0101e4000c101104 */
[----:B0-----:R-:W-:-:S02]  /*1aa3a0*/  PRMT R24, R46, 0x7771, RZ ;  /* 0x000077712e187816 */ /* 0x001fc400000000ff */
[----:B------:R-:W4:Y:S04]  /*1aa3b0*/  LDL.LU.64 R38, [R1+0x48c0] ;  /* 0x0048c00001267983 */ /* 0x000f280000300a00 */
[----:B------:R0:W-:Y:S02]  /*1aa3c0*/  @P0 STG.E.U8 desc[UR4][R40.64], R24 ;  /* 0x0000001828000986 */ /* 0x0001e4000c101104 */
[----:B0-----:R-:W-:Y:S02]  /*1aa3d0*/  PRMT R24, R46, 0x7772, RZ ;  /* 0x000077722e187816 */ /* 0x001fe400000000ff */
        /* <DEDUP_REMOVED lines=8> */
[----:B------:R-:W4:Y:S04]  /*1aa460*/  LDL.LU.64 R44, [R1+0x4430] ;  /* 0x00443000012c7983 */ /* 0x000f280000300a00 */
[----:B------:R-:W4:Y:S01]  /*1aa470*/  LDL.LU R46, [R1+0x3dc] ;  /* 0x0003dc00012e7983 */ /* 0x000f220000300800 */
[C---:B------:R-:W-:Y:S02]  /*1aa480*/  LOP3.LUT P5, RZ, R23.reuse, 0x1000000, RZ, 0xc0, !PT ;  /* 0x0100000017ff7812 */ /* 0x040fe400078ac0ff */
[----:B------:R-:W-:-:S02]  /*1aa490*/  LOP3.LUT P4, RZ, R23, 0x2000000, RZ, 0xc0, !PT ;  /* 0x0200000017ff7812 */ /* 0x000fc4000788c0ff */
[C---:B------:R-:W-:Y:S02]  /*1aa4a0*/  LOP3.LUT P3, RZ, R23.reuse, 0x4000000, RZ, 0xc0, !PT ;  /* 0x0400000017ff7812 */ /* 0x040fe4000786c0ff */
[----:B------:R-:W-:Y:S01]  /*1aa4b0*/  LOP3.LUT P2, RZ, R23, 0x8000000, RZ, 0xc0, !PT ;  /* 0x0800000017ff7812 */ /* 0x000fe2000784c0ff */
[----:B---3--:R0:W-:Y:S01]  /*1aa4c0*/  @P6 STG.E.U8 desc[UR4][R48.64], R24 ;  /* 0x0000001830006986 */ /* 0x0081e2000c101104 */
[C---:B------:R-:W-:Y:S02]  /*1aa4d0*/  LOP3.LUT P6, RZ, R25.reuse, 0x10000, RZ, 0xc0, !PT ;  /* 0x0001000019ff7812 */ /* 0x040fe400078cc0ff */
[----:B0-----:R-:W-:Y:S01]  /*1aa4e0*/  PRMT R24, R58, 0x7771, RZ ;  /* 0x000077713a187816 */ /* 0x001fe200000000ff */
[----:B------:R-:W3:Y:S10]  /*1aa4f0*/  LDL.LU.64 R48, [R1+0x48e8] ;  /* 0x0048e80001307983 */ /* 0x000ef40000300a00 */
[----:B--2---:R0:W-:Y:S01]  /*1aa500*/  @P6 STG.E.U8 desc[UR4][R12.64], R24 ;  /* 0x000000180c006986 */ /* 0x0041e2000c101104 */
[----:B------:R-:W-:-:S02]  /*1aa510*/  LOP3.LUT P6, RZ, R25, 0x8000, RZ, 0xc0, !PT ;  /* 0x0000800019ff7812 */ /* 0x000fc400078cc0ff */
        /* <DEDUP_REMOVED lines=20> */
[----:B------:R0:W-:Y:S01]  /*1aa660*/  @P3 STG.E.U8 desc[UR4][R40.64], R24 ;  /* 0x0000001828003986 */ /* 0x0001e2000c101104 */
[----:B------:R-:W-:Y:S01]  /*1aa670*/  IMAD.MOV.U32 R47, RZ, RZ, R11 ;  /* 0x000000ffff2f7224 */ /* 0x000fe200078e000b */
[----:B0-----:R-:W-:-:S05]  /*1aa680*/  PRMT R24, R10, 0x7772, RZ ;  /* 0x000077720a187816 */ /* 0x001fca00000000ff */
[----:B------:R0:W-:Y:S02]  /*1aa690*/  @P2 STG.E.U8 desc[UR4][R42.64], R24 ;  /* 0x000000182a002986 */ /* 0x0001e4000c101104 */
[----:B0-----:R-:W-:Y:S02]  /*1aa6a0*/  PRMT R24, R10, 0x7773, RZ ;  /* 0x000077730a187816 */ /* 0x001fe400000000ff */
[----:B------:R-:W4:Y:S01]  /*1aa6b0*/  LDL.LU.64 R10, [R1+0x4900] ;  /* 0x00490000010a7983 */ /* 0x000f220000300a00 */
[C---:B------:R-:W-:Y:S02]  /*1aa6c0*/  LOP3.LUT P1, RZ, R23.reuse, 0x10000000, RZ, 0xc0, !PT ;  /* 0x1000000017ff7812 */ /* 0x040fe4000782c0ff */
[----:B------:R-:W-:Y:S01]  /*1aa6d0*/  LOP3.LUT P0, RZ, R23, 0x20000000, RZ, 0xc0, !PT ;  /* 0x2000000017ff7812 */ /* 0x000fe2000780c0ff */
[----:B------:R-:W2:Y:S10]  /*1aa6e0*/  LDL.LU.64 R38, [R1+0x48e0] ;  /* 0x0048e00001267983 */ /* 0x000eb40000300a00 */
[----:B------:R0:W-:Y:S02]  /*1aa6f0*/  @P1 STG.E.U8 desc[UR4][R44.64], R24 ;  /* 0x000000182c001986 */ /* 0x0001e4000c101104 */
[----:B0-----:R-:W-:-:S02]  /*1aa700*/  PRMT R24, R46, 0x7770, RZ ;  /* 0x000077702e187816 */ /* 0x001fc400000000ff */
[----:B------:R-:W-:-:S03]  /*1aa710*/  LOP3.LUT P3, RZ, R23, 0x40000000, RZ, 0xc0, !PT ;  /* 0x4000000017ff7812 */ /* 0x000fc6000786c0ff */
[----:B---3--:R0:W-:Y:S04]  /*1aa720*/  @P0 STG.E.U8 desc[UR4][R48.64], R24 ;  /* 0x0000001830000986 */ /* 0x0081e8000c101104 */
[----:B0-----:R-:W3:Y:S04]  /*1aa730*/  LDL.LU.64 R48, [R1+0x4450] ;  /* 0x0044500001307983 */ /* 0x001ee80000300a00 */
[----:B------:R-:W3:Y:S04]  /*1aa740*/  LDL.LU.64 R40, [R1+0x4928] ;  /* 0x0049280001287983 */ /* 0x000ee80000300a00 */
[----:B------:R-:W3:Y:S04]  /*1aa750*/  LDL.LU.64 R42, [R1+0x4930] ;  /* 0x00493000012a7983 */ /* 0x000ee80000300a00 */
[----:B------:R-:W3:Y:S01]  /*1aa760*/  LDL.LU.64 R44, [R1+0x4920] ;  /* 0x00492000012c7983 */ /* 0x000ee20000300a00 */
[----:B------:R-:W-:-:S02]  /*1aa770*/  PRMT R24, R46, 0x7771, RZ ;  /* 0x000077712e187816 */ /* 0x000fc400000000ff */
[----:B------:R-:W-:-:S03]  /*1aa780*/  LOP3.LUT P6, RZ, R22, 0x400, RZ, 0xc0, !PT ;  /* 0x0000040016ff7812 */ /* 0x000fc600078cc0ff */
[----:B----4-:R0:W-:Y:S04]  /*1aa790*/  @P3 STG.E.U8 desc[UR4][R10.64], R24 ;  /* 0x000000180a003986 */ /* 0x0101e8000c101104 */
[----:B0-----:R-:W4:Y:S01]  /*1aa7a0*/  LDL.LU.64 R10, [R1+0x4488] ;  /* 0x00448800010a7983 */ /* 0x001f220000300a00 */
[----:B------:R-:W-:-:S03]  /*1aa7b0*/  LOP3.LUT R25, R25, 0xfffffff7, RZ, 0xc0, !PT ;  /* 0xfffffff719197812 */ /* 0x000fc600078ec0ff */
[----:B------:R-:W4:Y:S04]  /*1aa7c0*/  LDL.LU R58, [R1+0x430] ;  /* 0x00043000013a7983 */ /* 0x000f280000300800 */
[----:B------:R-:W4:Y:S04]  /*1aa7d0*/  LDL.LU.64 R26, [R1+0x4958] ;  /* 0x00495800011a7983 */ /* 0x000f280000300a00 */
[----:B------:R-:W4:Y:S01]  /*1aa7e0*/  LDL.LU.64 R28, [R1+0x4968] ;  /* 0x00496800011c7983 */ /* 0x000f220000300a00 */
[----:B------:R-:W-:Y:S02]  /*1aa7f0*/  @P6 LOP3.LUT R25, R25, 0x8, RZ, 0xfc, !PT ;  /* 0x0000000819196812 */ /* 0x000fe400078efcff */
[----:B------:R-:W-:Y:S01]  /*1aa800*/  LOP3.LUT P6, RZ, R22, 0x200, RZ, 0xc0, !PT ;  /* 0x0000020016ff7812 */ /* 0x000fe200078cc0ff */
[----:B------:R-:W4:Y:S01]  /*1aa810*/  LDL.LU.64 R30, [R1+0x4950] ;  /* 0x00495000011e7983 */ /* 0x000f220000300a00 */
[----:B------:R-:W-:-:S02]  /*1aa820*/  LOP3.LUT P2, RZ, R23, 0x80000000, RZ, 0xc0, !PT ;  /* 0x8000000017ff7812 */ /* 0x000fc4000784c0ff */
[----:B------:R-:W-:Y:S02]  /*1aa830*/  LOP3.LUT R25, R25, 0xffffffef, RZ, 0xc0, !PT ;  /* 0xffffffef19197812 */ /* 0x000fe400078ec0ff */
[----:B------:R-:W-:Y:S02]  /*1aa840*/  LOP3.LUT P1, RZ, R22, 0x1, RZ, 0xc0, !PT ;  /* 0x0000000116ff7812 */ /* 0x000fe4000782c0ff */
[----:B------:R-:W-:Y:S01]  /*1aa850*/  PRMT R24, R46, 0x7772, RZ ;  /* 0x000077722e187816 */ /* 0x000fe200000000ff */
[----:B------:R-:W4:Y:S04]  /*1aa860*/  LDL.LU.64 R32, [R1+0x44a8] ;  /* 0x0044a80001207983 */ /* 0x000f280000300a00 */
        /* <DEDUP_REMOVED lines=12> */
[----:B--2---:R0:W-:Y:S10]  /*1aa930*/  @P2 STG.E.U8 desc[UR4][R38.64], R24 ;  /* 0x0000001826002986 */ /* 0x0041f4000c101104 */
[----:B------:R-:W-:-:S02]  /*1aa940*/  @P6 LOP3.LUT R25, R25, 0x100, RZ, 0xfc, !PT ;  /* 0x0000010019196812 */ /* 0x000fc400078efcff */
[----:B------:R-:W-:Y:S02]  /*1aa950*/  LOP3.LUT P6, RZ, R22, 0x10, RZ, 0xc0, !PT ;  /* 0x0000001016ff7812 */ /* 0x000fe400078cc0ff */
[----:B0-----:R-:W-:Y:S02]  /*1aa960*/  PRMT R24, R46, 0x7773, RZ ;  /* 0x000077732e187816 */ /* 0x001fe400000000ff */
[----:B------:R-:W-:Y:S02]  /*1aa970*/  LOP3.LUT R25, R25, 0xfffffdff, RZ, 0xc0, !PT ;  /* 0xfffffdff19197812 */ /* 0x000fe400078ec0ff */
[----:B------:R-:W-:-:S07]  /*1aa980*/  LOP3.LUT P0, RZ, R22, 0x2, RZ, 0xc0, !PT ;  /* 0x0000000216ff7812 */ /* 0x000fce000780c0ff */
[----:B------:R-:W-:Y:S02]  /*1aa990*/  @P6 LOP3.LUT R25, R25, 0x200, RZ, 0xfc, !PT ;  /* 0x0000020019196812 */ /* 0x000fe400078efcff */
[----:B------:R-:W-:Y:S02]  /*1aa9a0*/  LOP3.LUT P6, RZ, R22, 0x8, RZ, 0xc0, !PT ;  /* 0x0000000816ff7812 */ /* 0x000fe400078cc0ff */
[----:B------:R-:W-:-:S11]  /*1aa9b0*/  LOP3.LUT R25, R25, 0xfffffbff, RZ, 0xc0, !PT ;  /* 0xfffffbff19197812 */ /* 0x000fd600078ec0ff */
[----:B------:R-:W-:Y:S02]  /*1aa9c0*/  @P6 LOP3.LUT R25, R25, 0x400, RZ, 0xfc, !PT ;  /* 0x0000040019196812 */ /* 0x000fe400078efcff */
[----:B------:R-:W-:Y:S01]  /*1aa9d0*/  LOP3.LUT P6, RZ, R22, 0x4, RZ, 0xc0, !PT ;  /* 0x0000000416ff7812 */ /* 0x000fe200078cc0ff */
[----:B---3--:R0:W-:Y:S04]  /*1aa9e0*/  @P1 STG.E.U8 desc[UR4][R48.64], R24 ;  /* 0x0000001830001986 */ /* 0x0081e8000c101104 */
[----:B0-----:R-:W2:Y:S04]  /*1aa9f0*/  LDL.LU R48, [R1+0x420] ;  /* 0x0004200001307983 */ /* 0x001ea80000300800 */
[----:B------:R-:W3:Y:S01]  /*1aaa00*/  LDL.LU.64 R34, [R1+0x4980] ;  /* 0x0049800001227983 */ /* 0x000ee20000300a00 */
[----:B------:R-:W-:-:S03]  /*1aaa10*/  PRMT R24, R47, 0x7770, RZ ;  /* 0x000077702f187816 */ /* 0x000fc600000000ff */
[----:B------:R-:W3:Y:S04]  /*1aaa20*/  LDL.LU.64 R36, [R1+0x4988] ;  /* 0x0049880001247983 */ /* 0x000ee80000300a00 */
[----:B------:R-:W3:Y:S04]  /*1aaa30*/  LDL.LU R49, [R1+0x434] ;  /* 0x0004340001317983 */ /* 0x000ee80000300800 */
[----:B------:R0:W-:Y:S04]  /*1aaa40*/  @P0 STG.E.U8 desc[UR4][R40.64], R24 ;  /* 0x0000001828000986 */ /* 0x0001e8000c101104 */
[----:B------:R-:W3:Y:S01]  /*1aaa50*/  LDL.LU.64 R38, [R1+0x4978] ;  /* 0x0049780001267983 */ /* 0x000ee20000300a00 */
[----:B0-----:R-:W-:-:S03]  /*1aaa60*/  PRMT R24, R47, 0x7771, RZ ;  /* 0x000077712f187816 */ /* 0x001fc600000000ff */
        /* <DEDUP_REMOVED lines=8> */
[----:B------:R-:W-:-:S03]  /*1aaaf0*/  IMAD.MOV.U32 R24, RZ, RZ, R47 ;  /* 0x000000ffff187224 */ /* 0x000fc600078e002f */
[----:B------:R-:W3:Y:S02]  /*1aab00*/  LDL.LU.64 R46, [R1+0x4990] ;  /* 0x00499000012e7983 */ /* 0x000ee40000300a00 */
[----:B------:R-:W-:-:S05]  /*1aab10*/  PRMT R24, R24, 0x7773, RZ ;  /* 0x0000777318187816 */ /* 0x000fca00000000ff */
[----:B----4-:R0:W-:Y:S04]  /*1aab20*/  @P6 STG.E.U8 desc[UR4][R10.64], R24 ;  /* 0x000000180a006986 */ /* 0x0101e8000c101104 */
[----:B0-----:R-:W4:Y:S01]  /*1aab30*/  LDL.LU.64 R10, [R1+0x4500] ;  /* 0x00450000010a7983 */ /* 0x001f220000300a00 */
        /* <DEDUP_REMOVED lines=15> */
[C---:B------:R-:W-:Y:S02]  /*1aac30*/  LOP3.LUT P3, RZ, R22.reuse, 0x2000, RZ, 0xc0, !PT ;  /* 0x0000200016ff7812 */ /* 0x040fe4000786c0ff */
[C---:B------:R-:W-:Y:S02]  /*1aac40*/  LOP3.LUT P2, RZ, R22.reuse, 0x4000, RZ, 0xc0, !PT ;  /* 0x0000400016ff7812 */ /* 0x040fe4000784c0ff */
[----:B------:R-:W-:-:S02]  /*1aac50*/  LOP3.LUT P1, RZ, R22, 0x8000, RZ, 0xc0, !PT ;  /* 0x0000800016ff7812 */ /* 0x000fc4000782c0ff */
[----:B------:R-:W-:Y:S02]  /*1aac60*/  LOP3.LUT P0, RZ, R22, 0x10000, RZ, 0xc0, !PT ;  /* 0x0001000016ff7812 */ /* 0x000fe4000780c0ff */
[----:B--2---:R-:W-:-:S05]  /*1aac70*/  PRMT R24, R48, 0x7770, RZ ;  /* 0x0000777030187816 */ /* 0x004fca00000000ff */
[----:B---3--:R0:W-:Y:S01]  /*1aac80*/  @P6 STG.E.U8 desc[UR4][R34.64], R24 ;  /* 0x0000001822006986 */ /* 0x0081e2000c101104 */
        /* <DEDUP_REMOVED lines=14> */
[----:B----4-:R0:W-:Y:S04]  /*1aad70*/  @P0 STG.E.U8 desc[UR4][R10.64], R24 ;  /* 0x000000180a000986 */ /* 0x0101e8000c101104 */
[----:B0-----:R-:W2:Y:S04]  /*1aad80*/  LDL.LU.64 R10, [R1+0x49b8] ;  /* 0x0049b800010a7983 */ /* 0x001ea80000300a00 */
[----:B------:R-:W3:Y:S04]  /*1aad90*/  LDL.LU.64 R38, [R1+0x49c0] ;  /* 0x0049c00001267983 */ /* 0x000ee80000300a00 */
[----:B------:R-:W4:Y:S04]  /*1aada0*/  LDL.LU.64 R40, [R1+0x49b0] ;  /* 0x0049b00001287983 */ /* 0x000f280000300a00 */
[----:B------:R-:W2:Y:S01]  /*1aadb0*/  LDL.LU R42, [R1+0x424] ;  /* 0x00042400012a7983 */ /* 0x000ea20000300800 */
[----:B------:R-:W-:-:S03]  /*1aadc0*/  LOP3.LUT P3, RZ, R22, 0x20000, RZ, 0xc0, !PT ;  /* 0x0002000016ff7812 */ /* 0x000fc6000786c0ff */
[----:B------:R-:W3:Y:S04]  /*1aadd0*/  LDL.LU.64 R46, [R1+0x4538] ;  /* 0x00453800012e7983 */ /* 0x000ee80000300a00 */
[----:B------:R-:W3:Y:S04]  /*1aade0*/  LDL.LU.64 R44, [R1+0x49d8] ;  /* 0x0049d800012c7983 */ /* 0x000ee80000300a00 */
[----:B------:R-:W3:Y:S01]  /*1aadf0*/  LDL.LU.64 R48, [R1+0x49e0] ;  /* 0x0049e00001307983 */ /* 0x000ee20000300a00 */
        /* <DEDUP_REMOVED lines=16> */
[----:B0-----:R-:W2:Y:S04]  /*1aaf00*/  LDL.LU.64 R10, [R1+0x49d0] ;  /* 0x0049d000010a7983 */ /* 0x001ea80000300a00 */
[----:B------:R-:W2:Y:S04]  /*1aaf10*/  LDL.LU R24, [R1+0x438] ;  /* 0x0004380001187983 */ /* 0x000ea80000300800 */
[----:B------:R-:W2:Y:S01]  /*1aaf20*/  LDL.LU.64 R26, [R1+0x4568] ;  /* 0x00456800011a7983 */ /* 0x000ea20000300a00 */
[----:B------:R-:W-:-:S02]  /*1aaf30*/  @P6 LOP3.LUT R23, R23, 0x80000000, RZ, 0xfc, !PT ;  /* 0x8000000017176812 */ /* 0x000fc400078efcff */
[----:B------:R-:W-:Y:S01]  /*1aaf40*/  LOP3.LUT P6, RZ, R22, 0x1000000, RZ, 0xc0, !PT ;  /* 0x0100000016ff7812 */ /* 0x000fe200078cc0ff */
[----:B------:R-:W2:Y:S04]  /*1aaf50*/  LDL.LU.64 R28, [R1+0x49f8] ;  /* 0x0049f800011c7983 */ /* 0x000ea80000300a00 */
[----:B------:R-:W2:Y:S01]  /*1aaf60*/  LDL.LU R58, [R1+0x428] ;  /* 0x00042800013a7983 */ /* 0x000ea20000300800 */
[----:B------:R-:W-:-:S03]  /*1aaf70*/  LOP3.LUT R25, R25, 0xfffffffe, RZ, 0xc0, !PT ;  /* 0xfffffffe19197812 */ /* 0x000fc600078ec0ff */
[----:B------:R-:W2:Y:S01]  /*1aaf80*/  LDL.LU.64 R30, [R1+0x4a00] ;  /* 0x004a0000011e7983 */ /* 0x000ea20000300a00 */
[----:B------:R-:W-:-:S03]  /*1aaf90*/  LOP3.LUT P2, RZ, R22, 0x40000, RZ, 0xc0, !PT ;  /* 0x0004000016ff7812 */ /* 0x000fc6000784c0ff */
[----:B------:R-:W2:Y:S01]  /*1aafa0*/  LDL.LU.64 R32, [R1+0x49f0] ;  /* 0x0049f00001207983 */ /* 0x000ea20000300a00 */
[C---:B------:R-:W-:Y:S02]  /*1aafb0*/  LOP3.LUT P1, RZ, R22.reuse, 0x80000, RZ, 0xc0, !PT ;  /* 0x0008000016ff7812 */ /* 0x040fe4000782c0ff */
[C---:B------:R-:W-:Y:S02]  /*1aafc0*/  LOP3.LUT P0, RZ, R22.reuse, 0x100000, RZ, 0xc0, !PT ;  /* 0x0010000016ff7812 */ /* 0x040fe4000780c0ff */
[C---:B------:R-:W-:Y:S02]  /*1aafd0*/  LOP3.LUT P5, RZ, R22.reuse, 0x40000000, RZ, 0xc0, !PT ;  /* 0x4000000016ff7812 */ /* 0x040fe400078ac0ff */
[C---:B------:R-:W-:Y:S01]  /*1aafe0*/  LOP3.LUT P4, RZ, R22.reuse, 0x80000000, RZ, 0xc0, !PT ;  /* 0x8000000016ff7812 */ /* 0x040fe2000788c0ff */
[----:B------:R-:W2:Y:S01]  /*1aaff0*/  LDL.LU.64 R34, [R1+0x4590] ;  /* 0x0045900001227983 */ /* 0x000ea20000300a00 */
        /* <DEDUP_REMOVED lines=8> */
[----:B------:R-:W-:-:S05]  /*1ab080*/  PRMT R22, R42, 0x7771, RZ ;  /* 0x000077712a167816 */ /* 0x000fca00000000ff */
[----:B---3--:R0:W-:Y:S02]  /*1ab090*/  @P2 STG.E.U8 desc[UR4][R38.64], R22 ;  /* 0x0000001626002986 */ /* 0x0081e4000c101104 */
[----:B0-----:R-:W-:-:S05]  /*1ab0a0*/  PRMT R22, R42, 0x7772, RZ ;  /* 0x000077722a167816 */ /* 0x001fca00000000ff */
[----:B----4-:R0:W-:Y:S02]  /*1ab0b0*/  @P1 STG.E.U8 desc[UR4][R40.64], R22 ;  /* 0x0000001628001986 */ /* 0x0101e4000c101104 */
[----:B0-----:R-:W-:-:S05]  /*1ab0c0*/  PRMT R22, R42, 0x7773, RZ ;  /* 0x000077732a167816 */ /* 0x001fca00000000ff */
[----:B------:R0:W-:Y:S04]  /*1ab0d0*/  @P0 STG.E.U8 desc[UR4][R46.64], R22 ;  /* 0x000000162e000986 */ /* 0x0001e8000c101104 */
[----:B0-----:R-:W3:Y:S04]  /*1ab0e0*/  LDL.LU R46, [R1+0x43c] ;  /* 0x00043c00012e7983 */ /* 0x001ee80000300800 */
[----:B------:R-:W4:Y:S04]  /*1ab0f0*/  LDL.LU.64 R36, [R1+0x4a10] ;  /* 0x004a100001247983 */ /* 0x000f280000300a00 */
[----:B------:R-:W3:Y:S04]  /*1ab100*/  LDL.LU.64 R38, [R1+0x4a18] ;  /* 0x004a180001267983 */ /* 0x000ee80000300a00 */
[----:B------:R-:W3:Y:S04]  /*1ab110*/  LDL.LU.64 R40, [R1+0x4a08] ;  /* 0x004a080001287983 */ /* 0x000ee80000300a00 */
[----:B------:R-:W3:Y:S04]  /*1ab120*/  LDL.LU.64 R42, [R1+0x45c0] ;  /* 0x0045c000012a7983 */ /* 0x000ee80000300a00 */
[----:B------:R-:W3:Y:S01]  /*1ab130*/  LDL.LU R47, [R1+0x42c] ;  /* 0x00042c00012f7983 */ /* 0x000ee20000300800 */
        /* <DEDUP_REMOVED lines=9> */
[----:B------:R0:W-:Y:S04]  /*1ab1d0*/  @P6 STG.E.U8 desc[UR4][R10.64], R22 ;  /* 0x000000160a006986 */ /* 0x0001e8000c101104 */
[----:B0-----:R-:W2:Y:S01]  /*1ab1e0*/  LDL.LU.64 R10, [R1+0x4a28] ;  /* 0x004a2800010a7983 */ /* 0x001ea20000300a00 */
        /* <DEDUP_REMOVED lines=17> */
[----:B---3--:R-:W-:-:S09]  /*1ab300*/  PRMT R22, R46, 0x7770, RZ ;  /* 0x000077702e167816 */ /* 0x008fd200000000ff */
[----:B----4-:R0:W-:Y:S01]  /*1ab310*/  @P6 STG.E.U8 desc[UR4][R36.64], R22 ;  /* 0x0000001624006986 */ /* 0x0101e2000c101104 */
        /* <DEDUP_REMOVED lines=11> */
[----:B0-----:R-:W-:-:S05]  /*1ab3d0*/  PRMT R22, R47, 0x7771, RZ ;  /* 0x000077712f167816 */ /* 0x001fca00000000ff */
[----:B------:R0:W-:Y:S02]  /*1ab3e0*/  @P1 STG.E.U8 desc[UR4][R48.64], R22 ;  /* 0x0000001630001986 */ /* 0x0001e4000c101104 */
[----:B0-----:R-:W-:-:S05]  /*1ab3f0*/  PRMT R22, R47, 0x7772, RZ ;  /* 0x000077722f167816 */ /* 0x001fca00000000ff */
[----:B------:R0:W-:Y:S04]  /*1ab400*/  @P0 STG.E.U8 desc[UR4][R10.64], R22 ;  /* 0x000000160a000986 */ /* 0x0001e8000c101104 */
[----:B0-----:R-:W2:Y:S04]  /*1ab410*/  LDL.LU.64 R10, [R1+0x45e8] ;  /* 0x0045e800010a7983 */ /* 0x001ea80000300a00 */
[----:B------:R-:W3:Y:S04]  /*1ab420*/  LDL.LU.64 R38, [R1+0x4a50] ;  /* 0x004a500001267983 */ /* 0x000ee80000300a00 */
[----:B------:R-:W4:Y:S04]  /*1ab430*/  LDL.LU.64 R40, [R1+0x4a58] ;  /* 0x004a580001287983 */ /* 0x000f280000300a00 */
[----:B------:R-:W3:Y:S04]  /*1ab440*/  LDL.LU.64 R42, [R1+0x4a48] ;  /* 0x004a4800012a7983 */ /* 0x000ee80000300a00 */
[----:B------:R-:W3:Y:S04]  /*1ab450*/  LDL.LU R49, [R1+0x410] ;  /* 0x0004100001317983 */ /* 0x000ee80000300800 */
[----:B------:R-:W3:Y:S04]  /*1ab460*/  LDL.LU.64 R44, [R1+0x4618] ;  /* 0x00461800012c7983 */ /* 0x000ee80000300a00 */
[----:B------:R-:W3:Y:S01]  /*1ab470*/  LDL.LU R27, [R1+0x400] ;  /* 0x00040000011b7983 */ /* 0x000ee20000300800 */
[----:B------:R-:W-:-:S02]  /*1ab480*/  PRMT R22, R47, 0x7773, RZ ;  /* 0x000077732f167816 */ /* 0x000fc400000000ff */
[C---:B------:R-:W-:Y:S01]  /*1ab490*/  LOP3.LUT P3, RZ, R21.reuse, 0x10, RZ, 0xc0, !PT ;  /* 0x0000001015ff7812 */ /* 0x040fe2000786c0ff */
[----:B------:R-:W3:Y:S01]  /*1ab4a0*/  LDL.LU.64 R46, [R1+0x4a68] ;  /* 0x004a6800012e7983 */ /* 0x000ee20000300a00 */
        /* <DEDUP_REMOVED lines=19> */
[----:B------:R-:W2:Y:S04]  /*1ab5e0*/  LDL.LU.64 R24, [R1+0x4a60] ;  /* 0x004a600001187983 */ /* 0x000ea80000300a00 */
[----:B------:R-:W2:Y:S04]  /*1ab5f0*/  LDL.LU.64 R28, [R1+0x4640] ;  /* 0x00464000011c7983 */ /* 0x000ea80000300a00 */
[----:B------:R-:W2:Y:S04]  /*1ab600*/  LDL.LU R58, [R1+0x414] ;  /* 0x00041400013a7983 */ /* 0x000ea80000300800 */
[----:B------:R-:W2:Y:S04]  /*1ab610*/  LDL.LU.64 R30, [R1+0x4a88] ;  /* 0x004a8800011e7983 */ /* 0x000ea80000300a00 */
[----:B------:R-:W2:Y:S04]  /*1ab620*/  LDL.LU.64 R32, [R1+0x4a90] ;  /* 0x004a900001207983 */ /* 0x000ea80000300a00 */
[----:B------:R-:W2:Y:S04]  /*1ab630*/  LDL.LU.64 R34, [R1+0x4a80] ;  /* 0x004a800001227983 */ /* 0x000ea80000300a00 */
[----:B------:R-:W2:Y:S01]  /*1ab640*/  LDL.LU R48, [R1+0x404] ;  /* 0x0004040001307983 */ /* 0x000ea20000300800 */
[----:B---3--:R-:W-:-:S03]  /*1ab650*/  PRMT R22, R49, 0x7770, RZ ;  /* 0x0000777031167816 */ /* 0x008fc600000000ff */
[----:B------:R-:W3:Y:S04]  /*1ab660*/  LDL.LU.64 R36, [R1+0x4660] ;  /* 0x0046600001247983 */ /* 0x000ee80000300a00 */
[----:B------:R0:W-:Y:S04]  /*1ab670*/  @P2 STG.E.U8 desc[UR4][R38.64], R22 ;  /* 0x0000001626002986 */ /* 0x0001e8000c101104 */
[----:B0-----:R-:W3:Y:S01]  /*1ab680*/  LDL.LU.64 R38, [R1+0x4aa8] ;  /* 0x004aa80001267983 */ /* 0x001ee20000300a00 */
[----:B------:R-:W-:-:S04]  /*1ab690*/  LOP3.LUT R23, R23, 0xfeffffff, RZ, 0xc0, !PT ;  /* 0xfeffffff17177812 */ /* 0x000fc800078ec0ff */
[----:B------:R-:W-:Y:S02]  /*1ab6a0*/  @P6 LOP3.LUT R23, R23, 0x1000000, RZ, 0xfc, !PT ;  /* 0x0100000017176812 */ /* 0x000fe400078efcff */
[----:B------:R-:W-:Y:S02]  /*1ab6b0*/  LOP3.LUT P6, RZ, R21, 0x400, RZ, 0xc0, !PT ;  /* 0x0000040015ff7812 */ /* 0x000fe400078cc0ff */
[----:B------:R-:W-:Y:S02]  /*1ab6c0*/  LOP3.LUT R23, R23, 0xfdffffff, RZ, 0xc0, !PT ;  /* 0xfdffffff17177812 */ /* 0x000fe400078ec0ff */
[----:B------:R-:W-:-:S09]  /*1ab6d0*/  LOP3.LUT P1, RZ, R21, 0x40, RZ, 0xc0, !PT ;  /* 0x0000004015ff7812 */ /* 0x000fd2000782c0ff */
[----:B------:R-:W-:Y:S02]  /*1ab6e0*/  @P6 LOP3.LUT R23, R23, 0x2000000, RZ, 0xfc, !PT ;  /* 0x0200000017176812 */ /* 0x000fe400078efcff */
[C---:B------:R-:W-:Y:S02]  /*1ab6f0*/  LOP3.LUT P6, RZ, R21.reuse, 0x200, RZ, 0xc0, !PT ;  /* 0x0000020015ff7812 */ /* 0x040fe400078cc0ff */
[----:B------:R-:W-:Y:S02]  /*1ab700*/  LOP3.LUT P0, RZ, R21, 0x80, RZ, 0xc0, !PT ;  /* 0x0000008015ff7812 */ /* 0x000fe4000780c0ff */
[----:B------:R-:W-:Y:S02]  /*1ab710*/  PRMT R22, R49, 0x7771, RZ ;  /* 0x0000777131167816 */ /* 0x000fe400000000ff */
[----:B------:R-:W-:-:S03]  /*1ab720*/  LOP3.LUT R23, R23, 0xfbffffff, RZ, 0xc0, !PT ;  /* 0xfbffffff17177812 */ /* 0x000fc600078ec0ff */
[----:B----4-:R0:W-:Y:S04]  /*1ab730*/  @P1 STG.E.U8 desc[UR4][R40.64], R22 ;  /* 0x0000001628001986 */ /* 0x0101e8000c101104 */
[----:B------:R-:W-:Y:S02]  /*1ab740*/  @P6 LOP3.LUT R23, R23, 0x4000000, RZ, 0xfc, !PT ;  /* 0x0400000017176812 */ /* 0x000fe400078efcff */
[----:B------:R-:W-:Y:S02]  /*1ab750*/  LOP3.LUT P6, RZ, R21, 0x100, RZ, 0xc0, !PT ;  /* 0x0000010015ff7812 */ /* 0x000fe400078cc0ff */
[C---:B0-----:R-:W-:Y:S01]  /*1ab760*/  PRMT R22, R49.reuse, 0x7772, RZ ;  /* 0x0000777231167816 */ /* 0x041fe200000000ff */
[----:B------:R-:W4:Y:S04]  /*1ab770*/  LDL.LU.64 R40, [R1+0x4ab0] ;  /* 0x004ab00001287983 */ /* 0x000f280000300a00 */
[----:B------:R0:W-:Y:S02]  /*1ab780*/  @P0 STG.E.U8 desc[UR4][R42.64], R22 ;  /* 0x000000162a000986 */ /* 0x0001e4000c101104 */
[----:B0-----:R-:W-:-:S02]  /*1ab790*/  PRMT R22, R49, 0x7773, RZ ;  /* 0x0000777331167816 */ /* 0x001fc400000000ff */
[----:B------:R-:W4:Y:S04]  /*1ab7a0*/  LDL.LU.64 R42, [R1+0x4aa0] ;  /* 0x004aa000012a7983 */ /* 0x000f280000300a00 */
[----:B------:R-:W4:Y:S04]  /*1ab7b0*/  LDL.LU R49, [R1+0x418] ;  /* 0x0004180001317983 */ /* 0x000f280000300800 */
[----:B------:R0:W-:Y:S01]  /*1ab7c0*/  @P6 STG.E.U8 desc[UR4][R44.64], R22 ;  /* 0x000000162c006986 */ /* 0x0001e2000c101104 */
[----:B------:R-:W-:Y:S02]  /*1ab7d0*/  LOP3.LUT P6, RZ, R23, 0x4000000, RZ, 0xc0, !PT ;  /* 0x0400000017ff7812 */ /* 0x000fe400078cc0ff */
[----:B0-----:R-:W-:Y:S01]  /*1ab7e0*/  PRMT R22, R27, 0x7770, RZ ;  /* 0x000077701b167816 */ /* 0x001fe200000000ff */
[----:B------:R-:W4:Y:S10]  /*1ab7f0*/  LDL.LU.64 R44, [R1+0x4698] ;  /* 0x00469800012c7983 */ /* 0x000f340000300a00 */
[----:B------:R0:W-:Y:S01]  /*1ab800*/  @P6 STG.E.U8 desc[UR4][R46.64], R22 ;  /* 0x000000162e006986 */ /* 0x0001e2000c101104 */
[----:B------:R-:W-:-:S03]  /*1ab810*/  LOP3.LUT P6, RZ, R23, 0x2000000, RZ, 0xc0, !PT ;  /* 0x0200000017ff7812 */ /* 0x000fc600078cc0ff */
[----:B0-----:R-:W4:Y:S01]  /*1ab820*/  LDL.LU.64 R46, [R1+0x4ac0] ;  /* 0x004ac000012e7983 */ /* 0x001f220000300a00 */
[----:B------:R-:W-:Y:S02]  /*1ab830*/  PRMT R22, R27, 0x7771, RZ ;  /* 0x000077711b167816 */ /* 0x000fe400000000ff */
[----:B------:R-:W-:-:S07]  /*1ab840*/  LOP3.LUT P5, RZ, R21, 0x20000, RZ, 0xc0, !PT ;  /* 0x0002000015ff7812 */ /* 0x000fce00078ac0ff */
[----:B--2---:R0:W-:Y:S01]  /*1ab850*/  @P6 STG.E.U8 desc[UR4][R10.64], R22 ;  /* 0x000000160a006986 */ /* 0x0041e2000c101104 */
[----:B------:R-:W-:-:S03]  /*1ab860*/  LOP3.LUT P6, RZ, R23, 0x1000000, RZ, 0xc0, !PT ;  /* 0x0100000017ff7812 */ /* 0x000fc600078cc0ff */
[----:B0-----:R-:W2:Y:S01]  /*1ab870*/  LDL.LU.64 R10, [R1+0x4ac8] ;  /* 0x004ac800010a7983 */ /* 0x001ea20000300a00 */
[----:B------:R-:W-:-:S09]  /*1ab880*/  PRMT R22, R27, 0x7772, RZ ;  /* 0x000077721b167816 */ /* 0x000fd200000000ff */
        /* <DEDUP_REMOVED lines=17> */
[----:B------:R0:W-:Y:S04]  /*1ab9a0*/  @P5 STG.E.U8 desc[UR4][R38.64], R22 ;  /* 0x0000001626005986 */ /* 0x0001e8000c101104 */
[----:B0-----:R-:W3:Y:S01]  /*1ab9b0*/  LDL.LU.64 R38, [R1+0x4ab8] ;  /* 0x004ab80001267983 */ /* 0x001ee20000300a00 */
[C---:B------:R-:W-:Y:S02]  /*1ab9c0*/  LOP3.LUT P4, RZ, R21.reuse, 0x40000, RZ, 0xc0, !PT ;  /* 0x0004000015ff7812 */ /* 0x040fe4000788c0ff */
[C---:B------:R-:W-:Y:S02]  /*1ab9d0*/  LOP3.LUT P3, RZ, R21.reuse, 0x80000, RZ, 0xc0, !PT ;  /* 0x0008000015ff7812 */ /* 0x040fe4000786c0ff */
[----:B------:R-:W-:Y:S02]  /*1ab9e0*/  PRMT R22, R48, 0x7771, RZ ;  /* 0x0000777130167816 */ /* 0x000fe400000000ff */
[----:B------:R-:W-:-:S02]  /*1ab9f0*/  LOP3.LUT P2, RZ, R21, 0x100000, RZ, 0xc0, !PT ;  /* 0x0010000015ff7812 */ /* 0x000fc4000784c0ff */
[----:B------:R-:W-:Y:S02]  /*1aba00*/  LOP3.LUT P1, RZ, R21, 0x200000, RZ, 0xc0, !PT ;  /* 0x0020000015ff7812 */ /* 0x000fe4000782c0ff */
[----:B------:R-:W-:-:S03]  /*1aba10*/  LOP3.LUT P6, RZ, R20, 0x8, RZ, 0xc0, !PT ;  /* 0x0000000814ff7812 */ /* 0x000fc600078cc0ff */
[----:B----4-:R0:W-:Y:S01]  /*1aba20*/  @P4 STG.E.U8 desc[UR4][R40.64], R22 ;  /* 0x0000001628004986 */ /* 0x0101e2000c101104 */
[----:B------:R-:W-:Y:S02]  /*1aba30*/  LOP3.LUT P0, RZ, R21, 0x400000, RZ, 0xc0, !PT ;  /* 0x0040000015ff7812 */ /* 0x000fe4000780c0ff */
[----:B0-----:R-:W-:-:S05]  /*1aba40*/  PRMT R22, R48, 0x7772, RZ ;  /* 0x0000777230167816 */ /* 0x001fca00000000ff */
[----:B------:R0:W-:Y:S01]  /*1aba50*/  @P3 STG.E.U8 desc[UR4][R42.64], R22 ;  /* 0x000000162a003986 */ /* 0x0001e2000c101104 */
[----:B------:R-:W-:Y:S02]  /*1aba60*/  LOP3.LUT R23, R23, 0xfffff7ff, RZ, 0xc0, !PT ;  /* 0xfffff7ff17177812 */ /* 0x000fe400078ec0ff */
[----:B0-----:R-:W-:-:S05]  /*1aba70*/  PRMT R22, R48, 0x7773, RZ ;  /* 0x0000777330167816 */ /* 0x001fca00000000ff */
[----:B------:R0:W-:Y:S01]  /*1aba80*/  @P2 STG.E.U8 desc[UR4][R44.64], R22 ;  /* 0x000000162c002986 */ /* 0x0001e2000c101104 */
[----:B------:R-:W-:Y:S02]  /*1aba90*/  @P6 LOP3.LUT R23, R23, 0x800, RZ, 0xfc, !PT ;  /* 0x0000080017176812 */ /* 0x000fe400078efcff */
[----:B------:R-:W-:Y:S02]  /*1abaa0*/  LOP3.LUT P6, RZ, R20, 0x4, RZ, 0xc0, !PT ;  /* 0x0000000414ff7812 */ /* 0x000fe400078cc0ff */
[----:B0-----:R-:W-:-:S05]  /*1abab0*/  PRMT R22, R49, 0x7770, RZ ;  /* 0x0000777031167816 */ /* 0x001fca00000000ff */
[----:B------:R0:W-:Y:S01]  /*1abac0*/  @P1 STG.E.U8 desc[UR4][R46.64], R22 ;  /* 0x000000162e001986 */ /* 0x0001e2000c101104 */
[----:B------:R-:W-:Y:S02]  /*1abad0*/  LOP3.LUT R23, R23, 0xffffefff, RZ, 0xc0, !PT ;  /* 0xffffefff17177812 */ /* 0x000fe400078ec0ff */
[----:B0-----:R-:W-:-:S03]  /*1abae0*/  PRMT R22, R49, 0x7771, RZ ;  /* 0x0000777131167816 */ /* 0x001fc600000000ff */
        /* <DEDUP_REMOVED lines=13> */
[----:B------:R-:W4:Y:S04]  /*1abbc0*/  LDL.LU.64 R44, [R1+0x4ae0] ;  /* 0x004ae000012c7983 */ /* 0x000f280000300a00 */
[----:B------:R-:W4:Y:S04]  /*1abbd0*/  LDL.LU.64 R36, [R1+0x4ae8] ;  /* 0x004ae80001247983 */ /* 0x000f280000300a00 */
[----:B------:R-:W4:Y:S04]  /*1abbe0*/  LDL.LU.64 R40, [R1+0x4ad8] ;  /* 0x004ad80001287983 */ /* 0x000f280000300a00 */
[----:B------:R-:W4:Y:S01]  /*1abbf0*/  LDL.LU R42, [R1+0x408] ;  /* 0x00040800012a7983 */ /* 0x000f220000300800 */
[----:B------:R-:W-:-:S02]  /*1abc00*/  LOP3.LUT R23, R23, 0xfffeffff, RZ, 0xc0, !PT ;  /* 0xfffeffff17177812 */ /* 0x000fc400078ec0ff */
[----:B------:R-:W-:Y:S01]  /*1abc10*/  LOP3.LUT P3, RZ, R21, 0x800000, RZ, 0xc0, !PT ;  /* 0x0080000015ff7812 */ /* 0x000fe2000786c0ff */
[----:B------:R-:W4:Y:S01]  /*1abc20*/  LDL.LU.64 R46, [R1+0x4710] ;  /* 0x00471000012e7983 */ /* 0x000f220000300a00 */
[----:B------:R-:W-:Y:S02]  /*1abc30*/  @P6 LOP3.LUT R23, R23, 0x10000, RZ, 0xfc, !PT ;  /* 0x0001000017176812 */ /* 0x000fe400078efcff */
[----:B------:R-:W-:Y:S02]  /*1abc40*/  LOP3.LUT P6, RZ, R21, 0x20000000, RZ, 0xc0, !PT ;  /* 0x2000000015ff7812 */ /* 0x000fe400078cc0ff */
[----:B------:R-:W-:-:S11]  /*1abc50*/  LOP3.LUT R23, R23, 0xfffdffff, RZ, 0xc0, !PT ;  /* 0xfffdffff17177812 */ /* 0x000fd600078ec0ff */
[----:B------:R-:W-:Y:S02]  /*1abc60*/  @P6 LOP3.LUT R23, R23, 0x20000, RZ, 0xfc, !PT ;  /* 0x0002000017176812 */ /* 0x000fe400078efcff */
[----:B------:R-:W-:Y:S02]  /*1abc70*/  LOP3.LUT P6, RZ, R21, 0x10000000, RZ, 0xc0, !PT ;  /* 0x1000000015ff7812 */ /* 0x000fe400078cc0ff */
[----:B------:R-:W-:Y:S02]  /*1abc80*/  LOP3.LUT R23, R23, 0xfffbffff, RZ, 0xc0, !PT ;  /* 0xfffbffff17177812 */ /* 0x000fe400078ec0ff */
[C---:B------:R-:W-:Y:S02]  /*1abc90*/  LOP3.LUT P2, RZ, R21.reuse, 0x1000000, RZ, 0xc0, !PT ;  /* 0x0100000015ff7812 */ /* 0x040fe4000784c0ff */
[C---:B------:R-:W-:Y:S02]  /*1abca0*/  LOP3.LUT P1, RZ, R21.reuse, 0x2000000, RZ, 0xc0, !PT ;  /* 0x0200000015ff7812 */ /* 0x040fe4000782c0ff */
[----:B------:R-:W-:-:S05]  /*1abcb0*/  LOP3.LUT P0, RZ, R21, 0x4000000, RZ, 0xc0, !PT ;  /* 0x0400000015ff7812 */ /* 0x000fca000780c0ff */
[----:B------:R-:W-:Y:S02]  /*1abcc0*/  @P6 LOP3.LUT R23, R23, 0x40000, RZ, 0xfc, !PT ;  /* 0x0004000017176812 */ /* 0x000fe400078efcff */
[----:B------:R-:W-:Y:S02]  /*1abcd0*/  LOP3.LUT P6, RZ, R21, 0x8000000, RZ, 0xc0, !PT ;  /* 0x0800000015ff7812 */ /* 0x000fe400078cc0ff */
[----:B------:R-:W-:-:S05]  /*1abce0*/  PRMT R21, R49, 0x7772, RZ ;  /* 0x0000777231157816 */ /* 0x000fca00000000ff */
[----:B---3--:R0:W-:Y:S04]  /*1abcf0*/  @P3 STG.E.U8 desc[UR4][R38.64], R21 ;  /* 0x0000001526003986 */ /* 0x0081e8000c101104 */
[----:B0-----:R-:W3:Y:S01]  /*1abd00*/  LDL.LU R38, [R1+0x41c] ;  /* 0x00041c0001267983 */ /* 0x001ee20000300800 */
[----:B------:R-:W-:-:S03]  /*1abd10*/  PRMT R21, R49, 0x7773, RZ ;  /* 0x0000777331157816 */ /* 0x000fc600000000ff */
[----:B------:R-:W3:Y:S04]  /*1abd20*/  LDL.LU.64 R48, [R1+0x4b00] ;  /* 0x004b000001307983 */ /* 0x000ee80000300a00 */
[----:B--2---:R0:W-:Y:S04]  /*1abd30*/  @P2 STG.E.U8 desc[UR4][R10.64], R21 ;  /* 0x000000150a002986 */ /* 0x0041e8000c101104 */
[----:B0-----:R-:W2:Y:S04]  /*1abd40*/  LDL.LU.64 R10, [R1+0x4b08] ;  /* 0x004b0800010a7983 */ /* 0x001ea80000300a00 */
[----:B------:R-:W2:Y:S04]  /*1abd50*/  LDL.LU.64 R24, [R1+0x4af8] ;  /* 0x004af80001187983 */ /* 0x000ea80000300a00 */
[----:B------:R-:W2:Y:S01]  /*1abd60*/  LDL.LU.64 R26, [R1+0x4750] ;  /* 0x00475000011a7983 */ /* 0x000ea20000300a00 */
[----:B----4-:R-:W-:-:S05]  /*1abd70*/  PRMT R21, R42, 0x7770, RZ ;  /* 0x000077702a157816 */ /* 0x010fca00000000ff */
[----:B------:R0:W-:Y:S04]  /*1abd80*/  @P1 STG.E.U8 desc[UR4][R44.64], R21 ;  /* 0x000000152c001986 */ /* 0x0001e8000c101104 */
[----:B0-----:R-:W4:Y:S04]  /*1abd90*/  LDL.LU R44, [R1+0x40c] ;  /* 0x00040c00012c7983 */ /* 0x001f280000300800 */
[----:B------:R-:W4:Y:S04]  /*1abda0*/  LDL.LU.64 R28, [R1+0x4b18] ;  /* 0x004b1800011c7983 */ /* 0x000f280000300a00 */
[----:B------:R-:W4:Y:S01]  /*1abdb0*/  LDL.LU.64 R30, [R1+0x4b20] ;  /* 0x004b2000011e7983 */ /* 0x000f220000300a00 */
[----:B------:R-:W-:-:S03]  /*1abdc0*/  PRMT R21, R42, 0x7771, RZ ;  /* 0x000077712a157816 */ /* 0x000fc600000000ff */
[----:B------:R-:W4:Y:S04]  /*1abdd0*/  LDL.LU R45, [R1+0x490] ;  /* 0x00049000012d7983 */ /* 0x000f280000300800 */
[----:B------:R-:W4:Y:S04]  /*1abde0*/  LDL.LU.64 R32, [R1+0x4b10] ;  /* 0x004b100001207983 */ /* 0x000f280000300a00 */
[----:B------:R-:W4:Y:S04]  /*1abdf0*/  LDL.LU.64 R34, [R1+0x47a8] ;  /* 0x0047a80001227983 */ /* 0x000f280000300a00 */
[----:B------:R0:W-:Y:S02]  /*1abe00*/  @P0 STG.E.U8 desc[UR4][R36.64], R21 ;  /* 0x0000001524000986 */ /* 0x0001e4000c101104 */
[----:B0-----:R-:W-:-:S02]  /*1abe10*/  PRMT R21, R42, 0x7772, RZ ;  /* 0x000077722a157816 */ /* 0x001fc400000000ff */
[----:B------:R-:W4:Y:S04]  /*1abe20*/  LDL.LU.64 R36, [R1+0x4b38] ;  /* 0x004b380001247983 */ /* 0x000f280000300a00 */
[----:B------:R0:W-:Y:S01]  /*1abe30*/  @P6 STG.E.U8 desc[UR4][R40.64], R21 ;  /* 0x0000001528006986 */ /* 0x0001e2000c101104 */
[C---:B------:R-:W-:Y:S02]  /*1abe40*/  LOP3.LUT P6, RZ, R23.reuse, 0x40000, RZ, 0xc0, !PT ;  /* 0x0004000017ff7812 */ /* 0x040fe400078cc0ff */
[----:B0-----:R-:W-:Y:S01]  /*1abe50*/  PRMT R21, R42, 0x7773, RZ ;  /* 0x000077732a157816 */ /* 0x001fe200000000ff */
[----:B------:R-:W4:Y:S04]  /*1abe60*/  LDL.LU.64 R40, [R1+0x4b40] ;  /* 0x004b400001287983 */ /* 0x000f280000300a00 */
[----:B------:R-:W4:Y:S06]  /*1abe70*/  LDL.LU.64 R42, [R1+0x4b30] ;  /* 0x004b3000012a7983 */ /* 0x000f2c0000300a00 */
[----:B------:R0:W-:Y:S01]  /*1abe80*/  @P6 STG.E.U8 desc[UR4][R46.64], R21 ;  /* 0x000000152e006986 */ /* 0x0001e2000c101104 */
[----:B------:R-:W-:-:S03]  /*1abe90*/  LOP3.LUT P6, RZ, R23, 0x20000, RZ, 0xc0, !PT ;  /* 0x0002000017ff7812 */ /* 0x000fc600078cc0ff */
[----:B0-----:R-:W4:Y:S04]  /*1abea0*/  LDL.LU.64 R46, [R1+0x47e8] ;  /* 0x0047e800012e7983 */ /* 0x001f280000300a00 */
[----:B------:R-:W4:Y:S01]  /*1abeb0*/  LDL.LU R39, [R1+0x480] ;  /* 0x0004800001277983 */ /* 0x000f220000300800 */
[----:B---3--:R-:W-:-:S05]  /*1abec0*/  PRMT R21, R38, 0x7770, RZ ;  /* 0x0000777026157816 */ /* 0x008fca00000000ff */
[----:B------:R0:W-:Y:S04]  /*1abed0*/  @P6 STG.E.U8 desc[UR4][R48.64], R21 ;  /* 0x0000001530006986 */ /* 0x0001e8000c101104 */
[----:B0-----:R-:W3:Y:S01]  /*1abee0*/  LDL.LU.64 R48, [R1+0x4b58] ;  /* 0x004b580001307983 */ /* 0x001ee20000300a00 */
[----:B------:R-:W-:Y:S02]  /*1abef0*/  LOP3.LUT P6, RZ, R23, 0x10000, RZ, 0xc0, !PT ;  /* 0x0001000017ff7812 */ /* 0x000fe400078cc0ff */
[----:B------:R-:W-:Y:S02]  /*1abf00*/  PRMT R21, R38, 0x7771, RZ ;  /* 0x0000777126157816 */ /* 0x000fe400000000ff */
[C---:B------:R-:W-:Y:S02]  /*1abf10*/  LOP3.LUT P5, RZ, R20.reuse, 0x10, RZ, 0xc0, !PT ;  /* 0x0000001014ff7812 */ /* 0x040fe400078ac0ff */
[----:B------:R-:W-:-:S02]  /*1abf20*/  LOP3.LUT P4, RZ, R20, 0x20, RZ, 0xc0, !PT ;  /* 0x0000002014ff7812 */ /* 0x000fc4000788c0ff */
[C---:B------:R-:W-:Y:S02]  /*1abf30*/  LOP3.LUT P3, RZ, R20.reuse, 0x40, RZ, 0xc0, !PT ;  /* 0x0000004014ff7812 */ /* 0x040fe4000786c0ff */
[C---:B------:R-:W-:Y:S02]  /*1abf40*/  LOP3.LUT P2, RZ, R20.reuse, 0x80, RZ, 0xc0, !PT ;  /* 0x0000008014ff7812 */ /* 0x040fe4000784c0ff */
[C---:B------:R-:W-:Y:S02]  /*1abf50*/  LOP3.LUT P1, RZ, R20.reuse, 0x100, RZ, 0xc0, !PT ;  /* 0x0000010014ff7812 */ /* 0x040fe4000782c0ff */
        /* <DEDUP_REMOVED lines=30> */
[----:B0-----:R-:W3:Y:S04]  /*1ac140*/  LDL.LU.64 R48, [R1+0x4b60] ;  /* 0x004b600001307983 */ /* 0x001ee80000300a00 */
[----:B------:R-:W4:Y:S04]  /*1ac150*/  LDL.LU.64 R36, [R1+0x4b50] ;  /* 0x004b500001247983 */ /* 0x000f280000300a00 */
[----:B------:R-:W2:Y:S04]  /*1ac160*/  LDL.LU.64 R46, [R1+0x4840] ;  /* 0x00484000012e7983 */ /* 0x000ea80000300a00 */
[----:B------:R-:W2:Y:S04]  /*1ac170*/  LDL.LU.64 R40, [R1+0x4b70] ;  /* 0x004b700001287983 */ /* 0x000ea80000300a00 */
[----:B------:R-:W2:Y:S04]  /*1ac180*/  LDL.LU.64 R42, [R1+0x4b78] ;  /* 0x004b7800012a7983 */ /* 0x000ea80000300a00 */
[----:B------:R-:W2:Y:S04]  /*1ac190*/  LDL.LU.64 R44, [R1+0x4b68] ;  /* 0x004b6800012c7983 */ /* 0x000ea80000300a00 */
[----:B------:R-:W2:Y:S01]  /*1ac1a0*/  LDL.LU R22, [R1+0x494] ;  /* 0x0004940001167983 */ /* 0x000ea20000300800 */
[----:B------:R-:W-:-:S02]  /*1ac1b0*/  LOP3.LUT P6, RZ, R20, 0x400000, RZ, 0xc0, !PT ;  /* 0x0040000014ff7812 */ /* 0x000fc400078cc0ff */
[----:B------:R-:W-:Y:S02]  /*1ac1c0*/  LOP3.LUT R23, R23, 0xfffffff7, RZ, 0xc0, !PT ;  /* 0xfffffff717177812 */ /* 0x000fe400078ec0ff */
[----:B------:R-:W-:Y:S02]  /*1ac1d0*/  LOP3.LUT P3, RZ, R20, 0x400, RZ, 0xc0, !PT ;  /* 0x0000040014ff7812 */ /* 0x000fe4000786c0ff */
[----:B------:R-:W-:-:S07]  /*1ac1e0*/  PRMT R21, R39, 0x7771, RZ ;  /* 0x0000777127157816 */ /* 0x000fce00000000ff */
        /* <DEDUP_REMOVED lines=25> */
[----:B------:R-:W-:Y:S01]  /*1ac380*/  LOP3.LUT P6, RZ, R20, 0x4000, RZ, 0xc0, !PT ;  /* 0x0000400014ff7812 */ /* 0x000fe200078cc0ff */
[----:B---3--:R0:W-:Y:S04]  /*1ac390*/  @P3 STG.E.U8 desc[UR4][R48.64], R21 ;  /* 0x0000001530003986 */ /* 0x0081e8000c101104 */
[----:B0-----:R-:W3:Y:S04]  /*1ac3a0*/  LDL.LU.64 R48, [R1+0x4880] ;  /* 0x0048800001307983 */ /* 0x001ee80000300a00 */
[----:B------:R-:W3:Y:S04]  /*1ac3b0*/  LDL.LU R58, [R1+0x484] ;  /* 0x00048400013a7983 */ /* 0x000ee80000300800 */
[----:B------:R-:W3:Y:S04]  /*1ac3c0*/  LDL.LU.64 R24, [R1+0x4b90] ;  /* 0x004b900001187983 */ /* 0x000ee80000300a00 */
[----:B------:R-:W3:Y:S04]  /*1ac3d0*/  LDL.LU.64 R26, [R1+0x4b98] ;  /* 0x004b9800011a7983 */ /* 0x000ee80000300a00 */
[----:B------:R-:W3:Y:S01]  /*1ac3e0*/  LDL.LU.64 R28, [R1+0x4b88] ;  /* 0x004b8800011c7983 */ /* 0x000ee20000300a00 */
[----:B------:R-:W-:-:S03]  /*1ac3f0*/  PRMT R21, R39, 0x7772, RZ ;  /* 0x0000777227157816 */ /* 0x000fc600000000ff */
[----:B------:R-:W3:Y:S04]  /*1ac400*/  LDL.LU.64 R30, [R1+0x48d8] ;  /* 0x0048d800011e7983 */ /* 0x000ee80000300a00 */
[----:B----4-:R0:W-:Y:S02]  /*1ac410*/  @P2 STG.E.U8 desc[UR4][R36.64], R21 ;  /* 0x0000001524002986 */ /* 0x0101e4000c101104 */
[----:B0-----:R-:W-:-:S05]  /*1ac420*/  PRMT R21, R39, 0x7773, RZ ;  /* 0x0000777327157816 */ /* 0x001fca00000000ff */
[----:B--2---:R0:W-:Y:S04]  /*1ac430*/  @P1 STG.E.U8 desc[UR4][R46.64], R21 ;  /* 0x000000152e001986 */ /* 0x0041e8000c101104 */
[----:B0-----:R-:W2:Y:S04]  /*1ac440*/  LDL.LU R46, [R1+0x498] ;  /* 0x00049800012e7983 */ /* 0x001ea80000300800 */
[----:B------:R-:W4:Y:S04]  /*1ac450*/  LDL.LU.64 R32, [R1+0x4bb0] ;  /* 0x004bb00001207983 */ /* 0x000f280000300a00 */
[----:B------:R-:W2:Y:S01]  /*1ac460*/  LDL.LU.64 R34, [R1+0x4bb8] ;  /* 0x004bb80001227983 */ /* 0x000ea20000300a00 */
[----:B------:R-:W-:-:S03]  /*1ac470*/  PRMT R21, R22, 0x7770, RZ ;  /* 0x0000777016157816 */ /* 0x000fc600000000ff */
[----:B------:R-:W2:Y:S04]  /*1ac480*/  LDL.LU R47, [R1+0x488] ;  /* 0x00048800012f7983 */ /* 0x000ea80000300800 */
[----:B------:R-:W2:Y:S04]  /*1ac490*/  LDL.LU.64 R36, [R1+0x4ba8] ;  /* 0x004ba80001247983 */ /* 0x000ea80000300a00 */
[----:B------:R-:W2:Y:S04]  /*1ac4a0*/  LDL.LU.64 R38, [R1+0x4918] ;  /* 0x0049180001267983 */ /* 0x000ea80000300a00 */
[----:B------:R0:W-:Y:S02]  /*1ac4b0*/  @P0 STG.E.U8 desc[UR4][R40.64], R21 ;  /* 0x0000001528000986 */ /* 0x0001e4000c101104 */
[----:B0-----:R-:W-:-:S02]  /*1ac4c0*/  PRMT R21, R22, 0x7771, RZ ;  /* 0x0000777116157816 */ /* 0x001fc400000000ff */
[----:B------:R-:W4:Y:S04]  /*1ac4d0*/  LDL.LU.64 R40, [R1+0x4bc8] ;  /* 0x004bc80001287983 */ /* 0x000f280000300a00 */
[----:B------:R0:W-:Y:S01]  /*1ac4e0*/  @P6 STG.E.U8 desc[UR4][R42.64], R21 ;  /* 0x000000152a006986 */ /* 0x0001e2000c101104 */
[C---:B------:R-:W-:Y:S02]  /*1ac4f0*/  LOP3.LUT P6, RZ, R23.reuse, 0x400, RZ, 0xc0, !PT ;  /* 0x0000040017ff7812 */ /* 0x040fe400078cc0ff */
[----:B0-----:R-:W-:Y:S01]  /*1ac500*/  PRMT R21, R22, 0x7772, RZ ;  /* 0x0000777216157816 */ /* 0x001fe200000000ff */
[----:B------:R-:W4:Y:S10]  /*1ac510*/  LDL.LU.64 R42, [R1+0x4bd0] ;  /* 0x004bd000012a7983 */ /* 0x000f340000300a00 */
        /* <DEDUP_REMOVED lines=9> */
[----:B---3--:R0:W-:Y:S01]  /*1ac5b0*/  @P6 STG.E.U8 desc[UR4][R48.64], R21 ;  /* 0x0000001530006986 */ /* 0x0081e2000c101104 */
[----:B------:R-:W-:-:S02]  /*1ac5c0*/  LOP3.LUT P6, RZ, R23, 0x100, RZ, 0xc0, !PT ;  /* 0x0000010017ff7812 */ /* 0x000fc400078cc0ff */
[----:B0-----:R-:W-:Y:S01]  /*1ac5d0*/  PRMT R21, R58, 0x7770, RZ ;  /* 0x000077703a157816 */ /* 0x001fe200000000ff */
[----:B------:R-:W3:Y:S10]  /*1ac5e0*/  LDL.LU.64 R48, [R1+0x4970] ;  /* 0x0049700001307983 */ /* 0x000ef40000300a00 */
        /* <DEDUP_REMOVED lines=11> */
[----:B--2---:R-:W-:-:S11]  /*1ac6a0*/  PRMT R21, R46, 0x7770, RZ ;  /* 0x000077702e157816 */ /* 0x004fd600000000ff */
[----:B----4-:R0:W-:Y:S01]  /*1ac6b0*/  @P6 STG.E.U8 desc[UR4][R32.64], R21 ;  /* 0x0000001520006986 */ /* 0x0101e2000c101104 */
        /* <DEDUP_REMOVED lines=13> */
[----:B0-----:R-:W-:Y:S02]  /*1ac790*/  PRMT R21, R47, 0x7773, RZ ;  /* 0x000077732f157816 */ /* 0x001fe400000000ff */
[----:B------:R-:W2:Y:S04]  /*1ac7a0*/  LDL.LU.64 R46, [R1+0x4be8] ;  /* 0x004be800012e7983 */ /* 0x000ea80000300a00 */
[----:B------:R-:W4:Y:S04]  /*1ac7b0*/  LDL.LU.64 R36, [R1+0x4bf0] ;  /* 0x004bf00001247983 */ /* 0x000f280000300a00 */
[----:B------:R-:W2:Y:S04]  /*1ac7c0*/  LDL.LU.64 R38, [R1+0x4be0] ;  /* 0x004be00001267983 */ /* 0x000ea80000300a00 */
[----:B------:R-:W2:Y:S01]  /*1ac7d0*/  LDL.LU R40, [R1+0x49c] ;  /* 0x00049c0001287983 */ /* 0x000ea20000300800 */
[----:B------:R-:W-:-:S02]  /*1ac7e0*/  LOP3.LUT P0, RZ, R20, 0x10000000, RZ, 0xc0, !PT ;  /* 0x1000000014ff7812 */ /* 0x000fc4000780c0ff */
[----:B------:R-:W-:-:S11]  /*1ac7f0*/  LOP3.LUT P3, RZ, R20, 0x20000000, RZ, 0xc0, !PT ;  /* 0x2000000014ff7812 */ /* 0x000fd6000786c0ff */
[----:B---3--:R0:W-:Y:S04]  /*1ac800*/  @P0 STG.E.U8 desc[UR4][R48.64], R21 ;  /* 0x0000001530000986 */ /* 0x0081e8000c101104 */
[----:B0-----:R-:W3:Y:S04]  /*1ac810*/  LDL.LU.64 R48, [R1+0x49a0] ;  /* 0x0049a00001307983 */ /* 0x001ee80000300a00 */
[----:B------:R-:W3:Y:S04]  /*1ac820*/  LDL.LU.64 R42, [R1+0x4c08] ;  /* 0x004c0800012a7983 */ /* 0x000ee80000300a00 */
[----:B------:R-:W3:Y:S04]  /*1ac830*/  LDL.LU.64 R44, [R1+0x4c10] ;  /* 0x004c1000012c7983 */ /* 0x000ee80000300a00 */
[----:B------:R-:W3:Y:S01]  /*1ac840*/  LDL.LU R22, [R1+0x48c] ;  /* 0x00048c0001167983 */ /* 0x000ee20000300800 */
[----:B------:R-:W-:-:S02]  /*1ac850*/  LOP3.LUT P6, RZ, R19, 0x200, RZ, 0xc0, !PT ;  /* 0x0000020013ff7812 */ /* 0x000fc400078cc0ff */
[C---:B------:R-:W-:Y:S02]  /*1ac860*/  LOP3.LUT P2, RZ, R20.reuse, 0x40000000, RZ, 0xc0, !PT ;  /* 0x4000000014ff7812 */ /* 0x040fe4000784c0ff */
[C---:B------:R-:W-:Y:S02]  /*1ac870*/  LOP3.LUT P1, RZ, R20.reuse, 0x80000000, RZ, 0xc0, !PT ;  /* 0x8000000014ff7812 */ /* 0x040fe4000782c0ff */
[----:B------:R-:W-:Y:S02]  /*1ac880*/  LOP3.LUT R20, R20, 0xf7ffffff, RZ, 0xc0, !PT ;  /* 0xf7ffffff14147812 */ /* 0x000fe400078ec0ff */
[----:B--2---:R-:W-:-:S05]  /*1ac890*/  PRMT R21, R40, 0x7770, RZ ;  /* 0x0000777028157816 */ /* 0x004fca00000000ff */
[----:B------:R0:W-:Y:S04]  /*1ac8a0*/  @P3 STG.E.U8 desc[UR4][R46.64], R21 ;  /* 0x000000152e003986 */ /* 0x0001e8000c101104 */
[----:B0-----:R-:W2:Y:S01]  /*1ac8b0*/  LDL.LU.64 R46, [R1+0x4c00] ;  /* 0x004c0000012e7983 */ /* 0x001ea20000300a00 */
[----:B------:R-:W-:Y:S02]  /*1ac8c0*/  @P6 LOP3.LUT R20, R20, 0x8000000, RZ, 0xfc, !PT ;  /* 0x0800000014146812 */ /* 0x000fe400078efcff */
[----:B------:R-:W-:Y:S01]  /*1ac8d0*/  LOP3.LUT P6, RZ, R19, 0x100, RZ, 0xc0, !PT ;  /* 0x0000010013ff7812 */ /* 0x000fe200078cc0ff */
[----:B------:R-:W2:Y:S04]  /*1ac8e0*/  LDL.LU.64 R24, [R1+0x49c8] ;  /* 0x0049c80001187983 */ /* 0x000ea80000300a00 */
[----:B------:R-:W2:Y:S01]  /*1ac8f0*/  LDL.LU.64 R26, [R1+0x4c20] ;  /* 0x004c2000011a7983 */ /* 0x000ea20000300a00 */
[----:B------:R-:W-:-:S03]  /*1ac900*/  LOP3.LUT R20, R20, 0xefffffff, RZ, 0xc0, !PT ;  /* 0xefffffff14147812 */ /* 0x000fc600078ec0ff */
[----:B------:R-:W2:Y:S04]  /*1ac910*/  LDL.LU R58, [R1+0x470] ;  /* 0x00047000013a7983 */ /* 0x000ea80000300800 */
[----:B------:R-:W2:Y:S01]  /*1ac920*/  LDL.LU.64 R28, [R1+0x4c30] ;  /* 0x004c3000011c7983 */ /* 0x000ea20000300a00 */
[----:B------:R-:W-:-:S03]  /*1ac930*/  LOP3.LUT R23, R23, 0xfffffffe, RZ, 0xc0, !PT ;  /* 0xfffffffe17177812 */ /* 0x000fc600078ec0ff */
[----:B------:R-:W2:Y:S01]  /*1ac940*/  LDL.LU.64 R30, [R1+0x4c18] ;  /* 0x004c1800011e7983 */ /* 0x000ea20000300a00 */
[----:B------:R-:W-:Y:S02]  /*1ac950*/  PRMT R21, R40, 0x7771, RZ ;  /* 0x0000777128157816 */ /* 0x000fe400000000ff */
[C---:B------:R-:W-:Y:S01]  /*1ac960*/  LOP3.LUT P0, RZ, R19.reuse, 0x1, RZ, 0xc0, !PT ;  /* 0x0000000113ff7812 */ /* 0x040fe2000780c0ff */
[----:B------:R-:W2:Y:S01]  /*1ac970*/  LDL.LU.64 R32, [R1+0x49e8] ;  /* 0x0049e80001207983 */ /* 0x000ea20000300a00 */
        /* <DEDUP_REMOVED lines=13> */
[----:B------:R-:W-:Y:S01]  /*1aca50*/  LOP3.LUT R23, R23, 0xfffffffd, RZ, 0xc0, !PT ;  /* 0xfffffffd17177812 */ /* 0x000fe200078ec0ff */
[----:B----4-:R0:W-:Y:S10]  /*1aca60*/  @P2 STG.E.U8 desc[UR4][R36.64], R21 ;  /* 0x0000001524002986 */ /* 0x0101f4000c101104 */
[----:B------:R-:W-:-:S02]  /*1aca70*/  @P6 LOP3.LUT R23, R23, 0x2, RZ, 0xfc, !PT ;  /* 0x0000000217176812 */ /* 0x000fc400078efcff */
[----:B------:R-:W-:Y:S02]  /*1aca80*/  LOP3.LUT P6, RZ, R19, 0x4, RZ, 0xc0, !PT ;  /* 0x0000000413ff7812 */ /* 0x000fe400078cc0ff */
[----:B0-----:R-:W-:Y:S02]  /*1aca90*/  PRMT R21, R40, 0x7772, RZ ;  /* 0x0000777228157816 */ /* 0x001fe400000000ff */
[----:B------:R-:W-:-:S03]  /*1acaa0*/  LOP3.LUT R23, R23, 0xfffffffb, RZ, 0xc0, !PT ;  /* 0xfffffffb17177812 */ /* 0x000fc600078ec0ff */
[----:B------:R0:W-:Y:S06]  /*1acab0*/  @P1 STG.E.U8 desc[UR4][R38.64], R21 ;  /* 0x0000001526001986 */ /* 0x0001ec000c101104 */
[----:B------:R-:W-:Y:S02]  /*1acac0*/  @P6 LOP3.LUT R23, R23, 0x4, RZ, 0xfc, !PT ;  /* 0x0000000417176812 */ /* 0x000fe400078efcff */
[----:B------:R-:W-:Y:S02]  /*1acad0*/  LOP3.LUT P6, RZ, R19, 0x2, RZ, 0xc0, !PT ;  /* 0x0000000213ff7812 */ /* 0x000fe400078cc0ff */
[----:B0-----:R-:W-:-:S05]  /*1acae0*/  PRMT R21, R40, 0x7773, RZ ;  /* 0x0000777328157816 */ /* 0x001fca00000000ff */
[----:B---3--:R0:W-:Y:S04]  /*1acaf0*/  @P0 STG.E.U8 desc[UR4][R48.64], R21 ;  /* 0x0000001530000986 */ /* 0x0081e8000c101104 */
[----:B0-----:R-:W3:Y:S04]  /*1acb00*/  LDL.LU R49, [R1+0x460] ;  /* 0x0004600001317983 */ /* 0x001ee80000300800 */
[----:B------:R-:W4:Y:S01]  /*1acb10*/  LDL.LU.64 R34, [R1+0x4c40] ;  /* 0x004c400001227983 */ /* 0x000f220000300a00 */
[----:B------:R-:W-:-:S03]  /*1acb20*/  PRMT R21, R22, 0x7770, RZ ;  /* 0x0000777016157816 */ /* 0x000fc600000000ff */
[----:B------:R-:W4:Y:S04]  /*1acb30*/  LDL.LU.64 R36, [R1+0x4c48] ;  /* 0x004c480001247983 */ /* 0x000f280000300a00 */
[----:B------:R-:W4:Y:S04]  /*1acb40*/  LDL.LU.64 R38, [R1+0x4c38] ;  /* 0x004c380001267983 */ /* 0x000f280000300a00 */
[----:B------:R0:W-:Y:S01]  /*1acb50*/  @P6 STG.E.U8 desc[UR4][R42.64], R21 ;  /* 0x000000152a006986 */ /* 0x0001e2000c101104 */
[----:B------:R-:W-:-:S03]  /*1acb60*/  LOP3.LUT P6, RZ, R23, 0x4, RZ, 0xc0, !PT ;  /* 0x0000000417ff7812 */ /* 0x000fc600078cc0ff */
[----:B------:R-:W4:Y:S04]  /*1acb70*/  LDL.LU.64 R40, [R1+0x4a20] ;  /* 0x004a200001287983 */ /* 0x000f280000300a00 */
[----:B------:R-:W4:Y:S01]  /*1acb80*/  LDL.LU R48, [R1+0x474] ;  /* 0x0004740001307983 */ /* 0x000f220000300800 */
[----:B0-----:R-:W-:-:S03]  /*1acb90*/  PRMT R21, R22, 0x7771, RZ ;  /* 0x0000777116157816 */ /* 0x001fc600000000ff */
[----:B------:R-:W4:Y:S04]  /*1acba0*/  LDL.LU.64 R42, [R1+0x4c60] ;  /* 0x004c6000012a7983 */ /* 0x000f280000300a00 */
        /* <DEDUP_REMOVED lines=27> */
[----:B---3--:R-:W-:-:S05]  /*1acd60*/  PRMT R21, R49, 0x7770, RZ ;  /* 0x0000777031157816 */ /* 0x008fca00000000ff */
[----:B----4-:R0:W-:Y:S02]  /*1acd70*/  @P6 STG.E.U8 desc[UR4][R34.64], R21 ;  /* 0x0000001522006986 */ /* 0x0101e4000c101104 */
[----:B0-----:R-:W-:-:S05]  /*1acd80*/  PRMT R21, R49, 0x7771, RZ ;  /* 0x0000777131157816 */ /* 0x001fca00000000ff */
[----:B------:R0:W-:Y:S02]  /*1acd90*/  @P5 STG.E.U8 desc[UR4][R36.64], R21 ;  /* 0x0000001524005986 */ /* 0x0001e4000c101104 */
        /* <DEDUP_REMOVED lines=14> */
[----:B------:R-:W3:Y:S04]  /*1ace80*/  LDL.LU.64 R40, [R1+0x4c70] ;  /* 0x004c700001287983 */ /* 0x000ee80000300a00 */
[----:B------:R-:W3:Y:S04]  /*1ace90*/  LDL.LU R49, [R1+0x464] ;  /* 0x0004640001317983 */ /* 0x000ee80000300800 */
[----:B------:R-:W3:Y:S01]  /*1acea0*/  LDL.LU.64 R42, [R1+0x4a78] ;  /* 0x004a7800012a7983 */ /* 0x000ee20000300a00 */
[----:B------:R-:W-:-:S03]  /*1aceb0*/  LOP3.LUT P6, RZ, R19, 0x10000000, RZ, 0xc0, !PT ;  /* 0x1000000013ff7812 */ /* 0x000fc600078cc0ff */
[----:B------:R-:W3:Y:S01]  /*1acec0*/  LDL.LU R24, [R1+0x478] ;  /* 0x0004780001187983 */ /* 0x000ee20000300800 */
[----:B------:R-:W-:Y:S02]  /*1aced0*/  LOP3.LUT P3, RZ, R19, 0x10000, RZ, 0xc0, !PT ;  /* 0x0001000013ff7812 */ /* 0x000fe4000786c0ff */
[----:B------:R-:W-:Y:S01]  /*1acee0*/  LOP3.LUT R20, R20, 0xfff7ffff, RZ, 0xc0, !PT ;  /* 0xfff7ffff14147812 */ /* 0x000fe200078ec0ff */
[----:B------:R-:W3:Y:S01]  /*1acef0*/  LDL.LU.64 R44, [R1+0x4c98] ;  /* 0x004c9800012c7983 */ /* 0x000ee20000300a00 */
[----:B------:R-:W-:-:S05]  /*1acf00*/  PRMT R21, R48, 0x7773, RZ ;  /* 0x0000777330157816 */ /* 0x000fca00000000ff */
        /* <DEDUP_REMOVED lines=21> */
[C---:B------:R-:W-:Y:S02]  /*1ad060*/  LOP3.LUT P6, RZ, R19.reuse, 0x200000, RZ, 0xc0, !PT ;  /* 0x0020000013ff7812 */ /* 0x040fe400078cc0ff */
[----:B------:R-:W-:Y:S02]  /*1ad070*/  LOP3.LUT R20, R20, 0xfbffffff, RZ, 0xc0, !PT ;  /* 0xfbffffff14147812 */ /* 0x000fe400078ec0ff */
[C---:B------:R-:W-:Y:S02]  /*1ad080*/  LOP3.LUT P0, RZ, R19.reuse, 0x80000, RZ, 0xc0, !PT ;  /* 0x0008000013ff7812 */ /* 0x040fe4000780c0ff */
[C---:B------:R-:W-:Y:S02]  /*1ad090*/  LOP3.LUT P5, RZ, R19.reuse, 0x20000000, RZ, 0xc0, !PT ;  /* 0x2000000013ff7812 */ /* 0x040fe400078ac0ff */
[----:B------:R-:W-:-:S05]  /*1ad0a0*/  LOP3.LUT P4, RZ, R19, 0x40000000, RZ, 0xc0, !PT ;  /* 0x4000000013ff7812 */ /* 0x000fca000788c0ff */
        /* <DEDUP_REMOVED lines=12> */
[----:B------:R-:W3:Y:S01]  /*1ad170*/  LDL.LU.64 R34, [R1+0x4ad0] ;  /* 0x004ad00001227983 */ /* 0x000ee20000300a00 */
[----:B------:R-:W-:Y:S02]  /*1ad180*/  LOP3.LUT P3, RZ, R19, 0x80000000, RZ, 0xc0, !PT ;  /* 0x8000000013ff7812 */ /* 0x000fe4000786c0ff */
[C---:B------:R-:W-:Y:S01]  /*1ad190*/  PRMT R19, R49.reuse, 0x7771, RZ ;  /* 0x0000777131137816 */ /* 0x040fe200000000ff */
[----:B------:R0:W-:Y:S04]  /*1ad1a0*/  @P2 STG.E.U8 desc[UR4][R36.64], R21 ;  /* 0x0000001524002986 */ /* 0x0001e8000c101104 */
[----:B----4-:R1:W-:Y:S04]  /*1ad1b0*/  @P1 STG.E.U8 desc[UR4][R38.64], R19 ;  /* 0x0000001326001986 */ /* 0x0103e8000c101104 */
[----:B0-----:R-:W4:Y:S04]  /*1ad1c0*/  LDL.LU.64 R36, [R1+0x4cd0] ;  /* 0x004cd00001247983 */ /* 0x001f280000300a00 */
[----:B-1----:R-:W3:Y:S01]  /*1ad1d0*/  LDL.LU.64 R38, [R1+0x4cd8] ;  /* 0x004cd80001267983 */ /* 0x002ee20000300a00 */
[----:B------:R-:W-:-:S05]  /*1ad1e0*/  PRMT R19, R49, 0x7772, RZ ;  /* 0x0000777231137816 */ /* 0x000fca00000000ff */
[----:B------:R0:W-:Y:S02]  /*1ad1f0*/  @P0 STG.E.U8 desc[UR4][R40.64], R19 ;  /* 0x0000001328000986 */ /* 0x0001e4000c101104 */
[----:B0-----:R-:W-:Y:S02]  /*1ad200*/  PRMT R19, R49, 0x7773, RZ ;  /* 0x0000777331137816 */ /* 0x001fe400000000ff */
[----:B------:R-:W3:Y:S04]  /*1ad210*/  LDL.LU.64 R40, [R1+0x4cc8] ;  /* 0x004cc80001287983 */ /* 0x000ee80000300a00 */
[----:B------:R-:W3:Y:S04]  /*1ad220*/  LDL.LU R49, [R1+0x46c] ;  /* 0x00046c0001317983 */ /* 0x000ee80000300800 */
[----:B------:R0:W-:Y:S01]  /*1ad230*/  @P6 STG.E.U8 desc[UR4][R42.64], R19 ;  /* 0x000000132a006986 */ /* 0x0001e2000c101104 */
[----:B------:R-:W-:-:S02]  /*1ad240*/  LOP3.LUT P6, RZ, R20, 0x4000000, RZ, 0xc0, !PT ;  /* 0x0400000014ff7812 */ /* 0x000fc400078cc0ff */
[----:B0-----:R-:W-:Y:S01]  /*1ad250*/  PRMT R19, R24, 0x7770, RZ ;  /* 0x0000777018137816 */ /* 0x001fe200000000ff */
[----:B------:R-:W3:Y:S10]  /*1ad260*/  LDL.LU.64 R42, [R1+0x4af0] ;  /* 0x004af000012a7983 */ /* 0x000ef40000300a00 */
[----:B------:R0:W-:Y:S01]  /*1ad270*/  @P6 STG.E.U8 desc[UR4][R44.64], R19 ;  /* 0x000000132c006986 */ /* 0x0001e2000c101104 */
[----:B------:R-:W-:-:S02]  /*1ad280*/  LOP3.LUT P6, RZ, R20, 0x2000000, RZ, 0xc0, !PT ;  /* 0x0200000014ff7812 */ /* 0x000fc400078cc0ff */
[----:B0-----:R-:W-:Y:S01]  /*1ad290*/  PRMT R19, R24, 0x7771, RZ ;  /* 0x0000777118137816 */ /* 0x001fe200000000ff */
[----:B------:R-:W4:Y:S10]  /*1ad2a0*/  LDL.LU.64 R44, [R1+0x4cf0] ;  /* 0x004cf000012c7983 */ /* 0x000f340000300a00 */
        /* <DEDUP_REMOVED lines=21> */
[----:B----4-:R0:W-:Y:S02]  /*1ad400*/  @P5 STG.E.U8 desc[UR4][R36.64], R19 ;  /* 0x0000001324005986 */ /* 0x0101e4000c101104 */
[----:B0-----:R-:W-:-:S05]  /*1ad410*/  PRMT R19, R48, 0x7771, RZ ;  /* 0x0000777130137816 */ /* 0x001fca00000000ff */
[----:B------:R0:W-:Y:S04]  /*1ad420*/  @P4 STG.E.U8 desc[UR4][R38.64], R19 ;  /* 0x0000001326004986 */ /* 0x0001e8000c101104 */
[----:B0-----:R-:W3:Y:S01]  /*1ad430*/  LDL.LU.64 R38, [R1+0x4ce8] ;  /* 0x004ce80001267983 */ /* 0x001ee20000300a00 */
[----:B------:R-:W-:Y:S02]  /*1ad440*/  LOP3.LUT P2, RZ, R18, 0x1, RZ, 0xc0, !PT ;  /* 0x0000000112ff7812 */ /* 0x000fe4000784c0ff */
[----:B------:R-:W-:Y:S02]  /*1ad450*/  PRMT R19, R48, 0x7772, RZ ;  /* 0x0000777230137816 */ /* 0x000fe400000000ff */
[----:B------:R-:W-:Y:S01]  /*1ad460*/  LOP3.LUT P1, RZ, R18, 0x2, RZ, 0xc0, !PT ;  /* 0x0000000212ff7812 */ /* 0x000fe2000782c0ff */
[----:B------:R-:W4:Y:S04]  /*1ad470*/  LDL.LU.64 R34, [R1+0x4b28] ;  /* 0x004b280001227983 */ /* 0x000f280000300a00 */
[----:B------:R0:W-:Y:S02]  /*1ad480*/  @P3 STG.E.U8 desc[UR4][R40.64], R19 ;  /* 0x0000001328003986 */ /* 0x0001e4000c101104 */
[----:B0-----:R-:W-:-:S05]  /*1ad490*/  PRMT R19, R48, 0x7773, RZ ;  /* 0x0000777330137816 */ /* 0x001fca00000000ff */
[----:B------:R0:W-:Y:S02]  /*1ad4a0*/  @P2 STG.E.U8 desc[UR4][R42.64], R19 ;  /* 0x000000132a002986 */ /* 0x0001e4000c101104 */
[----:B0-----:R-:W-:-:S05]  /*1ad4b0*/  PRMT R19, R49, 0x7770, RZ ;  /* 0x0000777031137816 */ /* 0x001fca00000000ff */
[----:B------:R0:W-:Y:S04]  /*1ad4c0*/  @P1 STG.E.U8 desc[UR4][R44.64], R19 ;  /* 0x000000132c001986 */ /* 0x0001e8000c101104 */
[----:B0-----:R-:W4:Y:S04]  /*1ad4d0*/  LDL.LU.64 R44, [R1+0x4d10] ;  /* 0x004d1000012c7983 */ /* 0x001f280000300a00 */
[----:B------:R-:W4:Y:S04]  /*1ad4e0*/  LDL.LU.64 R36, [R1+0x4d18] ;  /* 0x004d180001247983 */ /* 0x000f280000300a00 */
[----:B------:R-:W4:Y:S04]  /*1ad4f0*/  LDL.LU.64 R40, [R1+0x4d08] ;  /* 0x004d080001287983 */ /* 0x000f280000300a00 */
[----:B------:R-:W4:Y:S01]  /*1ad500*/  LDL.LU R42, [R1+0x450] ;  /* 0x00045000012a7983 */ /* 0x000f220000300800 */
[----:B------:R-:W-:-:S02]  /*1ad510*/  LOP3.LUT P0, RZ, R18, 0x4, RZ, 0xc0, !PT ;  /* 0x0000000412ff7812 */ /* 0x000fc4000780c0ff */
[----:B------:R-:W-:Y:S02]  /*1ad520*/  PRMT R19, R49, 0x7771, RZ ;  /* 0x0000777131137816 */ /* 0x000fe400000000ff */
[----:B------:R-:W-:-:S09]  /*1ad530*/  LOP3.LUT P3, RZ, R18, 0x8, RZ, 0xc0, !PT ;  /* 0x0000000812ff7812 */ /* 0x000fd2000786c0ff */
[----:B--2---:R0:W-:Y:S04]  /*1ad540*/  @P0 STG.E.U8 desc[UR4][R46.64], R19 ;  /* 0x000000132e000986 */ /* 0x0041e8000c101104 */
[----:B0-----:R-:W2:Y:S01]  /*1ad550*/  LDL.LU.64 R46, [R1+0x4b48] ;  /* 0x004b4800012e7983 */ /* 0x001ea20000300a00 */
[----:B------:R-:W-:-:S05]  /*1ad560*/  PRMT R19, R49, 0x7772, RZ ;  /* 0x0000777231137816 */ /* 0x000fca00000000ff */
[----:B---3--:R0:W-:Y:S04]  /*1ad570*/  @P3 STG.E.U8 desc[UR4][R38.64], R19 ;  /* 0x0000001326003986 */ /* 0x0081e8000c101104 */
[----:B0-----:R-:W3:Y:S01]  /*1ad580*/  LDL.LU R38, [R1+0x440] ;  /* 0x0004400001267983 */ /* 0x001ee20000300800 */
[----:B------:R-:W-:-:S03]  /*1ad590*/  PRMT R19, R49, 0x7773, RZ ;  /* 0x0000777331137816 */ /* 0x000fc600000000ff */
[----:B------:R-:W3:Y:S01]  /*1ad5a0*/  LDL.LU.64 R48, [R1+0x4d28] ;  /* 0x004d280001307983 */ /* 0x000ee20000300a00 */
[----:B------:R-:W-:Y:S02]  /*1ad5b0*/  LOP3.LUT P6, RZ, R18, 0x8000, RZ, 0xc0, !PT ;  /* 0x0000800012ff7812 */ /* 0x000fe400078cc0ff */
[----:B------:R-:W-:Y:S01]  /*1ad5c0*/  LOP3.LUT R20, R20, 0xfffff7ff, RZ, 0xc0, !PT ;  /* 0xfffff7ff14147812 */ /* 0x000fe200078ec0ff */
[----:B------:R-:W3:Y:S04]  /*1ad5d0*/  LDL.LU.64 R22, [R1+0x4d30] ;  /* 0x004d300001167983 */ /* 0x000ee80000300a00 */
[----:B------:R-:W3:Y:S01]  /*1ad5e0*/  LDL.LU.64 R24, [R1+0x4d20] ;  /* 0x004d200001187983 */ /* 0x000ee20000300a00 */
[C---:B------:R-:W-:Y:S02]  /*1ad5f0*/  LOP3.LUT P2, RZ, R18.reuse, 0x10, RZ, 0xc0, !PT ;  /* 0x0000001012ff7812 */ /* 0x040fe4000784c0ff */
[----:B------:R-:W-:Y:S01]  /*1ad600*/  LOP3.LUT P1, RZ, R18, 0x20, RZ, 0xc0, !PT ;  /* 0x0000002012ff7812 */ /* 0x000fe2000782c0ff */
[----:B------:R-:W3:Y:S02]  /*1ad610*/  LDL.LU.64 R26, [R1+0x4b80] ;  /* 0x004b8000011a7983 */ /* 0x000ee40000300a00 */
        /* <DEDUP_REMOVED lines=19> */
[----:B------:R-:W-:Y:S01]  /*1ad750*/  LOP3.LUT P6, RZ, R18, 0x200, RZ, 0xc0, !PT ;  /* 0x0000020012ff7812 */ /* 0x000fe200078cc0ff */
[----:B0-----:R-:W4:Y:S04]  /*1ad760*/  LDL.LU R44, [R1+0x454] ;  /* 0x00045400012c7983 */ /* 0x001f280000300800 */
[----:B------:R-:W4:Y:S01]  /*1ad770*/  LDL.LU.64 R28, [R1+0x4d48] ;  /* 0x004d4800011c7983 */ /* 0x000f220000300a00 */
[----:B------:R-:W-:-:S03]  /*1ad780*/  LOP3.LUT R20, R20, 0xfffdffff, RZ, 0xc0, !PT ;  /* 0xfffdffff14147812 */ /* 0x000fc600078ec0ff */
[----:B------:R-:W4:Y:S01]  /*1ad790*/  LDL.LU.64 R30, [R1+0x4d50] ;  /* 0x004d5000011e7983 */ /* 0x000f220000300a00 */
[----:B------:R-:W-:Y:S02]  /*1ad7a0*/  LOP3.LUT P0, RZ, R18, 0x40, RZ, 0xc0, !PT ;  /* 0x0000004012ff7812 */ /* 0x000fe4000780c0ff */
[----:B------:R-:W-:Y:S01]  /*1ad7b0*/  PRMT R19, R42, 0x7771, RZ ;  /* 0x000077712a137816 */ /* 0x000fe200000000ff */
[----:B------:R-:W4:Y:S04]  /*1ad7c0*/  LDL.LU R45, [R1+0x444] ;  /* 0x00044400012d7983 */ /* 0x000f280000300800 */
[----:B------:R-:W4:Y:S01]  /*1ad7d0*/  LDL.LU.64 R32, [R1+0x4d40] ;  /* 0x004d400001207983 */ /* 0x000f220000300a00 */
[----:B------:R-:W-:Y:S02]  /*1ad7e0*/  @P6 LOP3.LUT R20, R20, 0x20000, RZ, 0xfc, !PT ;  /* 0x0002000014146812 */ /* 0x000fe400078efcff */
[----:B------:R-:W-:Y:S01]  /*1ad7f0*/  LOP3.LUT P6, RZ, R18, 0x100, RZ, 0xc0, !PT ;  /* 0x0000010012ff7812 */ /* 0x000fe200078cc0ff */
[----:B------:R-:W4:Y:S01]  /*1ad800*/  LDL.LU.64 R34, [R1+0x4ba0] ;  /* 0x004ba00001227983 */ /* 0x000f220000300a00 */
[----:B------:R-:W-:-:S11]  /*1ad810*/  LOP3.LUT R20, R20, 0xfffbffff, RZ, 0xc0, !PT ;  /* 0xfffbffff14147812 */ /* 0x000fd600078ec0ff */
[----:B------:R-:W-:Y:S02]  /*1ad820*/  @P6 LOP3.LUT R20, R20, 0x40000, RZ, 0xfc, !PT ;  /* 0x0004000014146812 */ /* 0x000fe400078efcff */
[----:B------:R-:W-:Y:S01]  /*1ad830*/  LOP3.LUT P6, RZ, R18, 0x80, RZ, 0xc0, !PT ;  /* 0x0000008012ff7812 */ /* 0x000fe200078cc0ff */
[----:B------:R0:W-:Y:S02]  /*1ad840*/  @P0 STG.E.U8 desc[UR4][R36.64], R19 ;  /* 0x0000001324000986 */ /* 0x0001e4000c101104 */
[----:B0-----:R-:W-:Y:S02]  /*1ad850*/  PRMT R19, R42, 0x7772, RZ ;  /* 0x000077722a137816 */ /* 0x001fe400000000ff */
[----:B------:R-:W4:Y:S08]  /*1ad860*/  LDL.LU.64 R36, [R1+0x4d68] ;  /* 0x004d680001247983 */ /* 0x000f300000300a00 */
[----:B------:R0:W-:Y:S01]  /*1ad870*/  @P6 STG.E.U8 desc[UR4][R40.64], R19 ;  /* 0x0000001328006986 */ /* 0x0001e2000c101104 */
[----:B------:R-:W-:-:S02]  /*1ad880*/  LOP3.LUT P6, RZ, R20, 0x40000, RZ, 0xc0, !PT ;  /* 0x0004000014ff7812 */ /* 0x000fc400078cc0ff */
[----:B0-----:R-:W-:Y:S01]  /*1ad890*/  PRMT R19, R42, 0x7773, RZ ;  /* 0x000077732a137816 */ /* 0x001fe200000000ff */
[----:B------:R-:W4:Y:S04]  /*1ad8a0*/  LDL.LU.64 R40, [R1+0x4d70] ;  /* 0x004d700001287983 */ /* 0x000f280000300a00 */
[----:B------:R-:W4:Y:S06]  /*1ad8b0*/  LDL.LU.64 R42, [R1+0x4d60] ;  /* 0x004d6000012a7983 */ /* 0x000f2c0000300a00 */
[----:B--2---:R0:W-:Y:S01]  /*1ad8c0*/  @P6 STG.E.U8 desc[UR4][R46.64], R19 ;  /* 0x000000132e006986 */ /* 0x0041e2000c101104 */
[----:B------:R-:W-:-:S03]  /*1ad8d0*/  LOP3.LUT P6, RZ, R20, 0x20000, RZ, 0xc0, !PT ;  /* 0x0002000014ff7812 */ /* 0x000fc600078cc0ff */
[----:B0-----:R-:W2:Y:S04]  /*1ad8e0*/  LDL.LU.64 R46, [R1+0x4bd8] ;  /* 0x004bd800012e7983 */ /* 0x001ea80000300a00 */
[----:B------:R-:W2:Y:S01]  /*1ad8f0*/  LDL.LU R39, [R1+0x458] ;  /* 0x0004580001277983 */ /* 0x000ea20000300800 */
[----:B---3--:R-:W-:-:S05]  /*1ad900*/  PRMT R19, R38, 0x7770, RZ ;  /* 0x0000777026137816 */ /* 0x008fca00000000ff */
[----:B------:R0:W-:Y:S04]  /*1ad910*/  @P6 STG.E.U8 desc[UR4][R48.64], R19 ;  /* 0x0000001330006986 */ /* 0x0001e8000c101104 */
        /* <DEDUP_REMOVED lines=34> */
[----:B--2---:R0:W-:Y:S02]  /*1adb40*/  @P1 STG.E.U8 desc[UR4][R46.64], R19 ;  /* 0x000000132e001986 */ /* 0x0041e4000c101104 */
[----:B0-----:R-:W-:-:S05]  /*1adb50*/  PRMT R19, R39, 0x7770, RZ ;  /* 0x0000777027137816 */ /* 0x001fca00000000ff */
[----:B---3--:R0:W-:Y:S04]  /*1adb60*/  @P0 STG.E.U8 desc[UR4][R48.64], R19 ;  /* 0x0000001330000986 */ /* 0x0081e8000c101104 */
[----:B0-----:R-:W2:Y:S04]  /*1adb70*/  LDL.LU.64 R48, [R1+0x4d88] ;  /* 0x004d880001307983 */ /* 0x001ea80000300a00 */
[----:B------:R-:W3:Y:S04]  /*1adb80*/  LDL.LU.64 R36, [R1+0x4d78] ;  /* 0x004d780001247983 */ /* 0x000ee80000300a00 */
[----:B------:R-:W4:Y:S04]  /*1adb90*/  LDL.LU.64 R46, [R1+0x4bf8] ;  /* 0x004bf800012e7983 */ /* 0x000f280000300a00 */
[----:B------:R-:W3:Y:S04]  /*1adba0*/  LDL.LU.64 R40, [R1+0x4da0] ;  /* 0x004da00001287983 */ /* 0x000ee80000300a00 */
[----:B------:R-:W3:Y:S04]  /*1adbb0*/  LDL.LU.64 R42, [R1+0x4da8] ;  /* 0x004da800012a7983 */ /* 0x000ee80000300a00 */
[----:B------:R-:W3:Y:S04]  /*1adbc0*/  LDL.LU.64 R44, [R1+0x4d98] ;  /* 0x004d9800012c7983 */ /* 0x000ee80000300a00 */
[----:B------:R-:W3:Y:S01]  /*1adbd0*/  LDL.LU R22, [R1+0x448] ;  /* 0x0004480001167983 */ /* 0x000ee20000300800 */
        /* <DEDUP_REMOVED lines=29> */
[----:B------:R-:W-:Y:S01]  /*1addb0*/  LOP3.LUT P6, RZ, R18, 0x4000000, RZ, 0xc0, !PT ;  /* 0x0400000012ff7812 */ /* 0x000fe200078cc0ff */
[----:B--2---:R0:W-:Y:S04]  /*1addc0*/  @P3 STG.E.U8 desc[UR4][R48.64], R19 ;  /* 0x0000001330003986 */ /* 0x0041e8000c101104 */
[----:B0-----:R-:W2:Y:S04]  /*1addd0*/  LDL.LU.64 R48, [R1+0x4c28] ;  /* 0x004c280001307983 */ /* 0x001ea80000300a00 */
[----:B------:R-:W2:Y:S04]  /*1adde0*/  LDL.LU R58, [R1+0x45c] ;  /* 0x00045c00013a7983 */ /* 0x000ea80000300800 */
[----:B------:R-:W2:Y:S04]  /*1addf0*/  LDL.LU.64 R24, [R1+0x4dc0] ;  /* 0x004dc00001187983 */ /* 0x000ea80000300a00 */
[----:B------:R-:W2:Y:S04]  /*1ade00*/  LDL.LU.64 R26, [R1+0x4dc8] ;  /* 0x004dc800011a7983 */ /* 0x000ea80000300a00 */
[----:B------:R-:W2:Y:S01]  /*1ade10*/  LDL.LU.64 R28, [R1+0x4db8] ;  /* 0x004db800011c7983 */ /* 0x000ea20000300a00 */
[----:B------:R-:W-:-:S03]  /*1ade20*/  PRMT R19, R39, 0x7772, RZ ;  /* 0x0000777227137816 */ /* 0x000fc600000000ff */
[----:B------:R-:W2:Y:S04]  /*1ade30*/  LDL.LU.64 R30, [R1+0x4c50] ;  /* 0x004c5000011e7983 */ /* 0x000ea80000300a00 */
[----:B---3--:R0:W-:Y:S02]  /*1ade40*/  @P2 STG.E.U8 desc[UR4][R36.64], R19 ;  /* 0x0000001324002986 */ /* 0x0081e4000c101104 */
[----:B0-----:R-:W-:-:S05]  /*1ade50*/  PRMT R19, R39, 0x7773, RZ ;  /* 0x0000777327137816 */ /* 0x001fca00000000ff */
[----:B----4-:R0:W-:Y:S04]  /*1ade60*/  @P1 STG.E.U8 desc[UR4][R46.64], R19 ;  /* 0x000000132e001986 */ /* 0x0101e8000c101104 */
[----:B0-----:R-:W3:Y:S04]  /*1ade70*/  LDL.LU R46, [R1+0x44c] ;  /* 0x00044c00012e7983 */ /* 0x001ee80000300800 */
[----:B------:R-:W4:Y:S04]  /*1ade80*/  LDL.LU.64 R32, [R1+0x4dd8] ;  /* 0x004dd80001207983 */ /* 0x000f280000300a00 */
[----:B------:R-:W3:Y:S01]  /*1ade90*/  LDL.LU.64 R34, [R1+0x4de0] ;  /* 0x004de00001227983 */ /* 0x000ee20000300a00 */
[----:B------:R-:W-:-:S03]  /*1adea0*/  PRMT R19, R22, 0x7770, RZ ;  /* 0x0000777016137816 */ /* 0x000fc600000000ff */
[----:B------:R-:W3:Y:S04]  /*1adeb0*/  LDL.LU R47, [R1+0x4e0] ;  /* 0x0004e000012f7983 */ /* 0x000ee80000300800 */
[----:B------:R-:W3:Y:S04]  /*1adec0*/  LDL.LU.64 R36, [R1+0x4dd0] ;  /* 0x004dd00001247983 */ /* 0x000ee80000300a00 */
[----:B------:R-:W3:Y:S04]  /*1aded0*/  LDL.LU.64 R38, [R1+0x4c80] ;  /* 0x004c800001267983 */ /* 0x000ee80000300a00 */
[----:B------:R0:W-:Y:S02]  /*1adee0*/  @P0 STG.E.U8 desc[UR4][R40.64], R19 ;  /* 0x0000001328000986 */ /* 0x0001e4000c101104 */
[----:B0-----:R-:W-:-:S02]  /*1adef0*/  PRMT R19, R22, 0x7771, RZ ;  /* 0x0000777116137816 */ /* 0x001fc400000000ff */
[----:B------:R-:W4:Y:S04]  /*1adf00*/  LDL.LU.64 R40, [R1+0x4df8] ;  /* 0x004df80001287983 */ /* 0x000f280000300a00 */
[----:B------:R0:W-:Y:S01]  /*1adf10*/  @P6 STG.E.U8 desc[UR4][R42.64], R19 ;  /* 0x000000132a006986 */ /* 0x0001e2000c101104 */
[----:B------:R-:W-:Y:S02]  /*1adf20*/  LOP3.LUT P6, RZ, R20, 0x400, RZ, 0xc0, !PT ;  /* 0x0000040014ff7812 */ /* 0x000fe400078cc0ff */
        /* <DEDUP_REMOVED lines=26> */
[----:B---3--:R-:W-:-:S11]  /*1ae0d0*/  PRMT R19, R46, 0x7770, RZ ;  /* 0x000077702e137816 */ /* 0x008fd600000000ff */
        /* <DEDUP_REMOVED lines=16> */
[----:B------:R-:W4:Y:S04]  /*1ae1e0*/  LDL.LU.64 R36, [R1+0x4e20] ;  /* 0x004e200001247983 */ /* 0x000f280000300a00 */
[----:B------:R-:W3:Y:S04]  /*1ae1f0*/  LDL.LU.64 R38, [R1+0x4e10] ;  /* 0x004e100001267983 */ /* 0x000ee80000300a00 */
[----:B------:R-:W3:Y:S01]  /*1ae200*/  LDL.LU R40, [R1+0x4d0] ;  /* 0x0004d00001287983 */ /* 0x000ee20000300800 */
[----:B------:R-:W-:-:S02]  /*1ae210*/  LOP3.LUT P0, RZ, R17, 0x100, RZ, 0xc0, !PT ;  /* 0x0000010011ff7812 */ /* 0x000fc4000780c0ff */
[----:B------:R-:W-:-:S11]  /*1ae220*/  LOP3.LUT P3, RZ, R17, 0x200, RZ, 0xc0, !PT ;  /* 0x0000020011ff7812 */ /* 0x000fd6000786c0ff */
[----:B--2---:R0:W-:Y:S04]  /*1ae230*/  @P0 STG.E.U8 desc[UR4][R48.64], R19 ;  /* 0x0000001330000986 */ /* 0x0041e8000c101104 */
[----:B0-----:R-:W2:Y:S04]  /*1ae240*/  LDL.LU.64 R48, [R1+0x4ce0] ;  /* 0x004ce00001307983 */ /* 0x001ea80000300a00 */
[----:B------:R-:W2:Y:S04]  /*1ae250*/  LDL.LU.64 R42, [R1+0x4e30] ;  /* 0x004e3000012a7983 */ /* 0x000ea80000300a00 */
[----:B------:R-:W2:Y:S04]  /*1ae260*/  LDL.LU.64 R44, [R1+0x4e40] ;  /* 0x004e4000012c7983 */ /* 0x000ea80000300a00 */
[----:B------:R-:W2:Y:S01]  /*1ae270*/  LDL.LU R22, [R1+0x4e4] ;  /* 0x0004e40001167983 */ /* 0x000ea20000300800 */
[----:B------:R-:W-:-:S02]  /*1ae280*/  LOP3.LUT P6, RZ, R17, 0x200000, RZ, 0xc0, !PT ;  /* 0x0020000011ff7812 */ /* 0x000fc400078cc0ff */
[----:B------:R-:W-:Y:S02]  /*1ae290*/  LOP3.LUT R18, R18, 0xf7ffffff, RZ, 0xc0, !PT ;  /* 0xf7ffffff12127812 */ /* 0x000fe400078ec0ff */
[----:B---3--:R-:W-:-:S05]  /*1ae2a0*/  PRMT R19, R40, 0x7770, RZ ;  /* 0x0000777028137816 */ /* 0x008fca00000000ff */
[----:B------:R0:W-:Y:S04]  /*1ae2b0*/  @P3 STG.E.U8 desc[UR4][R46.64], R19 ;  /* 0x000000132e003986 */ /* 0x0001e8000c101104 */
[----:B0-----:R-:W3:Y:S01]  /*1ae2c0*/  LDL.LU.64 R46, [R1+0x4e28] ;  /* 0x004e2800012e7983 */ /* 0x001ee20000300a00 */
[----:B------:R-:W-:Y:S02]  /*1ae2d0*/  @P6 LOP3.LUT R18, R18, 0x8000000, RZ, 0xfc, !PT ;  /* 0x0800000012126812 */ /* 0x000fe400078efcff */
[----:B------:R-:W-:Y:S01]  /*1ae2e0*/  LOP3.LUT P6, RZ, R17, 0x100000, RZ, 0xc0, !PT ;  /* 0x0010000011ff7812 */ /* 0x000fe200078cc0ff */
[----:B------:R-:W3:Y:S04]  /*1ae2f0*/  LDL.LU.64 R24, [R1+0x4d00] ;  /* 0x004d000001187983 */ /* 0x000ee80000300a00 */
[----:B------:R-:W3:Y:S01]  /*1ae300*/  LDL.LU.64 R26, [R1+0x4e50] ;  /* 0x004e5000011a7983 */ /* 0x000ee20000300a00 */
[----:B------:R-:W-:-:S03]  /*1ae310*/  LOP3.LUT R18, R18, 0xefffffff, RZ, 0xc0, !PT ;  /* 0xefffffff12127812 */ /* 0x000fc600078ec0ff */
[----:B------:R-:W3:Y:S04]  /*1ae320*/  LDL.LU R58, [R1+0x4d4] ;  /* 0x0004d400013a7983 */ /* 0x000ee80000300800 */
[----:B------:R-:W3:Y:S01]  /*1ae330*/  LDL.LU.64 R28, [R1+0x4e58] ;  /* 0x004e5800011c7983 */ /* 0x000ee20000300a00 */
[----:B------:R-:W-:Y:S02]  /*1ae340*/  LOP3.LUT R20, R20, 0xfffffffe, RZ, 0xc0, !PT ;  /* 0xfffffffe14147812 */ /* 0x000fe400078ec0ff */
[C---:B------:R-:W-:Y:S01]  /*1ae350*/  LOP3.LUT P2, RZ, R17.reuse, 0x400, RZ, 0xc0, !PT ;  /* 0x0000040011ff7812 */ /* 0x040fe2000784c0ff */
[----:B------:R-:W3:Y:S01]  /*1ae360*/  LDL.LU.64 R30, [R1+0x4e48] ;  /* 0x004e4800011e7983 */ /* 0x000ee20000300a00 */
[----:B------:R-:W-:Y:S02]  /*1ae370*/  LOP3.LUT P1, RZ, R17, 0x800, RZ, 0xc0, !PT ;  /* 0x0000080011ff7812 */ /* 0x000fe4000782c0ff */
[----:B------:R-:W-:-:S02]  /*1ae380*/  PRMT R19, R40, 0x7771, RZ ;  /* 0x0000777128137816 */ /* 0x000fc400000000ff */
[C---:B------:R-:W-:Y:S01]  /*1ae390*/  LOP3.LUT P0, RZ, R17.reuse, 0x1000, RZ, 0xc0, !PT ;  /* 0x0000100011ff7812 */ /* 0x040fe2000780c0ff */
[----:B------:R-:W3:Y:S01]  /*1ae3a0*/  LDL.LU.64 R32, [R1+0x4d38] ;  /* 0x004d380001207983 */ /* 0x000ee20000300a00 */
        /* <DEDUP_REMOVED lines=23> */
[----:B--2---:R0:W-:Y:S04]  /*1ae520*/  @P0 STG.E.U8 desc[UR4][R48.64], R19 ;  /* 0x0000001330000986 */ /* 0x0041e8000c101104 */
[----:B0-----:R-:W2:Y:S04]  /*1ae530*/  LDL.LU R49, [R1+0x4e8] ;  /* 0x0004e80001317983 */ /* 0x001ea80000300800 */
        /* <DEDUP_REMOVED lines=37> */
[----:B--2---:R-:W-:-:S05]  /*1ae790*/  PRMT R19, R49, 0x7770, RZ ;  /* 0x0000777031137816 */ /* 0x004fca00000000ff */
        /* <DEDUP_REMOVED lines=16> */
[----:B------:R-:W4:Y:S04]  /*1ae8a0*/  LDL.LU.64 R38, [R1+0x4eb0] ;  /* 0x004eb00001267983 */ /* 0x000f280000300a00 */
[----:B------:R-:W3:Y:S04]  /*1ae8b0*/  LDL.LU.64 R40, [R1+0x4ea0] ;  /* 0x004ea00001287983 */ /* 0x000ee80000300a00 */
[----:B------:R-:W3:Y:S04]  /*1ae8c0*/  LDL.LU R49, [R1+0x4ec] ;  /* 0x0004ec0001317983 */ /* 0x000ee80000300800 */
[----:B------:R-:W3:Y:S04]  /*1ae8d0*/  LDL.LU.64 R42, [R1+0x4db0] ;  /* 0x004db000012a7983 */ /* 0x000ee80000300a00 */
[----:B------:R-:W3:Y:S01]  /*1ae8e0*/  LDL.LU R24, [R1+0x4dc] ;  /* 0x0004dc0001187983 */ /* 0x000ee20000300800 */
[----:B------:R-:W-:-:S03]  /*1ae8f0*/  LOP3.LUT P3, RZ, R17, 0x10000000, RZ, 0xc0, !PT ;  /* 0x1000000011ff7812 */ /* 0x000fc6000786c0ff */
[----:B------:R-:W3:Y:S01]  /*1ae900*/  LDL.LU.64 R44, [R1+0x4ec8] ;  /* 0x004ec800012c7983 */ /* 0x000ee20000300a00 */
[C---:B------:R-:W-:Y:S02]  /*1ae910*/  LOP3.LUT P2, RZ, R17.reuse, 0x20000000, RZ, 0xc0, !PT ;  /* 0x2000000011ff7812 */ /* 0x040fe4000784c0ff */
[C---:B------:R-:W-:Y:S02]  /*1ae920*/  LOP3.LUT P1, RZ, R17.reuse, 0x40000000, RZ, 0xc0, !PT ;  /* 0x4000000011ff7812 */ /* 0x040fe4000782c0ff */
[----:B------:R-:W-:Y:S02]  /*1ae930*/  LOP3.LUT P0, RZ, R17, 0x80000000, RZ, 0xc0, !PT ;  /* 0x8000000011ff7812 */ /* 0x000fe4000780c0ff */
        /* <DEDUP_REMOVED lines=15> */
[----:B------:R-:W-:Y:S01]  /*1aea30*/  @P6 LOP3.LUT R18, R18, 0x800000, RZ, 0xfc, !PT ;  /* 0x0080000012126812 */ /* 0x000fe200078efcff */
        /* <DEDUP_REMOVED lines=11> */
[----:B------:R0:W-:Y:S02]  /*1aeaf0*/  @P2 STG.E.U8 desc[UR4][R36.64], R17 ;  /* 0x0000001124002986 */ /* 0x0001e4000c101104 */
[----:B0-----:R-:W-:Y:S02]  /*1aeb00*/  PRMT R17, R49, 0x7771, RZ ;  /* 0x0000777131117816 */ /* 0x001fe400000000ff */
[----:B------:R-:W3:Y:S04]  /*1aeb10*/  LDL.LU.64 R36, [R1+0x4f00] ;  /* 0x004f000001247983 */ /* 0x000ee80000300a00 */
[----:B----4-:R0:W-:Y:S04]  /*1aeb20*/  @P1 STG.E.U8 desc[UR4][R38.64], R17 ;  /* 0x0000001126001986 */ /* 0x0101e8000c101104 */
[----:B0-----:R-:W4:Y:S01]  /*1aeb30*/  LDL.LU.64 R38, [R1+0x4f08] ;  /* 0x004f080001267983 */ /* 0x001f220000300a00 */
[----:B------:R-:W-:-:S02]  /*1aeb40*/  LOP3.LUT P6, RZ, R16, 0x8, RZ, 0xc0, !PT ;  /* 0x0000000810ff7812 */ /* 0x000fc400078cc0ff */
[----:B------:R-:W-:-:S11]  /*1aeb50*/  LOP3.LUT R18, R18, 0xfeffffff, RZ, 0xc0, !PT ;  /* 0xfeffffff12127812 */ /* 0x000fd600078ec0ff */
[----:B------:R-:W-:Y:S02]  /*1aeb60*/  @P6 LOP3.LUT R18, R18, 0x1000000, RZ, 0xfc, !PT ;  /* 0x0100000012126812 */ /* 0x000fe400078efcff */
[----:B------:R-:W-:Y:S02]  /*1aeb70*/  LOP3.LUT P6, RZ, R16, 0x4, RZ, 0xc0, !PT ;  /* 0x0000000410ff7812 */ /* 0x000fe400078cc0ff */
[----:B------:R-:W-:-:S11]  /*1aeb80*/  LOP3.LUT R18, R18, 0xfdffffff, RZ, 0xc0, !PT ;  /* 0xfdffffff12127812 */ /* 0x000fd600078ec0ff */
[----:B------:R-:W-:Y:S02]  /*1aeb90*/  @P6 LOP3.LUT R18, R18, 0x2000000, RZ, 0xfc, !PT ;  /* 0x0200000012126812 */ /* 0x000fe400078efcff */
[----:B------:R-:W-:Y:S02]  /*1aeba0*/  LOP3.LUT P6, RZ, R16, 0x2, RZ, 0xc0, !PT ;  /* 0x0000000210ff7812 */ /* 0x000fe400078cc0ff */
[----:B------:R-:W-:Y:S02]  /*1aebb0*/  LOP3.LUT R18, R18, 0xfbffffff, RZ, 0xc0, !PT ;  /* 0xfbffffff12127812 */ /* 0x000fe400078ec0ff */
[----:B------:R-:W-:-:S09]  /*1aebc0*/  PRMT R17, R49, 0x7772, RZ ;  /* 0x0000777231117816 */ /* 0x000fd200000000ff */
[----:B------:R-:W-:Y:S02]  /*1aebd0*/  @P6 LOP3.LUT R18, R18, 0x4000000, RZ, 0xfc, !PT ;  /* 0x0400000012126812 */ /* 0x000fe400078efcff */
[----:B------:R-:W-:Y:S01]  /*1aebe0*/  LOP3.LUT P6, RZ, R16, 0x1, RZ, 0xc0, !PT ;  /* 0x0000000110ff7812 */ /* 0x000fe200078cc0ff */
[----:B------:R0:W-:Y:S02]  /*1aebf0*/  @P0 STG.E.U8 desc[UR4][R40.64], R17 ;  /* 0x0000001128000986 */ /* 0x0001e4000c101104 */
[----:B0-----:R-:W-:Y:S02]  /*1aec00*/  PRMT R17, R49, 0x7773, RZ ;  /* 0x0000777331117816 */ /* 0x001fe400000000ff */
[----:B------:R-:W4:Y:S04]  /*1aec10*/  LDL.LU.64 R40, [R1+0x4ef8] ;  /* 0x004ef80001287983 */ /* 0x000f280000300a00 */
[----:B------:R-:W4:Y:S04]  /*1aec20*/  LDL.LU R49, [R1+0x4c4] ;  /* 0x0004c40001317983 */ /* 0x000f280000300800 */
[----:B------:R0:W-:Y:S01]  /*1aec30*/  @P6 STG.E.U8 desc[UR4][R42.64], R17 ;  /* 0x000000112a006986 */ /* 0x0001e2000c101104 */
[----:B------:R-:W-:-:S02]  /*1aec40*/  LOP3.LUT P6, RZ, R18, 0x4000000, RZ, 0xc0, !PT ;  /* 0x0400000012ff7812 */ /* 0x000fc400078cc0ff */
[----:B0-----:R-:W-:Y:S01]  /*1aec50*/  PRMT R17, R24, 0x7770, RZ ;  /* 0x0000777018117816 */ /* 0x001fe200000000ff */
[----:B------:R-:W4:Y:S10]  /*1aec60*/  LDL.LU.64 R42, [R1+0x4e38] ;  /* 0x004e3800012a7983 */ /* 0x000f340000300a00 */
[----:B------:R0:W-:Y:S01]  /*1aec70*/  @P6 STG.E.U8 desc[UR4][R44.64], R17 ;  /* 0x000000112c006986 */ /* 0x0001e2000c101104 */
[----:B------:R-:W-:-:S02]  /*1aec80*/  LOP3.LUT P6, RZ, R18, 0x2000000, RZ, 0xc0, !PT ;  /* 0x0200000012ff7812 */ /* 0x000fc400078cc0ff */
[----:B0-----:R-:W-:Y:S01]  /*1aec90*/  PRMT R17, R24, 0x7771, RZ ;  /* 0x0000777118117816 */ /* 0x001fe200000000ff */
[----:B------:R-:W4:Y:S01]  /*1aeca0*/  LDL.LU.64 R44, [R1+0x4f20] ;  /* 0x004f2000012c7983 */ /* 0x000f220000300a00 */
[C---:B------:R-:W-:Y:S02]  /*1aecb0*/  LOP3.LUT P5, RZ, R16.reuse, 0x200, RZ, 0xc0, !PT ;  /* 0x0000020010ff7812 */ /* 0x040fe400078ac0ff */
[----:B------:R-:W-:-:S07]  /*1aecc0*/  LOP3.LUT P4, RZ, R16, 0x400, RZ, 0xc0, !PT ;  /* 0x0000040010ff7812 */ /* 0x000fce000788c0ff */
[----:B--2---:R0:W-:Y:S01]  /*1aecd0*/  @P6 STG.E.U8 desc[UR4][R46.64], R17 ;  /* 0x000000112e006986 */ /* 0x0041e2000c101104 */
[----:B------:R-:W-:Y:S02]  /*1aece0*/  LOP3.LUT P6, RZ, R18, 0x1000000, RZ, 0xc0, !PT ;  /* 0x0100000012ff7812 */ /* 0x000fe400078cc0ff */
        /* <DEDUP_REMOVED lines=21> */
[----:B----4-:R0:W-:Y:S04]  /*1aee40*/  @P4 STG.E.U8 desc[UR4][R38.64], R17 ;  /* 0x0000001126004986 */ /* 0x0101e8000c101104 */
[----:B0-----:R-:W3:Y:S01]  /*1aee50*/  LDL.LU.64 R38, [R1+0x4f18] ;  /* 0x004f180001267983 */ /* 0x001ee20000300a00 */
[C---:B------:R-:W-:Y:S02]  /*1aee60*/  LOP3.LUT P3, RZ, R16.reuse, 0x800, RZ, 0xc0, !PT ;  /* 0x0000080010ff7812 */ /* 0x040fe4000786c0ff */
[----:B------:R-:W-:Y:S02]  /*1aee70*/  LOP3.LUT P2, RZ, R16, 0x1000, RZ, 0xc0, !PT ;  /* 0x0000100010ff7812 */ /* 0x000fe4000784c0ff */
[----:B------:R-:W-:Y:S02]  /*1aee80*/  PRMT R17, R48, 0x7772, RZ ;  /* 0x0000777230117816 */ /* 0x000fe400000000ff */
[----:B------:R-:W-:Y:S01]  /*1aee90*/  LOP3.LUT P1, RZ, R16, 0x2000, RZ, 0xc0, !PT ;  /* 0x0000200010ff7812 */ /* 0x000fe2000782c0ff */
[----:B------:R-:W4:Y:S06]  /*1aeea0*/  LDL.LU.64 R34, [R1+0x4e60] ;  /* 0x004e600001227983 */ /* 0x000f2c0000300a00 */
        /* <DEDUP_REMOVED lines=240> */
[----:B------:R-:W2:Y:S04]  /*1afdb0*/  LDL.LU.64 R42, [R1+0x5060] ;  /* 0x00506000012a7983 */ /* 0x000ea80000300a00 */
[----:B------:R-:W2:Y:S04]  /*1afdc0*/  LDL.LU.64 R44, [R1+0x5068] ;  /* 0x00506800012c7983 */ /* 0x000ea80000300a00 */
[----:B------:R-:W2:Y:S01]  /*1afdd0*/  LDL.LU R22, [R1+0x528] ;  /* 0x0005280001167983 */ /* 0x000ea20000300800 */
[----:B------:R-:W-:-:S02]  /*1afde0*/  @P6 LOP3.LUT R18, R18, 0x2, RZ, 0xfc, !PT ;  /* 0x0000000212126812 */ /* 0x000fc400078efcff */
[C---:B------:R-:W-:Y:S02]  /*1afdf0*/  LOP3.LUT P6, RZ, R15.reuse, 0x4000000, RZ, 0xc0, !PT ;  /* 0x040000000fff7812 */ /* 0x040fe400078cc0ff */
[C---:B------:R-:W-:Y:S02]  /*1afe00*/  LOP3.LUT P3, RZ, R15.reuse, 0x200000, RZ, 0xc0, !PT ;  /* 0x002000000fff7812 */ /* 0x040fe4000786c0ff */
[----:B------:R-:W-:Y:S02]  /*1afe10*/  LOP3.LUT R18, R18, 0xfffffffb, RZ, 0xc0, !PT ;  /* 0xfffffffb12127812 */ /* 0x000fe400078ec0ff */
[C---:B------:R-:W-:Y:S02]  /*1afe20*/  LOP3.LUT P2, RZ, R15.reuse, 0x400000, RZ, 0xc0, !PT ;  /* 0x004000000fff7812 */ /* 0x040fe4000784c0ff */
[C---:B------:R-:W-:Y:S02]  /*1afe30*/  LOP3.LUT P1, RZ, R15.reuse, 0x800000, RZ, 0xc0, !PT ;  /* 0x008000000fff7812 */ /* 0x040fe4000782c0ff */
[----:B------:R-:W-:-:S03]  /*1afe40*/  LOP3.LUT P0, RZ, R15, 0x1000000, RZ, 0xc0, !PT ;  /* 0x010000000fff7812 */ /* 0x000fc6000780c0ff */
[----:B------:R-:W-:Y:S02]  /*1afe50*/  @P6 LOP3.LUT R18, R18, 0x4, RZ, 0xfc, !PT ;  /* 0x0000000412126812 */ /* 0x000fe400078efcff */
[----:B------:R-:W-:Y:S02]  /*1afe60*/  LOP3.LUT P6, RZ, R15, 0x2000000, RZ, 0xc0, !PT ;  /* 0x020000000fff7812 */ /* 0x000fe400078cc0ff */
[----:B---3--:R-:W-:-:S05]  /*1afe70*/  PRMT R15, R40, 0x7770, RZ ;  /* 0x00007770280f7816 */ /* 0x008fca00000000ff */
[----:B------:R0:W-:Y:S04]  /*1afe80*/  @P3 STG.E.U8 desc[UR4][R46.64], R15 ;  /* 0x0000000f2e003986 */ /* 0x0001e8000c101104 */
[----:B0-----:R-:W3:Y:S04]  /*1afe90*/  LDL.LU.64 R46, [R1+0x5058] ;  /* 0x00505800012e7983 */ /* 0x001ee80000300a00 */
        /* <DEDUP_REMOVED lines=8> */
[----:B0-----:R-:W-:-:S05]  /*1aff20*/  PRMT R15, R40, 0x7772, RZ ;  /* 0x00007772280f7816 */ /* 0x001fca00000000ff */
[----:B------:R0:W-:Y:S02]  /*1aff30*/  @P1 STG.E.U8 desc[UR4][R38.64], R15 ;  /* 0x0000000f26001986 */ /* 0x0001e4000c101104 */
        /* <DEDUP_REMOVED lines=38> */
[----:B------:R-:W-:Y:S02]  /*1b01a0*/  LOP3.LUT P2, RZ, R14, 0x20, RZ, 0xc0, !PT ;  /* 0x000000200eff7812 */ /* 0x000fe4000784c0ff */
[----:B--2---:R-:W-:-:S05]  /*1b01b0*/  PRMT R15, R49, 0x7770, RZ ;  /* 0x00007770310f7816 */ /* 0x004fca00000000ff */
[----:B----4-:R0:W-:Y:S02]  /*1b01c0*/  @P6 STG.E.U8 desc[UR4][R34.64], R15 ;  /* 0x0000000f22006986 */ /* 0x0101e4000c101104 */
        /* <DEDUP_REMOVED lines=23> */
[----:B------:R-:W-:Y:S02]  /*1b0340*/  PRMT R15, R48, 0x7773, RZ ;  /* 0x00007773300f7816 */ /* 0x000fe400000000ff */
[C---:B------:R-:W-:Y:S02]  /*1b0350*/  LOP3.LUT P2, RZ, R14.reuse, 0x200, RZ, 0xc0, !PT ;  /* 0x000002000eff7812 */ /* 0x040fe4000784c0ff */
        /* <DEDUP_REMOVED lines=33> */
[----:B------:R-:W-:-:S04]  /*1b0570*/  LOP3.LUT R16, R16, 0xfeffffff, RZ, 0xc0, !PT ;  /* 0xfeffffff10107812 */ /* 0x000fc800078ec0ff */
        /* <DEDUP_REMOVED lines=49> */
[----:B------:R-:W-:Y:S02]  /*1b0890*/  LOP3.LUT P6, RZ, R13, 0x80, RZ, 0xc0, !PT ;  /* 0x000000800dff7812 */ /* 0x000fe400078cc0ff */
[----:B------:R-:W-:Y:S02]  /*1b08a0*/  LOP3.LUT R16, R16, 0xfffff7ff, RZ, 0xc0, !PT ;  /* 0xfffff7ff10107812 */ /* 0x000fe400078ec0ff */
[C---:B------:R-:W-:Y:S02]  /*1b08b0*/  LOP3.LUT P3, RZ, R14.reuse, 0x800000, RZ, 0xc0, !PT ;  /* 0x008000000eff7812 */ /* 0x040fe4000786c0ff */
[----:B------:R-:W-:-:S02]  /*1b08c0*/  LOP3.LUT P2, RZ, R14, 0x1000000, RZ, 0xc0, !PT ;  /* 0x010000000eff7812 */ /* 0x000fc4000784c0ff */
[----:B------:R-:W-:Y:S02]  /*1b08d0*/  PRMT R15, R48, 0x7772, RZ ;  /* 0x00007772300f7816 */ /* 0x000fe400000000ff */
[----:B------:R-:W-:Y:S01]  /*1b08e0*/  LOP3.LUT P1, RZ, R14, 0x2000000, RZ, 0xc0, !PT ;  /* 0x020000000eff7812 */ /* 0x000fe2000782c0ff */
[----:B------:R-:W4:Y:S02]  /*1b08f0*/  LDL.LU.64 R34, [R1+0x39f0] ;  /* 0x0039f00001227983 */ /* 0x000f240000300a00 */
[----:B------:R-:W-:Y:S02]  /*1b0900*/  @P6 LOP3.LUT R16, R16, 0x800, RZ, 0xfc, !PT ;  /* 0x0000080010106812 */ /* 0x000fe400078efcff */
[----:B------:R-:W-:Y:S02]  /*1b0910*/  LOP3.LUT P6, RZ, R13, 0x40, RZ, 0xc0, !PT ;  /* 0x000000400dff7812 */ /* 0x000fe400078cc0ff */
[----:B------:R-:W-:Y:S01]  /*1b0920*/  LOP3.LUT R16, R16, 0xffffefff, RZ, 0xc0, !PT ;  /* 0xffffefff10107812 */ /* 0x000fe200078ec0ff */
[----:B------:R0:W-:Y:S10]  /*1b0930*/  @P3 STG.E.U8 desc[UR4][R40.64], R15 ;  /* 0x0000000f28003986 */ /* 0x0001f4000c101104 */
        /* <DEDUP_REMOVED lines=8> */
[----:B------:R0:W-:Y:S01]  /*1b09c0*/  @P1 STG.E.U8 desc[UR4][R44.64], R15 ;  /* 0x0000000f2c001986 */ /* 0x0001e2000c101104 */
[----:B------:R-:W-:-:S03]  /*1b09d0*/  LOP3.LUT R16, R16, 0xffffbfff, RZ, 0xc0, !PT ;  /* 0xffffbfff10107812 */ /* 0x000fc600078ec0ff */
[----:B0-----:R-:W4:Y:S04]  /*1b09e0*/  LDL.LU.64 R44, [R1+0x39b8] ;  /* 0x0039b800012c7983 */ /* 0x001f280000300a00 */
        /* <DEDUP_REMOVED lines=12> */
[----:B------:R-:W-:Y:S02]  /*1b0ab0*/  LOP3.LUT P0, RZ, R14, 0x4000000, RZ, 0xc0, !PT ;  /* 0x040000000eff7812 */ /* 0x000fe4000780c0ff */
[----:B------:R-:W-:-:S07]  /*1b0ac0*/  PRMT R15, R49, 0x7771, RZ ;  /* 0x00007771310f7816 */ /* 0x000fce00000000ff */
[----:B------:R-:W-:Y:S02]  /*1b0ad0*/  @P6 LOP3.LUT R16, R16, 0x20000, RZ, 0xfc, !PT ;  /* 0x0002000010106812 */ /* 0x000fe400078efcff */
[----:B------:R-:W-:Y:S02]  /*1b0ae0*/  LOP3.LUT P6, RZ, R13, 0x1, RZ, 0xc0, !PT ;  /* 0x000000010dff7812 */ /* 0x000fe400078cc0ff */
[----:B------:R-:W-:Y:S02]  /*1b0af0*/  LOP3.LUT P3, RZ, R14, 0x8000000, RZ, 0xc0, !PT ;  /* 0x080000000eff7812 */ /* 0x000fe4000786c0ff */
[----:B------:R-:W-:Y:S02]  /*1b0b00*/  LOP3.LUT R16, R16, 0xfffbffff, RZ, 0xc0, !PT ;  /* 0xfffbffff10107812 */ /* 0x000fe400078ec0ff */
[C---:B------:R-:W-:Y:S02]  /*1b0b10*/  LOP3.LUT P2, RZ, R14.reuse, 0x10000000, RZ, 0xc0, !PT ;  /* 0x100000000eff7812 */ /* 0x040fe4000784c0ff */
[----:B------:R-:W-:-:S05]  /*1b0b20*/  LOP3.LUT P1, RZ, R14, 0x20000000, RZ, 0xc0, !PT ;  /* 0x200000000eff7812 */ /* 0x000fca000782c0ff */
[----:B------:R-:W-:Y:S02]  /*1b0b30*/  @P6 LOP3.LUT R16, R16, 0x40000, RZ, 0xfc, !PT ;  /* 0x0004000010106812 */ /* 0x000fe400078efcff */
[C---:B------:R-:W-:Y:S01]  /*1b0b40*/  LOP3.LUT P6, RZ, R14.reuse, 0x80000000, RZ, 0xc0, !PT ;  /* 0x800000000eff7812 */ /* 0x040fe200078cc0ff */
[----:B--2---:R0:W-:Y:S01]  /*1b0b50*/  @P0 STG.E.U8 desc[UR4][R46.64], R15 ;  /* 0x0000000f2e000986 */ /* 0x0041e2000c101104 */
[----:B------:R-:W-:Y:S02]  /*1b0b60*/  LOP3.LUT P0, RZ, R14, 0x40000000, RZ, 0xc0, !PT ;  /* 0x400000000eff7812 */ /* 0x000fe4000780c0ff */
[C---:B------:R-:W-:Y:S01]  /*1b0b70*/  PRMT R14, R49.reuse, 0x7772, RZ ;  /* 0x00007772310e7816 */ /* 0x040fe200000000ff */
[----:B0-----:R-:W2:Y:S04]  /*1b0b80*/  LDL.LU.64 R46, [R1+0x3a58] ;  /* 0x003a5800012e7983 */ /* 0x001ea80000300a00 */
[----:B---3--:R0:W-:Y:S04]  /*1b0b90*/  @P3 STG.E.U8 desc[UR4][R38.64], R14 ;  /* 0x0000000e26003986 */ /* 0x0081e8000c101104 */
[----:B0-----:R-:W3:Y:S01]  /*1b0ba0*/  LDL.LU R38, [R1+0x50c] ;  /* 0x00050c0001267983 */ /* 0x001ee20000300800 */
[----:B------:R-:W-:-:S03]  /*1b0bb0*/  PRMT R14, R49, 0x7773, RZ ;  /* 0x00007773310e7816 */ /* 0x000fc600000000ff */
[----:B------:R-:W3:Y:S04]  /*1b0bc0*/  LDL.LU.64 R48, [R1+0x3a28] ;  /* 0x003a280001307983 */ /* 0x000ee80000300a00 */
[----:B------:R-:W3:Y:S04]  /*1b0bd0*/  LDL.LU.64 R22, [R1+0x3a50] ;  /* 0x003a500001167983 */ /* 0x000ee80000300a00 */
[----:B------:R-:W3:Y:S04]  /*1b0be0*/  LDL.LU.64 R24, [R1+0x3a78] ;  /* 0x003a780001187983 */ /* 0x000ee80000300a00 */
[----:B------:R-:W3:Y:S04]  /*1b0bf0*/  LDL.LU.64 R26, [R1+0x3ab0] ;  /* 0x003ab000011a7983 */ /* 0x000ee80000300a00 */
[----:B----4-:R0:W-:Y:S02]  /*1b0c00*/  @P2 STG.E.U8 desc[UR4][R34.64], R14 ;  /* 0x0000000e22002986 */ /* 0x0101e4000c101104 */
[----:B0-----:R-:W-:-:S05]  /*1b0c10*/  PRMT R14, R42, 0x7770, RZ ;  /* 0x000077702a0e7816 */ /* 0x001fca00000000ff */
        /* <DEDUP_REMOVED lines=12> */
[----:B------:R-:W-:Y:S02]  /*1b0ce0*/  LOP3.LUT P6, RZ, R16, 0x40000, RZ, 0xc0, !PT ;  /* 0x0004000010ff7812 */ /* 0x000fe400078cc0ff */
        /* <DEDUP_REMOVED lines=259> */
[----:B------:R-:W3:Y:S01]  /*1b1d20*/  LDL.LU R49, [R1+0x578] ;  /* 0x0005780001317983 */ /* 0x000ee20000300800 */
[----:B------:R-:W-:-:S02]  /*1b1d30*/  LOP3.LUT P6, RZ, R11, 0x1, RZ, 0xc0, !PT ;  /* 0x000000010bff7812 */ /* 0x000fc400078cc0ff */
[----:B------:R-:W-:Y:S01]  /*1b1d40*/  LOP3.LUT R13, R13, 0xfff7ffff, RZ, 0xc0, !PT ;  /* 0xfff7ffff0d0d7812 */ /* 0x000fe200078ec0ff */
[----:B------:R-:W3:Y:S04]  /*1b1d50*/  LDL.LU.64 R42, [R1+0x3f38] ;  /* 0x003f3800012a7983 */ /* 0x000ee80000300a00 */
[----:B------:R-:W3:Y:S01]  /*1b1d60*/  LDL.LU R24, [R1+0x568] ;  /* 0x0005680001187983 */ /* 0x000ee20000300800 */
[----:B------:R-:W-:-:S03]  /*1b1d70*/  LOP3.LUT P3, RZ, R12, 0x100000, RZ, 0xc0, !PT ;  /* 0x001000000cff7812 */ /* 0x000fc6000786c0ff */
[----:B------:R-:W3:Y:S02]  /*1b1d80*/  LDL.LU.64 R44, [R1+0x3ee8] ;  /* 0x003ee800012c7983 */ /* 0x000ee40000300a00 */
        /* <DEDUP_REMOVED lines=26> */
[----:B------:R-:W-:-:S05]  /*1b1f30*/  PRMT R12, R48, 0x7773, RZ ;  /* 0x00007773300c7816 */ /* 0x000fca00000000ff */
        /* <DEDUP_REMOVED lines=12> */
[C---:B0-----:R-:W-:Y:S02]  /*1b2000*/  PRMT R12, R49.reuse, 0x7771, RZ ;  /* 0x00007771310c7816 */ /* 0x041fe400000000ff */
[----:B------:R-:W3:Y:S04]  /*1b2010*/  LDL.LU.64 R36, [R1+0x3fa8] ;  /* 0x003fa80001247983 */ /* 0x000ee80000300a00 */
[----:B----4-:R0:W-:Y:S04]  /*1b2020*/  @P1 STG.E.U8 desc[UR4][R38.64], R12 ;  /* 0x0000000c26001986 */ /* 0x0101e8000c101104 */
[----:B0-----:R-:W4:Y:S01]  /*1b2030*/  LDL.LU.64 R38, [R1+0x3fd8] ;  /* 0x003fd80001267983 */ /* 0x001f220000300a00 */
        /* <DEDUP_REMOVED lines=41> */
[C---:B------:R-:W-:Y:S02]  /*1b22d0*/  LOP3.LUT P2, RZ, R11.reuse, 0x10, RZ, 0xc0, !PT ;  /* 0x000000100bff7812 */ /* 0x040fe4000784c0ff */
[C---:B------:R-:W-:Y:S02]  /*1b22e0*/  PRMT R12, R48.reuse, 0x7772, RZ ;  /* 0x00007772300c7816 */ /* 0x040fe400000000ff */
        /* <DEDUP_REMOVED lines=268> */
[----:B--2---:R0:W-:Y:S01]  /*1b33b0*/  @P0 STG.E.U8 desc[UR4][R48.64], R12 ;  /* 0x0000000c30000986 */ /* 0x0041e2000c101104 */
[C---:B------:R-:W-:Y:S02]  /*1b33c0*/  LOP3.LUT P5, RZ, R10.reuse, 0x4000000, RZ, 0xc0, !PT ;  /* 0x040000000aff7812 */ /* 0x040fe400078ac0ff */
[C---:B------:R-:W-:Y:S02]  /*1b33d0*/  LOP3.LUT P4, RZ, R10.reuse, 0x8000000, RZ, 0xc0, !PT ;  /* 0x080000000aff7812 */ /* 0x040fe4000788c0ff */
[C---:B------:R-:W-:Y:S02]  /*1b33e0*/  LOP3.LUT P3, RZ, R10.reuse, 0x10000000, RZ, 0xc0, !PT ;  /* 0x100000000aff7812 */ /* 0x040fe4000786c0ff */
[C---:B------:R-:W-:Y:S02]  /*1b33f0*/  LOP3.LUT P2, RZ, R10.reuse, 0x20000000, RZ, 0xc0, !PT ;  /* 0x200000000aff7812 */ /* 0x040fe4000784c0ff */
[C---:B------:R-:W-:Y:S02]  /*1b3400*/  LOP3.LUT P1, RZ, R10.reuse, 0x40000000, RZ, 0xc0, !PT ;  /* 0x400000000aff7812 */ /* 0x040fe4000782c0ff */
[----:B------:R-:W-:Y:S01]  /*1b3410*/  LOP3.LUT P0, RZ, R10, 0x80000000, RZ, 0xc0, !PT ;  /* 0x800000000aff7812 */ /* 0x000fe2000780c0ff */
        /* <DEDUP_REMOVED lines=53> */
[----:B------:R-:W3:Y:S04]  /*1b3770*/  LDL.LU.64 R44, [R1+0x3cd8] ;  /* 0x003cd800012c7983 */ /* 0x000ee80000300a00 */
[----:B------:R-:W3:Y:S01]  /*1b3780*/  LDL.LU R58, [R1+0x810] ;  /* 0x00081000013a7983 */ /* 0x000ee20000300800 */
[----:B------:R-:W-:-:S02]  /*1b3790*/  LOP3.LUT P3, RZ, R9, 0x1, RZ, 0xc0, !PT ;  /* 0x0000000109ff7812 */ /* 0x000fc4000786c0ff */
[----:B------:R-:W-:Y:S02]  /*1b37a0*/  PRMT R10, R48, 0x7773, RZ ;  /* 0x00007773300a7816 */ /* 0x000fe400000000ff */
[C---:B------:R-:W-:Y:S02]  /*1b37b0*/  LOP3.LUT P2, RZ, R9.reuse, 0x2, RZ, 0xc0, !PT ;  /* 0x0000000209ff7812 */ /* 0x040fe4000784c0ff */
        /* <DEDUP_REMOVED lines=24> */
[----:B------:R-:W2:Y:S01]  /*1b3940*/  LDL.LU.64 R32, [R1+0x3d90] ;  /* 0x003d900001207983 */ /* 0x000ea20000300a00 */
[----:B---3--:R-:W-:-:S03]  /*1b3950*/  PRMT R10, R49, 0x7770, RZ ;  /* 0x00007770310a7816 */ /* 0x008fc600000000ff */
[----:B------:R-:W3:Y:S04]  /*1b3960*/  LDL.LU.64 R34, [R1+0x3dc0] ;  /* 0x003dc00001227983 */ /* 0x000ee80000300a00 */
[----:B------:R0:W-:Y:S02]  /*1b3970*/  @P2 STG.E.U8 desc[UR4][R36.64], R10 ;  /* 0x0000000a24002986 */ /* 0x0001e4000c101104 */
[C---:B0-----:R-:W-:Y:S02]  /*1b3980*/  PRMT R10, R49.reuse, 0x7771, RZ ;  /* 0x00007771310a7816 */ /* 0x041fe400000000ff */
[----:B------:R-:W3:Y:S04]  /*1b3990*/  LDL.LU.64 R36, [R1+0x3d88] ;  /* 0x003d880001247983 */ /* 0x000ee80000300a00 */
[----:B----4-:R0:W-:Y:S02]  /*1b39a0*/  @P1 STG.E.U8 desc[UR4][R38.64], R10 ;  /* 0x0000000a26001986 */ /* 0x0101e4000c101104 */
[----:B0-----:R-:W-:-:S02]  /*1b39b0*/  PRMT R10, R49, 0x7772, RZ ;  /* 0x00007772310a7816 */ /* 0x001fc400000000ff */
[----:B------:R-:W4:Y:S04]  /*1b39c0*/  LDL.LU.64 R38, [R1+0x3db8] ;  /* 0x003db80001267983 */ /* 0x000f280000300a00 */
[----:B------:R0:W-:Y:S04]  /*1b39d0*/  @P0 STG.E.U8 desc[UR4][R40.64], R10 ;  /* 0x0000000a28000986 */ /* 0x0001e8000c101104 */
        /* <DEDUP_REMOVED lines=9> */
[----:B------:R-:W-:Y:S02]  /*1b3a70*/  PRMT R10, R49, 0x7773, RZ ;  /* 0x00007773310a7816 */ /* 0x000fe400000000ff */
[----:B------:R-:W4:Y:S07]  /*1b3a80*/  LDL.LU R49, [R1+0x804] ;  /* 0x0008040001317983 */ /* 0x000f2e0000300800 */
[----:B------:R-:W-:-:S02]  /*1b3a90*/  @P6 LOP3.LUT R11, R11, 0x4000000, RZ, 0xfc, !PT ;  /* 0x040000000b0b6812 */ /* 0x000fc400078efcff */
[----:B------:R-:W-:-:S13]  /*1b3aa0*/  LOP3.LUT P6, RZ, R9, 0x10, RZ, 0xc0, !PT ;  /* 0x0000001009ff7812 */ /* 0x000fda00078cc0ff */
[----:B------:R0:W-:Y:S01]  /*1b3ab0*/  @P6 STG.E.U8 desc[UR4][R42.64], R10 ;  /* 0x0000000a2a006986 */ /* 0x0001e2000c101104 */
[C---:B------:R-:W-:Y:S02]  /*1b3ac0*/  LOP3.LUT P6, RZ, R11.reuse, 0x4000000, RZ, 0xc0, !PT ;  /* 0x040000000bff7812 */ /* 0x040fe400078cc0ff */
[----:B0-----:R-:W-:Y:S01]  /*1b3ad0*/  PRMT R10, R58, 0x7770, RZ ;  /* 0x000077703a0a7816 */ /* 0x001fe200000000ff */
[----:B------:R-:W4:Y:S10]  /*1b3ae0*/  LDL.LU.64 R42, [R1+0x3e00] ;  /* 0x003e0000012a7983 */ /* 0x000f340000300a00 */
[----:B------:R0:W-:Y:S01]  /*1b3af0*/  @P6 STG.E.U8 desc[UR4][R44.64], R10 ;  /* 0x0000000a2c006986 */ /* 0x0001e2000c101104 */
[----:B------:R-:W-:-:S02]  /*1b3b00*/  LOP3.LUT P6, RZ, R11, 0x2000000, RZ, 0xc0, !PT ;  /* 0x020000000bff7812 */ /* 0x000fc400078cc0ff */
[----:B0-----:R-:W-:Y:S01]  /*1b3b10*/  PRMT R10, R58, 0x7771, RZ ;  /* 0x000077713a0a7816 */ /* 0x001fe200000000ff */
[----:B------:R-:W4:Y:S01]  /*1b3b20*/  LDL.LU.64 R44, [R1+0x3dd8] ;  /* 0x003dd800012c7983 */ /* 0x000f220000300a00 */
[C---:B------:R-:W-:Y:S02]  /*1b3b30*/  LOP3.LUT P5, RZ, R9.reuse, 0x2000, RZ, 0xc0, !PT ;  /* 0x0000200009ff7812 */ /* 0x040fe400078ac0ff */
[C---:B------:R-:W-:Y:S02]  /*1b3b40*/  LOP3.LUT P4, RZ, R9.reuse, 0x4000, RZ, 0xc0, !PT ;  /* 0x0000400009ff7812 */ /* 0x040fe4000788c0ff */
[----:B------:R-:W-:-:S05]  /*1b3b50*/  LOP3.LUT P3, RZ, R9, 0x8000, RZ, 0xc0, !PT ;  /* 0x0000800009ff7812 */ /* 0x000fca000786c0ff */
        /* <DEDUP_REMOVED lines=23> */
[----:B----4-:R0:W-:Y:S02]  /*1b3cd0*/  @P4 STG.E.U8 desc[UR4][R38.64], R10 ;  /* 0x0000000a26004986 */ /* 0x0101e4000c101104 */
[----:B0-----:R-:W-:-:S05]  /*1b3ce0*/  PRMT R10, R8, 0x7772, RZ ;  /* 0x00007772080a7816 */ /* 0x001fca00000000ff */
[----:B------:R0:W-:Y:S02]  /*1b3cf0*/  @P3 STG.E.U8 desc[UR4][R40.64], R10 ;  /* 0x0000000a28003986 */ /* 0x0001e4000c101104 */
[----:B0-----:R-:W-:Y:S02]  /*1b3d00*/  PRMT R10, R8, 0x7773, RZ ;  /* 0x00007773080a7816 */ /* 0x001fe400000000ff */
[----:B------:R-:W3:Y:S04]  /*1b3d10*/  LDL.LU R8, [R1+0x69b4] ;  /* 0x0069b40001087983 */ /* 0x000ee80000300800 */
[----:B------:R-:W4:Y:S01]  /*1b3d20*/  LDL.LU.64 R38, [R1+0x3e38] ;  /* 0x003e380001267983 */ /* 0x000f220000300a00 */
[C---:B------:R-:W-:Y:S02]  /*1b3d30*/  LOP3.LUT P2, RZ, R9.reuse, 0x10000, RZ, 0xc0, !PT ;  /* 0x0001000009ff7812 */ /* 0x040fe4000784c0ff */
[----:B------:R-:W-:Y:S01]  /*1b3d40*/  LOP3.LUT P1, RZ, R9, 0x20000, RZ, 0xc0, !PT ;  /* 0x0002000009ff7812 */ /* 0x000fe2000782c0ff */
[----:B------:R-:W3:Y:S10]  /*1b3d50*/  LDL.LU.64 R34, [R1+0x3e68] ;  /* 0x003e680001227983 */ /* 0x000ef40000300a00 */
        /* <DEDUP_REMOVED lines=8> */
[----:B------:R-:W-:Y:S02]  /*1b3de0*/  PRMT R10, R49, 0x7771, RZ ;  /* 0x00007771310a7816 */ /* 0x000fe400000000ff */
[----:B------:R-:W-:-:S09]  /*1b3df0*/  LOP3.LUT P3, RZ, R9, 0x80000, RZ, 0xc0, !PT ;  /* 0x0008000009ff7812 */ /* 0x000fd2000786c0ff */
[----:B--2---:R0:W-:Y:S04]  /*1b3e00*/  @P0 STG.E.U8 desc[UR4][R46.64], R10 ;  /* 0x0000000a2e000986 */ /* 0x0041e8000c101104 */
[----:B0-----:R-:W2:Y:S01]  /*1b3e10*/  LDL.LU.64 R46, [R1+0x3ec0] ;  /* 0x003ec000012e7983 */ /* 0x001ea20000300a00 */
[----:B------:R-:W-:-:S05]  /*1b3e20*/  PRMT R10, R49, 0x7772, RZ ;  /* 0x00007772310a7816 */ /* 0x000fca00000000ff */
[----:B----4-:R0:W-:Y:S04]  /*1b3e30*/  @P3 STG.E.U8 desc[UR4][R38.64], R10 ;  /* 0x0000000a26003986 */ /* 0x0101e8000c101104 */
[----:B0-----:R-:W4:Y:S01]  /*1b3e40*/  LDL.LU R38, [R1+0x808] ;  /* 0x0008080001267983 */ /* 0x001f220000300800 */
[----:B------:R-:W-:-:S03]  /*1b3e50*/  PRMT R10, R49, 0x7773, RZ ;  /* 0x00007773310a7816 */ /* 0x000fc600000000ff */
[----:B------:R-:W4:Y:S01]  /*1b3e60*/  LDL.LU.64 R48, [R1+0x3e90] ;  /* 0x003e900001307983 */ /* 0x000f220000300a00 */
[----:B------:R-:W-:Y:S02]  /*1b3e70*/  LOP3.LUT P6, RZ, R9, 0x80000000, RZ, 0xc0, !PT ;  /* 0x8000000009ff7812 */ /* 0x000fe400078cc0ff */
[----:B------:R-:W-:Y:S01]  /*1b3e80*/  LOP3.LUT R11, R11, 0xfffff7ff, RZ, 0xc0, !PT ;  /* 0xfffff7ff0b0b7812 */ /* 0x000fe200078ec0ff */
[----:B------:R-:W4:Y:S04]  /*1b3e90*/  LDL.LU.64 R22, [R1+0x3eb8] ;  /* 0x003eb80001167983 */ /* 0x000f280000300a00 */
[----:B------:R-:W4:Y:S01]  /*1b3ea0*/  LDL.LU.64 R24, [R1+0x3ee0] ;  /* 0x003ee00001187983 */ /* 0x000f220000300a00 */
[C---:B------:R-:W-:Y:S02]  /*1b3eb0*/  LOP3.LUT P2, RZ, R9.reuse, 0x100000, RZ, 0xc0, !PT ;  /* 0x0010000009ff7812 */ /* 0x040fe4000784c0ff */
[----:B------:R-:W-:Y:S01]  /*1b3ec0*/  LOP3.LUT P1, RZ, R9, 0x200000, RZ, 0xc0, !PT ;  /* 0x0020000009ff7812 */ /* 0x000fe2000782c0ff */
[----:B------:R-:W4:Y:S02]  /*1b3ed0*/  LDL.LU.64 R26, [R1+0x3f10] ;  /* 0x003f1000011a7983 */ /* 0x000f240000300a00 */
        /* <DEDUP_REMOVED lines=14> */
[----:B------:R-:W-:Y:S02]  /*1b3fc0*/  LOP3.LUT P6, RZ, R9, 0x4000000, RZ, 0xc0, !PT ;  /* 0x0400000009ff7812 */ /* 0x000fe400078cc0ff */
[----:B0-----:R-:W-:Y:S02]  /*1b3fd0*/  PRMT R10, R42, 0x7770, RZ ;  /* 0x000077702a0a7816 */ /* 0x001fe400000000ff */
[----:B------:R-:W-:-:S03]  /*1b3fe0*/  LOP3.LUT R11, R11, 0xfffeffff, RZ, 0xc0, !PT ;  /* 0xfffeffff0b0b7812 */ /* 0x000fc600078ec0ff */
[----:B------:R0:W-:Y:S06]  /*1b3ff0*/  @P1 STG.E.U8 desc[UR4][R44.64], R10 ;  /* 0x0000000a2c001986 */ /* 0x0001ec000c101104 */
[----:B------:R-:W-:Y:S02]  /*1b4000*/  @P6 LOP3.LUT R11, R11, 0x10000, RZ, 0xfc, !PT ;  /* 0x000100000b0b6812 */ /* 0x000fe400078efcff */
[----:B------:R-:W-:Y:S01]  /*1b4010*/  LOP3.LUT P6, RZ, R9, 0x2000000, RZ, 0xc0, !PT ;  /* 0x0200000009ff7812 */ /* 0x000fe200078cc0ff */
[----:B0-----:R-:W3:Y:S04]  /*1b4020*/  LDL.LU R44, [R1+0x81c] ;  /* 0x00081c00012c7983 */ /* 0x001ee80000300800 */
[----:B------:R-:W3:Y:S01]  /*1b4030*/  LDL.LU.64 R28, [R1+0x3ed8] ;  /* 0x003ed800011c7983 */ /* 0x000ee20000300a00 */
[----:B------:R-:W-:-:S03]  /*1b4040*/  LOP3.LUT R11, R11, 0xfffdffff, RZ, 0xc0, !PT ;  /* 0xfffdffff0b0b7812 */ /* 0x000fc600078ec0ff */
[----:B------:R-:W3:Y:S01]  /*1b4050*/  LDL.LU.64 R30, [R1+0x3f08] ;  /* 0x003f0800011e7983 */ /* 0x000ee20000300a00 */
[----:B------:R-:W-:Y:S02]  /*1b4060*/  LOP3.LUT P0, RZ, R9, 0x400000, RZ, 0xc0, !PT ;  /* 0x0040000009ff7812 */ /* 0x000fe4000780c0ff */
[----:B------:R-:W-:Y:S01]  /*1b4070*/  PRMT R10, R42, 0x7771, RZ ;  /* 0x000077712a0a7816 */ /* 0x000fe200000000ff */
[----:B------:R-:W3:Y:S04]  /*1b4080*/  LDL.LU R45, [R1+0x80c] ;  /* 0x00080c00012d7983 */ /* 0x000ee80000300800 */
[----:B------:R-:W3:Y:S01]  /*1b4090*/  LDL.LU.64 R32, [R1+0x3f50] ;  /* 0x003f500001207983 */ /* 0x000ee20000300a00 */
[----:B------:R-:W-:Y:S02]  /*1b40a0*/  @P6 LOP3.LUT R11, R11, 0x20000, RZ, 0xfc, !PT ;  /* 0x000200000b0b6812 */ /* 0x000fe400078efcff */
[----:B------:R-:W-:Y:S01]  /*1b40b0*/  LOP3.LUT P6, RZ, R9, 0x1000000, RZ, 0xc0, !PT ;  /* 0x0100000009ff7812 */ /* 0x000fe200078cc0ff */
[----:B------:R-:W3:Y:S01]  /*1b40c0*/  LDL.LU.64 R34, [R1+0x3f70] ;  /* 0x003f700001227983 */ /* 0x000ee20000300a00 */
[----:B------:R-:W-:-:S11]  /*1b40d0*/  LOP3.LUT R11, R11, 0xfffbffff, RZ, 0xc0, !PT ;  /* 0xfffbffff0b0b7812 */ /* 0x000fd600078ec0ff */
[----:B------:R-:W-:Y:S02]  /*1b40e0*/  @P6 LOP3.LUT R11, R11, 0x40000, RZ, 0xfc, !PT ;  /* 0x000400000b0b6812 */ /* 0x000fe400078efcff */
[----:B------:R-:W-:Y:S01]  /*1b40f0*/  LOP3.LUT P6, RZ, R9, 0x800000, RZ, 0xc0, !PT ;  /* 0x0080000009ff7812 */ /* 0x000fe200078cc0ff */
[----:B------:R0:W-:Y:S02]  /*1b4100*/  @P0 STG.E.U8 desc[UR4][R36.64], R10 ;  /* 0x0000000a24000986 */ /* 0x0001e4000c101104 */
[----:B0-----:R-:W-:Y:S02]  /*1b4110*/  PRMT R10, R42, 0x7772, RZ ;  /* 0x000077722a0a7816 */ /* 0x001fe400000000ff */
[----:B------:R-:W3:Y:S08]  /*1b4120*/  LDL.LU.64 R36, [R1+0x3f48] ;  /* 0x003f480001247983 */ /* 0x000ef00000300a00 */
[----:B------:R0:W-:Y:S01]  /*1b4130*/  @P6 STG.E.U8 desc[UR4][R40.64], R10 ;  /* 0x0000000a28006986 */ /* 0x0001e2000c101104 */
[----:B------:R-:W-:-:S02]  /*1b4140*/  LOP3.LUT P6, RZ, R11, 0x40000, RZ, 0xc0, !PT ;  /* 0x000400000bff7812 */ /* 0x000fc400078cc0ff */
[----:B0-----:R-:W-:Y:S01]  /*1b4150*/  PRMT R10, R42, 0x7773, RZ ;  /* 0x000077732a0a7816 */ /* 0x001fe200000000ff */
[----:B------:R-:W3:Y:S04]  /*1b4160*/  LDL.LU.64 R40, [R1+0x3f68] ;  /* 0x003f680001287983 */ /* 0x000ee80000300a00 */
[----:B------:R-:W3:Y:S06]  /*1b4170*/  LDL.LU.64 R42, [R1+0x3f98] ;  /* 0x003f9800012a7983 */ /* 0x000eec0000300a00 */
[----:B--2---:R0:W-:Y:S01]  /*1b4180*/  @P6 STG.E.U8 desc[UR4][R46.64], R10 ;  /* 0x0000000a2e006986 */ /* 0x0041e2000c101104 */
[----:B------:R-:W-:-:S03]  /*1b4190*/  LOP3.LUT P6, RZ, R11, 0x20000, RZ, 0xc0, !PT ;  /* 0x000200000bff7812 */ /* 0x000fc600078cc0ff */
[----:B0-----:R-:W2:Y:S04]  /*1b41a0*/  LDL.LU.64 R46, [R1+0x3fd0] ;  /* 0x003fd000012e7983 */ /* 0x001ea80000300a00 */
[----:B------:R-:W2:Y:S01]  /*1b41b0*/  LDL.LU R39, [R1+0x7f0] ;  /* 0x0007f00001277983 */ /* 0x000ea20000300800 */
[----:B----4-:R-:W-:-:S05]  /*1b41c0*/  PRMT R10, R38, 0x7770, RZ ;  /* 0x00007770260a7816 */ /* 0x010fca00000000ff */
[----:B------:R0:W-:Y:S04]  /*1b41d0*/  @P6 STG.E.U8 desc[UR4][R48.64], R10 ;  /* 0x0000000a30006986 */ /* 0x0001e8000c101104 */
        /* <DEDUP_REMOVED lines=36> */
[----:B----4-:R0:W-:Y:S04]  /*1b4420*/  @P0 STG.E.U8 desc[UR4][R48.64], R10 ;  /* 0x0000000a30000986 */ /* 0x0101e8000c101104 */
[----:B0-----:R-:W2:Y:S04]  /*1b4430*/  LDL.LU.64 R48, [R1+0x3fc8] ;  /* 0x003fc80001307983 */ /* 0x001ea80000300a00 */
[----:B------:R-:W3:Y:S04]  /*1b4440*/  LDL.LU.64 R36, [R1+0x3ff8] ;  /* 0x003ff80001247983 */ /* 0x000ee80000300a00 */
[----:B------:R-:W4:Y:S04]  /*1b4450*/  LDL.LU.64 R40, [R1+0x4010] ;  /* 0x0040100001287983 */ /* 0x000f280000300a00 */
[----:B------:R-:W3:Y:S04]  /*1b4460*/  LDL.LU.64 R42, [R1+0x3ff0] ;  /* 0x003ff000012a7983 */ /* 0x000ee80000300a00 */
[----:B------:R-:W3:Y:S04]  /*1b4470*/  LDL.LU.64 R44, [R1+0x4008] ;  /* 0x00400800012c7983 */ /* 0x000ee80000300a00 */
[----:B------:R-:W3:Y:S01]  /*1b4480*/  LDL.LU.64 R46, [R1+0x4020] ;  /* 0x00402000012e7983 */ /* 0x000ee20000300a00 */
        /* <DEDUP_REMOVED lines=21> */
[C---:B------:R-:W-:Y:S02]  /*1b45e0*/  LOP3.LUT P2, RZ, R8.reuse, 0x80, RZ, 0xc0, !PT ;  /* 0x0000008008ff7812 */ /* 0x040fe4000784c0ff */
[----:B------:R-:W-:Y:S02]  /*1b45f0*/  LOP3.LUT R11, R11, 0xfffffdff, RZ, 0xc0, !PT ;  /* 0xfffffdff0b0b7812 */ /* 0x000fe400078ec0ff */
[----:B------:R-:W-:-:S07]  /*1b4600*/  LOP3.LUT P1, RZ, R8, 0x100, RZ, 0xc0, !PT ;  /* 0x0000010008ff7812 */ /* 0x000fce000782c0ff */
[----:B------:R-:W-:Y:S02]  /*1b4610*/  @P6 LOP3.LUT R11, R11, 0x200, RZ, 0xfc, !PT ;  /* 0x000002000b0b6812 */ /* 0x000fe400078efcff */
[C---:B------:R-:W-:Y:S02]  /*1b4620*/  LOP3.LUT P6, RZ, R8.reuse, 0x200, RZ, 0xc0, !PT ;  /* 0x0000020008ff7812 */ /* 0x040fe400078cc0ff */
[----:B------:R-:W-:Y:S02]  /*1b4630*/  LOP3.LUT P0, RZ, R8, 0x400, RZ, 0xc0, !PT ;  /* 0x0000040008ff7812 */ /* 0x000fe4000780c0ff */
[----:B------:R-:W-:-:S09]  /*1b4640*/  LOP3.LUT R11, R11, 0xfffffbff, RZ, 0xc0, !PT ;  /* 0xfffffbff0b0b7812 */ /* 0x000fd200078ec0ff */
[----:B------:R-:W-:Y:S02]  /*1b4650*/  @P6 LOP3.LUT R11, R11, 0x400, RZ, 0xfc, !PT ;  /* 0x000004000b0b6812 */ /* 0x000fe400078efcff */
[----:B------:R-:W-:Y:S01]  /*1b4660*/  LOP3.LUT P6, RZ, R8, 0x800, RZ, 0xc0, !PT ;  /* 0x0000080008ff7812 */ /* 0x000fe200078cc0ff */
[----:B--2---:R0:W-:Y:S04]  /*1b4670*/  @P3 STG.E.U8 desc[UR4][R48.64], R10 ;  /* 0x0000000a30003986 */ /* 0x0041e8000c101104 */
[----:B0-----:R-:W2:Y:S04]  /*1b4680*/  LDL.LU.64 R48, [R1+0x4038] ;  /* 0x0040380001307983 */ /* 0x001ea80000300a00 */
[----:B------:R-:W2:Y:S04]  /*1b4690*/  LDL.LU R38, [R1+0x7f4] ;  /* 0x0007f40001267983 */ /* 0x000ea80000300800 */
[----:B------:R-:W2:Y:S04]  /*1b46a0*/  LDL.LU.64 R24, [R1+0x4960] ;  /* 0x0049600001187983 */ /* 0x000ea80000300a00 */
[----:B------:R-:W2:Y:S04]  /*1b46b0*/  LDL.LU.64 R26, [R1+0x4948] ;  /* 0x00494800011a7983 */ /* 0x000ea80000300a00 */
[----:B------:R-:W2:Y:S04]  /*1b46c0*/  LDL.LU.64 R28, [R1+0x4940] ;  /* 0x00494000011c7983 */ /* 0x000ea80000300a00 */
[----:B------:R-:W2:Y:S01]  /*1b46d0*/  LDL.LU.64 R30, [R1+0x4938] ;  /* 0x00493800011e7983 */ /* 0x000ea20000300a00 */
[----:B------:R-:W-:-:S05]  /*1b46e0*/  PRMT R10, R39, 0x7772, RZ ;  /* 0x00007772270a7816 */ /* 0x000fca00000000ff */
[----:B---3--:R0:W-:Y:S02]  /*1b46f0*/  @P2 STG.E.U8 desc[UR4][R36.64], R10 ;  /* 0x0000000a24002986 */ /* 0x0081e4000c101104 */
[----:B0-----:R-:W-:Y:S02]  /*1b4700*/  PRMT R10, R39, 0x7773, RZ ;  /* 0x00007773270a7816 */ /* 0x001fe400000000ff */
[----:B------:R-:W3:Y:S04]  /*1b4710*/  LDL.LU R39, [R1+0x7e4] ;  /* 0x0007e40001277983 */ /* 0x000ee80000300800 */
[----:B----4-:R0:W-:Y:S04]  /*1b4720*/  @P1 STG.E.U8 desc[UR4][R40.64], R10 ;  /* 0x0000000a28001986 */ /* 0x0101e8000c101104 */
[----:B------:R-:W4:Y:S04]  /*1b4730*/  LDL.LU.64 R32, [R1+0x4910] ;  /* 0x0049100001207983 */ /* 0x000f280000300a00 */
[----:B------:R-:W3:Y:S04]  /*1b4740*/  LDL.LU.64 R34, [R1+0x4908] ;  /* 0x0049080001227983 */ /* 0x000ee80000300a00 */
[----:B------:R-:W3:Y:S01]  /*1b4750*/  LDL.LU.64 R36, [R1+0x48f8] ;  /* 0x0048f80001247983 */ /* 0x000ee20000300a00 */
[----:B0-----:R-:W-:-:S03]  /*1b4760*/  PRMT R10, R59, 0x7770, RZ ;  /* 0x000077703b0a7816 */ /* 0x001fc600000000ff */
[----:B------:R-:W3:Y:S04]  /*1b4770*/  LDL.LU.64 R40, [R1+0x48f0] ;  /* 0x0048f00001287983 */ /* 0x000ee80000300a00 */
[----:B------:R0:W-:Y:S02]  /*1b4780*/  @P0 STG.E.U8 desc[UR4][R42.64], R10 ;  /* 0x0000000a2a000986 */ /* 0x0001e4000c101104 */
[----:B0-----:R-:W-:Y:S02]  /*1b4790*/  PRMT R10, R59, 0x7771, RZ ;  /* 0x000077713b0a7816 */ /* 0x001fe400000000ff */
[----:B------:R-:W3:Y:S04]  /*1b47a0*/  LDL.LU.64 R42, [R1+0x48c8] ;  /* 0x0048c800012a7983 */ /* 0x000ee80000300a00 */
[----:B------:R0:W-:Y:S01]  /*1b47b0*/  @P6 STG.E.U8 desc[UR4][R44.64], R10 ;  /* 0x0000000a2c006986 */ /* 0x0001e2000c101104 */
[----:B------:R-:W-:-:S02]  /*1b47c0*/  LOP3.LUT P6, RZ, R11, 0x400, RZ, 0xc0, !PT ;  /* 0x000004000bff7812 */ /* 0x000fc400078cc0ff */
[C---:B0-----:R-:W-:Y:S01]  /*1b47d0*/  PRMT R10, R59.reuse, 0x7772, RZ ;  /* 0x000077723b0a7816 */ /* 0x041fe200000000ff */
[----:B------:R-:W4:Y:S10]  /*1b47e0*/  LDL.LU.64 R44, [R1+0x48b0] ;  /* 0x0048b000012c7983 */ /* 0x000f340000300a00 */
[----:B------:R0:W-:Y:S04]  /*1b47f0*/  @P6 STG.E.U8 desc[UR4][R46.64], R10 ;  /* 0x0000000a2e006986 */ /* 0x0001e8000c101104 */
[----:B0-----:R-:W4:Y:S01]  /*1b4800*/  LDL.LU.64 R46, [R1+0x48a8] ;  /* 0x0048a800012e7983 */ /* 0x001f220000300a00 */
[----:B------:R-:W-:-:S03]  /*1b4810*/  PRMT R10, R59, 0x7773, RZ ;  /* 0x000077733b0a7816 */ /* 0x000fc600000000ff */
[----:B------:R-:W4:Y:S01]  /*1b4820*/  LDL.LU R59, [R1+0x69b0] ;  /* 0x0069b000013b7983 */ /* 0x000f220000300800 */
[----:B------:R-:W-:Y:S02]  /*1b4830*/  LOP3.LUT P6, RZ, R11, 0x200, RZ, 0xc0, !PT ;  /* 0x000002000bff7812 */ /* 0x000fe400078cc0ff */
[C---:B------:R-:W-:Y:S02]  /*1b4840*/  LOP3.LUT P5, RZ, R8.reuse, 0x80000, RZ, 0xc0, !PT ;  /* 0x0008000008ff7812 */ /* 0x040fe400078ac0ff */
[C---:B------:R-:W-:Y:S02]  /*1b4850*/  LOP3.LUT P4, RZ, R8.reuse, 0x100000, RZ, 0xc0, !PT ;  /* 0x0010000008ff7812 */ /* 0x040fe4000788c0ff */
[C---:B------:R-:W-:Y:S02]  /*1b4860*/  LOP3.LUT P3, RZ, R8.reuse, 0x200000, RZ, 0xc0, !PT ;  /* 0x0020000008ff7812 */ /* 0x040fe4000786c0ff */
[C---:B------:R-:W-:Y:S02]  /*1b4870*/  LOP3.LUT P2, RZ, R8.reuse, 0x400000, RZ, 0xc0, !PT ;  /* 0x0040000008ff7812 */ /* 0x040fe4000784c0ff */
[----:B------:R-:W-:-:S03]  /*1b4880*/  LOP3.LUT P1, RZ, R8, 0x800000, RZ, 0xc0, !PT ;  /* 0x0080000008ff7812 */ /* 0x000fc6000782c0ff */
        /* <DEDUP_REMOVED lines=31> */
[----:B------:R-:W3:Y:S01]  /*1b4a80*/  LDL.LU R59, [R1+0x69ac] ;  /* 0x0069ac00013b7983 */ /* 0x000ee20000300800 */
[----:B------:R-:W-:-:S13]  /*1b4a90*/  LOP3.LUT P0, RZ, R8, 0x1000000, RZ, 0xc0, !PT ;  /* 0x0100000008ff7812 */ /* 0x000fda000780c0ff */
[----:B--2---:R0:W-:Y:S04]  /*1b4aa0*/  @P0 STG.E.U8 desc[UR4][R48.64], R10 ;  /* 0x0000000a30000986 */ /* 0x0041e8000c101104 */
[----:B0-----:R-:W2:Y:S04]  /*1b4ab0*/  LDL.LU.64 R48, [R1+0x4878] ;  /* 0x0048780001307983 */ /* 0x001ea80000300a00 */
[----:B------:R-:W4:Y:S04]  /*1b4ac0*/  LDL.LU.64 R34, [R1+0x4870] ;  /* 0x0048700001227983 */ /* 0x000f280000300a00 */
[----:B------:R-:W2:Y:S04]  /*1b4ad0*/  LDL.LU.64 R36, [R1+0x4868] ;  /* 0x0048680001247983 */ /* 0x000ea80000300a00 */
[----:B------:R-:W2:Y:S01]  /*1b4ae0*/  LDL.LU R39, [R1+0x7e8] ;  /* 0x0007e80001277983 */ /* 0x000ea20000300800 */
[----:B------:R-:W-:-:S02]  /*1b4af0*/  LOP3.LUT R9, R9, 0xf7ffffff, RZ, 0xc0, !PT ;  /* 0xf7ffffff09097812 */ /* 0x000fc400078ec0ff */
[----:B------:R-:W-:Y:S01]  /*1b4b00*/  LOP3.LUT R11, R11, 0xfffffffe, RZ, 0xc0, !PT ;  /* 0xfffffffe0b0b7812 */ /* 0x000fe200078ec0ff */
[----:B------:R-:W4:Y:S04]  /*1b4b10*/  LDL.LU.64 R42, [R1+0x4860] ;  /* 0x00486000012a7983 */ /* 0x000f280000300a00 */
[----:B------:R-:W4:Y:S04]  /*1b4b20*/  LDL.LU.64 R44, [R1+0x4838] ;  /* 0x00483800012c7983 */ /* 0x000f280000300a00 */
[----:B------:R-:W4:Y:S04]  /*1b4b30*/  LDL.LU.64 R46, [R1+0x4828] ;  /* 0x00482800012e7983 */ /* 0x000f280000300a00 */
[----:B------:R-:W4:Y:S01]  /*1b4b40*/  LDL.LU R58, [R1+0x7fc] ;  /* 0x0007fc00013a7983 */ /* 0x000f220000300800 */
[----:B------:R-:W-:-:S02]  /*1b4b50*/  LOP3.LUT P3, RZ, R8, 0x2000000, RZ, 0xc0, !PT ;  /* 0x0200000008ff7812 */ /* 0x000fc4000786c0ff */
[C---:B------:R-:W-:Y:S02]  /*1b4b60*/  LOP3.LUT P2, RZ, R8.reuse, 0x4000000, RZ, 0xc0, !PT ;  /* 0x0400000008ff7812 */ /* 0x040fe4000784c0ff */
[C---:B------:R-:W-:Y:S02]  /*1b4b70*/  LOP3.LUT P1, RZ, R8.reuse, 0x8000000, RZ, 0xc0, !PT ;  /* 0x0800000008ff7812 */ /* 0x040fe4000782c0ff */
[----:B------:R-:W-:Y:S02]  /*1b4b80*/  LOP3.LUT P0, RZ, R8, 0x10000000, RZ, 0xc0, !PT ;  /* 0x1000000008ff7812 */ /* 0x000fe4000780c0ff */
[----:B---3--:R-:W-:-:S13]  /*1b4b90*/  LOP3.LUT P6, RZ, R59, 0x20, RZ, 0xc0, !PT ;  /* 0x000000203bff7812 */ /* 0x008fda00078cc0ff */
        /* <DEDUP_REMOVED lines=33> */
[----:B----4-:R0:W-:Y:S02]  /*1b4db0*/  @P2 STG.E.U8 desc[UR4][R34.64], R8 ;  /* 0x0000000822002986 */ /* 0x0101e4000c101104 */
[----:B0-----:R-:W-:-:S02]  /*1b4dc0*/  PRMT R8, R39, 0x7772, RZ ;  /* 0x0000777227087816 */ /* 0x001fc400000000ff */
[----:B------:R-:W4:Y:S04]  /*1b4dd0*/  LDL.LU.64 R34, [R1+0x47a0] ;  /* 0x0047a00001227983 */ /* 0x000f280000300a00 */
[----:B------:R0:W-:Y:S02]  /*1b4de0*/  @P1 STG.E.U8 desc[UR4][R36.64], R8 ;  /* 0x0000000824001986 */ /* 0x0001e4000c101104 */
[----:B0-----:R-:W-:Y:S02]  /*1b4df0*/  PRMT R8, R39, 0x7773, RZ ;  /* 0x0000777327087816 */ /* 0x001fe400000000ff */
        /* <DEDUP_REMOVED lines=34> */
[----:B----4-:R0:W-:Y:S01]  /*1b5020*/  @P6 STG.E.U8 desc[UR4][R34.64], R8 ;  /* 0x0000000822006986 */ /* 0x0101e2000c101104 */
        /* <DEDUP_REMOVED lines=25> */
[----:B------:R-:W3:Y:S04]  /*1b51c0*/  LDL.LU R7, [R1+0x69a8] ;  /* 0x0069a80001077983 */ /* 0x000ee80000300800 */
        /* <DEDUP_REMOVED lines=22> */
[----:B------:R-:W2:Y:S01]  /*1b5330*/  LDL.LU.64 R28, [R1+0x2980] ;  /* 0x00298000011c7983 */ /* 0x000ea20000300a00 */
[----:B------:R-:W-:-:S03]  /*1b5340*/  LOP3.LUT R9, R9, 0xfeffffff, RZ, 0xc0, !PT ;  /* 0xfeffffff09097812 */ /* 0x000fc600078ec0ff */
[----:B------:R-:W2:Y:S01]  /*1b5350*/  LDL.LU.64 R30, [R1+0x2970] ;  /* 0x00297000011e7983 */ /* 0x000ea20000300a00 */
[C---:B------:R-:W-:Y:S02]  /*1b5360*/  LOP3.LUT P2, RZ, R59.reuse, 0x2000, RZ, 0xc0, !PT ;  /* 0x000020003bff7812 */ /* 0x040fe4000784c0ff */
[----:B------:R-:W-:Y:S02]  /*1b5370*/  LOP3.LUT P1, RZ, R59, 0x4000, RZ, 0xc0, !PT ;  /* 0x000040003bff7812 */ /* 0x000fe4000782c0ff */
[----:B------:R-:W-:Y:S02]  /*1b5380*/  @P6 LOP3.LUT R9, R9, 0x1000000, RZ, 0xfc, !PT ;  /* 0x0100000009096812 */ /* 0x000fe400078efcff */
[----:B------:R-:W-:Y:S02]  /*1b5390*/  LOP3.LUT P6, RZ, R59, 0x40000, RZ, 0xc0, !PT ;  /* 0x000400003bff7812 */ /* 0x000fe400078cc0ff */
[----:B---3--:R-:W-:Y:S01]  /*1b53a0*/  PRMT R8, R44, 0x7770, RZ ;  /* 0x000077702c087816 */ /* 0x008fe200000000ff */
[----:B------:R-:W3:Y:S01]  /*1b53b0*/  LDL.LU.64 R32, [R1+0x2960] ;  /* 0x0029600001207983 */ /* 0x000ee20000300a00 */
[----:B------:R-:W-:-:S02]  /*1b53c0*/  LOP3.LUT R9, R9, 0xfdffffff, RZ, 0xc0, !PT ;  /* 0xfdffffff09097812 */ /* 0x000fc400078ec0ff */
[----:B------:R-:W-:Y:S01]  /*1b53d0*/  LOP3.LUT P0, RZ, R59, 0x8000, RZ, 0xc0, !PT ;  /* 0x000080003bff7812 */ /* 0x000fe2000780c0ff */
[----:B------:R-:W3:Y:S04]  /*1b53e0*/  LDL.LU R45, [R1+0x7c8] ;  /* 0x0007c800012d7983 */ /* 0x000ee80000300800 */
[----:B------:R-:W3:Y:S02]  /*1b53f0*/  LDL.LU.64 R34, [R1+0x2950] ;  /* 0x0029500001227983 */ /* 0x000ee40000300a00 */
[----:B------:R-:W-:Y:S02]  /*1b5400*/  @P6 LOP3.LUT R9, R9, 0x2000000, RZ, 0xfc, !PT ;  /* 0x0200000009096812 */ /* 0x000fe400078efcff */
[----:B------:R-:W-:Y:S01]  /*1b5410*/  LOP3.LUT P6, RZ, R59, 0x20000, RZ, 0xc0, !PT ;  /* 0x000200003bff7812 */ /* 0x000fe200078cc0ff */
[----:B------:R0:W-:Y:S01]  /*1b5420*/  @P2 STG.E.U8 desc[UR4][R36.64], R8 ;  /* 0x0000000824002986 */ /* 0x0001e2000c101104 */
[----:B------:R-:W-:-:S02]  /*1b5430*/  LOP3.LUT R9, R9, 0xfbffffff, RZ, 0xc0, !PT ;  /* 0xfbffffff09097812 */ /* 0x000fc400078ec0ff */
[----:B0-----:R-:W-:-:S09]  /*1b5440*/  PRMT R8, R44, 0x7771, RZ ;  /* 0x000077712c087816 */ /* 0x001fd200000000ff */
[----:B------:R-:W-:Y:S02]  /*1b5450*/  @P6 LOP3.LUT R9, R9, 0x4000000, RZ, 0xfc, !PT ;  /* 0x0400000009096812 */ /* 0x000fe400078efcff */
[----:B------:R-:W-:Y:S01]  /*1b5460*/  LOP3.LUT P6, RZ, R59, 0x10000, RZ, 0xc0, !PT ;  /* 0x000100003bff7812 */ /* 0x000fe200078cc0ff */
[----:B------:R-:W3:Y:S04]  /*1b5470*/  LDL.LU.64 R36, [R1+0x2940] ;  /* 0x0029400001247983 */ /* 0x000ee80000300a00 */
[----:B----4-:R0:W-:Y:S02]  /*1b5480*/  @P1 STG.E.U8 desc[UR4][R38.64], R8 ;  /* 0x0000000826001986 */ /* 0x0101e4000c101104 */
[C---:B0-----:R-:W-:Y:S02]  /*1b5490*/  PRMT R8, R44.reuse, 0x7772, RZ ;  /* 0x000077722c087816 */ /* 0x041fe400000000ff */
[----:B------:R-:W4:Y:S04]  /*1b54a0*/  LDL.LU.64 R38, [R1+0x2930] ;  /* 0x0029300001267983 */ /* 0x000f280000300a00 */
[----:B------:R0:W-:Y:S02]  /*1b54b0*/  @P0 STG.E.U8 desc[UR4][R40.64], R8 ;  /* 0x0000000828000986 */ /* 0x0001e4000c101104 */
[----:B0-----:R-:W-:-:S02]  /*1b54c0*/  PRMT R8, R44, 0x7773, RZ ;  /* 0x000077732c087816 */ /* 0x001fc400000000ff */
[----:B------:R-:W4:Y:S04]  /*1b54d0*/  LDL.LU.64 R40, [R1+0x2920] ;  /* 0x0029200001287983 */ /* 0x000f280000300a00 */
[----:B------:R-:W4:Y:S04]  /*1b54e0*/  LDL.LU R44, [R1+0x7dc] ;  /* 0x0007dc00012c7983 */ /* 0x000f280000300800 */
        /* <DEDUP_REMOVED lines=24> */
[----:B---3--:R0:W-:Y:S01]  /*1b5670*/  @P6 STG.E.U8 desc[UR4][R32.64], R8 ;  /* 0x0000000820006986 */ /* 0x0081e2000c101104 */
        /* <DEDUP_REMOVED lines=11> */
[----:B----4-:R0:W-:Y:S01]  /*1b5730*/  @P4 STG.E.U8 desc[UR4][R38.64], R8 ;  /* 0x0000000826004986 */ /* 0x0101e2000c101104 */
        /* <DEDUP_REMOVED lines=13> */
[----:B------:R-:W3:Y:S04]  /*1b5810*/  LDL.LU.64 R42, [R1+0x28a0] ;  /* 0x0028a000012a7983 */ /* 0x000ee80000300a00 */
[----:B------:R-:W3:Y:S01]  /*1b5820*/  LDL.LU R45, [R1+0x7cc] ;  /* 0x0007cc00012d7983 */ /* 0x000ee20000300800 */
[----:B------:R-:W-:-:S03]  /*1b5830*/  LOP3.LUT P3, RZ, R7, 0x2, RZ, 0xc0, !PT ;  /* 0x0000000207ff7812 */ /* 0x000fc6000786c0ff */
[----:B------:R-:W3:Y:S01]  /*1b5840*/  LDL.LU.64 R46, [R1+0x2890] ;  /* 0x00289000012e7983 */ /* 0x000ee20000300a00 */
[----:B------:R-:W-:-:S03]  /*1b5850*/  PRMT R8, R44, 0x7772, RZ ;  /* 0x000077722c087816 */ /* 0x000fc600000000ff */
[----:B------:R-:W4:Y:S01]  /*1b5860*/  LDL.LU R58, [R1+0x7b0] ;  /* 0x0007b000013a7983 */ /* 0x000f220000300800 */
        /* <DEDUP_REMOVED lines=20> */
[----:B------:R-:W2:Y:S01]  /*1b59b0*/  LDL.LU.64 R26, [R1+0x2860] ;  /* 0x00286000011a7983 */ /* 0x000ea20000300a00 */
[----:B------:R-:W-:-:S05]  /*1b59c0*/  PRMT R8, R44, 0x7773, RZ ;  /* 0x000077732c087816 */ /* 0x000fca00000000ff */
[----:B---3--:R0:W-:Y:S01]  /*1b59d0*/  @P2 STG.E.U8 desc[UR4][R38.64], R8 ;  /* 0x0000000826002986 */ /* 0x0081e2000c101104 */
[----:B------:R-:W-:-:S03]  /*1b59e0*/  LOP3.LUT R9, R9, 0xfffeffff, RZ, 0xc0, !PT ;  /* 0xfffeffff09097812 */ /* 0x000fc600078ec0ff */
[----:B0-----:R-:W3:Y:S04]  /*1b59f0*/  LDL.LU R38, [R1+0x7a0] ;  /* 0x0007a00001267983 */ /* 0x001ee80000300800 */
[----:B------:R-:W3:Y:S01]  /*1b5a00*/  LDL.LU.64 R28, [R1+0x2850] ;  /* 0x00285000011c7983 */ /* 0x000ee20000300a00 */
[----:B------:R-:W-:Y:S02]  /*1b5a10*/  @P6 LOP3.LUT R9, R9, 0x10000, RZ, 0xfc, !PT ;  /* 0x0001000009096812 */ /* 0x000fe400078efcff */
[C---:B------:R-:W-:Y:S01]  /*1b5a20*/  LOP3.LUT P6, RZ, R7.reuse, 0x80, RZ, 0xc0, !PT ;  /* 0x0000008007ff7812 */ /* 0x040fe200078cc0ff */
[----:B------:R-:W3:Y:S01]  /*1b5a30*/  LDL.LU.64 R30, [R1+0x2840] ;  /* 0x00284000011e7983 */ /* 0x000ee20000300a00 */
[----:B------:R-:W-:Y:S02]  /*1b5a40*/  LOP3.LUT P1, RZ, R7, 0x8, RZ, 0xc0, !PT ;  /* 0x0000000807ff7812 */ /* 0x000fe4000782c0ff */
[----:B------:R-:W-:Y:S01]  /*1b5a50*/  LOP3.LUT R9, R9, 0xfffdffff, RZ, 0xc0, !PT ;  /* 0xfffdffff09097812 */ /* 0x000fe200078ec0ff */
[----:B------:R-:W3:Y:S01]  /*1b5a60*/  LDL.LU.64 R32, [R1+0x2830] ;  /* 0x0028300001207983 */ /* 0x000ee20000300a00 */
[----:B------:R-:W-:-:S02]  /*1b5a70*/  LOP3.LUT P0, RZ, R7, 0x10, RZ, 0xc0, !PT ;  /* 0x0000001007ff7812 */ /* 0x000fc4000780c0ff */
[----:B------:R-:W-:Y:S01]  /*1b5a80*/  PRMT R8, R45, 0x7770, RZ ;  /* 0x000077702d087816 */ /* 0x000fe200000000ff */
[----:B------:R-:W3:Y:S04]  /*1b5a90*/  LDL.LU.64 R34, [R1+0x2820] ;  /* 0x0028200001227983 */ /* 0x000ee80000300a00 */
[----:B------:R-:W-:Y:S02]  /*1b5aa0*/  @P6 LOP3.LUT R9, R9, 0x20000, RZ, 0xfc, !PT ;  /* 0x0002000009096812 */ /* 0x000fe400078efcff */
[----:B------:R-:W-:Y:S02]  /*1b5ab0*/  LOP3.LUT P6, RZ, R7, 0x40, RZ, 0xc0, !PT ;  /* 0x0000004007ff7812 */ /* 0x000fe400078cc0ff */
[----:B------:R-:W-:Y:S01]  /*1b5ac0*/  LOP3.LUT R9, R9, 0xfffbffff, RZ, 0xc0, !PT ;  /* 0xfffbffff09097812 */ /* 0x000fe200078ec0ff */
[----:B----4-:R0:W-:Y:S10]  /*1b5ad0*/  @P1 STG.E.U8 desc[UR4][R36.64], R8 ;  /* 0x0000000824001986 */ /* 0x0101f4000c101104 */
[----:B------:R-:W-:-:S02]  /*1b5ae0*/  @P6 LOP3.LUT R9, R9, 0x40000, RZ, 0xfc, !PT ;  /* 0x0004000009096812 */ /* 0x000fc400078efcff */
[----:B------:R-:W-:Y:S02]  /*1b5af0*/  LOP3.LUT P6, RZ, R7, 0x20, RZ, 0xc0, !PT ;  /* 0x0000002007ff7812 */ /* 0x000fe400078cc0ff */
[C---:B0-----:R-:W-:Y:S01]  /*1b5b00*/  PRMT R8, R45.reuse, 0x7771, RZ ;  /* 0x000077712d087816 */ /* 0x041fe200000000ff */
[----:B------:R-:W4:Y:S04]  /*1b5b10*/  LDL.LU.64 R36, [R1+0x2810] ;  /* 0x0028100001247983 */ /* 0x000f280000300a00 */
[----:B------:R0:W-:Y:S02]  /*1b5b20*/  @P0 STG.E.U8 desc[UR4][R40.64], R8 ;  /* 0x0000000828000986 */ /* 0x0001e4000c101104 */
[----:B0-----:R-:W-:Y:S02]  /*1b5b30*/  PRMT R8, R45, 0x7772, RZ ;  /* 0x000077722d087816 */ /* 0x001fe400000000ff */
[----:B------:R-:W4:Y:S04]  /*1b5b40*/  LDL.LU.64 R40, [R1+0x2800] ;  /* 0x0028000001287983 */ /* 0x000f280000300a00 */
[----:B------:R0:W-:Y:S01]  /*1b5b50*/  @P6 STG.E.U8 desc[UR4][R42.64], R8 ;  /* 0x000000082a006986 */ /* 0x0001e2000c101104 */
[----:B------:R-:W-:-:S02]  /*1b5b60*/  LOP3.LUT P6, RZ, R9, 0x40000, RZ, 0xc0, !PT ;  /* 0x0004000009ff7812 */ /* 0x000fc400078cc0ff */
[----:B0-----:R-:W-:Y:S01]  /*1b5b70*/  PRMT R8, R45, 0x7773, RZ ;  /* 0x000077732d087816 */ /* 0x001fe200000000ff */
[----:B------:R-:W4:Y:S04]  /*1b5b80*/  LDL.LU.64 R42, [R1+0x27f0] ;  /* 0x0027f000012a7983 */ /* 0x000f280000300a00 */
[----:B------:R-:W4:Y:S06]  /*1b5b90*/  LDL.LU.64 R44, [R1+0x23b8] ;  /* 0x0023b800012c7983 */ /* 0x000f2c0000300a00 */
[----:B------:R0:W-:Y:S01]  /*1b5ba0*/  @P6 STG.E.U8 desc[UR4][R46.64], R8 ;  /* 0x000000082e006986 */ /* 0x0001e2000c101104 */
[----:B------:R-:W-:-:S03]  /*1b5bb0*/  LOP3.LUT P6, RZ, R9, 0x20000, RZ, 0xc0, !PT ;  /* 0x0002000009ff7812 */ /* 0x000fc600078cc0ff */
[----:B0-----:R-:W4:Y:S01]  /*1b5bc0*/  LDL.LU.64 R46, [R1+0x23b0] ;  /* 0x0023b000012e7983 */ /* 0x001f220000300a00 */
[----:B------:R-:W-:-:S03]  /*1b5bd0*/  PRMT R8, R58, 0x7770, RZ ;  /* 0x000077703a087816 */ /* 0x000fc600000000ff */
[----:B------:R-:W4:Y:S06]  /*1b5be0*/  LDL.LU R39, [R1+0x7a4] ;  /* 0x0007a40001277983 */ /* 0x000f2c0000300800 */
[----:B--2---:R0:W-:Y:S04]  /*1b5bf0*/  @P6 STG.E.U8 desc[UR4][R48.64], R8 ;  /* 0x0000000830006986 */ /* 0x0041e8000c101104 */
[----:B0-----:R-:W2:Y:S01]  /*1b5c00*/  LDL.LU.64 R48, [R1+0x23a8] ;  /* 0x0023a80001307983 */ /* 0x001ea20000300a00 */
[----:B------:R-:W-:-:S02]  /*1b5c10*/  LOP3.LUT P6, RZ, R9, 0x10000, RZ, 0xc0, !PT ;  /* 0x0001000009ff7812 */ /* 0x000fc400078cc0ff */
[----:B------:R-:W-:-:S11]  /*1b5c20*/  PRMT R8, R58, 0x7771, RZ ;  /* 0x000077713a087816 */ /* 0x000fd600000000ff */
        /* <DEDUP_REMOVED lines=21> */
[----:B----4-:R0:W-:Y:S01]  /*1b5d80*/  @P5 STG.E.U8 desc[UR4][R36.64], R8 ;  /* 0x0000000824005986 */ /* 0x0101e2000c101104 */
        /* <DEDUP_REMOVED lines=8> */
[----:B0-----:R-:W-:Y:S02]  /*1b5e10*/  PRMT R8, R6, 0x7773, RZ ;  /* 0x0000777306087816 */ /* 0x001fe400000000ff */
[----:B------:R-:W3:Y:S04]  /*1b5e20*/  LDL.LU R6, [R1+0x69a4] ;  /* 0x0069a40001067983 */ /* 0x000ee80000300800 */
[----:B------:R0:W-:Y:S02]  /*1b5e30*/  @P1 STG.E.U8 desc[UR4][R46.64], R8 ;  /* 0x000000082e001986 */ /* 0x0001e4000c101104 */
[----:B0-----:R-:W-:-:S05]  /*1b5e40*/  PRMT R8, R39, 0x7770, RZ ;  /* 0x0000777027087816 */ /* 0x001fca00000000ff */
[----:B--2---:R0:W-:Y:S04]  /*1b5e50*/  @P0 STG.E.U8 desc[UR4][R48.64], R8 ;  /* 0x0000000830000986 */ /* 0x0041e8000c101104 */
[----:B0-----:R-:W2:Y:S04]  /*1b5e60*/  LDL.LU.64 R48, [R1+0x23a0] ;  /* 0x0023a00001307983 */ /* 0x001ea80000300a00 */
[----:B------:R-:W4:Y:S04]  /*1b5e70*/  LDL.LU.64 R36, [R1+0x2398] ;  /* 0x0023980001247983 */ /* 0x000f280000300a00 */
[----:B------:R-:W3:Y:S04]  /*1b5e80*/  LDL.LU.64 R46, [R1+0x2390] ;  /* 0x00239000012e7983 */ /* 0x000ee80000300a00 */
[----:B------:R-:W3:Y:S04]  /*1b5e90*/  LDL.LU.64 R40, [R1+0x2388] ;  /* 0x0023880001287983 */ /* 0x000ee80000300a00 */
[----:B------:R-:W4:Y:S04]  /*1b5ea0*/  LDL.LU.64 R42, [R1+0x2380] ;  /* 0x00238000012a7983 */ /* 0x000f280000300a00 */
[----:B------:R-:W4:Y:S04]  /*1b5eb0*/  LDL.LU.64 R44, [R1+0x2378] ;  /* 0x00237800012c7983 */ /* 0x000f280000300a00 */
[----:B------:R-:W4:Y:S01]  /*1b5ec0*/  LDL.LU R22, [R1+0x7b8] ;  /* 0x0007b80001167983 */ /* 0x000f220000300800 */
[----:B------:R-:W-:-:S02]  /*1b5ed0*/  LOP3.LUT P3, RZ, R7, 0x100000, RZ, 0xc0, !PT ;  /* 0x0010000007ff7812 */ /* 0x000fc4000786c0ff */
[----:B------:R-:W-:Y:S02]  /*1b5ee0*/  PRMT R8, R39, 0x7771, RZ ;  /* 0x0000777127087816 */ /* 0x000fe400000000ff */
[----:B------:R-:W-:Y:S02]  /*1b5ef0*/  LOP3.LUT R9, R9, 0xfffffff7, RZ, 0xc0, !PT ;  /* 0xfffffff709097812 */ /* 0x000fe400078ec0ff */
[C---:B------:R-:W-:Y:S02]  /*1b5f00*/  LOP3.LUT P2, RZ, R7.reuse, 0x200000, RZ, 0xc0, !PT ;  /* 0x0020000007ff7812 */ /* 0x040fe4000784c0ff */
[C---:B------:R-:W-:Y:S02]  /*1b5f10*/  LOP3.LUT P1, RZ, R7.reuse, 0x400000, RZ, 0xc0, !PT ;  /* 0x0040000007ff7812 */ /* 0x040fe4000782c0ff */
[----:B------:R-:W-:-:S03]  /*1b5f20*/  LOP3.LUT P0, RZ, R7, 0x800000, RZ, 0xc0, !PT ;  /* 0x0080000007ff7812 */ /* 0x000fc6000780c0ff */
[----:B--2---:R0:W-:Y:S04]  /*1b5f30*/  @P3 STG.E.U8 desc[UR4][R48.64], R8 ;  /* 0x0000000830003986 */ /* 0x0041e8000c101104 */
[----:B0-----:R-:W2:Y:S01]  /*1b5f40*/  LDL.LU.64 R48, [R1+0x2370] ;  /* 0x0023700001307983 */ /* 0x001ea20000300a00 */
[----:B---3--:R-:W-:-:S03]  /*1b5f50*/  LOP3.LUT P6, RZ, R6, 0x1, RZ, 0xc0, !PT ;  /* 0x0000000106ff7812 */ /* 0x008fc600078cc0ff */
[----:B------:R-:W3:Y:S04]  /*1b5f60*/  LDL.LU R58, [R1+0x7a8] ;  /* 0x0007a800013a7983 */ /* 0x000ee80000300800 */
[----:B------:R-:W3:Y:S04]  /*1b5f70*/  LDL.LU.64 R24, [R1+0x2368] ;  /* 0x0023680001187983 */ /* 0x000ee80000300a00 */
[----:B------:R-:W3:Y:S04]  /*1b5f80*/  LDL.LU.64 R26, [R1+0x2360] ;  /* 0x00236000011a7983 */ /* 0x000ee80000300a00 */
[----:B------:R-:W3:Y:S01]  /*1b5f90*/  LDL.LU.64 R28, [R1+0x2358] ;  /* 0x00235800011c7983 */ /* 0x000ee20000300a00 */
[----:B------:R-:W-:-:S03]  /*1b5fa0*/  PRMT R8, R39, 0x7772, RZ ;  /* 0x0000777227087816 */ /* 0x000fc600000000ff */
        /* <DEDUP_REMOVED lines=26> */
[----:B------:R-:W-:-:S02]  /*1b6150*/  LOP3.LUT R9, R9, 0xfffffbff, RZ, 0xc0, !PT ;  /* 0xfffffbff09097812 */ /* 0x000fc400078ec0ff */
[----:B------:R-:W-:Y:S01]  /*1b6160*/  PRMT R8, R22, 0x7770, RZ ;  /* 0x0000777016087816 */ /* 0x000fe200000000ff */
[----:B------:R-:W4:Y:S04]  /*1b6170*/  LDL.LU.64 R34, [R1+0x2340] ;  /* 0x0023400001227983 */ /* 0x000f280000300a00 */
[----:B------:R-:W4:Y:S04]  /*1b6180*/  LDL.LU R47, [R1+0x7ac] ;  /* 0x0007ac00012f7983 */ /* 0x000f280000300800 */
[----:B------:R-:W4:Y:S04]  /*1b6190*/  LDL.LU.64 R36, [R1+0x2338] ;  /* 0x0023380001247983 */ /* 0x000f280000300a00 */
[----:B------:R-:W4:Y:S01]  /*1b61a0*/  LDL.LU.64 R38, [R1+0x2330] ;  /* 0x0023300001267983 */ /* 0x000f220000300a00 */
[----:B------:R-:W-:-:S02]  /*1b61b0*/  @P6 LOP3.LUT R9, R9, 0x400, RZ, 0xfc, !PT ;  /* 0x0000040009096812 */ /* 0x000fc400078efcff */
[----:B------:R-:W-:Y:S01]  /*1b61c0*/  LOP3.LUT P6, RZ, R7, 0x1000000, RZ, 0xc0, !PT ;  /* 0x0100000007ff7812 */ /* 0x000fe200078cc0ff */
[----:B------:R0:W-:Y:S02]  /*1b61d0*/  @P0 STG.E.U8 desc[UR4][R40.64], R8 ;  /* 0x0000000828000986 */ /* 0x0001e4000c101104 */
[----:B0-----:R-:W-:Y:S02]  /*1b61e0*/  PRMT R8, R22, 0x7771, RZ ;  /* 0x0000777116087816 */ /* 0x001fe400000000ff */
[----:B------:R-:W4:Y:S08]  /*1b61f0*/  LDL.LU.64 R40, [R1+0x2328] ;  /* 0x0023280001287983 */ /* 0x000f300000300a00 */
[----:B------:R0:W-:Y:S01]  /*1b6200*/  @P6 STG.E.U8 desc[UR4][R42.64], R8 ;  /* 0x000000082a006986 */ /* 0x0001e2000c101104 */
[----:B------:R-:W-:-:S02]  /*1b6210*/  LOP3.LUT P6, RZ, R9, 0x400, RZ, 0xc0, !PT ;  /* 0x0000040009ff7812 */ /* 0x000fc400078cc0ff */
        /* <DEDUP_REMOVED lines=25> */
[----:B------:R-:W-:Y:S02]  /*1b63b0*/  LOP3.LUT P6, RZ, R9, 0x8, RZ, 0xc0, !PT ;  /* 0x0000000809ff7812 */ /* 0x000fe400078cc0ff */
[----:B------:R-:W-:Y:S02]  /*1b63c0*/  LOP3.LUT P3, RZ, R6, 0x8, RZ, 0xc0, !PT ;  /* 0x0000000806ff7812 */ /* 0x000fe4000786c0ff */
[----:B0-----:R-:W-:-:S09]  /*1b63d0*/  PRMT R8, R46, 0x7771, RZ ;  /* 0x000077712e087816 */ /* 0x001fd200000000ff */
        /* <DEDUP_REMOVED lines=18> */
[----:B--2---:R0:W-:Y:S04]  /*1b6500*/  @P0 STG.E.U8 desc[UR4][R48.64], R8 ;  /* 0x0000000830000986 */ /* 0x0041e8000c101104 */
[----:B0-----:R-:W2:Y:S04]  /*1b6510*/  LDL.LU R48, [R1+0x790] ;  /* 0x0007900001307983 */ /* 0x001ea80000300800 */
[----:B------:R-:W3:Y:S04]  /*1b6520*/  LDL.LU.64 R40, [R1+0x22f0] ;  /* 0x0022f00001287983 */ /* 0x000ee80000300a00 */
[----:B------:R-:W4:Y:S04]  /*1b6530*/  LDL.LU.64 R42, [R1+0x22d8] ;  /* 0x0022d800012a7983 */ /* 0x000f280000300a00 */
[----:B------:R-:W4:Y:S04]  /*1b6540*/  LDL.LU.64 R44, [R1+0x22d0] ;  /* 0x0022d000012c7983 */ /* 0x000f280000300a00 */
[----:B------:R-:W4:Y:S01]  /*1b6550*/  LDL.LU R58, [R1+0x780] ;  /* 0x00078000013a7983 */ /* 0x000f220000300800 */
[----:B------:R-:W-:-:S02]  /*1b6560*/  LOP3.LUT P3, RZ, R6, 0x80, RZ, 0xc0, !PT ;  /* 0x0000008006ff7812 */ /* 0x000fc4000786c0ff */
        /* <DEDUP_REMOVED lines=19> */
[----:B---3--:R0:W-:Y:S04]  /*1b66a0*/  @P3 STG.E.U8 desc[UR4][R46.64], R8 ;  /* 0x000000082e003986 */ /* 0x0081e8000c101104 */
[----:B0-----:R-:W2:Y:S04]  /*1b66b0*/  LDL.LU.64 R46, [R1+0x22c8] ;  /* 0x0022c800012e7983 */ /* 0x001ea80000300a00 */
[----:B------:R-:W3:Y:S04]  /*1b66c0*/  LDL.LU R49, [R1+0x794] ;  /* 0x0007940001317983 */ /* 0x000ee80000300800 */
[----:B------:R-:W3:Y:S04]  /*1b66d0*/  LDL.LU.64 R24, [R1+0x22c0] ;  /* 0x0022c00001187983 */ /* 0x000ee80000300a00 */
[----:B------:R-:W3:Y:S04]  /*1b66e0*/  LDL.LU.64 R26, [R1+0x22b8] ;  /* 0x0022b800011a7983 */ /* 0x000ee80000300a00 */
[----:B------:R-:W3:Y:S04]  /*1b66f0*/  LDL.LU.64 R28, [R1+0x22b0] ;  /* 0x0022b000011c7983 */ /* 0x000ee80000300a00 */
[----:B------:R-:W3:Y:S04]  /*1b6700*/  LDL.LU.64 R30, [R1+0x22a8] ;  /* 0x0022a800011e7983 */ /* 0x000ee80000300a00 */
[----:B------:R-:W3:Y:S01]  /*1b6710*/  LDL.LU.64 R32, [R1+0x22a0] ;  /* 0x0022a00001207983 */ /* 0x000ee20000300a00 */
[----:B------:R-:W-:-:S03]  /*1b6720*/  PRMT R8, R48, 0x7771, RZ ;  /* 0x0000777130087816 */ /* 0x000fc600000000ff */
[----:B------:R-:W3:Y:S04]  /*1b6730*/  LDL.LU.64 R34, [R1+0x2298] ;  /* 0x0022980001227983 */ /* 0x000ee80000300a00 */
[----:B----4-:R0:W-:Y:S02]  /*1b6740*/  @P2 STG.E.U8 desc[UR4][R36.64], R8 ;  /* 0x0000000824002986 */ /* 0x0101e4000c101104 */
[----:B0-----:R-:W-:Y:S02]  /*1b6750*/  PRMT R8, R48, 0x7772, RZ ;  /* 0x0000777230087816 */ /* 0x001fe400000000ff */
[----:B------:R-:W4:Y:S04]  /*1b6760*/  LDL.LU.64 R36, [R1+0x2290] ;  /* 0x0022900001247983 */ /* 0x000f280000300a00 */
[----:B------:R0:W-:Y:S04]  /*1b6770*/  @P1 STG.E.U8 desc[UR4][R38.64], R8 ;  /* 0x0000000826001986 */ /* 0x0001e8000c101104 */
[----:B0-----:R-:W4:Y:S01]  /*1b6780*/  LDL.LU.64 R38, [R1+0x2288] ;  /* 0x0022880001267983 */ /* 0x001f220000300a00 */
[----:B------:R-:W-:-:S04]  /*1b6790*/  LOP3.LUT R9, R9, 0xfffffffe, RZ, 0xc0, !PT ;  /* 0xfffffffe09097812 */ /* 0x000fc800078ec0ff */
        /* <DEDUP_REMOVED lines=19> */
[----:B------:R-:W-:-:S03]  /*1b68d0*/  LOP3.LUT P6, RZ, R9, 0x2, RZ, 0xc0, !PT ;  /* 0x0000000209ff7812 */ /* 0x000fc600078cc0ff */
[----:B0-----:R-:W4:Y:S01]  /*1b68e0*/  LDL.LU.64 R44, [R1+0x2270] ;  /* 0x00227000012c7983 */ /* 0x001f220000300a00 */
[----:B------:R-:W-:Y:S02]  /*1b68f0*/  PRMT R8, R58, 0x7772, RZ ;  /* 0x000077723a087816 */ /* 0x000fe400000000ff */
[C---:B------:R-:W-:Y:S02]  /*1b6900*/  LOP3.LUT P5, RZ, R6.reuse, 0x100000, RZ, 0xc0, !PT ;  /* 0x0010000006ff7812 */ /* 0x040fe400078ac0ff */
[----:B------:R-:W-:-:S05]  /*1b6910*/  LOP3.LUT P4, RZ, R6, 0x200000, RZ, 0xc0, !PT ;  /* 0x0020000006ff7812 */ /* 0x000fca000788c0ff */
        /* <DEDUP_REMOVED lines=21> */
[----:B----4-:R0:W-:Y:S02]  /*1b6a70*/  @P5 STG.E.U8 desc[UR4][R36.64], R8 ;  /* 0x0000000824005986 */ /* 0x0101e4000c101104 */
[----:B0-----:R-:W-:-:S05]  /*1b6a80*/  PRMT R8, R5, 0x7772, RZ ;  /* 0x0000777205087816 */ /* 0x001fca00000000ff */
[----:B------:R0:W-:Y:S02]  /*1b6a90*/  @P4 STG.E.U8 desc[UR4][R38.64], R8 ;  /* 0x0000000826004986 */ /* 0x0001e4000c101104 */
[----:B0-----:R-:W-:Y:S02]  /*1b6aa0*/  PRMT R8, R5, 0x7773, RZ ;  /* 0x0000777305087816 */ /* 0x001fe400000000ff */
[----:B------:R-:W3:Y:S01]  /*1b6ab0*/  LDL.LU R5, [R1+0x69a0] ;  /* 0x0069a00001057983 */ /* 0x000ee20000300800 */
[C---:B------:R-:W-:Y:S02]  /*1b6ac0*/  LOP3.LUT P3, RZ, R6.reuse, 0x400000, RZ, 0xc0, !PT ;  /* 0x0040000006ff7812 */ /* 0x040fe4000786c0ff */
[C---:B------:R-:W-:Y:S02]  /*1b6ad0*/  LOP3.LUT P2, RZ, R6.reuse, 0x800000, RZ, 0xc0, !PT ;  /* 0x0080000006ff7812 */ /* 0x040fe4000784c0ff */
[C---:B------:R-:W-:Y:S02]  /*1b6ae0*/  LOP3.LUT P1, RZ, R6.reuse, 0x1000000, RZ, 0xc0, !PT ;  /* 0x0100000006ff7812 */ /* 0x040fe4000782c0ff */
[----:B------:R-:W-:-:S07]  /*1b6af0*/  LOP3.LUT P0, RZ, R6, 0x2000000, RZ, 0xc0, !PT ;  /* 0x0200000006ff7812 */ /* 0x000fce000780c0ff */
[----:B------:R0:W-:Y:S02]  /*1b6b00*/  @P3 STG.E.U8 desc[UR4][R40.64], R8 ;  /* 0x0000000828003986 */ /* 0x0001e4000c101104 */
[----:B0-----:R-:W-:-:S05]  /*1b6b10*/  PRMT R8, R48, 0x7770, RZ ;  /* 0x0000777030087816 */ /* 0x001fca00000000ff */
[----:B------:R0:W-:Y:S02]  /*1b6b20*/  @P2 STG.E.U8 desc[UR4][R42.64], R8 ;  /* 0x000000082a002986 */ /* 0x0001e4000c101104 */
[----:B0-----:R-:W-:-:S05]  /*1b6b30*/  PRMT R8, R48, 0x7771, RZ ;  /* 0x0000777130087816 */ /* 0x001fca00000000ff */
[----:B------:R0:W-:Y:S02]  /*1b6b40*/  @P1 STG.E.U8 desc[UR4][R44.64], R8 ;  /* 0x000000082c001986 */ /* 0x0001e4000c101104 */
[----:B0-----:R-:W-:-:S05]  /*1b6b50*/  PRMT R8, R48, 0x7772, RZ ;  /* 0x0000777230087816 */ /* 0x001fca00000000ff */
[----:B--2---:R0:W-:Y:S04]  /*1b6b60*/  @P0 STG.E.U8 desc[UR4][R46.64], R8 ;  /* 0x000000082e000986 */ /* 0x0041e8000c101104 */
[----:B0-----:R-:W2:Y:S01]  /*1b6b70*/  LDL.LU.64 R46, [R1+0x2260] ;  /* 0x00226000012e7983 */ /* 0x001ea20000300a00 */
[----:B------:R-:W-:-:S03]  /*1b6b80*/  LOP3.LUT R7, R7, 0xfff7ffff, RZ, 0xc0, !PT ;  /* 0xfff7ffff07077812 */ /* 0x000fc600078ec0ff */
[----:B------:R-:W4:Y:S04]  /*1b6b90*/  LDL.LU.64 R36, [R1+0x2258] ;  /* 0x0022580001247983 */ /* 0x000f280000300a00 */
[----:B------:R-:W4:Y:S04]  /*1b6ba0*/  LDL.LU.64 R38, [R1+0x2250] ;  /* 0x0022500001267983 */ /* 0x000f280000300a00 */
[----:B------:R-:W4:Y:S04]  /*1b6bb0*/  LDL.LU.64 R40, [R1+0x2248] ;  /* 0x0022480001287983 */ /* 0x000f280000300a00 */
[----:B------:R-:W4:Y:S04]  /*1b6bc0*/  LDL.LU R49, [R1+0x788] ;  /* 0x0007880001317983 */ /* 0x000f280000300800 */
[----:B------:R-:W4:Y:S04]  /*1b6bd0*/  LDL.LU.64 R42, [R1+0x2240] ;  /* 0x00224000012a7983 */ /* 0x000f280000300a00 */
[----:B------:R-:W4:Y:S01]  /*1b6be0*/  LDL.LU R24, [R1+0x79c] ;  /* 0x00079c0001187983 */ /* 0x000f220000300800 */
[----:B------:R-:W-:-:S03]  /*1b6bf0*/  LOP3.LUT P3, RZ, R6, 0x4000000, RZ, 0xc0, !PT ;  /* 0x0400000006ff7812 */ /* 0x000fc6000786c0ff */
[----:B------:R-:W4:Y:S01]  /*1b6c00*/  LDL.LU.64 R44, [R1+0x2238] ;  /* 0x00223800012c7983 */ /* 0x000f220000300a00 */
        /* <DEDUP_REMOVED lines=27> */
[----:B------:R-:W-:-:S05]  /*1b6dc0*/  PRMT R6, R48, 0x7773, RZ ;  /* 0x0000777330067816 */ /* 0x000fca00000000ff */
[----:B--2---:R0:W-:Y:S04]  /*1b6dd0*/  @P3 STG.E.U8 desc[UR4][R46.64], R6 ;  /* 0x000000062e003986 */ /* 0x0041e8000c101104 */
[----:B0-----:R-:W2:Y:S04]  /*1b6de0*/  LDL.LU.64 R46, [R1+0x2230] ;  /* 0x00223000012e7983 */ /* 0x001ea80000300a00 */
[----:B------:R-:W3:Y:S04]  /*1b6df0*/  LDL.LU.64 R22, [R1+0x2228] ;  /* 0x0022280001167983 */ /* 0x000ee80000300a00 */
[----:B------:R-:W3:Y:S04]  /*1b6e00*/  LDL.LU.64 R26, [R1+0x2220] ;  /* 0x00222000011a7983 */ /* 0x000ee80000300a00 */
[----:B------:R-:W3:Y:S04]  /*1b6e10*/  LDL.LU R58, [R1+0x78c] ;  /* 0x00078c00013a7983 */ /* 0x000ee80000300800 */
[----:B------:R-:W3:Y:S04]  /*1b6e20*/  LDL.LU.64 R28, [R1+0x2218] ;  /* 0x00221800011c7983 */ /* 0x000ee80000300a00 */
[----:B------:R-:W3:Y:S04]  /*1b6e30*/  LDL.LU.64 R30, [R1+0x2210] ;  /* 0x00221000011e7983 */ /* 0x000ee80000300a00 */
[----:B------:R-:W3:Y:S04]  /*1b6e40*/  LDL.LU.64 R32, [R1+0x2208] ;  /* 0x0022080001207983 */ /* 0x000ee80000300a00 */
[----:B------:R-:W3:Y:S04]  /*1b6e50*/  LDL.LU R48, [R1+0x770] ;  /* 0x0007700001307983 */ /* 0x000ee80000300800 */
[----:B------:R-:W3:Y:S01]  /*1b6e60*/  LDL.LU.64 R34, [R1+0x2200] ;  /* 0x0022000001227983 */ /* 0x000ee20000300a00 */
[----:B----4-:R-:W-:-:S05]  /*1b6e70*/  PRMT R6, R49, 0x7770, RZ ;  /* 0x0000777031067816 */ /* 0x010fca00000000ff */
[----:B------:R0:W-:Y:S02]  /*1b6e80*/  @P2 STG.E.U8 desc[UR4][R36.64], R6 ;  /* 0x0000000624002986 */ /* 0x0001e4000c101104 */
[C---:B0-----:R-:W-:Y:S02]  /*1b6e90*/  PRMT R6, R49.reuse, 0x7771, RZ ;  /* 0x0000777131067816 */ /* 0x041fe400000000ff */
[----:B------:R-:W4:Y:S04]  /*1b6ea0*/  LDL.LU.64 R36, [R1+0x21f8] ;  /* 0x0021f80001247983 */ /* 0x000f280000300a00 */
[----:B------:R0:W-:Y:S02]  /*1b6eb0*/  @P1 STG.E.U8 desc[UR4][R38.64], R6 ;  /* 0x0000000626001986 */ /* 0x0001e4000c101104 */
[----:B0-----:R-:W-:-:S02]  /*1b6ec0*/  PRMT R6, R49, 0x7772, RZ ;  /* 0x0000777231067816 */ /* 0x001fc400000000ff */
[----:B------:R-:W4:Y:S04]  /*1b6ed0*/  LDL.LU.64 R38, [R1+0x21f0] ;  /* 0x0021f00001267983 */ /* 0x000f280000300a00 */
        /* <DEDUP_REMOVED lines=31> */
[----:B------:R0:W-:Y:S04]  /*1b70d0*/  @P6 STG.E.U8 desc[UR4][R34.64], R6 ;  /* 0x0000000622006986 */ /* 0x0001e8000c101104 */
[----:B0-----:R-:W3:Y:S01]  /*1b70e0*/  LDL.LU.64 R34, [R1+0x21c8] ;  /* 0x0021c80001227983 */ /* 0x001ee20000300a00 */
[C---:B------:R-:W-:Y:S02]  /*1b70f0*/  LOP3.LUT P5, RZ, R5.reuse, 0x80, RZ, 0xc0, !PT ;  /* 0x0000008005ff7812 */ /* 0x040fe400078ac0ff */
[C---:B------:R-:W-:Y:S02]  /*1b7100*/  LOP3.LUT P4, RZ, R5.reuse, 0x100, RZ, 0xc0, !PT ;  /* 0x0000010005ff7812 */ /* 0x040fe4000788c0ff */
[----:B------:R-:W-:Y:S02]  /*1b7110*/  PRMT R6, R48, 0x7770, RZ ;  /* 0x0000777030067816 */ /* 0x000fe400000000ff */
[----:B------:R-:W-:-:S02]  /*1b7120*/  LOP3.LUT P3, RZ, R5, 0x200, RZ, 0xc0, !PT ;  /* 0x0000020005ff7812 */ /* 0x000fc4000786c0ff */
[----:B------:R-:W-:-:S05]  /*1b7130*/  LOP3.LUT P2, RZ, R5, 0x400, RZ, 0xc0, !PT ;  /* 0x0000040005ff7812 */ /* 0x000fca000784c0ff */
[----:B----4-:R0:W-:Y:S01]  /*1b7140*/  @P5 STG.E.U8 desc[UR4][R36.64], R6 ;  /* 0x0000000624005986 */ /* 0x0101e2000c101104 */
[----:B------:R-:W-:Y:S02]  /*1b7150*/  LOP3.LUT P1, RZ, R5, 0x800, RZ, 0xc0, !PT ;  /* 0x0000080005ff7812 */ /* 0x000fe4000782c0ff */
[C---:B0-----:R-:W-:Y:S01]  /*1b7160*/  PRMT R6, R48.reuse, 0x7771, RZ ;  /* 0x0000777130067816 */ /* 0x041fe200000000ff */
[----:B------:R-:W4:Y:S04]  /*1b7170*/  LDL.LU.64 R36, [R1+0x21c0] ;  /* 0x0021c00001247983 */ /* 0x000f280000300a00 */
[----:B------:R0:W-:Y:S02]  /*1b7180*/  @P4 STG.E.U8 desc[UR4][R38.64], R6 ;  /* 0x0000000626004986 */ /* 0x0001e4000c101104 */
[----:B0-----:R-:W-:-:S05]  /*1b7190*/  PRMT R6, R48, 0x7772, RZ ;  /* 0x0000777230067816 */ /* 0x001fca00000000ff */
        /* <DEDUP_REMOVED lines=15> */
[----:B---3--:R0:W-:Y:S02]  /*1b7290*/  @P3 STG.E.U8 desc[UR4][R34.64], R6 ;  /* 0x0000000622003986 */ /* 0x0081e4000c101104 */
[----:B0-----:R-:W-:Y:S02]  /*1b72a0*/  PRMT R6, R49, 0x7773, RZ ;  /* 0x0000777331067816 */ /* 0x001fe400000000ff */
[----:B------:R-:W3:Y:S01]  /*1b72b0*/  LDL.LU.64 R48, [R1+0x1cf0] ;  /* 0x001cf00001307983 */ /* 0x000ee20000300a00 */
[----:B------:R-:W-:Y:S02]  /*1b72c0*/  LOP3.LUT P6, RZ, R5, 0x2000000, RZ, 0xc0, !PT ;  /* 0x0200000005ff7812 */ /* 0x000fe400078cc0ff */
[----:B------:R-:W-:Y:S01]  /*1b72d0*/  LOP3.LUT R7, R7, 0xfffff7ff, RZ, 0xc0, !PT ;  /* 0xfffff7ff07077812 */ /* 0x000fe200078ec0ff */
[----:B------:R-:W3:Y:S04]  /*1b72e0*/  LDL.LU.64 R22, [R1+0x1ce0] ;  /* 0x001ce00001167983 */ /* 0x000ee80000300a00 */
[----:B------:R-:W3:Y:S01]  /*1b72f0*/  LDL.LU.64 R24, [R1+0x1cd0] ;  /* 0x001cd00001187983 */ /* 0x000ee20000300a00 */
[----:B------:R-:W-:-:S02]  /*1b7300*/  LOP3.LUT P2, RZ, R5, 0x4000, RZ, 0xc0, !PT ;  /* 0x0000400005ff7812 */ /* 0x000fc4000784c0ff */
[----:B------:R-:W-:Y:S01]  /*1b7310*/  LOP3.LUT P1, RZ, R5, 0x8000, RZ, 0xc0, !PT ;  /* 0x0000800005ff7812 */ /* 0x000fe2000782c0ff */
        /* <DEDUP_REMOVED lines=16> */
[----:B------:R-:W-:Y:S02]  /*1b7420*/  LOP3.LUT R7, R7, 0xfffeffff, RZ, 0xc0, !PT ;  /* 0xfffeffff07077812 */ /* 0x000fe400078ec0ff */
[----:B0-----:R-:W-:-:S09]  /*1b7430*/  PRMT R6, R42, 0x7770, RZ ;  /* 0x000077702a067816 */ /* 0x001fd200000000ff */
[----:B------:R-:W-:Y:S02]  /*1b7440*/  @P6 LOP3.LUT R7, R7, 0x10000, RZ, 0xfc, !PT ;  /* 0x0001000007076812 */ /* 0x000fe400078efcff */
[----:B------:R-:W-:Y:S01]  /*1b7450*/  LOP3.LUT P6, RZ, R5, 0x80000, RZ, 0xc0, !PT ;  /* 0x0008000005ff7812 */ /* 0x000fe200078cc0ff */
[----:B------:R0:W-:Y:S01]  /*1b7460*/  @P1 STG.E.U8 desc[UR4][R44.64], R6 ;  /* 0x000000062c001986 */ /* 0x0001e2000c101104 */
[----:B------:R-:W-:-:S03]  /*1b7470*/  LOP3.LUT R7, R7, 0xfffdffff, RZ, 0xc0, !PT ;  /* 0xfffdffff07077812 */ /* 0x000fc600078ec0ff */
[----:B0-----:R-:W4:Y:S04]  /*1b7480*/  LDL.LU R44, [R1+0x778] ;  /* 0x00077800012c7983 */ /* 0x001f280000300800 */
[----:B------:R-:W4:Y:S04]  /*1b7490*/  LDL.LU.64 R28, [R1+0x1cb0] ;  /* 0x001cb000011c7983 */ /* 0x000f280000300a00 */
[----:B------:R-:W-:Y:S02]  /*1b74a0*/  @P6 LOP3.LUT R7, R7, 0x20000, RZ, 0xfc, !PT ;  /* 0x0002000007076812 */ /* 0x000fe400078efcff */
[C---:B------:R-:W-:Y:S01]  /*1b74b0*/  LOP3.LUT P6, RZ, R5.reuse, 0x40000, RZ, 0xc0, !PT ;  /* 0x0004000005ff7812 */ /* 0x040fe200078cc0ff */
[----:B------:R-:W4:Y:S01]  /*1b74c0*/  LDL.LU.64 R30, [R1+0x1ca0] ;  /* 0x001ca000011e7983 */ /* 0x000f220000300a00 */
[----:B------:R-:W-:-:S02]  /*1b74d0*/  LOP3.LUT P0, RZ, R5, 0x10000, RZ, 0xc0, !PT ;  /* 0x0001000005ff7812 */ /* 0x000fc4000780c0ff */
[----:B------:R-:W-:Y:S02]  /*1b74e0*/  LOP3.LUT R7, R7, 0xfffbffff, RZ, 0xc0, !PT ;  /* 0xfffbffff07077812 */ /* 0x000fe400078ec0ff */
[----:B------:R-:W-:Y:S01]  /*1b74f0*/  PRMT R6, R42, 0x7771, RZ ;  /* 0x000077712a067816 */ /* 0x000fe200000000ff */
[----:B------:R-:W4:Y:S04]  /*1b7500*/  LDL.LU R45, [R1+0x768] ;  /* 0x00076800012d7983 */ /* 0x000f280000300800 */
[----:B------:R-:W4:Y:S04]  /*1b7510*/  LDL.LU.64 R32, [R1+0x1c90] ;  /* 0x001c900001207983 */ /* 0x000f280000300a00 */
[----:B------:R-:W4:Y:S04]  /*1b7520*/  LDL.LU.64 R34, [R1+0x1c80] ;  /* 0x001c800001227983 */ /* 0x000f280000300a00 */
[----:B------:R-:W4:Y:S01]  /*1b7530*/  LDL.LU.64 R36, [R1+0x1c70] ;  /* 0x001c700001247983 */ /* 0x000f220000300a00 */
[----:B------:R-:W-:-:S02]  /*1b7540*/  @P6 LOP3.LUT R7, R7, 0x40000, RZ, 0xfc, !PT ;  /* 0x0004000007076812 */ /* 0x000fc400078efcff */
[----:B------:R-:W-:Y:S01]  /*1b7550*/  LOP3.LUT P6, RZ, R5, 0x20000, RZ, 0xc0, !PT ;  /* 0x0002000005ff7812 */ /* 0x000fe200078cc0ff */
[----:B------:R0:W-:Y:S02]  /*1b7560*/  @P0 STG.E.U8 desc[UR4][R38.64], R6 ;  /* 0x0000000626000986 */ /* 0x0001e4000c101104 */
[----:B0-----:R-:W-:-:S10]  /*1b7570*/  PRMT R6, R42, 0x7772, RZ ;  /* 0x000077722a067816 */ /* 0x001fd400000000ff */
[----:B------:R0:W-:Y:S01]  /*1b7580*/  @P6 STG.E.U8 desc[UR4][R40.64], R6 ;  /* 0x0000000628006986 */ /* 0x0001e2000c101104 */
[C---:B------:R-:W-:Y:S02]  /*1b7590*/  LOP3.LUT P6, RZ, R7.reuse, 0x40000, RZ, 0xc0, !PT ;  /* 0x0004000007ff7812 */ /* 0x040fe400078cc0ff */
[----:B0-----:R-:W-:Y:S01]  /*1b75a0*/  PRMT R6, R42, 0x7773, RZ ;  /* 0x000077732a067816 */ /* 0x001fe200000000ff */
[----:B------:R-:W4:Y:S04]  /*1b75b0*/  LDL.LU.64 R40, [R1+0x1c60] ;  /* 0x001c600001287983 */ /* 0x000f280000300a00 */
[----:B------:R-:W4:Y:S06]  /*1b75c0*/  LDL.LU.64 R42, [R1+0x1c50] ;  /* 0x001c5000012a7983 */ /* 0x000f2c0000300a00 */
[----:B--2---:R0:W-:Y:S01]  /*1b75d0*/  @P6 STG.E.U8 desc[UR4][R46.64], R6 ;  /* 0x000000062e006986 */ /* 0x0041e2000c101104 */
        /* <DEDUP_REMOVED lines=8> */
[----:B------:R0:W-:Y:S01]  /*1b7660*/  @P6 STG.E.U8 desc[UR4][R22.64], R6 ;  /* 0x0000000616006986 */ /* 0x0001e2000c101104 */
[----:B------:R-:W-:Y:S02]  /*1b7670*/  LOP3.LUT P6, RZ, R7, 0x8000, RZ, 0xc0, !PT ;  /* 0x0000800007ff7812 */ /* 0x000fe400078cc0ff */
[----:B0-----:R-:W-:-:S11]  /*1b7680*/  PRMT R6, R4, 0x7772, RZ ;  /* 0x0000777204067816 */ /* 0x001fd600000000ff */
[----:B------:R0:W-:Y:S01]  /*1b7690*/  @P6 STG.E.U8 desc[UR4][R24.64], R6 ;  /* 0x0000000618006986 */ /* 0x0001e2000c101104 */
        /* <DEDUP_REMOVED lines=10> */
[----:B------:R-:W3:Y:S01]  /*1b7740*/  LDL.LU R4, [R1+0x699c] ;  /* 0x00699c0001047983 */ /* 0x000ee20000300800 */
[----:B----4-:R-:W-:-:S07]  /*1b7750*/  PRMT R6, R44, 0x7770, RZ ;  /* 0x000077702c067816 */ /* 0x010fce00000000ff */
        /* <DEDUP_REMOVED lines=26> */
[----:B------:R-:W-:-:S02]  /*1b7900*/  PRMT R6, R39, 0x7771, RZ ;  /* 0x0000777127067816 */ /* 0x000fc400000000ff */
        /* <DEDUP_REMOVED lines=15> */
[----:B------:R-:W2:Y:S04]  /*1b7a00*/  LDL.LU R38, [R1+0x750] ;  /* 0x0007500001267983 */ /* 0x000ea80000300800 */
[----:B------:R-:W2:Y:S01]  /*1b7a10*/  LDL.LU.64 R24, [R1+0x1bb0] ;  /* 0x001bb00001187983 */ /* 0x000ea20000300a00 */
[----:B------:R-:W-:-:S03]  /*1b7a20*/  LOP3.LUT P6, RZ, R4, 0x100, RZ, 0xc0, !PT ;  /* 0x0000010004ff7812 */ /* 0x000fc600078cc0ff */
[----:B------:R-:W2:Y:S01]  /*1b7a30*/  LDL.LU.64 R26, [R1+0x1ba0] ;  /* 0x001ba000011a7983 */ /* 0x000ea20000300a00 */
[----:B------:R-:W-:-:S03]  /*1b7a40*/  LOP3.LUT R7, R7, 0xffffff7f, RZ, 0xc0, !PT ;  /* 0xffffff7f07077812 */ /* 0x000fc600078ec0ff */
[----:B------:R-:W2:Y:S01]  /*1b7a50*/  LDL.LU.64 R28, [R1+0x1b90] ;  /* 0x001b9000011c7983 */ /* 0x000ea20000300a00 */
[----:B------:R-:W-:-:S03]  /*1b7a60*/  LOP3.LUT P2, RZ, R4, 0x2, RZ, 0xc0, !PT ;  /* 0x0000000204ff7812 */ /* 0x000fc6000784c0ff */
[----:B------:R-:W2:Y:S02]  /*1b7a70*/  LDL.LU.64 R30, [R1+0x1b80] ;  /* 0x001b8000011e7983 */ /* 0x000ea40000300a00 */
[----:B------:R-:W-:Y:S02]  /*1b7a80*/  @P6 LOP3.LUT R7, R7, 0x80, RZ, 0xfc, !PT ;  /* 0x0000008007076812 */ /* 0x000fe400078efcff */
[----:B------:R-:W-:Y:S02]  /*1b7a90*/  LOP3.LUT P6, RZ, R4, 0x80, RZ, 0xc0, !PT ;  /* 0x0000008004ff7812 */ /* 0x000fe400078cc0ff */
[----:B------:R-:W-:Y:S02]  /*1b7aa0*/  LOP3.LUT R7, R7, 0xfffffeff, RZ, 0xc0, !PT ;  /* 0xfffffeff07077812 */ /* 0x000fe400078ec0ff */
[----:B------:R-:W-:-:S09]  /*1b7ab0*/  PRMT R6, R39, 0x7772, RZ ;  /* 0x0000777227067816 */ /* 0x000fd200000000ff */
[----:B------:R-:W-:Y:S02]  /*1b7ac0*/  @P6 LOP3.LUT R7, R7, 0x100, RZ, 0xfc, !PT ;  /* 0x0000010007076812 */ /* 0x000fe400078efcff */
[C---:B------:R-:W-:Y:S02]  /*1b7ad0*/  LOP3.LUT P6, RZ, R4.reuse, 0x40, RZ, 0xc0, !PT ;  /* 0x0000004004ff7812 */ /* 0x040fe400078cc0ff */
[----:B------:R-:W-:Y:S01]  /*1b7ae0*/  LOP3.LUT R7, R7, 0xfffffdff, RZ, 0xc0, !PT ;  /* 0xfffffdff07077812 */ /* 0x000fe200078ec0ff */
[----:B---3--:R0:W-:Y:S01]  /*1b7af0*/  @P2 STG.E.U8 desc[UR4][R36.64], R6 ;  /* 0x0000000624002986 */ /* 0x0081e2000c101104 */
[----:B------:R-:W-:-:S09]  /*1b7b00*/  LOP3.LUT P1, RZ, R4, 0x4, RZ, 0xc0, !PT ;  /* 0x0000000404ff7812 */ /* 0x000fd2000782c0ff */
[----:B------:R-:W-:Y:S02]  /*1b7b10*/  @P6 LOP3.LUT R7, R7, 0x200, RZ, 0xfc, !PT ;  /* 0x0000020007076812 */ /* 0x000fe400078efcff */
[C---:B------:R-:W-:Y:S02]  /*1b7b20*/  LOP3.LUT P6, RZ, R4.reuse, 0x20, RZ, 0xc0, !PT ;  /* 0x0000002004ff7812 */ /* 0x040fe400078cc0ff */
[----:B0-----:R-:W-:Y:S02]  /*1b7b30*/  PRMT R6, R39, 0x7773, RZ ;  /* 0x0000777327067816 */ /* 0x001fe400000000ff */
[----:B------:R-:W3:Y:S04]  /*1b7b40*/  LDL.LU R39, [R1+0x740] ;  /* 0x0007400001277983 */ /* 0x000ee80000300800 */
[----:B------:R-:W3:Y:S01]  /*1b7b50*/  LDL.LU.64 R32, [R1+0x1b70] ;  /* 0x001b700001207983 */ /* 0x000ee20000300a00 */
[----:B------:R-:W-:-:S02]  /*1b7b60*/  LOP3.LUT P0, RZ, R4, 0x8, RZ, 0xc0, !PT ;  /* 0x0000000804ff7812 */ /* 0x000fc4000780c0ff */
[----:B------:R-:W-:Y:S01]  /*1b7b70*/  LOP3.LUT R7, R7, 0xfffffbff, RZ, 0xc0, !PT ;  /* 0xfffffbff07077812 */ /* 0x000fe200078ec0ff */
[----:B----4-:R0:W-:Y:S04]  /*1b7b80*/  @P1 STG.E.U8 desc[UR4][R40.64], R6 ;  /* 0x0000000628001986 */ /* 0x0101e8000c101104 */
[----:B------:R-:W4:Y:S04]  /*1b7b90*/  LDL.LU.64 R34, [R1+0x1b60] ;  /* 0x001b600001227983 */ /* 0x000f280000300a00 */
[----:B------:R-:W3:Y:S01]  /*1b7ba0*/  LDL.LU.64 R36, [R1+0x1b50] ;  /* 0x001b500001247983 */ /* 0x000ee20000300a00 */
[----:B------:R-:W-:-:S02]  /*1b7bb0*/  @P6 LOP3.LUT R7, R7, 0x400, RZ, 0xfc, !PT ;  /* 0x0000040007076812 */ /* 0x000fc400078efcff */
[----:B------:R-:W-:Y:S02]  /*1b7bc0*/  LOP3.LUT P6, RZ, R4, 0x10, RZ, 0xc0, !PT ;  /* 0x0000001004ff7812 */ /* 0x000fe400078cc0ff */
[C---:B0-----:R-:W-:Y:S01]  /*1b7bd0*/  PRMT R6, R58.reuse, 0x7770, RZ ;  /* 0x000077703a067816 */ /* 0x041fe200000000ff */
[----:B------:R-:W3:Y:S04]  /*1b7be0*/  LDL.LU.64 R40, [R1+0x1b40] ;  /* 0x001b400001287983 */ /* 0x000ee80000300a00 */
[----:B------:R0:W-:Y:S02]  /*1b7bf0*/  @P0 STG.E.U8 desc[UR4][R42.64], R6 ;  /* 0x000000062a000986 */ /* 0x0001e4000c101104 */
[----:B0-----:R-:W-:Y:S02]  /*1b7c00*/  PRMT R6, R58, 0x7771, RZ ;  /* 0x000077713a067816 */ /* 0x001fe400000000ff */
[----:B------:R-:W4:Y:S04]  /*1b7c10*/  LDL.LU.64 R42, [R1+0x1b30] ;  /* 0x001b3000012a7983 */ /* 0x000f280000300a00 */
        /* <DEDUP_REMOVED lines=45> */
[----:B------:R-:W3:Y:S04]  /*1b7ef0*/  LDL.LU R3, [R1+0x6998] ;  /* 0x0069980001037983 */ /* 0x000ee80000300800 */
[----:B--2---:R0:W-:Y:S04]  /*1b7f00*/  @P0 STG.E.U8 desc[UR4][R48.64], R6 ;  /* 0x0000000630000986 */ /* 0x0041e8000c101104 */
[----:B0-----:R-:W2:Y:S04]  /*1b7f10*/  LDL.LU.64 R48, [R1+0x1af8] ;  /* 0x001af80001307983 */ /* 0x001ea80000300a00 */
[----:B------:R-:W4:Y:S04]  /*1b7f20*/  LDL.LU.64 R36, [R1+0x1af0] ;  /* 0x001af00001247983 */ /* 0x000f280000300a00 */
        /* <DEDUP_REMOVED lines=26> */
[----:B------:R-:W2:Y:S04]  /*1b80d0*/  LDL.LU.64 R24, [R1+0x1a90] ;  /* 0x001a900001187983 */ /* 0x000ea80000300a00 */
[----:B------:R-:W2:Y:S04]  /*1b80e0*/  LDL.LU.64 R26, [R1+0x1a80] ;  /* 0x001a8000011a7983 */ /* 0x000ea80000300a00 */
[----:B------:R-:W2:Y:S04]  /*1b80f0*/  LDL.LU R58, [R1+0x748] ;  /* 0x00074800013a7983 */ /* 0x000ea80000300800 */
[----:B------:R-:W2:Y:S01]  /*1b8100*/  LDL.LU.64 R28, [R1+0x1a70] ;  /* 0x001a7000011c7983 */ /* 0x000ea20000300a00 */
[----:B------:R-:W-:-:S02]  /*1b8110*/  LOP3.LUT R7, R7, 0xfffffffe, RZ, 0xc0, !PT ;  /* 0xfffffffe07077812 */ /* 0x000fc400078ec0ff */
[C---:B------:R-:W-:Y:S01]  /*1b8120*/  LOP3.LUT P2, RZ, R4.reuse, 0x100000, RZ, 0xc0, !PT ;  /* 0x0010000004ff7812 */ /* 0x040fe2000784c0ff */
[----:B------:R-:W2:Y:S01]  /*1b8130*/  LDL.LU.64 R30, [R1+0x1a60] ;  /* 0x001a6000011e7983 */ /* 0x000ea20000300a00 */
[C---:B------:R-:W-:Y:S02]  /*1b8140*/  LOP3.LUT P1, RZ, R4.reuse, 0x200000, RZ, 0xc0, !PT ;  /* 0x0020000004ff7812 */ /* 0x040fe4000782c0ff */
[----:B------:R-:W-:Y:S02]  /*1b8150*/  @P6 LOP3.LUT R7, R7, 0x1, RZ, 0xfc, !PT ;  /* 0x0000000107076812 */ /* 0x000fe400078efcff */
[----:B------:R-:W-:Y:S02]  /*1b8160*/  LOP3.LUT P6, RZ, R4, 0x2000000, RZ, 0xc0, !PT ;  /* 0x0200000004ff7812 */ /* 0x000fe400078cc0ff */
[----:B------:R-:W-:Y:S02]  /*1b8170*/  PRMT R6, R40, 0x7771, RZ ;  /* 0x0000777128067816 */ /* 0x000fe400000000ff */
[----:B------:R-:W-:-:S02]  /*1b8180*/  LOP3.LUT P0, RZ, R4, 0x400000, RZ, 0xc0, !PT ;  /* 0x0040000004ff7812 */ /* 0x000fc4000780c0ff */
[----:B------:R-:W-:Y:S01]  /*1b8190*/  LOP3.LUT R7, R7, 0xfffffffd, RZ, 0xc0, !PT ;  /* 0xfffffffd07077812 */ /* 0x000fe200078ec0ff */
[----:B------:R-:W2:Y:S04]  /*1b81a0*/  LDL.LU.64 R32, [R1+0x1a50] ;  /* 0x001a500001207983 */ /* 0x000ea80000300a00 */
[----:B----4-:R0:W-:Y:S02]  /*1b81b0*/  @P2 STG.E.U8 desc[UR4][R36.64], R6 ;  /* 0x0000000624002986 */ /* 0x0101e4000c101104 */
[----:B------:R-:W-:Y:S02]  /*1b81c0*/  @P6 LOP3.LUT R7, R7, 0x2, RZ, 0xfc, !PT ;  /* 0x0000000207076812 */ /* 0x000fe400078efcff */
[----:B------:R-:W-:Y:S02]  /*1b81d0*/  LOP3.LUT P6, RZ, R4, 0x1000000, RZ, 0xc0, !PT ;  /* 0x0100000004ff7812 */ /* 0x000fe400078cc0ff */
[----:B0-----:R-:W-:-:S02]  /*1b81e0*/  PRMT R6, R40, 0x7772, RZ ;  /* 0x0000777228067816 */ /* 0x001fc400000000ff */
        /* <DEDUP_REMOVED lines=9> */
[----:B------:R-:W3:Y:S04]  /*1b8280*/  LDL.LU.64 R36, [R1+0x1a30] ;  /* 0x001a300001247983 */ /* 0x000ee80000300a00 */
[----:B------:R-:W3:Y:S04]  /*1b8290*/  LDL.LU.64 R38, [R1+0x1a20] ;  /* 0x001a200001267983 */ /* 0x000ee80000300a00 */
[----:B------:R0:W-:Y:S01]  /*1b82a0*/  @P6 STG.E.U8 desc[UR4][R44.64], R6 ;  /* 0x000000062c006986 */ /* 0x0001e2000c101104 */
[----:B------:R-:W-:-:S03]  /*1b82b0*/  LOP3.LUT P6, RZ, R7, 0x4, RZ, 0xc0, !PT ;  /* 0x0000000407ff7812 */ /* 0x000fc600078cc0ff */
[----:B------:R-:W3:Y:S04]  /*1b82c0*/  LDL.LU.64 R40, [R1+0x1a10] ;  /* 0x001a100001287983 */ /* 0x000ee80000300a00 */
[----:B------:R-:W3:Y:S01]  /*1b82d0*/  LDL.LU R42, [R1+0x74c] ;  /* 0x00074c00012a7983 */ /* 0x000ee20000300800 */
        /* <DEDUP_REMOVED lines=26> */
[----:B---3--:R-:W-:-:S07]  /*1b8480*/  PRMT R6, R43, 0x7770, RZ ;  /* 0x000077702b067816 */ /* 0x008fce00000000ff */
        /* <DEDUP_REMOVED lines=59> */
[----:B------:R-:W3:Y:S06]  /*1b8840*/  LDL.LU.64 R34, [R1+0x1910] ;  /* 0x0019100001227983 */ /* 0x000eec0000300a00 */
        /* <DEDUP_REMOVED lines=55> */
[----:B0-----:R-:W-:Y:S02]  /*1b8bc0*/  PRMT R6, R2, 0x7773, RZ ;  /* 0x0000777302067816 */ /* 0x001fe400000000ff */
[----:B------:R-:W3:Y:S04]  /*1b8bd0*/  LDL.LU R2, [R1+0x6994] ;  /* 0x0069940001027983 */ /* 0x000ee80000300800 */
[----:B------:R0:W-:Y:S02]  /*1b8be0*/  @P2 STG.E.U8 desc[UR4][R44.64], R6 ;  /* 0x000000062c002986 */ /* 0x0001e4000c101104 */
[----:B0-----:R-:W-:-:S05]  /*1b8bf0*/  PRMT R6, R43, 0x7770, RZ ;  /* 0x000077702b067816 */ /* 0x001fca00000000ff */
[----:B------:R0:W-:Y:S02]  /*1b8c00*/  @P1 STG.E.U8 desc[UR4][R46.64], R6 ;  /* 0x000000062e001986 */ /* 0x0001e4000c101104 */
[----:B0-----:R-:W-:-:S05]  /*1b8c10*/  PRMT R6, R43, 0x7771, RZ ;  /* 0x000077712b067816 */ /* 0x001fca00000000ff */
[----:B--2---:R0:W-:Y:S04]  /*1b8c20*/  @P0 STG.E.U8 desc[UR4][R48.64], R6 ;  /* 0x0000000630000986 */ /* 0x0041e8000c101104 */
[----:B0-----:R-:W2:Y:S04]  /*1b8c30*/  LDL.LU.64 R48, [R1+0x18a0] ;  /* 0x0018a00001307983 */ /* 0x001ea80000300a00 */
[----:B------:R-:W4:Y:S04]  /*1b8c40*/  LDL.LU.64 R44, [R1+0x1890] ;  /* 0x00189000012c7983 */ /* 0x000f280000300a00 */
[----:B------:R-:W4:Y:S04]  /*1b8c50*/  LDL.LU.64 R36, [R1+0x1880] ;  /* 0x0018800001247983 */ /* 0x000f280000300a00 */
[----:B------:R-:W4:Y:S04]  /*1b8c60*/  LDL.LU.64 R38, [R1+0x1870] ;  /* 0x0018700001267983 */ /* 0x000f280000300a00 */
[----:B------:R-:W4:Y:S04]  /*1b8c70*/  LDL.LU.64 R40, [R1+0x1860] ;  /* 0x0018600001287983 */ /* 0x000f280000300a00 */
[----:B------:R-:W4:Y:S01]  /*1b8c80*/  LDL.LU R42, [R1+0x728] ;  /* 0x00072800012a7983 */ /* 0x000f220000300800 */
[----:B------:R-:W-:-:S03]  /*1b8c90*/  LOP3.LUT P3, RZ, R3, 0x2000000, RZ, 0xc0, !PT ;  /* 0x0200000003ff7812 */ /* 0x000fc6000786c0ff */
[----:B------:R-:W4:Y:S01]  /*1b8ca0*/  LDL.LU.64 R46, [R1+0x1850] ;  /* 0x00185000012e7983 */ /* 0x000f220000300a00 */
[----:B------:R-:W-:-:S03]  /*1b8cb0*/  PRMT R6, R43, 0x7772, RZ ;  /* 0x000077722b067816 */ /* 0x000fc600000000ff */
[----:B------:R-:W4:Y:S01]  /*1b8cc0*/  LDL.LU R58, [R1+0x73c] ;  /* 0x00073c00013a7983 */ /* 0x000f220000300800 */
[----:B------:R-:W-:Y:S02]  /*1b8cd0*/  LOP3.LUT R5, R5, 0xfffff7ff, RZ, 0xc0, !PT ;  /* 0xfffff7ff05057812 */ /* 0x000fe400078ec0ff */
[C---:B------:R-:W-:Y:S02]  /*1b8ce0*/  LOP3.LUT P2, RZ, R3.reuse, 0x4000000, RZ, 0xc0, !PT ;  /* 0x0400000003ff7812 */ /* 0x040fe4000784c0ff */
[C---:B------:R-:W-:Y:S02]  /*1b8cf0*/  LOP3.LUT P1, RZ, R3.reuse, 0x8000000, RZ, 0xc0, !PT ;  /* 0x0800000003ff7812 */ /* 0x040fe4000782c0ff */
[----:B------:R-:W-:Y:S02]  /*1b8d00*/  LOP3.LUT P0, RZ, R3, 0x10000000, RZ, 0xc0, !PT ;  /* 0x1000000003ff7812 */ /* 0x000fe4000780c0ff */
[----:B---3--:R-:W-:Y:S01]  /*1b8d10*/  LOP3.LUT P6, RZ, R2, 0x20, RZ, 0xc0, !PT ;  /* 0x0000002002ff7812 */ /* 0x008fe200078cc0ff */
[----:B--2---:R0:W-:Y:S04]  /*1b8d20*/  @P3 STG.E.U8 desc[UR4][R48.64], R6 ;  /* 0x0000000630003986 */ /* 0x0041e8000c101104 */
[----:B0-----:R-:W2:Y:S08]  /*1b8d30*/  LDL.LU.64 R48, [R1+0x1840] ;  /* 0x0018400001307983 */ /* 0x001eb00000300a00 */
[----:B------:R-:W-:-:S02]  /*1b8d40*/  @P6 LOP3.LUT R5, R5, 0x800, RZ, 0xfc, !PT ;  /* 0x0000080005056812 */ /* 0x000fc400078efcff */
[----:B------:R-:W-:Y:S01]  /*1b8d50*/  LOP3.LUT P6, RZ, R2, 0x10, RZ, 0xc0, !PT ;  /* 0x0000001002ff7812 */ /* 0x000fe200078cc0ff */
[----:B------:R-:W3:Y:S04]  /*1b8d60*/  LDL.LU.64 R24, [R1+0x1830] ;  /* 0x0018300001187983 */ /* 0x000ee80000300a00 */
[----:B------:R-:W3:Y:S01]  /*1b8d70*/  LDL.LU.64 R26, [R1+0x1820] ;  /* 0x00182000011a7983 */ /* 0x000ee20000300a00 */
        /* <DEDUP_REMOVED lines=13> */
[----:B----4-:R0:W-:Y:S01]  /*1b8e50*/  @P2 STG.E.U8 desc[UR4][R44.64], R6 ;  /* 0x000000062c002986 */ /* 0x0101e2000c101104 */
[----:B------:R-:W-:-:S03]  /*1b8e60*/  LOP3.LUT R5, R5, 0xfffeffff, RZ, 0xc0, !PT ;  /* 0xfffeffff05057812 */ /* 0x000fc600078ec0ff */
[----:B0-----:R-:W4:Y:S04]  /*1b8e70*/  LDL.LU R44, [R1+0x72c] ;  /* 0x00072c00012c7983 */ /* 0x001f280000300800 */
[----:B------:R-:W4:Y:S04]  /*1b8e80*/  LDL.LU.64 R28, [R1+0x1810] ;  /* 0x00181000011c7983 */ /* 0x000f280000300a00 */
[----:B------:R-:W-:Y:S02]  /*1b8e90*/  @P6 LOP3.LUT R5, R5, 0x10000, RZ, 0xfc, !PT ;  /* 0x0001000005056812 */ /* 0x000fe400078efcff */
[----:B------:R-:W-:Y:S01]  /*1b8ea0*/  LOP3.LUT P6, RZ, R3, 0x80000000, RZ, 0xc0, !PT ;  /* 0x8000000003ff7812 */ /* 0x000fe200078cc0ff */
[----:B------:R-:W4:Y:S04]  /*1b8eb0*/  LDL.LU.64 R30, [R1+0x1800] ;  /* 0x00180000011e7983 */ /* 0x000f280000300a00 */
[----:B------:R-:W4:Y:S01]  /*1b8ec0*/  LDL.LU.64 R32, [R1+0x17f0] ;  /* 0x0017f00001207983 */ /* 0x000f220000300a00 */
[----:B------:R-:W-:-:S02]  /*1b8ed0*/  LOP3.LUT R5, R5, 0xfffdffff, RZ, 0xc0, !PT ;  /* 0xfffdffff05057812 */ /* 0x000fc400078ec0ff */
[----:B------:R-:W-:Y:S01]  /*1b8ee0*/  PRMT R6, R42, 0x7770, RZ ;  /* 0x000077702a067816 */ /* 0x000fe200000000ff */
[----:B------:R-:W4:Y:S04]  /*1b8ef0*/  LDL.LU.64 R34, [R1+0x17e0] ;  /* 0x0017e00001227983 */ /* 0x000f280000300a00 */
[----:B------:R-:W4:Y:S01]  /*1b8f00*/  LDL.LU R45, [R1+0x710] ;  /* 0x00071000012d7983 */ /* 0x000f220000300800 */
[----:B------:R-:W-:Y:S02]  /*1b8f10*/  @P6 LOP3.LUT R5, R5, 0x20000, RZ, 0xfc, !PT ;  /* 0x0002000005056812 */ /* 0x000fe400078efcff */
[----:B------:R-:W-:Y:S02]  /*1b8f20*/  LOP3.LUT P6, RZ, R3, 0x40000000, RZ, 0xc0, !PT ;  /* 0x4000000003ff7812 */ /* 0x000fe400078cc0ff */
[----:B------:R-:W-:Y:S01]  /*1b8f30*/  LOP3.LUT R5, R5, 0xfffbffff, RZ, 0xc0, !PT ;  /* 0xfffbffff05057812 */ /* 0x000fe200078ec0ff */
[----:B------:R0:W-:Y:S10]  /*1b8f40*/  @P1 STG.E.U8 desc[UR4][R36.64], R6 ;  /* 0x0000000624001986 */ /* 0x0001f4000c101104 */
        /* <DEDUP_REMOVED lines=84> */
[----:B------:R-:W2:Y:S01]  /*1b9490*/  LDL.LU.64 R26, [R1+0x1750] ;  /* 0x00175000011a7983 */ /* 0x000ea20000300a00 */
[----:B------:R-:W-:-:S05]  /*1b94a0*/  PRMT R6, R0, 0x7772, RZ ;  /* 0x0000777200067816 */ /* 0x000fca00000000ff */
[----:B---3--:R0:W-:Y:S01]  /*1b94b0*/  @P2 STG.E.U8 desc[UR4][R36.64], R6 ;  /* 0x0000000624002986 */ /* 0x0081e2000c101104 */
[----:B------:R-:W-:Y:S02]  /*1b94c0*/  LOP3.LUT R5, R5, 0xfffffeff, RZ, 0xc0, !PT ;  /* 0xfffffeff05057812 */ /* 0x000fe400078ec0ff */
[----:B0-----:R-:W-:Y:S02]  /*1b94d0*/  PRMT R6, R0, 0x7773, RZ ;  /* 0x0000777300067816 */ /* 0x001fe400000000ff */
[----:B------:R-:W3:Y:S04]  /*1b94e0*/  LDL.LU R0, [R1+0x6990] ;  /* 0x0069900001007983 */ /* 0x000ee80000300800 */
[----:B------:R-:W3:Y:S01]  /*1b94f0*/  LDL.LU.64 R28, [R1+0x1748] ;  /* 0x00174800011c7983 */ /* 0x000ee20000300a00 */
[----:B------:R-:W-:-:S02]  /*1b9500*/  @P6 LOP3.LUT R5, R5, 0x100, RZ, 0xfc, !PT ;  /* 0x0000010005056812 */ /* 0x000fc400078efcff */
[C---:B------:R-:W-:Y:S01]  /*1b9510*/  LOP3.LUT P6, RZ, R2.reuse, 0x40000, RZ, 0xc0, !PT ;  /* 0x0004000002ff7812 */ /* 0x040fe200078cc0ff */
[----:B------:R-:W3:Y:S01]  /*1b9520*/  LDL.LU.64 R30, [R1+0x1740] ;  /* 0x00174000011e7983 */ /* 0x000ee20000300a00 */
[C---:B------:R-:W-:Y:S02]  /*1b9530*/  LOP3.LUT P1, RZ, R2.reuse, 0x4000, RZ, 0xc0, !PT ;  /* 0x0000400002ff7812 */ /* 0x040fe4000782c0ff */
[----:B------:R-:W-:Y:S01]  /*1b9540*/  LOP3.LUT R5, R5, 0xfffffdff, RZ, 0xc0, !PT ;  /* 0xfffffdff05057812 */ /* 0x000fe200078ec0ff */
[----:B------:R-:W3:Y:S01]  /*1b9550*/  LDL.LU.64 R32, [R1+0x1738] ;  /* 0x0017380001207983 */ /* 0x000ee20000300a00 */
[----:B------:R-:W-:-:S03]  /*1b9560*/  LOP3.LUT P0, RZ, R2, 0x8000, RZ, 0xc0, !PT ;  /* 0x0000800002ff7812 */ /* 0x000fc6000780c0ff */
[----:B------:R-:W3:Y:S04]  /*1b9570*/  LDL.LU.64 R34, [R1+0x1730] ;  /* 0x0017300001227983 */ /* 0x000ee80000300a00 */
[----:B------:R-:W3:Y:S04]  /*1b9580*/  LDL.LU R47, [R1+0x708] ;  /* 0x00070800012f7983 */ /* 0x000ee80000300800 */
[----:B------:R-:W3:Y:S01]  /*1b9590*/  LDL.LU.64 R36, [R1+0x1728] ;  /* 0x0017280001247983 */ /* 0x000ee20000300a00 */
        /* <DEDUP_REMOVED lines=46> */
[----:B0-----:R-:W-:Y:S02]  /*1b9880*/  PRMT R6, R0, 0x7773, RZ ;  /* 0x0000777300067816 */ /* 0x001fe400000000ff */
[----:B------:R-:W-:Y:S01]  /*1b9890*/  LOP3.LUT P0, RZ, R2, 0x40000000, RZ, 0xc0, !PT ;  /* 0x4000000002ff7812 */ /* 0x000fe2000780c0ff */
[----:B------:R-:W3:Y:S04]  /*1b98a0*/  LDL.LU R0, [R1+0x698c] ;  /* 0x00698c0001007983 */ /* 0x000ee80000300800 */
        /* <DEDUP_REMOVED lines=14> */
[----:B------:R-:W4:Y:S04]  /*1b9990*/  LDL.LU.64 R42, [R1+0x16d8] ;  /* 0x0016d800012a7983 */ /* 0x000f280000300a00 */
[----:B------:R-:W4:Y:S04]  /*1b99a0*/  LDL.LU.64 R44, [R1+0x16d0] ;  /* 0x0016d000012c7983 */ /* 0x000f280000300a00 */
[----:B------:R-:W4:Y:S01]  /*1b99b0*/  LDL.LU R22, [R1+0x70c] ;  /* 0x00070c0001167983 */ /* 0x000f220000300800 */
[----:B------:R-:W-:-:S02]  /*1b99c0*/  LOP3.LUT P3, RZ, R2, 0x80000000, RZ, 0xc0, !PT ;  /* 0x8000000002ff7812 */ /* 0x000fc4000786c0ff */
[----:B------:R-:W-:Y:S02]  /*1b99d0*/  LOP3.LUT R2, R2, 0xf7ffffff, RZ, 0xc0, !PT ;  /* 0xf7ffffff02027812 */ /* 0x000fe400078ec0ff */
[----:B------:R-:W-:Y:S02]  /*1b99e0*/  LOP3.LUT R5, R5, 0xfffffffe, RZ, 0xc0, !PT ;  /* 0xfffffffe05057812 */ /* 0x000fe400078ec0ff */
[----:B---3--:R-:W-:-:S13]  /*1b99f0*/  LOP3.LUT P6, RZ, R0, 0x800, RZ, 0xc0, !PT ;  /* 0x0000080000ff7812 */ /* 0x008fda00078cc0ff */
[----:B------:R-:W-:Y:S02]  /*1b9a00*/  @P6 LOP3.LUT R2, R2, 0x8000000, RZ, 0xfc, !PT ;  /* 0x0800000002026812 */ /* 0x000fe400078efcff */
[----:B------:R-:W-:Y:S02]  /*1b9a10*/  LOP3.LUT P6, RZ, R0, 0x400, RZ, 0xc0, !PT ;  /* 0x0000040000ff7812 */ /* 0x000fe400078cc0ff */
[----:B--2---:R-:W-:-:S05]  /*1b9a20*/  PRMT R6, R40, 0x7770, RZ ;  /* 0x0000777028067816 */ /* 0x004fca00000000ff */
[----:B------:R0:W-:Y:S04]  /*1b9a30*/  @P3 STG.E.U8 desc[UR4][R48.64], R6 ;  /* 0x0000000630003986 */ /* 0x0001e8000c101104 */
[----:B0-----:R-:W2:Y:S01]  /*1b9a40*/  LDL.LU.64 R48, [R1+0x16c8] ;  /* 0x0016c80001307983 */ /* 0x001ea20000300a00 */
[----:B------:R-:W-:-:S03]  /*1b9a50*/  LOP3.LUT R2, R2, 0xefffffff, RZ, 0xc0, !PT ;  /* 0xefffffff02027812 */ /* 0x000fc600078ec0ff */
[----:B------:R-:W3:Y:S04]  /*1b9a60*/  LDL.LU.64 R24, [R1+0x16c0] ;  /* 0x0016c00001187983 */ /* 0x000ee80000300a00 */
[----:B------:R-:W3:Y:S04]  /*1b9a70*/  LDL.LU.64 R26, [R1+0x16b8] ;  /* 0x0016b800011a7983 */ /* 0x000ee80000300a00 */
[----:B------:R-:W3:Y:S01]  /*1b9a80*/  LDL.LU R58, [R1+0x6f0] ;  /* 0x0006f000013a7983 */ /* 0x000ee20000300800 */
[----:B------:R-:W-:Y:S02]  /*1b9a90*/  @P6 LOP3.LUT R2, R2, 0x10000000, RZ, 0xfc, !PT ;  /* 0x1000000002026812 */ /* 0x000fe400078efcff */
[C---:B------:R-:W-:Y:S01]  /*1b9aa0*/  LOP3.LUT P6, RZ, R0.reuse, 0x200, RZ, 0xc0, !PT ;  /* 0x0000020000ff7812 */ /* 0x040fe200078cc0ff */
[----:B------:R-:W3:Y:S01]  /*1b9ab0*/  LDL.LU.64 R28, [R1+0x16b0] ;  /* 0x0016b000011c7983 */ /* 0x000ee20000300a00 */
[----:B------:R-:W-:-:S02]  /*1b9ac0*/  LOP3.LUT P2, RZ, R0, 0x1, RZ, 0xc0, !PT ;  /* 0x0000000100ff7812 */ /* 0x000fc4000784c0ff */
[----:B------:R-:W-:Y:S01]  /*1b9ad0*/  LOP3.LUT R2, R2, 0xdfffffff, RZ, 0xc0, !PT ;  /* 0xdfffffff02027812 */ /* 0x000fe200078ec0ff */
[----:B------:R-:W3:Y:S01]  /*1b9ae0*/  LDL.LU.64 R30, [R1+0x16a8] ;  /* 0x0016a800011e7983 */ /* 0x000ee20000300a00 */
[----:B------:R-:W-:Y:S02]  /*1b9af0*/  LOP3.LUT P1, RZ, R0, 0x2, RZ, 0xc0, !PT ;  /* 0x0000000200ff7812 */ /* 0x000fe4000782c0ff */
[----:B------:R-:W-:Y:S02]  /*1b9b00*/  PRMT R6, R40, 0x7771, RZ ;  /* 0x0000777128067816 */ /* 0x000fe400000000ff */
[----:B------:R-:W-:Y:S01]  /*1b9b10*/  LOP3.LUT P0, RZ, R0, 0x4, RZ, 0xc0, !PT ;  /* 0x0000000400ff7812 */ /* 0x000fe2000780c0ff */
[----:B------:R-:W3:Y:S02]  /*1b9b20*/  LDL.LU.64 R32, [R1+0x16a0] ;  /* 0x0016a00001207983 */ /* 0x000ee40000300a00 */
[----:B------:R-:W-:Y:S02]  /*1b9b30*/  @P6 LOP3.LUT R2, R2, 0x20000000, RZ, 0xfc, !PT ;  /* 0x2000000002026812 */ /* 0x000fe400078efcff */
[----:B------:R-:W-:-:S02]  /*1b9b40*/  LOP3.LUT P6, RZ, R0, 0x100, RZ, 0xc0, !PT ;  /* 0x0000010000ff7812 */ /* 0x000fc400078cc0ff */
        /* <DEDUP_REMOVED lines=18> */
[----:B------:R0:W-:Y:S04]  /*1b9c70*/  @P0 STG.E.U8 desc[UR4][R46.64], R6 ;  /* 0x000000062e000986 */ /* 0x0001e8000c101104 */
[----:B0-----:R-:W4:Y:S04]  /*1b9c80*/  LDL.LU R46, [R1+0x6e0] ;  /* 0x0006e000012e7983 */ /* 0x001f280000300800 */
        /* <DEDUP_REMOVED lines=35> */
[----:B----4-:R-:W-:-:S05]  /*1b9ec0*/  PRMT R5, R46, 0x7770, RZ ;  /* 0x000077702e057816 */ /* 0x010fca00000000ff */
        /* <DEDUP_REMOVED lines=22> */
[----:B------:R-:W4:Y:S04]  /*1ba030*/  LDL.LU R58, [R1+0x6f8] ;  /* 0x0006f800013a7983 */ /* 0x000f280000300800 */
[----:B------:R-:W4:Y:S01]  /*1ba040*/  LDL.LU R45, [R1] ;  /* 0x00000000012d7983 */ /* 0x000f220000300800 */
[----:B------:R-:W-:-:S02]  /*1ba050*/  PRMT R5, R47, 0x7773, RZ ;  /* 0x000077732f057816 */ /* 0x000fc400000000ff */
[C---:B------:R-:W-:Y:S01]  /*1ba060*/  LOP3.LUT P3, RZ, R0.reuse, 0x40000, RZ, 0xc0, !PT ;  /* 0x0004000000ff7812 */ /* 0x040fe2000786c0ff */
        /* <DEDUP_REMOVED lines=22> */
[----:B---3--:R-:W-:-:S05]  /*1ba1d0*/  PRMT R5, R44, 0x7770, RZ ;  /* 0x000077702c057816 */ /* 0x008fca00000000ff */
[----:B------:R0:W-:Y:S01]  /*1ba1e0*/  @P2 STG.E.U8 desc[UR4][R40.64], R5 ;  /* 0x0000000528002986 */ /* 0x0001e2000c101104 */
        /* <DEDUP_REMOVED lines=11> */
[----:B------:R-:W3:Y:S04]  /*1ba2a0*/  LDL.LU R40, [R1+0x6fc] ;  /* 0x0006fc0001287983 */ /* 0x000ee80000300800 */
[----:B------:R-:W3:Y:S04]  /*1ba2b0*/  LDL.LU.64 R32, [R1+0x1600] ;  /* 0x0016000001207983 */ /* 0x000ee80000300a00 */
[----:B------:R-:W3:Y:S01]  /*1ba2c0*/  LDL.LU.64 R34, [R1+0x15f8] ;  /* 0x0015f80001227983 */ /* 0x000ee20000300a00 */
[----:B------:R-:W-:-:S02]  /*1ba2d0*/  @P6 LOP3.LUT R2, R2, 0x2000000, RZ, 0xfc, !PT ;  /* 0x0200000002026812 */ /* 0x000fc400078efcff */
        /* <DEDUP_REMOVED lines=66> */
[----:B------:R-:W3:Y:S01]  /*1ba700*/  LDL.LU R58, [R1+0x6c0] ;  /* 0x0006c000013a7983 */ /* 0x000ee20000300800 */
        /* <DEDUP_REMOVED lines=17> */
[----:B------:R-:W-:Y:S01]  /*1ba820*/  LOP3.LUT P6, RZ, R45, 0x1000, RZ, 0xc0, !PT ;  /* 0x000010002dff7812 */ /* 0x000fe200078cc0ff */
[----:B--2---:R0:W-:Y:S04]  /*1ba830*/  @P3 STG.E.U8 desc[UR4][R48.64], R5 ;  /* 0x0000000530003986 */ /* 0x0041e8000c101104 */
[----:B0-----:R-:W2:Y:S04]  /*1ba840*/  LDL.LU.64 R48, [R1+0x1598] ;  /* 0x0015980001307983 */ /* 0x001ea80000300a00 */
[----:B------:R-:W2:Y:S04]  /*1ba850*/  LDL.LU.64 R20, [R1+0x1590] ;  /* 0x0015900001147983 */ /* 0x000ea80000300a00 */
[----:B------:R-:W2:Y:S01]  /*1ba860*/  LDL.LU.64 R22, [R1+0x1588] ;  /* 0x0015880001167983 */ /* 0x000ea20000300a00 */
[----:B------:R-:W-:-:S02]  /*1ba870*/  LOP3.LUT R2, R2, 0xfffeffff, RZ, 0xc0, !PT ;  /* 0xfffeffff02027812 */ /* 0x000fc400078ec0ff */
[----:B------:R-:W-:Y:S01]  /*1ba880*/  PRMT R5, R44, 0x7773, RZ ;  /* 0x000077732c057816 */ /* 0x000fe200000000ff */
[----:B------:R-:W2:Y:S01]  /*1ba890*/  LDL.LU.64 R24, [R1+0x1580] ;  /* 0x0015800001187983 */ /* 0x000ea20000300a00 */
[----:B------:R-:W-:Y:S02]  /*1ba8a0*/  @P6 LOP3.LUT R2, R2, 0x10000, RZ, 0xfc, !PT ;  /* 0x0001000002026812 */ /* 0x000fe400078efcff */
[----:B------:R-:W-:Y:S01]  /*1ba8b0*/  LOP3.LUT P6, RZ, R45, 0x800, RZ, 0xc0, !PT ;  /* 0x000008002dff7812 */ /* 0x000fe200078cc0ff */
[----:B---3--:R0:W-:Y:S01]  /*1ba8c0*/  @P2 STG.E.U8 desc[UR4][R34.64], R5 ;  /* 0x0000000522002986 */ /* 0x0081e2000c101104 */
[----:B------:R-:W-:Y:S02]  /*1ba8d0*/  LOP3.LUT R2, R2, 0xfffdffff, RZ, 0xc0, !PT ;  /* 0xfffdffff02027812 */ /* 0x000fe400078ec0ff */
[----:B0-----:R-:W-:-:S05]  /*1ba8e0*/  PRMT R5, R42, 0x7770, RZ ;  /* 0x000077702a057816 */ /* 0x001fca00000000ff */
[----:B----4-:R0:W-:Y:S04]  /*1ba8f0*/  @P1 STG.E.U8 desc[UR4][R38.64], R5 ;  /* 0x0000000526001986 */ /* 0x0101e8000c101104 */
[----:B------:R-:W-:Y:S02]  /*1ba900*/  @P6 LOP3.LUT R2, R2, 0x20000, RZ, 0xfc, !PT ;  /* 0x0002000002026812 */ /* 0x000fe400078efcff */
[C---:B------:R-:W-:Y:S01]  /*1ba910*/  LOP3.LUT P6, RZ, R45.reuse, 0x400, RZ, 0xc0, !PT ;  /* 0x000004002dff7812 */ /* 0x040fe200078cc0ff */
[----:B0-----:R-:W3:Y:S04]  /*1ba920*/  LDL.LU R38, [R1+0x6d4] ;  /* 0x0006d40001267983 */ /* 0x001ee80000300800 */
[----:B------:R-:W4:Y:S01]  /*1ba930*/  LDL.LU.64 R26, [R1+0x1578] ;  /* 0x00157800011a7983 */ /* 0x000f220000300a00 */
[----:B------:R-:W-:-:S02]  /*1ba940*/  LOP3.LUT P0, RZ, R45, 0x100, RZ, 0xc0, !PT ;  /* 0x000001002dff7812 */ /* 0x000fc4000780c0ff */
[----:B------:R-:W-:Y:S01]  /*1ba950*/  LOP3.LUT R2, R2, 0xfffbffff, RZ, 0xc0, !PT ;  /* 0xfffbffff02027812 */ /* 0x000fe200078ec0ff */
[----:B------:R-:W3:Y:S01]  /*1ba960*/  LDL.LU.64 R28, [R1+0x1570] ;  /* 0x00157000011c7983 */ /* 0x000ee20000300a00 */
[----:B------:R-:W-:-:S03]  /*1ba970*/  PRMT R5, R42, 0x7771, RZ ;  /* 0x000077712a057816 */ /* 0x000fc600000000ff */
[----:B------:R-:W3:Y:S01]  /*1ba980*/  LDL.LU.64 R30, [R1+0x1568] ;  /* 0x00156800011e7983 */ /* 0x000ee20000300a00 */
[----:B------:R-:W-:Y:S02]  /*1ba990*/  @P6 LOP3.LUT R2, R2, 0x40000, RZ, 0xfc, !PT ;  /* 0x0004000002026812 */ /* 0x000fe400078efcff */
[----:B------:R-:W-:Y:S01]  /*1ba9a0*/  LOP3.LUT P6, RZ, R45, 0x200, RZ, 0xc0, !PT ;  /* 0x000002002dff7812 */ /* 0x000fe200078cc0ff */
[----:B------:R-:W3:Y:S04]  /*1ba9b0*/  LDL.LU.64 R32, [R1+0x1560] ;  /* 0x0015600001207983 */ /* 0x000ee80000300a00 */
[----:B------:R-:W3:Y:S04]  /*1ba9c0*/  LDL.LU R44, [R1+0x6c4] ;  /* 0x0006c400012c7983 */ /* 0x000ee80000300800 */
[----:B------:R-:W3:Y:S04]  /*1ba9d0*/  LDL.LU.64 R34, [R1+0x1558] ;  /* 0x0015580001227983 */ /* 0x000ee80000300a00 */
[----:B------:R0:W-:Y:S02]  /*1ba9e0*/  @P0 STG.E.U8 desc[UR4][R36.64], R5 ;  /* 0x0000000524000986 */ /* 0x0001e4000c101104 */
[----:B0-----:R-:W-:-:S05]  /*1ba9f0*/  PRMT R5, R42, 0x7772, RZ ;  /* 0x000077722a057816 */ /* 0x001fca00000000ff */
[----:B------:R0:W-:Y:S01]  /*1baa00*/  @P6 STG.E.U8 desc[UR4][R40.64], R5 ;  /* 0x0000000528006986 */ /* 0x0001e2000c101104 */
[----:B------:R-:W-:Y:S02]  /*1baa10*/  LOP3.LUT P6, RZ, R2, 0x40000, RZ, 0xc0, !PT ;  /* 0x0004000002ff7812 */ /* 0x000fe400078cc0ff */
[----:B0-----:R-:W-:Y:S01]  /*1baa20*/  PRMT R5, R42, 0x7773, RZ ;  /* 0x000077732a057816 */ /* 0x001fe200000000ff */
[----:B------:R-:W4:Y:S04]  /*1baa30*/  LDL.LU.64 R40, [R1+0x1550] ;  /* 0x0015500001287983 */ /* 0x000f280000300a00 */
[----:B------:R-:W4:Y:S06]  /*1baa40*/  LDL.LU.64 R42, [R1+0x1548] ;  /* 0x00154800012a7983 */ /* 0x000f2c0000300a00 */
[----:B------:R0:W-:Y:S01]  /*1baa50*/  @P6 STG.E.U8 desc[UR4][R46.64], R5 ;  /* 0x000000052e006986 */ /* 0x0001e2000c101104 */
[----:B------:R-:W-:-:S02]  /*1baa60*/  LOP3.LUT P6, RZ, R2, 0x20000, RZ, 0xc0, !PT ;  /* 0x0002000002ff7812 */ /* 0x000fc400078cc0ff */
[----:B0-----:R-:W-:Y:S01]  /*1baa70*/  PRMT R5, R58, 0x7770, RZ ;  /* 0x000077703a057816 */ /* 0x001fe200000000ff */
[----:B------:R-:W4:Y:S10]  /*1baa80*/  LDL.LU.64 R46, [R1+0x1540] ;  /* 0x00154000012e7983 */ /* 0x000f340000300a00 */
[----:B--2---:R0:W-:Y:S04]  /*1baa90*/  @P6 STG.E.U8 desc[UR4][R48.64], R5 ;  /* 0x0000000530006986 */ /* 0x0041e8000c101104 */
[----:B0-----:R-:W2:Y:S04]  /*1baaa0*/  LDL.LU.64 R48, [R1+0x1538] ;  /* 0x0015380001307983 */ /* 0x001ea80000300a00 */
[----:B------:R-:W2:Y:S04]  /*1baab0*/  LDL.LU R37, [R1+0x6d8] ;  /* 0x0006d80001257983 */ /* 0x000ea80000300800 */
[----:B------:R-:W2:Y:S01]  /*1baac0*/  LDL.LU R39, [R1+0x4] ;  /* 0x0000040001277983 */ /* 0x000ea20000300800 */
        /* <DEDUP_REMOVED lines=34> */
[----:B--2---:R-:W-:-:S05]  /*1bacf0*/  PRMT R5, R37, 0x7770, RZ ;  /* 0x0000777025057816 */ /* 0x004fca00000000ff */
[----:B------:R0:W-:Y:S04]  /*1bad00*/  @P0 STG.E.U8 desc[UR4][R48.64], R5 ;  /* 0x0000000530000986 */ /* 0x0001e8000c101104 */
[----:B0-----:R-:W2:Y:S01]  /*1bad10*/  LDL.LU.64 R48, [R1+0x1530] ;  /* 0x0015300001307983 */ /* 0x001ea20000300a00 */
[----:B------:R-:W-:Y:S02]  /*1bad20*/  LOP3.LUT P6, RZ, R39, 0x10, RZ, 0xc0, !PT ;  /* 0x0000001027ff7812 */ /* 0x000fe400078cc0ff */
[----:B------:R-:W-:Y:S01]  /*1bad30*/  LOP3.LUT R2, R2, 0xfffffff7, RZ, 0xc0, !PT ;  /* 0xfffffff702027812 */ /* 0x000fe200078ec0ff */
[----:B------:R-:W3:Y:S04]  /*1bad40*/  LDL.LU.64 R34, [R1+0x1528] ;  /* 0x0015280001227983 */ /* 0x000ee80000300a00 */
[----:B------:R-:W4:Y:S04]  /*1bad50*/  LDL.LU.64 R46, [R1+0x1520] ;  /* 0x00152000012e7983 */ /* 0x000f280000300a00 */
        /* <DEDUP_REMOVED lines=30> */
[----:B------:R-:W4:Y:S01]  /*1baf40*/  LDL.LU.64 R44, [R1+0x1508] ;  /* 0x00150800012c7983 */ /* 0x000f220000300a00 */
[----:B------:R-:W-:-:S05]  /*1baf50*/  PRMT R5, R37, 0x7771, RZ ;  /* 0x0000777125057816 */ /* 0x000fca00000000ff */
        /* <DEDUP_REMOVED lines=12> */
[----:B------:R-:W4:Y:S01]  /*1bb020*/  LDL.LU.64 R30, [R1+0x14d8] ;  /* 0x0014d800011e7983 */ /* 0x000f220000300a00 */
[----:B------:R-:W-:-:S03]  /*1bb030*/  PRMT R5, R58, 0x7770, RZ ;  /* 0x000077703a057816 */ /* 0x000fc600000000ff */
[----:B------:R-:W3:Y:S04]  /*1bb040*/  LDL.LU.64 R32, [R1+0x14d0] ;  /* 0x0014d00001207983 */ /* 0x000ee80000300a00 */
[----:B------:R-:W3:Y:S04]  /*1bb050*/  LDL.LU R47, [R1+0x6b0] ;  /* 0x0006b000012f7983 */ /* 0x000ee80000300800 */
[----:B------:R0:W-:Y:S04]  /*1bb060*/  @P0 STG.E.U8 desc[UR4][R40.64], R5 ;  /* 0x0000000528000986 */ /* 0x0001e8000c101104 */
[----:B------:R-:W3:Y:S04]  /*1bb070*/  LDL.LU.64 R34, [R1+0x14c8] ;  /* 0x0014c80001227983 */ /* 0x000ee80000300a00 */
[----:B------:R-:W3:Y:S01]  /*1bb080*/  LDL.LU.64 R36, [R1+0x14c0] ;  /* 0x0014c00001247983 */ /* 0x000ee20000300a00 */
[----:B0-----:R-:W-:-:S03]  /*1bb090*/  PRMT R5, R58, 0x7771, RZ ;  /* 0x000077713a057816 */ /* 0x001fc600000000ff */
[----:B------:R-:W3:Y:S04]  /*1bb0a0*/  LDL.LU.64 R40, [R1+0x14b8] ;  /* 0x0014b80001287983 */ /* 0x000ee80000300a00 */
        /* <DEDUP_REMOVED lines=52> */
[----:B------:R-:W3:Y:S04]  /*1bb3f0*/  LDL.LU R38, [R1+0x6b4] ;  /* 0x0006b40001267983 */ /* 0x000ee80000300800 */
[----:B------:R-:W3:Y:S01]  /*1bb400*/  LDL.LU.64 R46, [R1+0x1468] ;  /* 0x00146800012e7983 */ /* 0x000ee20000300a00 */
[----:B------:R-:W-:-:S02]  /*1bb410*/  LOP3.LUT P6, RZ, R59, 0x100000, RZ, 0xc0, !PT ;  /* 0x001000003bff7812 */ /* 0x000fc400078cc0ff */
[----:B------:R-:W-:-:S11]  /*1bb420*/  LOP3.LUT R0, R0, 0xf7ffffff, RZ, 0xc0, !PT ;  /* 0xf7ffffff00007812 */ /* 0x000fd600078ec0ff */
        /* <DEDUP_REMOVED lines=29> */
[----:B0-----:R-:W2:Y:S04]  /*1bb600*/  LDL.LU R49, [R1+0x6a4] ;  /* 0x0006a40001317983 */ /* 0x001ea80000300800 */
[----:B------:R-:W2:Y:S04]  /*1bb610*/  LDL.LU.64 R22, [R1+0x1460] ;  /* 0x0014600001167983 */ /* 0x000ea80000300a00 */
[----:B------:R-:W2:Y:S01]  /*1bb620*/  LDL.LU.64 R24, [R1+0x1458] ;  /* 0x0014580001187983 */ /* 0x000ea20000300a00 */
[----:B------:R-:W-:-:S03]  /*1bb630*/  PRMT R5, R50, 0x7771, RZ ;  /* 0x0000777132057816 */ /* 0x000fc600000000ff */
[----:B------:R-:W2:Y:S04]  /*1bb640*/  LDL.LU.64 R26, [R1+0x1450] ;  /* 0x00145000011a7983 */ /* 0x000ea80000300a00 */
[----:B---3--:R0:W-:Y:S02]  /*1bb650*/  @P2 STG.E.U8 desc[UR4][R34.64], R5 ;  /* 0x0000000522002986 */ /* 0x0081e4000c101104 */
[----:B0-----:R-:W-:-:S05]  /*1bb660*/  PRMT R5, R50, 0x7772, RZ ;  /* 0x0000777232057816 */ /* 0x001fca00000000ff */
[----:B----4-:R0:W-:Y:S02]  /*1bb670*/  @P1 STG.E.U8 desc[UR4][R36.64], R5 ;  /* 0x0000000524001986 */ /* 0x0101e4000c101104 */
[----:B0-----:R-:W-:Y:S02]  /*1bb680*/  PRMT R5, R50, 0x7773, RZ ;  /* 0x0000777332057816 */ /* 0x001fe400000000ff */
[----:B------:R-:W3:Y:S04]  /*1bb690*/  LDL.LU R50, [R1+0x6988] ;  /* 0x0069880001327983 */ /* 0x000ee80000300800 */
[----:B------:R-:W4:Y:S04]  /*1bb6a0*/  LDL.LU.64 R28, [R1+0x1448] ;  /* 0x00144800011c7983 */ /* 0x000f280000300a00 */
[----:B------:R-:W3:Y:S04]  /*1bb6b0*/  LDL.LU.64 R30, [R1+0x1440] ;  /* 0x00144000011e7983 */ /* 0x000ee80000300a00 */
[----:B------:R-:W3:Y:S04]  /*1bb6c0*/  LDL.LU.64 R32, [R1+0x1438] ;  /* 0x0014380001207983 */ /* 0x000ee80000300a00 */
[----:B------:R0:W-:Y:S04]  /*1bb6d0*/  @P0 STG.E.U8 desc[UR4][R40.64], R5 ;  /* 0x0000000528000986 */ /* 0x0001e8000c101104 */
[----:B------:R-:W3:Y:S04]  /*1bb6e0*/  LDL.LU.64 R34, [R1+0x1430] ;  /* 0x0014300001227983 */ /* 0x000ee80000300a00 */
[----:B------:R-:W3:Y:S01]  /*1bb6f0*/  LDL.LU.64 R36, [R1+0x1428] ;  /* 0x0014280001247983 */ /* 0x000ee20000300a00 */
[----:B0-----:R-:W-:-:S03]  /*1bb700*/  PRMT R5, R38, 0x7770, RZ ;  /* 0x0000777026057816 */ /* 0x001fc600000000ff */
        /* <DEDUP_REMOVED lines=10> */
[----:B------:R0:W-:Y:S04]  /*1bb7b0*/  @P6 STG.E.U8 desc[UR4][R46.64], R5 ;  /* 0x000000052e006986 */ /* 0x0001e8000c101104 */
[----:B0-----:R-:W3:Y:S01]  /*1bb7c0*/  LDL.LU.64 R46, [R1+0x1408] ;  /* 0x00140800012e7983 */ /* 0x001ee20000300a00 */
[----:B------:R-:W-:Y:S02]  /*1bb7d0*/  LOP3.LUT P6, RZ, R2, 0x1, RZ, 0xc0, !PT ;  /* 0x0000000102ff7812 */ /* 0x000fe400078cc0ff */
[----:B------:R-:W-:Y:S02]  /*1bb7e0*/  PRMT R2, R38, 0x7773, RZ ;  /* 0x0000777326027816 */ /* 0x000fe400000000ff */
[----:B------:R-:W-:Y:S02]  /*1bb7f0*/  LOP3.LUT P5, RZ, R59, 0x200000, RZ, 0xc0, !PT ;  /* 0x002000003bff7812 */ /* 0x000fe400078ac0ff */
[----:B------:R-:W-:-:S02]  /*1bb800*/  LOP3.LUT P4, RZ, R57, 0x20, RZ, 0xc0, !PT ;  /* 0x0000002039ff7812 */ /* 0x000fc4000788c0ff */
[C---:B------:R-:W-:Y:S02]  /*1bb810*/  LOP3.LUT P3, RZ, R57.reuse, 0x10, RZ, 0xc0, !PT ;  /* 0x0000001039ff7812 */ /* 0x040fe4000786c0ff */
[C---:B------:R-:W-:Y:S02]  /*1bb820*/  LOP3.LUT P2, RZ, R57.reuse, 0x8, RZ, 0xc0, !PT ;  /* 0x0000000839ff7812 */ /* 0x040fe4000784c0ff */
[C---:B------:R-:W-:Y:S02]  /*1bb830*/  LOP3.LUT P1, RZ, R57.reuse, 0x4, RZ, 0xc0, !PT ;  /* 0x0000000439ff7812 */ /* 0x040fe4000782c0ff */
[----:B------:R-:W-:Y:S01]  /*1bb840*/  LOP3.LUT P0, RZ, R57, 0x2, RZ, 0xc0, !PT ;  /* 0x0000000239ff7812 */ /* 0x000fe2000780c0ff */
        /* <DEDUP_REMOVED lines=20> */
[----:B0-----:R-:W-:Y:S02]  /*1bb990*/  PRMT R2, R50, 0x7773, RZ ;  /* 0x0000777332027816 */ /* 0x001fe400000000ff */
[----:B------:R-:W2:Y:S04]  /*1bb9a0*/  LDL.LU R50, [R1+0x6984] ;  /* 0x0069840001327983 */ /* 0x000ea80000300800 */
[----:B------:R0:W-:Y:S02]  /*1bb9b0*/  @P3 STG.E.U8 desc[UR4][R40.64], R2 ;  /* 0x0000000228003986 */ /* 0x0001e4000c101104 */
[----:B0-----:R-:W-:-:S05]  /*1bb9c0*/  PRMT R2, R48, 0x7770, RZ ;  /* 0x0000777030027816 */ /* 0x001fca00000000ff */
[----:B------:R0:W-:Y:S02]  /*1bb9d0*/  @P2 STG.E.U8 desc[UR4][R42.64], R2 ;  /* 0x000000022a002986 */ /* 0x0001e4000c101104 */
[----:B0-----:R-:W-:-:S05]  /*1bb9e0*/  PRMT R2, R48, 0x7771, RZ ;  /* 0x0000777130027816 */ /* 0x001fca00000000ff */
[----:B------:R0:W-:Y:S02]  /*1bb9f0*/  @P1 STG.E.U8 desc[UR4][R44.64], R2 ;  /* 0x000000022c001986 */ /* 0x0001e4000c101104 */
[----:B0-----:R-:W-:-:S05]  /*1bba00*/  PRMT R2, R48, 0x7772, RZ ;  /* 0x0000777230027816 */ /* 0x001fca00000000ff */
[----:B------:R0:W-:Y:S04]  /*1bba10*/  @P0 STG.E.U8 desc[UR4][R46.64], R2 ;  /* 0x000000022e000986 */ /* 0x0001e8000c101104 */
[----:B0-----:R-:W3:Y:S04]  /*1bba20*/  LDL.LU.64 R46, [R1+0x1400] ;  /* 0x00140000012e7983 */ /* 0x001ee80000300a00 */
[----:B------:R-:W4:Y:S04]  /*1bba30*/  LDL.LU.64 R34, [R1+0x13f8] ;  /* 0x0013f80001227983 */ /* 0x000f280000300a00 */
[----:B------:R-:W2:Y:S04]  /*1bba40*/  LDL.LU.64 R36, [R1+0x13f0] ;  /* 0x0013f00001247983 */ /* 0x000ea80000300a00 */
[----:B------:R-:W2:Y:S04]  /*1bba50*/  LDL.LU.64 R40, [R1+0x13e8] ;  /* 0x0013e80001287983 */ /* 0x000ea80000300a00 */
[----:B------:R-:W2:Y:S04]  /*1bba60*/  LDL.LU R49, [R1+0x6bc] ;  /* 0x0006bc0001317983 */ /* 0x000ea80000300800 */
[----:B------:R-:W2:Y:S04]  /*1bba70*/  LDL.LU.64 R42, [R1+0x13e0] ;  /* 0x0013e000012a7983 */ /* 0x000ea80000300a00 */
[----:B------:R-:W2:Y:S04]  /*1bba80*/  LDL.LU.64 R44, [R1+0x13d8] ;  /* 0x0013d800012c7983 */ /* 0x000ea80000300a00 */
[----:B------:R-:W2:Y:S01]  /*1bba90*/  LDL.LU R38, [R1+0x6ac] ;  /* 0x0006ac0001267983 */ /* 0x000ea20000300800 */
[----:B------:R-:W-:-:S02]  /*1bbaa0*/  LOP3.LUT P3, RZ, R57, 0x1, RZ, 0xc0, !PT ;  /* 0x0000000139ff7812 */ /* 0x000fc4000786c0ff */
[----:B------:R-:W-:Y:S02]  /*1bbab0*/  PRMT R2, R48, 0x7773, RZ ;  /* 0x0000777330027816 */ /* 0x000fe400000000ff */
[----:B------:R-:W-:-:S09]  /*1bbac0*/  LOP3.LUT R0, R0, 0xfff7ffff, RZ, 0xc0, !PT ;  /* 0xfff7ffff00007812 */ /* 0x000fd200078ec0ff */
[----:B---3--:R0:W-:Y:S04]  /*1bbad0*/  @P3 STG.E.U8 desc[UR4][R46.64], R2 ;  /* 0x000000022e003986 */ /* 0x0081e8000c101104 */
[----:B0-----:R-:W3:Y:S04]  /*1bbae0*/  LDL.LU.64 R46, [R1+0x13d0] ;  /* 0x0013d000012e7983 */ /* 0x001ee80000300a00 */
[----:B------:R-:W3:Y:S04]  /*1bbaf0*/  LDL.LU.64 R22, [R1+0x13c8] ;  /* 0x0013c80001167983 */ /* 0x000ee80000300a00 */
[----:B------:R-:W3:Y:S04]  /*1bbb00*/  LDL.LU.64 R24, [R1+0x13c0] ;  /* 0x0013c00001187983 */ /* 0x000ee80000300a00 */
[----:B------:R-:W3:Y:S04]  /*1bbb10*/  LDL.LU R48, [R1+0x690] ;  /* 0x0006900001307983 */ /* 0x000ee80000300800 */
[----:B------:R-:W3:Y:S04]  /*1bbb20*/  LDL.LU.64 R26, [R1+0x13b8] ;  /* 0x0013b800011a7983 */ /* 0x000ee80000300a00 */
[----:B------:R-:W3:Y:S04]  /*1bbb30*/  LDL.LU.64 R28, [R1+0x13b0] ;  /* 0x0013b000011c7983 */ /* 0x000ee80000300a00 */
[----:B------:R-:W3:Y:S01]  /*1bbb40*/  LDL.LU.64 R30, [R1+0x13a8] ;  /* 0x0013a800011e7983 */ /* 0x000ee20000300a00 */
[----:B--2---:R-:W-:-:S02]  /*1bbb50*/  LOP3.LUT P2, RZ, R50, 0x80000000, RZ, 0xc0, !PT ;  /* 0x8000000032ff7812 */ /* 0x004fc4000784c0ff */
[C---:B------:R-:W-:Y:S02]  /*1bbb60*/  LOP3.LUT P1, RZ, R50.reuse, 0x40000000, RZ, 0xc0, !PT ;  /* 0x4000000032ff7812 */ /* 0x040fe4000782c0ff */
[----:B------:R-:W-:Y:S01]  /*1bbb70*/  PRMT R2, R49, 0x7770, RZ ;  /* 0x0000777031027816 */ /* 0x000fe200000000ff */
[----:B------:R-:W2:Y:S01]  /*1bbb80*/  LDL.LU.64 R32, [R1+0x13a0] ;  /* 0x0013a00001207983 */ /* 0x000ea20000300a00 */
[----:B------:R-:W-:-:S07]  /*1bbb90*/  LOP3.LUT P0, RZ, R50, 0x20000000, RZ, 0xc0, !PT ;  /* 0x2000000032ff7812 */ /* 0x000fce000780c0ff */
[----:B----4-:R0:W-:Y:S02]  /*1bbba0*/  @P2 STG.E.U8 desc[UR4][R34.64], R2 ;  /* 0x0000000222002986 */ /* 0x0101e4000c101104 */
[C---:B0-----:R-:W-:Y:S02]  /*1bbbb0*/  PRMT R2, R49.reuse, 0x7771, RZ ;  /* 0x0000777131027816 */ /* 0x041fe400000000ff */
[----:B------:R-:W4:Y:S04]  /*1bbbc0*/  LDL.LU.64 R34, [R1+0x1398] ;  /* 0x0013980001227983 */ /* 0x000f280000300a00 */
[----:B------:R0:W-:Y:S02]  /*1bbbd0*/  @P1 STG.E.U8 desc[UR4][R36.64], R2 ;  /* 0x0000000224001986 */ /* 0x0001e4000c101104 */
[----:B0-----:R-:W-:-:S02]  /*1bbbe0*/  PRMT R2, R49, 0x7772, RZ ;  /* 0x0000777231027816 */ /* 0x001fc400000000ff */
[----:B------:R-:W2:Y:S04]  /*1bbbf0*/  LDL.LU.64 R36, [R1+0x1390] ;  /* 0x0013900001247983 */ /* 0x000ea80000300a00 */
[----:B------:R0:W-:Y:S04]  /*1bbc00*/  @P0 STG.E.U8 desc[UR4][R40.64], R2 ;  /* 0x0000000228000986 */ /* 0x0001e8000c101104 */
[----:B0-----:R-:W2:Y:S01]  /*1bbc10*/  LDL.LU.64 R40, [R1+0x1388] ;  /* 0x0013880001287983 */ /* 0x001ea20000300a00 */
        /* <DEDUP_REMOVED lines=27> */
[----:B------:R-:W-:Y:S02]  /*1bbdd0*/  LOP3.LUT P6, RZ, R0, 0x4000000, RZ, 0xc0, !PT ;  /* 0x0400000000ff7812 */ /* 0x000fe400078cc0ff */
[----:B0-----:R-:W-:Y:S01]  /*1bbde0*/  PRMT R2, R38, 0x7770, RZ ;  /* 0x0000777026027816 */ /* 0x001fe200000000ff */
[----:B------:R-:W4:Y:S10]  /*1bbdf0*/  LDL.LU.64 R42, [R1+0x1380] ;  /* 0x00138000012a7983 */ /* 0x000f340000300a00 */
[----:B------:R0:W-:Y:S01]  /*1bbe00*/  @P6 STG.E.U8 desc[UR4][R44.64], R2 ;  /* 0x000000022c006986 */ /* 0x0001e2000c101104 */
[----:B------:R-:W-:-:S02]  /*1bbe10*/  LOP3.LUT P6, RZ, R0, 0x2000000, RZ, 0xc0, !PT ;  /* 0x0200000000ff7812 */ /* 0x000fc400078cc0ff */
[----:B0-----:R-:W-:Y:S01]  /*1bbe20*/  PRMT R2, R38, 0x7771, RZ ;  /* 0x0000777126027816 */ /* 0x001fe200000000ff */
[----:B------:R-:W4:Y:S01]  /*1bbe30*/  LDL.LU.64 R44, [R1+0x1378] ;  /* 0x00137800012c7983 */ /* 0x000f220000300a00 */
[----:B------:R-:W-:-:S09]  /*1bbe40*/  LOP3.LUT P5, RZ, R50, 0x40000, RZ, 0xc0, !PT ;  /* 0x0004000032ff7812 */ /* 0x000fd200078ac0ff */
[----:B---3--:R0:W-:Y:S01]  /*1bbe50*/  @P6 STG.E.U8 desc[UR4][R46.64], R2 ;  /* 0x000000022e006986 */ /* 0x0081e2000c101104 */
[----:B------:R-:W-:Y:S02]  /*1bbe60*/  LOP3.LUT P6, RZ, R0, 0x1000000, RZ, 0xc0, !PT ;  /* 0x0100000000ff7812 */ /* 0x000fe400078cc0ff */
[----:B0-----:R-:W-:Y:S02]  /*1bbe70*/  PRMT R2, R38, 0x7772, RZ ;  /* 0x0000777226027816 */ /* 0x001fe400000000ff */
[C---:B------:R-:W-:Y:S02]  /*1bbe80*/  LOP3.LUT P4, RZ, R50.reuse, 0x20000, RZ, 0xc0, !PT ;  /* 0x0002000032ff7812 */ /* 0x040fe4000788c0ff */
[----:B------:R-:W-:Y:S01]  /*1bbe90*/  LOP3.LUT P3, RZ, R50, 0x10000, RZ, 0xc0, !PT ;  /* 0x0001000032ff7812 */ /* 0x000fe2000786c0ff */
[----:B------:R-:W3:Y:S06]  /*1bbea0*/  LDL.LU.64 R46, [R1+0x1370] ;  /* 0x00137000012e7983 */ /* 0x000eec0000300a00 */
        /* <DEDUP_REMOVED lines=15> */
[----:B--2---:R0:W-:Y:S02]  /*1bbfa0*/  @P6 STG.E.U8 desc[UR4][R32.64], R2 ;  /* 0x0000000220006986 */ /* 0x0041e4000c101104 */
[----:B0-----:R-:W-:-:S05]  /*1bbfb0*/  PRMT R2, R61, 0x7770, RZ ;  /* 0x000077703d027816 */ /* 0x001fca00000000ff */
[----:B----4-:R0:W-:Y:S02]  /*1bbfc0*/  @P5 STG.E.U8 desc[UR4][R34.64], R2 ;  /* 0x0000000222005986 */ /* 0x0101e4000c101104 */
[----:B0-----:R-:W-:-:S05]  /*1bbfd0*/  PRMT R2, R61, 0x7771, RZ ;  /* 0x000077713d027816 */ /* 0x001fca00000000ff */
[----:B------:R0:W-:Y:S02]  /*1bbfe0*/  @P4 STG.E.U8 desc[UR4][R36.64], R2 ;  /* 0x0000000224004986 */ /* 0x0001e4000c101104 */
[----:B0-----:R-:W-:-:S05]  /*1bbff0*/  PRMT R2, R61, 0x7772, RZ ;  /* 0x000077723d027816 */ /* 0x001fca00000000ff */
[----:B------:R0:W-:Y:S02]  /*1bc000*/  @P3 STG.E.U8 desc[UR4][R40.64], R2 ;  /* 0x0000000228003986 */ /* 0x0001e4000c101104 */
[----:B0-----:R-:W-:Y:S02]  /*1bc010*/  PRMT R2, R61, 0x7773, RZ ;  /* 0x000077733d027816 */ /* 0x001fe400000000ff */
[----:B------:R-:W2:Y:S04]  /*1bc020*/  LDL.LU R61, [R1+0x6980] ;  /* 0x00698000013d7983 */ /* 0x000ea80000300800 */
[----:B------:R-:W4:Y:S01]  /*1bc030*/  LDL.LU.64 R32, [R1+0x1368] ;  /* 0x0013680001207983 */ /* 0x000f220000300a00 */
[C---:B------:R-:W-:Y:S02]  /*1bc040*/  LOP3.LUT P2, RZ, R50.reuse, 0x8000, RZ, 0xc0, !PT ;  /* 0x0000800032ff7812 */ /* 0x040fe4000784c0ff */
[----:B------:R-:W-:Y:S01]  /*1bc050*/  LOP3.LUT P1, RZ, R50, 0x4000, RZ, 0xc0, !PT ;  /* 0x0000400032ff7812 */ /* 0x000fe2000782c0ff */
[----:B------:R-:W2:Y:S10]  /*1bc060*/  LDL.LU.64 R34, [R1+0x1360] ;  /* 0x0013600001227983 */ /* 0x000eb40000300a00 */
[----:B------:R0:W-:Y:S02]  /*1bc070*/  @P2 STG.E.U8 desc[UR4][R42.64], R2 ;  /* 0x000000022a002986 */ /* 0x0001e4000c101104 */
[----:B0-----:R-:W-:-:S05]  /*1bc080*/  PRMT R2, R49, 0x7770, RZ ;  /* 0x0000777031027816 */ /* 0x001fca00000000ff */
[----:B------:R0:W-:Y:S04]  /*1bc090*/  @P1 STG.E.U8 desc[UR4][R44.64], R2 ;  /* 0x000000022c001986 */ /* 0x0001e8000c101104 */
[----:B0-----:R-:W2:Y:S04]  /*1bc0a0*/  LDL.LU.64 R44, [R1+0x1358] ;  /* 0x00135800012c7983 */ /* 0x001ea80000300a00 */
[----:B------:R-:W2:Y:S04]  /*1bc0b0*/  LDL.LU.64 R36, [R1+0x1350] ;  /* 0x0013500001247983 */ /* 0x000ea80000300a00 */
[----:B------:R-:W2:Y:S04]  /*1bc0c0*/  LDL.LU.64 R40, [R1+0x1348] ;  /* 0x0013480001287983 */ /* 0x000ea80000300a00 */
[----:B------:R-:W2:Y:S01]  /*1bc0d0*/  LDL.LU R42, [R1+0x684] ;  /* 0x00068400012a7983 */ /* 0x000ea20000300800 */
[----:B------:R-:W-:-:S02]  /*1bc0e0*/  LOP3.LUT P0, RZ, R50, 0x2000, RZ, 0xc0, !PT ;  /* 0x0000200032ff7812 */ /* 0x000fc4000780c0ff */
[----:B------:R-:W-:Y:S02]  /*1bc0f0*/  PRMT R2, R49, 0x7771, RZ ;  /* 0x0000777131027816 */ /* 0x000fe400000000ff */
[----:B------:R-:W-:-:S09]  /*1bc100*/  LOP3.LUT P3, RZ, R50, 0x1000, RZ, 0xc0, !PT ;  /* 0x0000100032ff7812 */ /* 0x000fd2000786c0ff */
[----:B---3--:R0:W-:Y:S04]  /*1bc110*/  @P0 STG.E.U8 desc[UR4][R46.64], R2 ;  /* 0x000000022e000986 */ /* 0x0081e8000c101104 */
[----:B0-----:R-:W3:Y:S01]  /*1bc120*/  LDL.LU.64 R46, [R1+0x1340] ;  /* 0x00134000012e7983 */ /* 0x001ee20000300a00 */
[----:B------:R-:W-:-:S03]  /*1bc130*/  PRMT R2, R49, 0x7772, RZ ;  /* 0x0000777231027816 */ /* 0x000fc600000000ff */
[----:B------:R-:W3:Y:S04]  /*1bc140*/  LDL.LU R58, [R1+0x698] ;  /* 0x00069800013a7983 */ /* 0x000ee80000300800 */
[----:B----4-:R0:W-:Y:S02]  /*1bc150*/  @P3 STG.E.U8 desc[UR4][R32.64], R2 ;  /* 0x0000000220003986 */ /* 0x0101e4000c101104 */
[----:B0-----:R-:W-:Y:S02]  /*1bc160*/  PRMT R2, R49, 0x7773, RZ ;  /* 0x0000777331027816 */ /* 0x001fe400000000ff */
[----:B------:R-:W4:Y:S01]  /*1bc170*/  LDL.LU.64 R48, [R1+0x1338] ;  /* 0x0013380001307983 */ /* 0x000f220000300a00 */
[----:B------:R-:W-:Y:S02]  /*1bc180*/  LOP3.LUT P6, RZ, R50, 0x1, RZ, 0xc0, !PT ;  /* 0x0000000132ff7812 */ /* 0x000fe400078cc0ff */
[----:B------:R-:W-:Y:S01]  /*1bc190*/  LOP3.LUT R0, R0, 0xfffff7ff, RZ, 0xc0, !PT ;  /* 0xfffff7ff00007812 */ /* 0x000fe200078ec0ff */
[----:B------:R-:W4:Y:S04]  /*1bc1a0*/  LDL.LU.64 R22, [R1+0x1330] ;  /* 0x0013300001167983 */ /* 0x000f280000300a00 */
[----:B------:R-:W4:Y:S01]  /*1bc1b0*/  LDL.LU.64 R24, [R1+0x1328] ;  /* 0x0013280001187983 */ /* 0x000f220000300a00 */
[----:B------:R-:W-:-:S02]  /*1bc1c0*/  LOP3.LUT P2, RZ, R50, 0x800, RZ, 0xc0, !PT ;  /* 0x0000080032ff7812 */ /* 0x000fc4000784c0ff */
[----:B------:R-:W-:Y:S01]  /*1bc1d0*/  LOP3.LUT P1, RZ, R50, 0x400, RZ, 0xc0, !PT ;  /* 0x0000040032ff7812 */ /* 0x000fe2000782c0ff */
[----:B------:R-:W4:Y:S02]  /*1bc1e0*/  LDL.LU.64 R26, [R1+0x1320] ;  /* 0x00132000011a7983 */ /* 0x000f240000300a00 */
        /* <DEDUP_REMOVED lines=16> */
[----:B------:R-:W-:-:S03]  /*1bc2f0*/  LOP3.LUT R0, R0, 0xfffeffff, RZ, 0xc0, !PT ;  /* 0xfffeffff00007812 */ /* 0x000fc600078ec0ff */
[----:B------:R0:W-:Y:S06]  /*1bc300*/  @P1 STG.E.U8 desc[UR4][R44.64], R2 ;  /* 0x000000022c001986 */ /* 0x0001ec000c101104 */
[----:B------:R-:W-:Y:S02]  /*1bc310*/  @P6 LOP3.LUT R0, R0, 0x10000, RZ, 0xfc, !PT ;  /* 0x0001000000006812 */ /* 0x000fe400078efcff */
[----:B------:R-:W-:Y:S01]  /*1bc320*/  LOP3.LUT P6, RZ, R50, 0x40, RZ, 0xc0, !PT ;  /* 0x0000004032ff7812 */ /* 0x000fe200078cc0ff */
[----:B0-----:R-:W2:Y:S04]  /*1bc330*/  LDL.LU R44, [R1+0x688] ;  /* 0x00068800012c7983 */ /* 0x001ea80000300800 */
[----:B------:R-:W2:Y:S01]  /*1bc340*/  LDL.LU.64 R28, [R1+0x1318] ;  /* 0x00131800011c7983 */ /* 0x000ea20000300a00 */
[----:B------:R-:W-:-:S03]  /*1bc350*/  LOP3.LUT R0, R0, 0xfffdffff, RZ, 0xc0, !PT ;  /* 0xfffdffff00007812 */ /* 0x000fc600078ec0ff */
[----:B------:R-:W2:Y:S01]  /*1bc360*/  LDL.LU.64 R30, [R1+0x1310] ;  /* 0x00131000011e7983 */ /* 0x000ea20000300a00 */
[----:B------:R-:W-:Y:S02]  /*1bc370*/  LOP3.LUT P0, RZ, R50, 0x200, RZ, 0xc0, !PT ;  /* 0x0000020032ff7812 */ /* 0x000fe4000780c0ff */
[----:B------:R-:W-:Y:S01]  /*1bc380*/  PRMT R2, R42, 0x7771, RZ ;  /* 0x000077712a027816 */ /* 0x000fe200000000ff */
[----:B------:R-:W2:Y:S04]  /*1bc390*/  LDL.LU R45, [R1+0x69c] ;  /* 0x00069c00012d7983 */ /* 0x000ea80000300800 */
[----:B------:R-:W2:Y:S01]  /*1bc3a0*/  LDL.LU.64 R32, [R1+0x1308] ;  /* 0x0013080001207983 */ /* 0x000ea20000300a00 */
[----:B------:R-:W-:Y:S02]  /*1bc3b0*/  @P6 LOP3.LUT R0, R0, 0x20000, RZ, 0xfc, !PT ;  /* 0x0002000000006812 */ /* 0x000fe400078efcff */
[----:B------:R-:W-:Y:S01]  /*1bc3c0*/  LOP3.LUT P6, RZ, R50, 0x80, RZ, 0xc0, !PT ;  /* 0x0000008032ff7812 */ /* 0x000fe200078cc0ff */
[----:B------:R-:W2:Y:S01]  /*1bc3d0*/  LDL.LU.64 R34, [R1+0x1300] ;  /* 0x0013000001227983 */ /* 0x000ea20000300a00 */
[----:B------:R-:W-:-:S11]  /*1bc3e0*/  LOP3.LUT R0, R0, 0xfffbffff, RZ, 0xc0, !PT ;  /* 0xfffbffff00007812 */ /* 0x000fd600078ec0ff */
[----:B------:R-:W-:Y:S02]  /*1bc3f0*/  @P6 LOP3.LUT R0, R0, 0x40000, RZ, 0xfc, !PT ;  /* 0x0004000000006812 */ /* 0x000fe400078efcff */
[----:B------:R-:W-:Y:S01]  /*1bc400*/  LOP3.LUT P6, RZ, R50, 0x100, RZ, 0xc0, !PT ;  /* 0x0000010032ff7812 */ /* 0x000fe200078cc0ff */
[----:B------:R0:W-:Y:S02]  /*1bc410*/  @P0 STG.E.U8 desc[UR4][R36.64], R2 ;  /* 0x0000000224000986 */ /* 0x0001e4000c101104 */
[----:B0-----:R-:W-:Y:S02]  /*1bc420*/  PRMT R2, R42, 0x7772, RZ ;  /* 0x000077722a027816 */ /* 0x001fe400000000ff */
[----:B------:R-:W2:Y:S08]  /*1bc430*/  LDL.LU.64 R36, [R1+0x12f8] ;  /* 0x0012f80001247983 */ /* 0x000eb00000300a00 */
[----:B------:R0:W-:Y:S01]  /*1bc440*/  @P6 STG.E.U8 desc[UR4][R40.64], R2 ;  /* 0x0000000228006986 */ /* 0x0001e2000c101104 */
[----:B------:R-:W-:-:S02]  /*1bc450*/  LOP3.LUT P6, RZ, R0, 0x40000, RZ, 0xc0, !PT ;  /* 0x0004000000ff7812 */ /* 0x000fc400078cc0ff */
[----:B0-----:R-:W-:Y:S01]  /*1bc460*/  PRMT R2, R42, 0x7773, RZ ;  /* 0x000077732a027816 */ /* 0x001fe200000000ff */
[----:B------:R-:W2:Y:S04]  /*1bc470*/  LDL.LU.64 R40, [R1+0x12f0] ;  /* 0x0012f00001287983 */ /* 0x000ea80000300a00 */
[----:B------:R-:W2:Y:S06]  /*1bc480*/  LDL.LU.64 R42, [R1+0x12e8] ;  /* 0x0012e800012a7983 */ /* 0x000eac0000300a00 */
[----:B---3--:R0:W-:Y:S01]  /*1bc490*/  @P6 STG.E.U8 desc[UR4][R46.64], R2 ;  /* 0x000000022e006986 */ /* 0x0081e2000c101104 */
[----:B------:R-:W-:-:S03]  /*1bc4a0*/  LOP3.LUT P6, RZ, R0, 0x20000, RZ, 0xc0, !PT ;  /* 0x0002000000ff7812 */ /* 0x000fc600078cc0ff */
[----:B0-----:R-:W3:Y:S01]  /*1bc4b0*/  LDL.LU.64 R46, [R1+0x12e0] ;  /* 0x0012e000012e7983 */ /* 0x001ee20000300a00 */
[----:B------:R-:W-:-:S03]  /*1bc4c0*/  PRMT R2, R58, 0x7770, RZ ;  /* 0x000077703a027816 */ /* 0x000fc600000000ff */
[----:B------:R-:W3:Y:S06]  /*1bc4d0*/  LDL.LU R38, [R1+0x68c] ;  /* 0x00068c0001267983 */ /* 0x000eec0000300800 */
[----:B----4-:R0:W-:Y:S04]  /*1bc4e0*/  @P6 STG.E.U8 desc[UR4][R48.64], R2 ;  /* 0x0000000230006986 */ /* 0x0101e8000c101104 */
[----:B0-----:R-:W4:Y:S01]  /*1bc4f0*/  LDL.LU.64 R48, [R1+0x12d8] ;  /* 0x0012d80001307983 */ /* 0x001f220000300a00 */
        /* <DEDUP_REMOVED lines=11> */
[----:B--2---:R-:W-:-:S09]  /*1bc5b0*/  PRMT R2, R44, 0x7770, RZ ;  /* 0x000077702c027816 */ /* 0x004fd200000000ff */
[----:B------:R0:W-:Y:S01]  /*1bc5c0*/  @P6 STG.E.U8 desc[UR4][R28.64], R2 ;  /* 0x000000021c006986 */ /* 0x0001e2000c101104 */
[----:B------:R-:W-:Y:S02]  /*1bc5d0*/  LOP3.LUT P6, RZ, R0, 0x1000, RZ, 0xc0, !PT ;  /* 0x0000100000ff7812 */ /* 0x000fe400078cc0ff */
[----:B0-----:R-:W-:-:S11]  /*1bc5e0*/  PRMT R2, R44, 0x7771, RZ ;  /* 0x000077712c027816 */ /* 0x001fd600000000ff */
[----:B------:R0:W-:Y:S01]  /*1bc5f0*/  @P6 STG.E.U8 desc[UR4][R30.64], R2 ;  /* 0x000000021e006986 */ /* 0x0001e2000c101104 */
[----:B------:R-:W-:Y:S02]  /*1bc600*/  LOP3.LUT P6, RZ, R0, 0x800, RZ, 0xc0, !PT ;  /* 0x0000080000ff7812 */ /* 0x000fe400078cc0ff */
[----:B------:R-:W-:Y:S02]  /*1bc610*/  LOP3.LUT P4, RZ, R61, 0x40000000, RZ, 0xc0, !PT ;  /* 0x400000003dff7812 */ /* 0x000fe4000788c0ff */
[----:B0-----:R-:W-:-:S09]  /*1bc620*/  PRMT R2, R44, 0x7772, RZ ;  /* 0x000077722c027816 */ /* 0x001fd200000000ff */
        /* <DEDUP_REMOVED lines=14> */
[----:B---3--:R0:W-:Y:S02]  /*1bc710*/  @P1 STG.E.U8 desc[UR4][R46.64], R2 ;  /* 0x000000022e001986 */ /* 0x0081e4000c101104 */
[----:B0-----:R-:W-:-:S05]  /*1bc720*/  PRMT R2, R38, 0x7770, RZ ;  /* 0x0000777026027816 */ /* 0x001fca00000000ff */
[----:B----4-:R0:W-:Y:S04]  /*1bc730*/  @P0 STG.E.U8 desc[UR4][R48.64], R2 ;  /* 0x0000000230000986 */ /* 0x0101e8000c101104 */
        /* <DEDUP_REMOVED lines=31> */
[----:B------:R-:W-:-:S02]  /*1bc930*/  LOP3.LUT R0, R0, 0xfffffeff, RZ, 0xc0, !PT ;  /* 0xfffffeff00007812 */ /* 0x000fc400078ec0ff */
[C---:B------:R-:W-:Y:S01]  /*1bc940*/  LOP3.LUT P2, RZ, R61.reuse, 0x1000000, RZ, 0xc0, !PT ;  /* 0x010000003dff7812 */ /* 0x040fe2000784c0ff */
[----:B------:R-:W2:Y:S01]  /*1bc950*/  LDL.LU.64 R30, [R1+0x1280] ;  /* 0x00128000011e7983 */ /* 0x000ea20000300a00 */
[----:B------:R-:W-:Y:S02]  /*1bc960*/  @P6 LOP3.LUT R0, R0, 0x100, RZ, 0xfc, !PT ;  /* 0x0000010000006812 */ /* 0x000fe400078efcff */
[C---:B------:R-:W-:Y:S02]  /*1bc970*/  LOP3.LUT P6, RZ, R61.reuse, 0x80000, RZ, 0xc0, !PT ;  /* 0x000800003dff7812 */ /* 0x040fe400078cc0ff */
[----:B------:R-:W-:Y:S02]  /*1bc980*/  PRMT R2, R38, 0x7772, RZ ;  /* 0x0000777226027816 */ /* 0x000fe400000000ff */
[----:B------:R-:W-:Y:S02]  /*1bc990*/  LOP3.LUT R0, R0, 0xfffffdff, RZ, 0xc0, !PT ;  /* 0xfffffdff00007812 */ /* 0x000fe400078ec0ff */
[----:B------:R-:W-:-:S03]  /*1bc9a0*/  LOP3.LUT P1, RZ, R61, 0x800000, RZ, 0xc0, !PT ;  /* 0x008000003dff7812 */ /* 0x000fc6000782c0ff */
[----:B---3--:R0:W-:Y:S04]  /*1bc9b0*/  @P2 STG.E.U8 desc[UR4][R36.64], R2 ;  /* 0x0000000224002986 */ /* 0x0081e8000c101104 */
        /* <DEDUP_REMOVED lines=16> */
[----:B------:R-:W3:Y:S04]  /*1bcac0*/  LDL.LU.64 R42, [R1+0x1258] ;  /* 0x00125800012a7983 */ /* 0x000ee80000300a00 */
        /* <DEDUP_REMOVED lines=56> */
[----:B------:R-:W-:Y:S02]  /*1bce50*/  LOP3.LUT R3, R3, 0xf7ffffff, RZ, 0xc0, !PT ;  /* 0xf7ffffff03037812 */ /* 0x000fe400078ec0ff */
[----:B------:R-:W-:Y:S02]  /*1bce60*/  LOP3.LUT R0, R0, 0xfffffffe, RZ, 0xc0, !PT ;  /* 0xfffffffe00007812 */ /* 0x000fe400078ec0ff */
[C---:B------:R-:W-:Y:S02]  /*1bce70*/  LOP3.LUT P2, RZ, R61.reuse, 0x20, RZ, 0xc0, !PT ;  /* 0x000000203dff7812 */ /* 0x040fe4000784c0ff */
[C---:B------:R-:W-:Y:S02]  /*1bce80*/  LOP3.LUT P1, RZ, R61.reuse, 0x10, RZ, 0xc0, !PT ;  /* 0x000000103dff7812 */ /* 0x040fe4000782c0ff */
[----:B------:R-:W-:Y:S02]  /*1bce90*/  LOP3.LUT P0, RZ, R61, 0x8, RZ, 0xc0, !PT ;  /* 0x000000083dff7812 */ /* 0x000fe4000780c0ff */
[----:B--2---:R-:W-:-:S05]  /*1bcea0*/  PRMT R2, R40, 0x7770, RZ ;  /* 0x0000777028027816 */ /* 0x004fca00000000ff */
[----:B------:R0:W-:Y:S04]  /*1bceb0*/  @P3 STG.E.U8 desc[UR4][R48.64], R2 ;  /* 0x0000000230003986 */ /* 0x0001e8000c101104 */
[----:B0-----:R-:W2:Y:S01]  /*1bcec0*/  LDL.LU.64 R48, [R1+0x1208] ;  /* 0x0012080001307983 */ /* 0x001ea20000300a00 */
[----:B---3--:R-:W-:-:S03]  /*1bced0*/  LOP3.LUT P6, RZ, R60, 0x4000000, RZ, 0xc0, !PT ;  /* 0x040000003cff7812 */ /* 0x008fc600078cc0ff */
[----:B------:R-:W3:Y:S04]  /*1bcee0*/  LDL.LU.64 R22, [R1+0x1200] ;  /* 0x0012000001167983 */ /* 0x000ee80000300a00 */
[----:B------:R-:W3:Y:S04]  /*1bcef0*/  LDL.LU.64 R24, [R1+0x11f8] ;  /* 0x0011f80001187983 */ /* 0x000ee80000300a00 */
[----:B------:R-:W3:Y:S04]  /*1bcf00*/  LDL.LU R41, [R1+0x67c] ;  /* 0x00067c0001297983 */ /* 0x000ee80000300800 */
        /* <DEDUP_REMOVED lines=29> */
[----:B0-----:R-:W-:-:S02]  /*1bd0e0*/  PRMT R2, R40, 0x7773, RZ ;  /* 0x0000777328027816 */ /* 0x001fc400000000ff */
[----:B------:R-:W4:Y:S04]  /*1bd0f0*/  LDL.LU R40, [R1+0x66c] ;  /* 0x00066c0001287983 */ /* 0x000f280000300800 */
[----:B------:R-:W4:Y:S04]  /*1bd100*/  LDL.LU.64 R32, [R1+0x11d8] ;  /* 0x0011d80001207983 */ /* 0x000f280000300a00 */
[----:B------:R0:W-:Y:S04]  /*1bd110*/  @P0 STG.E.U8 desc[UR4][R42.64], R2 ;  /* 0x000000022a000986 */ /* 0x0001e8000c101104 */
[----:B------:R-:W4:Y:S04]  /*1bd120*/  LDL.LU.64 R34, [R1+0x11d0] ;  /* 0x0011d00001227983 */ /* 0x000f280000300a00 */
[----:B------:R-:W4:Y:S01]  /*1bd130*/  LDL.LU.64 R36, [R1+0x11c8] ;  /* 0x0011c80001247983 */ /* 0x000f220000300a00 */
[----:B0-----:R-:W-:-:S03]  /*1bd140*/  PRMT R2, R38, 0x7770, RZ ;  /* 0x0000777026027816 */ /* 0x001fc600000000ff */
        /* <DEDUP_REMOVED lines=32> */
[----:B----4-:R-:W-:-:S05]  /*1bd350*/  PRMT R0, R40, 0x7770, RZ ;  /* 0x0000777028007816 */ /* 0x010fca00000000ff */
[----:B------:R0:W-:Y:S02]  /*1bd360*/  @P6 STG.E.U8 desc[UR4][R32.64], R0 ;  /* 0x0000000020006986 */ /* 0x0001e4000c101104 */
        /* <DEDUP_REMOVED lines=53> */
[----:B------:R-:W-:-:S02]  /*1bd6c0*/  LOP3.LUT R3, R3, 0xfdffffff, RZ, 0xc0, !PT ;  /* 0xfdffffff03037812 */ /* 0x000fc400078ec0ff */
[----:B------:R-:W-:Y:S02]  /*1bd6d0*/  LOP3.LUT P0, RZ, R60, 0x10000, RZ, 0xc0, !PT ;  /* 0x000100003cff7812 */ /* 0x000fe4000780c0ff */
[----:B------:R-:W-:Y:S01]  /*1bd6e0*/  PRMT R0, R56, 0x7771, RZ ;  /* 0x0000777138007816 */ /* 0x000fe200000000ff */
[----:B------:R-:W3:Y:S04]  /*1bd6f0*/  LDL.LU.64 R30, [R1+0x1148] ;  /* 0x00114800011e7983 */ /* 0x000ee80000300a00 */
[----:B------:R-:W-:Y:S02]  /*1bd700*/  @P6 LOP3.LUT R3, R3, 0x2000000, RZ, 0xfc, !PT ;  /* 0x0200000003036812 */ /* 0x000fe400078efcff */
[----:B------:R-:W-:Y:S01]  /*1bd710*/  LOP3.LUT P6, RZ, R60, 0x4000, RZ, 0xc0, !PT ;  /* 0x000040003cff7812 */ /* 0x000fe200078cc0ff */
[----:B----4-:R0:W-:Y:S01]  /*1bd720*/  @P1 STG.E.U8 desc[UR4][R36.64], R0 ;  /* 0x0000000024001986 */ /* 0x0101e2000c101104 */
[----:B------:R-:W-:-:S02]  /*1bd730*/  LOP3.LUT R3, R3, 0xfbffffff, RZ, 0xc0, !PT ;  /* 0xfbffffff03037812 */ /* 0x000fc400078ec0ff */
[----:B0-----:R-:W-:-:S09]  /*1bd740*/  PRMT R0, R56, 0x7772, RZ ;  /* 0x0000777238007816 */ /* 0x001fd200000000ff */
[----:B------:R-:W-:Y:S02]  /*1bd750*/  @P6 LOP3.LUT R3, R3, 0x4000000, RZ, 0xfc, !PT ;  /* 0x0400000003036812 */ /* 0x000fe400078efcff */
[----:B------:R-:W-:Y:S01]  /*1bd760*/  LOP3.LUT P6, RZ, R60, 0x8000, RZ, 0xc0, !PT ;  /* 0x000080003cff7812 */ /* 0x000fe200078cc0ff */
[----:B------:R0:W-:Y:S02]  /*1bd770*/  @P0 STG.E.U8 desc[UR4][R40.64], R0 ;  /* 0x0000000028000986 */ /* 0x0001e4000c101104 */
[----:B0-----:R-:W-:Y:S02]  /*1bd780*/  PRMT R0, R56, 0x7773, RZ ;  /* 0x0000777338007816 */ /* 0x001fe400000000ff */
[----:B------:R-:W4:Y:S04]  /*1bd790*/  LDL.LU R56, [R1+0x6978] ;  /* 0x0069780001387983 */ /* 0x000f280000300800 */
[----:B------:R-:W4:Y:S04]  /*1bd7a0*/  LDL.LU.64 R32, [R1+0x1140] ;  /* 0x0011400001207983 */ /* 0x000f280000300a00 */
[----:B------:R-:W4:Y:S04]  /*1bd7b0*/  LDL.LU.64 R34, [R1+0x1138] ;  /* 0x0011380001227983 */ /* 0x000f280000300a00 */
[----:B------:R0:W-:Y:S01]  /*1bd7c0*/  @P6 STG.E.U8 desc[UR4][R42.64], R0 ;  /* 0x000000002a006986 */ /* 0x0001e2000c101104 */
[----:B------:R-:W-:-:S03]  /*1bd7d0*/  LOP3.LUT P6, RZ, R3, 0x4000000, RZ, 0xc0, !PT ;  /* 0x0400000003ff7812 */ /* 0x000fc600078cc0ff */
[----:B------:R-:W4:Y:S04]  /*1bd7e0*/  LDL.LU.64 R36, [R1+0x1130] ;  /* 0x0011300001247983 */ /* 0x000f280000300a00 */
        /* <DEDUP_REMOVED lines=58> */
[----:B---3--:R-:W-:-:S03]  /*1bdb90*/  LOP3.LUT P6, RZ, R56, 0x100000, RZ, 0xc0, !PT ;  /* 0x0010000038ff7812 */ /* 0x008fc600078cc0ff */
[----:B--2---:R0:W-:Y:S04]  /*1bdba0*/  @P3 STG.E.U8 desc[UR4][R48.64], R0 ;  /* 0x0000000030003986 */ /* 0x0041e8000c101104 */
[----:B0-----:R-:W2:Y:S06]  /*1bdbb0*/  LDL.LU.64 R48, [R1+0x10d8] ;  /* 0x0010d80001307983 */ /* 0x001eac0000300a00 */
[----:B------:R-:W-:-:S02]  /*1bdbc0*/  @P6 LOP3.LUT R3, R3, 0x800, RZ, 0xfc, !PT ;  /* 0x0000080003036812 */ /* 0x000fc400078efcff */
[----:B------:R-:W-:Y:S01]  /*1bdbd0*/  LOP3.LUT P6, RZ, R56, 0x200000, RZ, 0xc0, !PT ;  /* 0x0020000038ff7812 */ /* 0x000fe200078cc0ff */
[----:B------:R-:W3:Y:S04]  /*1bdbe0*/  LDL.LU.64 R22, [R1+0x10d0] ;  /* 0x0010d00001167983 */ /* 0x000ee80000300a00 */
[----:B------:R-:W3:Y:S01]  /*1bdbf0*/  LDL.LU.64 R24, [R1+0x10c8] ;  /* 0x0010c80001187983 */ /* 0x000ee20000300a00 */
[----:B------:R-:W-:-:S03]  /*1bdc00*/  LOP3.LUT R3, R3, 0xffffefff, RZ, 0xc0, !PT ;  /* 0xffffefff03037812 */ /* 0x000fc600078ec0ff */
[----:B------:R-:W3:Y:S04]  /*1bdc10*/  LDL.LU R38, [R1+0x630] ;  /* 0x0006300001267983 */ /* 0x000ee80000300800 */
[----:B------:R-:W3:Y:S04]  /*1bdc20*/  LDL.LU.64 R26, [R1+0x10c0] ;  /* 0x0010c000011a7983 */ /* 0x000ee80000300a00 */
[----:B------:R-:W3:Y:S01]  /*1bdc30*/  LDL.LU.64 R28, [R1+0x10b8] ;  /* 0x0010b800011c7983 */ /* 0x000ee20000300a00 */
[C---:B------:R-:W-:Y:S02]  /*1bdc40*/  LOP3.LUT P2, RZ, R56.reuse, 0x80000000, RZ, 0xc0, !PT ;  /* 0x8000000038ff7812 */ /* 0x040fe4000784c0ff */
[----:B------:R-:W-:-:S02]  /*1bdc50*/  LOP3.LUT P1, RZ, R56, 0x40000000, RZ, 0xc0, !PT ;  /* 0x4000000038ff7812 */ /* 0x000fc4000782c0ff */
[----:B------:R-:W-:Y:S01]  /*1bdc60*/  PRMT R0, R44, 0x7773, RZ ;  /* 0x000077732c007816 */ /* 0x000fe200000000ff */
[----:B------:R-:W3:Y:S01]  /*1bdc70*/  LDL.LU.64 R30, [R1+0x10b0] ;  /* 0x0010b000011e7983 */ /* 0x000ee20000300a00 */
[----:B------:R-:W-:-:S03]  /*1bdc80*/  LOP3.LUT P0, RZ, R56, 0x20000000, RZ, 0xc0, !PT ;  /* 0x2000000038ff7812 */ /* 0x000fc6000780c0ff */
        /* <DEDUP_REMOVED lines=18> */
[----:B----4-:R0:W-:Y:S01]  /*1bddb0*/  @P2 STG.E.U8 desc[UR4][R34.64], R0 ;  /* 0x0000000022002986 */ /* 0x0101e2000c101104 */
[----:B------:R-:W-:Y:S02]  /*1bddc0*/  LOP3.LUT R3, R3, 0xfffbffff, RZ, 0xc0, !PT ;  /* 0xfffbffff03037812 */ /* 0x000fe400078ec0ff */
[----:B0-----:R-:W-:-:S09]  /*1bddd0*/  PRMT R0, R45, 0x7770, RZ ;  /* 0x000077702d007816 */ /* 0x001fd200000000ff */
[----:B------:R-:W-:Y:S02]  /*1bdde0*/  @P6 LOP3.LUT R3, R3, 0x40000, RZ, 0xfc, !PT ;  /* 0x0004000003036812 */ /* 0x000fe400078efcff */
[----:B------:R-:W-:Y:S01]  /*1bddf0*/  LOP3.LUT P6, RZ, R56, 0x10000000, RZ, 0xc0, !PT ;  /* 0x1000000038ff7812 */ /* 0x000fe200078cc0ff */
[----:B------:R-:W4:Y:S04]  /*1bde00*/  LDL.LU.64 R34, [R1+0x10a0] ;  /* 0x0010a00001227983 */ /* 0x000f280000300a00 */
[----:B------:R0:W-:Y:S02]  /*1bde10*/  @P1 STG.E.U8 desc[UR4][R36.64], R0 ;  /* 0x0000000024001986 */ /* 0x0001e4000c101104 */
[----:B0-----:R-:W-:-:S05]  /*1bde20*/  PRMT R0, R45, 0x7771, RZ ;  /* 0x000077712d007816 */ /* 0x001fca00000000ff */
[----:B------:R0:W-:Y:S02]  /*1bde30*/  @P0 STG.E.U8 desc[UR4][R40.64], R0 ;  /* 0x0000000028000986 */ /* 0x0001e4000c101104 */
[----:B0-----:R-:W-:Y:S02]  /*1bde40*/  PRMT R0, R45, 0x7772, RZ ;  /* 0x000077722d007816 */ /* 0x001fe400000000ff */
[----:B------:R-:W4:Y:S04]  /*1bde50*/  LDL.LU.64 R40, [R1+0x1098] ;  /* 0x0010980001287983 */ /* 0x000f280000300a00 */
[----:B------:R0:W-:Y:S01]  /*1bde60*/  @P6 STG.E.U8 desc[UR4][R42.64], R0 ;  /* 0x000000002a006986 */ /* 0x0001e2000c101104 */
[----:B------:R-:W-:Y:S02]  /*1bde70*/  LOP3.LUT P6, RZ, R3, 0x40000, RZ, 0xc0, !PT ;  /* 0x0004000003ff7812 */ /* 0x000fe400078cc0ff */
        /* <DEDUP_REMOVED lines=72> */
[----:B--2---:R0:W-:Y:S04]  /*1be300*/  @P3 STG.E.U8 desc[UR4][R48.64], R0 ;  /* 0x0000000030003986 */ /* 0x0041e8000c101104 */
[----:B0-----:R-:W2:Y:S04]  /*1be310*/  LDL.LU.64 R48, [R1+0x1040] ;  /* 0x0010400001307983 */ /* 0x001ea80000300a00 */
[----:B------:R-:W2:Y:S04]  /*1be320*/  LDL.LU R38, [R1+0x638] ;  /* 0x0006380001267983 */ /* 0x000ea80000300800 */
[----:B------:R-:W2:Y:S04]  /*1be330*/  LDL.LU.64 R22, [R1+0x1038] ;  /* 0x0010380001167983 */ /* 0x000ea80000300a00 */
[----:B------:R-:W2:Y:S04]  /*1be340*/  LDL.LU.64 R24, [R1+0x1030] ;  /* 0x0010300001187983 */ /* 0x000ea80000300a00 */
[----:B------:R-:W2:Y:S01]  /*1be350*/  LDL.LU.64 R26, [R1+0x1028] ;  /* 0x00102800011a7983 */ /* 0x000ea20000300a00 */
[----:B------:R-:W-:-:S02]  /*1be360*/  LOP3.LUT P2, RZ, R56, 0x1000, RZ, 0xc0, !PT ;  /* 0x0000100038ff7812 */ /* 0x000fc4000784c0ff */
[----:B------:R-:W-:Y:S02]  /*1be370*/  LOP3.LUT R3, R3, 0xfffffeff, RZ, 0xc0, !PT ;  /* 0xfffffeff03037812 */ /* 0x000fe400078ec0ff */
[C---:B------:R-:W-:Y:S02]  /*1be380*/  LOP3.LUT P1, RZ, R56.reuse, 0x800, RZ, 0xc0, !PT ;  /* 0x0000080038ff7812 */ /* 0x040fe4000782c0ff */
[----:B------:R-:W-:Y:S01]  /*1be390*/  PRMT R0, R37, 0x7772, RZ ;  /* 0x0000777225007816 */ /* 0x000fe200000000ff */
[----:B------:R-:W2:Y:S01]  /*1be3a0*/  LDL.LU.64 R28, [R1+0x1020] ;  /* 0x00102000011c7983 */ /* 0x000ea20000300a00 */
[----:B------:R-:W-:Y:S02]  /*1be3b0*/  @P6 LOP3.LUT R3, R3, 0x100, RZ, 0xfc, !PT ;  /* 0x0000010003036812 */ /* 0x000fe400078efcff */
[----:B------:R-:W-:Y:S02]  /*1be3c0*/  LOP3.LUT P6, RZ, R56, 0x80, RZ, 0xc0, !PT ;  /* 0x0000008038ff7812 */ /* 0x000fe400078cc0ff */
[----:B------:R-:W-:Y:S01]  /*1be3d0*/  LOP3.LUT R3, R3, 0xfffffdff, RZ, 0xc0, !PT ;  /* 0xfffffdff03037812 */ /* 0x000fe200078ec0ff */
[----:B----4-:R0:W-:Y:S10]  /*1be3e0*/  @P2 STG.E.U8 desc[UR4][R34.64], R0 ;  /* 0x0000000022002986 */ /* 0x0101f4000c101104 */
[----:B------:R-:W-:-:S02]  /*1be3f0*/  @P6 LOP3.LUT R3, R3, 0x200, RZ, 0xfc, !PT ;  /* 0x0000020003036812 */ /* 0x000fc400078efcff */
[----:B------:R-:W-:Y:S02]  /*1be400*/  LOP3.LUT P6, RZ, R56, 0x100, RZ, 0xc0, !PT ;  /* 0x0000010038ff7812 */ /* 0x000fe400078cc0ff */
[----:B0-----:R-:W-:-:S05]  /*1be410*/  PRMT R0, R37, 0x7773, RZ ;  /* 0x0000777325007816 */ /* 0x001fca00000000ff */
[----:B---3--:R0:W-:Y:S01]  /*1be420*/  @P1 STG.E.U8 desc[UR4][R46.64], R0 ;  /* 0x000000002e001986 */ /* 0x0081e2000c101104 */
[C---:B------:R-:W-:Y:S02]  /*1be430*/  LOP3.LUT P0, RZ, R56.reuse, 0x400, RZ, 0xc0, !PT ;  /* 0x0000040038ff7812 */ /* 0x040fe4000780c0ff */
[----:B------:R-:W-:Y:S01]  /*1be440*/  LOP3.LUT R3, R3, 0xfffffbff, RZ, 0xc0, !PT ;  /* 0xfffffbff03037812 */ /* 0x000fe200078ec0ff */
[----:B0-----:R-:W3:Y:S04]  /*1be450*/  LDL.LU R46, [R1+0x628] ;  /* 0x00062800012e7983 */ /* 0x001ee80000300800 */
[----:B------:R-:W4:Y:S01]  /*1be460*/  LDL.LU.64 R30, [R1+0x1018] ;  /* 0x00101800011e7983 */ /* 0x000f220000300a00 */
[----:B------:R-:W-:Y:S02]  /*1be470*/  @P6 LOP3.LUT R3, R3, 0x400, RZ, 0xfc, !PT ;  /* 0x0000040003036812 */ /* 0x000fe400078efcff */
[----:B------:R-:W-:-:S02]  /*1be480*/  LOP3.LUT P6, RZ, R56, 0x200, RZ, 0xc0, !PT ;  /* 0x0000020038ff7812 */ /* 0x000fc400078cc0ff */
[C---:B------:R-:W-:Y:S01]  /*1be490*/  PRMT R0, R58.reuse, 0x7770, RZ ;  /* 0x000077703a007816 */ /* 0x040fe200000000ff */
[----:B------:R-:W3:Y:S04]  /*1be4a0*/  LDL.LU.64 R32, [R1+0x1010] ;  /* 0x0010100001207983 */ /* 0x000ee80000300a00 */
        /* <DEDUP_REMOVED lines=80> */
[----:B------:R-:W2:Y:S04]  /*1be9b0*/  LDL.LU R46, [R1+0x600] ;  /* 0x00060000012e7983 */ /* 0x000ea80000300800 */
[----:B------:R-:W2:Y:S04]  /*1be9c0*/  LDL.LU.64 R22, [R1+0xfa0] ;  /* 0x000fa00001167983 */ /* 0x000ea80000300a00 */
[----:B------:R-:W2:Y:S04]  /*1be9d0*/  LDL.LU.64 R24, [R1+0xf98] ;  /* 0x000f980001187983 */ /* 0x000ea80000300a00 */
[----:B------:R-:W2:Y:S01]  /*1be9e0*/  LDL.LU.64 R26, [R1+0xf90] ;  /* 0x000f9000011a7983 */ /* 0x000ea20000300a00 */
[----:B------:R-:W-:-:S03]  /*1be9f0*/  LOP3.LUT R3, R3, 0xfffffffe, RZ, 0xc0, !PT ;  /* 0xfffffffe03037812 */ /* 0x000fc600078ec0ff */
[----:B------:R-:W2:Y:S01]  /*1bea00*/  LDL.LU.64 R28, [R1+0xf88] ;  /* 0x000f8800011c7983 */ /* 0x000ea20000300a00 */
[C---:B------:R-:W-:Y:S02]  /*1bea10*/  LOP3.LUT P2, RZ, R55.reuse, 0x2000000, RZ, 0xc0, !PT ;  /* 0x0200000037ff7812 */ /* 0x040fe4000784c0ff */
[----:B------:R-:W-:Y:S02]  /*1bea20*/  LOP3.LUT P1, RZ, R55, 0x1000000, RZ, 0xc0, !PT ;  /* 0x0100000037ff7812 */ /* 0x000fe4000782c0ff */
[----:B------:R-:W-:Y:S02]  /*1bea30*/  @P6 LOP3.LUT R3, R3, 0x1, RZ, 0xfc, !PT ;  /* 0x0000000103036812 */ /* 0x000fe400078efcff */
[----:B------:R-:W-:Y:S02]  /*1bea40*/  LOP3.LUT P6, RZ, R55, 0x100000, RZ, 0xc0, !PT ;  /* 0x0010000037ff7812 */ /* 0x000fe400078cc0ff */
[----:B------:R-:W-:Y:S01]  /*1bea50*/  PRMT R0, R47, 0x7771, RZ ;  /* 0x000077712f007816 */ /* 0x000fe200000000ff */
[----:B------:R-:W2:Y:S01]  /*1bea60*/  LDL.LU.64 R30, [R1+0xf80] ;  /* 0x000f8000011e7983 */ /* 0x000ea20000300a00 */
[----:B------:R-:W-:-:S02]  /*1bea70*/  LOP3.LUT R3, R3, 0xfffffffd, RZ, 0xc0, !PT ;  /* 0xfffffffd03037812 */ /* 0x000fc400078ec0ff */
[----:B------:R-:W-:Y:S01]  /*1bea80*/  LOP3.LUT P0, RZ, R55, 0x800000, RZ, 0xc0, !PT ;  /* 0x0080000037ff7812 */ /* 0x000fe2000780c0ff */
[----:B------:R-:W2:Y:S06]  /*1bea90*/  LDL.LU.64 R32, [R1+0xf78] ;  /* 0x000f780001207983 */ /* 0x000eac0000300a00 */
[----:B------:R-:W-:Y:S02]  /*1beaa0*/  @P6 LOP3.LUT R3, R3, 0x2, RZ, 0xfc, !PT ;  /* 0x0000000203036812 */ /* 0x000fe400078efcff */
[----:B------:R-:W-:Y:S01]  /*1beab0*/  LOP3.LUT P6, RZ, R55, 0x200000, RZ, 0xc0, !PT ;  /* 0x0020000037ff7812 */ /* 0x000fe200078cc0ff */
[----:B---3--:R0:W-:Y:S01]  /*1beac0*/  @P2 STG.E.U8 desc[UR4][R34.64], R0 ;  /* 0x0000000022002986 */ /* 0x0081e2000c101104 */
[----:B------:R-:W-:-:S02]  /*1bead0*/  LOP3.LUT R3, R3, 0xfffffffb, RZ, 0xc0, !PT ;  /* 0xfffffffb03037812 */ /* 0x000fc400078ec0ff */
[----:B0-----:R-:W-:-:S09]  /*1beae0*/  PRMT R0, R47, 0x7772, RZ ;  /* 0x000077722f007816 */ /* 0x001fd200000000ff */
[----:B------:R-:W-:Y:S02]  /*1beaf0*/  @P6 LOP3.LUT R3, R3, 0x4, RZ, 0xfc, !PT ;  /* 0x0000000403036812 */ /* 0x000fe400078efcff */
[----:B------:R-:W-:Y:S01]  /*1beb00*/  LOP3.LUT P6, RZ, R55, 0x400000, RZ, 0xc0, !PT ;  /* 0x0040000037ff7812 */ /* 0x000fe200078cc0ff */
[----:B------:R-:W3:Y:S04]  /*1beb10*/  LDL.LU.64 R34, [R1+0xf70] ;  /* 0x000f700001227983 */ /* 0x000ee80000300a00 */
[----:B----4-:R0:W-:Y:S02]  /*1beb20*/  @P1 STG.E.U8 desc[UR4][R36.64], R0 ;  /* 0x0000000024001986 */ /* 0x0101e4000c101104 */
[----:B0-----:R-:W-:Y:S02]  /*1beb30*/  PRMT R0, R47, 0x7773, RZ ;  /* 0x000077732f007816 */ /* 0x001fe400000000ff */
[----:B------:R-:W4:Y:S04]  /*1beb40*/  LDL.LU.64 R36, [R1+0xf68] ;  /* 0x000f680001247983 */ /* 0x000f280000300a00 */
        /* <DEDUP_REMOVED lines=40> */
[----:B----4-:R0:W-:Y:S01]  /*1bedd0*/  @P4 STG.E.U8 desc[UR4][R36.64], R0 ;  /* 0x0000000024004986 */ /* 0x0101e2000c101104 */
[----:B------:R-:W-:Y:S02]  /*1bede0*/  LOP3.LUT P0, RZ, R55, 0x100, RZ, 0xc0, !PT ;  /* 0x0000010037ff7812 */ /* 0x000fe4000780c0ff */
[----:B0-----:R-:W-:Y:S02]  /*1bedf0*/  PRMT R0, R54, 0x7773, RZ ;  /* 0x0000777336007816 */ /* 0x001fe400000000ff */
[----:B------:R-:W3:Y:S04]  /*1bee00*/  LDL.LU R54, [R1+0x696c] ;  /* 0x00696c0001367983 */ /* 0x000ee80000300800 */
        /* <DEDUP_REMOVED lines=11> */
[----:B------:R-:W4:Y:S04]  /*1beec0*/  LDL.LU R40, [R1+0x618] ;  /* 0x0006180001287983 */ /* 0x000f280000300800 */
[----:B------:R-:W4:Y:S04]  /*1beed0*/  LDL.LU.64 R44, [R1+0xf20] ;  /* 0x000f2000012c7983 */ /* 0x000f280000300a00 */
[----:B------:R-:W4:Y:S01]  /*1beee0*/  LDL.LU R58, [R1+0x608] ;  /* 0x00060800013a7983 */ /* 0x000f220000300800 */
[----:B------:R-:W-:-:S02]  /*1beef0*/  PRMT R0, R47, 0x7773, RZ ;  /* 0x000077732f007816 */ /* 0x000fc400000000ff */
[C---:B------:R-:W-:Y:S01]  /*1bef00*/  LOP3.LUT P3, RZ, R55.reuse, 0x80, RZ, 0xc0, !PT ;  /* 0x0000008037ff7812 */ /* 0x040fe2000786c0ff */
[----:B------:R-:W4:Y:S01]  /*1bef10*/  LDL.LU.64 R46, [R1+0xf18] ;  /* 0x000f1800012e7983 */ /* 0x000f220000300a00 */
[----:B------:R-:W-:Y:S02]  /*1bef20*/  LOP3.LUT R4, R4, 0xfff7ffff, RZ, 0xc0, !PT ;  /* 0xfff7ffff04047812 */ /* 0x000fe400078ec0ff */
[C---:B------:R-:W-:Y:S02]  /*1bef30*/  LOP3.LUT P2, RZ, R55.reuse, 0x40, RZ, 0xc0, !PT ;  /* 0x0000004037ff7812 */ /* 0x040fe4000784c0ff */
[C---:B------:R-:W-:Y:S02]  /*1bef40*/  LOP3.LUT P1, RZ, R55.reuse, 0x20, RZ, 0xc0, !PT ;  /* 0x0000002037ff7812 */ /* 0x040fe4000782c0ff */
[----:B------:R-:W-:Y:S02]  /*1bef50*/  LOP3.LUT P0, RZ, R55, 0x10, RZ, 0xc0, !PT ;  /* 0x0000001037ff7812 */ /* 0x000fe4000780c0ff */
[----:B---3--:R-:W-:-:S03]  /*1bef60*/  LOP3.LUT P6, RZ, R54, 0x8000000, RZ, 0xc0, !PT ;  /* 0x0800000036ff7812 */ /* 0x008fc600078cc0ff */
[----:B--2---:R0:W-:Y:S04]  /*1bef70*/  @P3 STG.E.U8 desc[UR4][R48.64], R0 ;  /* 0x0000000030003986 */ /* 0x0041e8000c101104 */
[----:B0-----:R-:W2:Y:S06]  /*1bef80*/  LDL.LU.64 R48, [R1+0xf08] ;  /* 0x000f080001307983 */ /* 0x001eac0000300a00 */
        /* <DEDUP_REMOVED lines=13> */
[----:B----4-:R-:W-:Y:S02]  /*1bf060*/  PRMT R0, R40, 0x7770, RZ ;  /* 0x0000777028007816 */ /* 0x010fe400000000ff */
[----:B------:R-:W-:-:S03]  /*1bf070*/  LOP3.LUT R4, R4, 0xff7fffff, RZ, 0xc0, !PT ;  /* 0xff7fffff04047812 */ /* 0x000fc600078ec0ff */
[----:B------:R0:W-:Y:S06]  /*1bf080*/  @P2 STG.E.U8 desc[UR4][R42.64], R0 ;  /* 0x000000002a002986 */ /* 0x0001ec000c101104 */
[----:B------:R-:W-:Y:S02]  /*1bf090*/  @P6 LOP3.LUT R4, R4, 0x800000, RZ, 0xfc, !PT ;  /* 0x0080000004046812 */ /* 0x000fe400078efcff */
[----:B------:R-:W-:Y:S01]  /*1bf0a0*/  LOP3.LUT P6, RZ, R55, 0x1, RZ, 0xc0, !PT ;  /* 0x0000000137ff7812 */ /* 0x000fe200078cc0ff */
[----:B0-----:R-:W4:Y:S04]  /*1bf0b0*/  LDL.LU R43, [R1+0x61c] ;  /* 0x00061c00012b7983 */ /* 0x001f280000300800 */
[----:B------:R-:W4:Y:S01]  /*1bf0c0*/  LDL.LU.64 R26, [R1+0xef8] ;  /* 0x000ef800011a7983 */ /* 0x000f220000300a00 */
[----:B------:R-:W-:-:S03]  /*1bf0d0*/  LOP3.LUT R4, R4, 0xfeffffff, RZ, 0xc0, !PT ;  /* 0xfeffffff04047812 */ /* 0x000fc600078ec0ff */
[----:B------:R-:W4:Y:S04]  /*1bf0e0*/  LDL.LU.64 R28, [R1+0xef0] ;  /* 0x000ef000011c7983 */ /* 0x000f280000300a00 */
[----:B------:R-:W4:Y:S01]  /*1bf0f0*/  LDL.LU.64 R30, [R1+0xee8] ;  /* 0x000ee800011e7983 */ /* 0x000f220000300a00 */
[----:B------:R-:W-:-:S03]  /*1bf100*/  PRMT R0, R40, 0x7771, RZ ;  /* 0x0000777128007816 */ /* 0x000fc600000000ff */
[----:B------:R-:W4:Y:S04]  /*1bf110*/  LDL.LU R42, [R1+0x60c] ;  /* 0x00060c00012a7983 */ /* 0x000f280000300800 */
[----:B------:R-:W4:Y:S01]  /*1bf120*/  LDL.LU.64 R32, [R1+0xee0] ;  /* 0x000ee00001207983 */ /* 0x000f220000300a00 */
[----:B------:R-:W-:Y:S02]  /*1bf130*/  @P6 LOP3.LUT R4, R4, 0x1000000, RZ, 0xfc, !PT ;  /* 0x0100000004046812 */ /* 0x000fe400078efcff */
[----:B------:R-:W-:Y:S02]  /*1bf140*/  LOP3.LUT P6, RZ, R55, 0x2, RZ, 0xc0, !PT ;  /* 0x0000000237ff7812 */ /* 0x000fe400078cc0ff */
[----:B------:R-:W-:-:S11]  /*1bf150*/  LOP3.LUT R4, R4, 0xfdffffff, RZ, 0xc0, !PT ;  /* 0xfdffffff04047812 */ /* 0x000fd600078ec0ff */
        /* <DEDUP_REMOVED lines=63> */
[----:B------:R-:W3:Y:S01]  /*1bf550*/  LDL.LU.64 R44, [R1+0xe88] ;  /* 0x000e8800012c7983 */ /* 0x000ee20000300a00 */
        /* <DEDUP_REMOVED lines=32> */
[----:B------:R-:W-:Y:S02]  /*1bf760*/  PRMT R0, R38, 0x7773, RZ ;  /* 0x0000777326007816 */ /* 0x000fe400000000ff */
[----:B------:R-:W-:-:S02]  /*1bf770*/  LOP3.LUT P0, RZ, R54, 0x20000, RZ, 0xc0, !PT ;  /* 0x0002000036ff7812 */ /* 0x000fc4000780c0ff */
[----:B------:R-:W-:Y:S01]  /*1bf780*/  LOP3.LUT R4, R4, 0xfffdffff, RZ, 0xc0, !PT ;  /* 0xfffdffff04047812 */ /* 0x000fe200078ec0ff */
[----:B------:R-:W2:Y:S04]  /*1bf790*/  LDL.LU.64 R32, [R1+0xe50] ;  /* 0x000e500001207983 */ /* 0x000ea80000300a00 */
[----:B------:R-:W2:Y:S02]  /*1bf7a0*/  LDL.LU.64 R34, [R1+0xe48] ;  /* 0x000e480001227983 */ /* 0x000ea40000300a00 */
        /* <DEDUP_REMOVED lines=12> */
[----:B0-----:R-:W-:-:S05]  /*1bf870*/  PRMT R0, R53, 0x7772, RZ ;  /* 0x0000777235007816 */ /* 0x001fca00000000ff */
[----:B------:R0:W-:Y:S01]  /*1bf880*/  @P6 STG.E.U8 desc[UR4][R44.64], R0 ;  /* 0x000000002c006986 */ /* 0x0001e2000c101104 */
[C---:B------:R-:W-:Y:S02]  /*1bf890*/  LOP3.LUT P6, RZ, R4.reuse, 0x40000, RZ, 0xc0, !PT ;  /* 0x0004000004ff7812 */ /* 0x040fe400078cc0ff */
[----:B0-----:R-:W-:Y:S02]  /*1bf8a0*/  PRMT R0, R53, 0x7773, RZ ;  /* 0x0000777335007816 */ /* 0x001fe400000000ff */
[----:B------:R-:W3:Y:S04]  /*1bf8b0*/  LDL.LU R53, [R1+0x6968] ;  /* 0x0069680001357983 */ /* 0x000ee80000300800 */
[----:B------:R-:W3:Y:S05]  /*1bf8c0*/  LDL.LU.64 R42, [R1+0xe30] ;  /* 0x000e3000012a7983 */ /* 0x000eea0000300a00 */
[----:B------:R0:W-:Y:S01]  /*1bf8d0*/  @P6 STG.E.U8 desc[UR4][R46.64], R0 ;  /* 0x000000002e006986 */ /* 0x0001e2000c101104 */
[----:B------:R-:W-:-:S03]  /*1bf8e0*/  LOP3.LUT P6, RZ, R4, 0x20000, RZ, 0xc0, !PT ;  /* 0x0002000004ff7812 */ /* 0x000fc600078cc0ff */
[----:B------:R-:W3:Y:S04]  /*1bf8f0*/  LDL.LU.64 R44, [R1+0xe28] ;  /* 0x000e2800012c7983 */ /* 0x000ee80000300a00 */
[----:B0-----:R-:W4:Y:S01]  /*1bf900*/  LDL.LU.64 R46, [R1+0xe20] ;  /* 0x000e2000012e7983 */ /* 0x001f220000300a00 */
[----:B------:R-:W-:-:S03]  /*1bf910*/  PRMT R0, R27, 0x7770, RZ ;  /* 0x000077701b007816 */ /* 0x000fc600000000ff */
[----:B------:R-:W4:Y:S04]  /*1bf920*/  LDL.LU R38, [R1+0x5e8] ;  /* 0x0005e80001267983 */ /* 0x000f280000300800 */
        /* <DEDUP_REMOVED lines=44> */
[----:B------:R-:W4:Y:S04]  /*1bfbf0*/  LDL.LU.64 R44, [R1+0xdf0] ;  /* 0x000df000012c7983 */ /* 0x000f280000300a00 */
[----:B------:R-:W4:Y:S04]  /*1bfc00*/  LDL.LU R24, [R1+0x5fc] ;  /* 0x0005fc0001187983 */ /* 0x000f280000300800 */
[----:B------:R-:W4:Y:S01]  /*1bfc10*/  LDL.LU.64 R46, [R1+0xde0] ;  /* 0x000de000012e7983 */ /* 0x000f220000300a00 */
[----:B------:R-:W-:-:S02]  /*1bfc20*/  LOP3.LUT P4, RZ, R54, 0x2, RZ, 0xc0, !PT ;  /* 0x0000000236ff7812 */ /* 0x000fc4000788c0ff */
[----:B------:R-:W-:Y:S01]  /*1bfc30*/  PRMT R0, R38, 0x7771, RZ ;  /* 0x0000777126007816 */ /* 0x000fe200000000ff */
[----:B------:R-:W4:Y:S01]  /*1bfc40*/  LDL.LU R58, [R1+0x5ec] ;  /* 0x0005ec00013a7983 */ /* 0x000f220000300800 */
[----:B------:R-:W-:Y:S02]  /*1bfc50*/  LOP3.LUT R4, R4, 0xffffffef, RZ, 0xc0, !PT ;  /* 0xffffffef04047812 */ /* 0x000fe400078ec0ff */
[----:B------:R-:W-:Y:S02]  /*1bfc60*/  LOP3.LUT P3, RZ, R54, 0x1, RZ, 0xc0, !PT ;  /* 0x0000000136ff7812 */ /* 0x000fe4000786c0ff */
[----:B---3--:R-:W-:-:S13]  /*1bfc70*/  LOP3.LUT P6, RZ, R53, 0x200000, RZ, 0xc0, !PT ;  /* 0x0020000035ff7812 */ /* 0x008fda00078cc0ff */
[----:B------:R-:W-:Y:S02]  /*1bfc80*/  @P6 LOP3.LUT R4, R4, 0x10, RZ, 0xfc, !PT ;  /* 0x0000001004046812 */ /* 0x000fe400078efcff */
[----:B------:R-:W-:Y:S02]  /*1bfc90*/  LOP3.LUT P6, RZ, R53, 0x400000, RZ, 0xc0, !PT ;  /* 0x0040000035ff7812 */ /* 0x000fe400078cc0ff */
[----:B------:R-:W-:-:S11]  /*1bfca0*/  LOP3.LUT R4, R4, 0xffffffdf, RZ, 0xc0, !PT ;  /* 0xffffffdf04047812 */ /* 0x000fd600078ec0ff */
[----:B------:R-:W-:Y:S02]  /*1bfcb0*/  @P6 LOP3.LUT R4, R4, 0x20, RZ, 0xfc, !PT ;  /* 0x0000002004046812 */ /* 0x000fe400078efcff */
[----:B------:R-:W-:Y:S01]  /*1bfcc0*/  LOP3.LUT P6, RZ, R53, 0x800000, RZ, 0xc0, !PT ;  /* 0x0080000035ff7812 */ /* 0x000fe200078cc0ff */
[----:B--2---:R0:W-:Y:S04]  /*1bfcd0*/  @P4 STG.E.U8 desc[UR4][R48.64], R0 ;  /* 0x0000000030004986 */ /* 0x0041e8000c101104 */
[----:B0-----:R-:W2:Y:S01]  /*1bfce0*/  LDL.LU.64 R48, [R1+0xdd0] ;  /* 0x000dd00001307983 */ /* 0x001ea20000300a00 */
[----:B------:R-:W-:-:S03]  /*1bfcf0*/  LOP3.LUT R4, R4, 0xffffffbf, RZ, 0xc0, !PT ;  /* 0xffffffbf04047812 */ /* 0x000fc600078ec0ff */
[----:B------:R-:W3:Y:S04]  /*1bfd00*/  LDL.LU.64 R26, [R1+0xdd8] ;  /* 0x000dd800011a7983 */ /* 0x000ee80000300a00 */
[----:B------:R-:W3:Y:S04]  /*1bfd10*/  LDL.LU.64 R28, [R1+0xdc8] ;  /* 0x000dc800011c7983 */ /* 0x000ee80000300a00 */
[----:B------:R-:W3:Y:S01]  /*1bfd20*/  LDL.LU.64 R30, [R1+0xdc0] ;  /* 0x000dc000011e7983 */ /* 0x000ee20000300a00 */
[----:B------:R-:W-:Y:S02]  /*1bfd30*/  @P6 LOP3.LUT R4, R4, 0x40, RZ, 0xfc, !PT ;  /* 0x0000004004046812 */ /* 0x000fe400078efcff */
[----:B------:R-:W-:-:S02]  /*1bfd40*/  LOP3.LUT P6, RZ, R53, 0x1000000, RZ, 0xc0, !PT ;  /* 0x0100000035ff7812 */ /* 0x000fc400078cc0ff */
[----:B------:R-:W-:-:S11]  /*1bfd50*/  LOP3.LUT R4, R4, 0xffffff7f, RZ, 0xc0, !PT ;  /* 0xffffff7f04047812 */ /* 0x000fd600078ec0ff */
[----:B------:R-:W-:Y:S02]  /*1bfd60*/  @P6 LOP3.LUT R4, R4, 0x80, RZ, 0xfc, !PT ;  /* 0x0000008004046812 */ /* 0x000fe400078efcff */
[----:B------:R-:W-:Y:S02]  /*1bfd70*/  LOP3.LUT P6, RZ, R53, 0x2000000, RZ, 0xc0, !PT ;  /* 0x0200000035ff7812 */ /* 0x000fe400078cc0ff */
[----:B------:R-:W-:Y:S02]  /*1bfd80*/  LOP3.LUT R4, R4, 0xfffffeff, RZ, 0xc0, !PT ;  /* 0xfffffeff04047812 */ /* 0x000fe400078ec0ff */
[----:B------:R-:W-:-:S09]  /*1bfd90*/  PRMT R0, R38, 0x7772, RZ ;  /* 0x0000777226007816 */ /* 0x000fd200000000ff */
[----:B------:R-:W-:Y:S02]  /*1bfda0*/  @P6 LOP3.LUT R4, R4, 0x100, RZ, 0xfc, !PT ;  /* 0x0000010004046812 */ /* 0x000fe400078efcff */
[C---:B------:R-:W-:Y:S01]  /*1bfdb0*/  LOP3.LUT P6, RZ, R53.reuse, 0x4000000, RZ, 0xc0, !PT ;  /* 0x0400000035ff7812 */ /* 0x040fe200078cc0ff */
[----:B----4-:R0:W-:Y:S01]  /*1bfdc0*/  @P3 STG.E.U8 desc[UR4][R34.64], R0 ;  /* 0x0000000022003986 */ /* 0x0101e2000c101104 */
[----:B------:R-:W-:Y:S02]  /*1bfdd0*/  LOP3.LUT P2, RZ, R53, 0x80000000, RZ, 0xc0, !PT ;  /* 0x8000000035ff7812 */ /* 0x000fe4000784c0ff */
[----:B------:R-:W-:Y:S02]  /*1bfde0*/  LOP3.LUT R4, R4, 0xfffffdff, RZ, 0xc0, !PT ;  /* 0xfffffdff04047812 */ /* 0x000fe400078ec0ff */
[----:B0-----:R-:W-:Y:S02]  /*1bfdf0*/  PRMT R0, R38, 0x7773, RZ ;  /* 0x0000777326007816 */ /* 0x001fe400000000ff */
[----:B------:R-:W4:Y:S04]  /*1bfe00*/  LDL.LU R38, [R1+0x5d0] ;  /* 0x0005d00001267983 */ /* 0x000f280000300800 */
[----:B------:R-:W4:Y:S01]  /*1bfe10*/  LDL.LU.64 R32, [R1+0xdb0] ;  /* 0x000db00001207983 */ /* 0x000f220000300a00 */
[----:B------:R-:W-:-:S02]  /*1bfe20*/  @P6 LOP3.LUT R4, R4, 0x200, RZ, 0xfc, !PT ;  /* 0x0000020004046812 */ /* 0x000fc400078efcff */
[C---:B------:R-:W-:Y:S02]  /*1bfe30*/  LOP3.LUT P6, RZ, R53.reuse, 0x8000000, RZ, 0xc0, !PT ;  /* 0x0800000035ff7812 */ /* 0x040fe400078cc0ff */
[C---:B------:R-:W-:Y:S02]  /*1bfe40*/  LOP3.LUT P1, RZ, R53.reuse, 0x40000000, RZ, 0xc0, !PT ;  /* 0x4000000035ff7812 */ /* 0x040fe4000782c0ff */
[----:B------:R-:W-:Y:S02]  /*1bfe50*/  LOP3.LUT P0, RZ, R53, 0x20000000, RZ, 0xc0, !PT ;  /* 0x2000000035ff7812 */ /* 0x000fe4000780c0ff */
[----:B------:R-:W-:Y:S01]  /*1bfe60*/  LOP3.LUT R4, R4, 0xfffffbff, RZ, 0xc0, !PT ;  /* 0xfffffbff04047812 */ /* 0x000fe200078ec0ff */
[----:B------:R0:W-:Y:S04]  /*1bfe70*/  @P2 STG.E.U8 desc[UR4][R36.64], R0 ;  /* 0x0000000024002986 */ /* 0x0001e8000c101104 */
[----:B------:R-:W4:Y:S02]  /*1bfe80*/  LDL.LU.64 R34, [R1+0xdb8] ;  /* 0x000db80001227983 */ /* 0x000f240000300a00 */
[----:B------:R-:W-:-:S02]  /*1bfe90*/  @P6 LOP3.LUT R4, R4, 0x400, RZ, 0xfc, !PT ;  /* 0x0000040004046812 */ /* 0x000fc400078efcff */
[C---:B0-----:R-:W-:Y:S02]  /*1bfea0*/  PRMT R0, R24.reuse, 0x7770, RZ ;  /* 0x0000777018007816 */ /* 0x041fe400000000ff */
[----:B------:R-:W-:Y:S01]  /*1bfeb0*/  LOP3.LUT P6, RZ, R53, 0x10000000, RZ, 0xc0, !PT ;  /* 0x1000000035ff7812 */ /* 0x000fe200078cc0ff */
[----:B------:R-:W4:Y:S04]  /*1bfec0*/  LDL.LU.64 R36, [R1+0xda8] ;  /* 0x000da80001247983 */ /* 0x000f280000300a00 */
[----:B------:R0:W-:Y:S02]  /*1bfed0*/  @P1 STG.E.U8 desc[UR4][R40.64], R0 ;  /* 0x0000000028001986 */ /* 0x0001e4000c101104 */
[C---:B0-----:R-:W-:Y:S02]  /*1bfee0*/  PRMT R0, R24.reuse, 0x7771, RZ ;  /* 0x0000777118007816 */ /* 0x041fe400000000ff */
[----:B------:R-:W4:Y:S04]  /*1bfef0*/  LDL.LU.64 R40, [R1+0xda0] ;  /* 0x000da00001287983 */ /* 0x000f280000300a00 */
[----:B------:R0:W-:Y:S02]  /*1bff00*/  @P0 STG.E.U8 desc[UR4][R42.64], R0 ;  /* 0x000000002a000986 */ /* 0x0001e4000c101104 */
[----:B0-----:R-:W-:-:S02]  /*1bff10*/  PRMT R0, R24, 0x7772, RZ ;  /* 0x0000777218007816 */ /* 0x001fc400000000ff */
[----:B------:R-:W4:Y:S04]  /*1bff20*/  LDL.LU.64 R42, [R1+0xd98] ;  /* 0x000d9800012a7983 */ /* 0x000f280000300a00 */
[----:B------:R0:W-:Y:S01]  /*1bff30*/  @P6 STG.E.U8 desc[UR4][R44.64], R0 ;  /* 0x000000002c006986 */ /* 0x0001e2000c101104 */
[----:B------:R-:W-:-:S03]  /*1bff40*/  LOP3.LUT P6, RZ, R4, 0x400, RZ, 0xc0, !PT ;  /* 0x0000040004ff7812 */ /* 0x000fc600078cc0ff */
[----:B0-----:R-:W4:Y:S01]  /*1bff50*/  LDL.LU.64 R44, [R1+0xd90] ;  /* 0x000d9000012c7983 */ /* 0x001f220000300a00 */
[----:B------:R-:W-:-:S09]  /*1bff60*/  PRMT R0, R24, 0x7773, RZ ;  /* 0x0000777318007816 */ /* 0x000fd200000000ff */
[----:B------:R0:W-:Y:S04]  /*1bff70*/  @P6 STG.E.U8 desc[UR4][R46.64], R0 ;  /* 0x000000002e006986 */ /* 0x0001e8000c101104 */
[----:B0-----:R-:W4:Y:S01]  /*1bff80*/  LDL.LU.64 R46, [R1+0xd88] ;  /* 0x000d8800012e7983 */ /* 0x001f220000300a00 */
[----:B------:R-:W-:Y:S02]  /*1bff90*/  LOP3.LUT P6, RZ, R4, 0x200, RZ, 0xc0, !PT ;  /* 0x0000020004ff7812 */ /* 0x000fe400078cc0ff */
[----:B------:R-:W-:Y:S02]  /*1bffa0*/  PRMT R0, R58, 0x7770, RZ ;  /* 0x000077703a007816 */ /* 0x000fe400000000ff */
[----:B------:R-:W-:-:S09]  /*1bffb0*/  LOP3.LUT P5, RZ, R53, 0x100000, RZ, 0xc0, !PT ;  /* 0x0010000035ff7812 */ /* 0x000fd200078ac0ff */
        /* <DEDUP_REMOVED lines=33> */
[----:B------:R-:W4:Y:S04]  /*1c01d0*/  LDL.LU R52, [R1+0x6960] ;  /* 0x0069600001347983 */ /* 0x000f280000300800 */
[----:B------:R-:W4:Y:S04]  /*1c01e0*/  LDL.LU.64 R40, [R1+0xd78] ;  /* 0x000d780001287983 */ /* 0x000f280000300a00 */
[----:B------:R-:W4:Y:S01]  /*1c01f0*/  LDL.LU.64 R42, [R1+0xd70] ;  /* 0x000d7000012a7983 */ /* 0x000f220000300a00 */
[----:B------:R-:W-:-:S03]  /*1c0200*/  LOP3.LUT P0, RZ, R53, 0x8000, RZ, 0xc0, !PT ;  /* 0x0000800035ff7812 */ /* 0x000fc6000780c0ff */
[----:B------:R-:W4:Y:S04]  /*1c0210*/  LDL.LU.64 R32, [R1+0xd68] ;  /* 0x000d680001207983 */ /* 0x000f280000300a00 */
[----:B------:R-:W4:Y:S04]  /*1c0220*/  LDL.LU.64 R44, [R1+0xd60] ;  /* 0x000d6000012c7983 */ /* 0x000f280000300a00 */
[----:B------:R-:W4:Y:S04]  /*1c0230*/  LDL.LU.64 R34, [R1+0xd58] ;  /* 0x000d580001227983 */ /* 0x000f280000300a00 */
[----:B------:R-:W4:Y:S04]  /*1c0240*/  LDL.LU.64 R36, [R1+0xd50] ;  /* 0x000d500001247983 */ /* 0x000f280000300a00 */
[----:B------:R-:W4:Y:S04]  /*1c0250*/  LDL.LU.64 R46, [R1+0xd48] ;  /* 0x000d4800012e7983 */ /* 0x000f280000300a00 */
[----:B--2---:R0:W-:Y:S04]  /*1c0260*/  @P0 STG.E.U8 desc[UR4][R48.64], R0 ;  /* 0x0000000030000986 */ /* 0x0041e8000c101104 */
[----:B0-----:R-:W2:Y:S01]  /*1c0270*/  LDL.LU R48, [R1+0x5c4] ;  /* 0x0005c40001307983 */ /* 0x001ea20000300800 */
[----:B------:R-:W-:-:S02]  /*1c0280*/  LOP3.LUT P3, RZ, R53, 0x4000, RZ, 0xc0, !PT ;  /* 0x0000400035ff7812 */ /* 0x000fc4000786c0ff */
[C---:B------:R-:W-:Y:S02]  /*1c0290*/  LOP3.LUT P5, RZ, R53.reuse, 0x2000, RZ, 0xc0, !PT ;  /* 0x0000200035ff7812 */ /* 0x040fe400078ac0ff */
[C---:B------:R-:W-:Y:S02]  /*1c02a0*/  LOP3.LUT P2, RZ, R53.reuse, 0x4, RZ, 0xc0, !PT ;  /* 0x0000000435ff7812 */ /* 0x040fe4000784c0ff */
[----:B------:R-:W-:Y:S02]  /*1c02b0*/  LOP3.LUT P1, RZ, R53, 0x80, RZ, 0xc0, !PT ;  /* 0x0000008035ff7812 */ /* 0x000fe4000782c0ff */
[----:B------:R-:W-:Y:S02]  /*1c02c0*/  LOP3.LUT R39, R39, 0xbfffffff, RZ, 0xc0, !PT ;  /* 0xbfffffff27277812 */ /* 0x000fe400078ec0ff */
[----:B------:R-:W-:-:S07]  /*1c02d0*/  LOP3.LUT R4, R4, 0xfffffffb, RZ, 0xc0, !PT ;  /* 0xfffffffb04047812 */ /* 0x000fce00078ec0ff */
[----:B------:R-:W-:Y:S02]  /*1c02e0*/  @P2 LOP3.LUT R39, R39, 0x40000000, RZ, 0xfc, !PT ;  /* 0x4000000027272812 */ /* 0x000fe400078efcff */
[C---:B------:R-:W-:Y:S02]  /*1c02f0*/  LOP3.LUT P2, RZ, R53.reuse, 0x8, RZ, 0xc0, !PT ;  /* 0x0000000835ff7812 */ /* 0x040fe4000784c0ff */
[----:B------:R-:W-:Y:S02]  /*1c0300*/  @P1 LOP3.LUT R4, R4, 0x4, RZ, 0xfc, !PT ;  /* 0x0000000404041812 */ /* 0x000fe400078efcff */
[----:B------:R-:W-:Y:S02]  /*1c0310*/  LOP3.LUT P1, RZ, R53, 0x100, RZ, 0xc0, !PT ;  /* 0x0000010035ff7812 */ /* 0x000fe4000782c0ff */
[----:B---3--:R-:W-:-:S05]  /*1c0320*/  PRMT R0, R38, 0x7770, RZ ;  /* 0x0000777026007816 */ /* 0x008fca00000000ff */
[----:B----4-:R0:W-:Y:S04]  /*1c0330*/  @P3 STG.E.U8 desc[UR4][R40.64], R0 ;  /* 0x0000000028003986 */ /* 0x0101e8000c101104 */
[----:B0-----:R-:W3:Y:S01]  /*1c0340*/  LDL.LU.64 R40, [R1+0xd40] ;  /* 0x000d400001287983 */ /* 0x001ee20000300a00 */
[----:B------:R-:W-:-:S03]  /*1c0350*/  PRMT R0, R38, 0x7771, RZ ;  /* 0x0000777126007816 */ /* 0x000fc600000000ff */
[----:B------:R-:W4:Y:S04]  /*1c0360*/  LDL.LU R49, [R1+0x5d8] ;  /* 0x0005d80001317983 */ /* 0x000f280000300800 */
[----:B------:R0:W-:Y:S04]  /*1c0370*/  @P5 STG.E.U8 desc[UR4][R42.64], R0 ;  /* 0x000000002a005986 */ /* 0x0001e8000c101104 */
[----:B0-----:R-:W4:Y:S04]  /*1c0380*/  LDL.LU.64 R42, [R1+0xd30] ;  /* 0x000d3000012a7983 */ /* 0x001f280000300a00 */
[----:B------:R-:W4:Y:S04]  /*1c0390*/  LDL.LU.64 R26, [R1+0xd38] ;  /* 0x000d3800011a7983 */ /* 0x000f280000300a00 */
[----:B------:R-:W4:Y:S01]  /*1c03a0*/  LDL.LU.64 R28, [R1+0xd28] ;  /* 0x000d2800011c7983 */ /* 0x000f220000300a00 */
[----:B------:R-:W-:-:S02]  /*1c03b0*/  LOP3.LUT R39, R39, 0x7fffffff, RZ, 0xc0, !PT ;  /* 0x7fffffff27277812 */ /* 0x000fc400078ec0ff */
[C---:B------:R-:W-:Y:S02]  /*1c03c0*/  LOP3.LUT P4, RZ, R53.reuse, 0x1000, RZ, 0xc0, !PT ;  /* 0x0000100035ff7812 */ /* 0x040fe4000788c0ff */
[----:B------:R-:W-:Y:S02]  /*1c03d0*/  LOP3.LUT R4, R4, 0xfffffff7, RZ, 0xc0, !PT ;  /* 0xfffffff704047812 */ /* 0x000fe400078ec0ff */
[----:B------:R-:W-:Y:S02]  /*1c03e0*/  LOP3.LUT P0, RZ, R53, 0x800, RZ, 0xc0, !PT ;  /* 0x0000080035ff7812 */ /* 0x000fe4000780c0ff */
[----:B------:R-:W-:Y:S02]  /*1c03f0*/  @P2 LOP3.LUT R39, R39, 0x80000000, RZ, 0xfc, !PT ;  /* 0x8000000027272812 */ /* 0x000fe400078efcff */
[----:B------:R-:W-:Y:S02]  /*1c0400*/  LOP3.LUT P2, RZ, R53, 0x10, RZ, 0xc0, !PT ;  /* 0x0000001035ff7812 */ /* 0x000fe4000784c0ff */
[----:B------:R-:W-:-:S02]  /*1c0410*/  @P1 LOP3.LUT R4, R4, 0x8, RZ, 0xfc, !PT ;  /* 0x0000000804041812 */ /* 0x000fc400078efcff */
[----:B------:R-:W-:Y:S02]  /*1c0420*/  PRMT R0, R38, 0x7772, RZ ;  /* 0x0000777226007816 */ /* 0x000fe400000000ff */
[----:B------:R-:W-:Y:S01]  /*1c0430*/  LOP3.LUT P6, RZ, R53, 0x400, RZ, 0xc0, !PT ;  /* 0x0000040035ff7812 */ /* 0x000fe200078cc0ff */
[----:B------:R-:W4:Y:S01]  /*1c0440*/  LDL.LU.64 R30, [R1+0xd20] ;  /* 0x000d2000011e7983 */ /* 0x000f220000300a00 */
[----:B------:R-:W-:-:S03]  /*1c0450*/  LOP3.LUT R4, R4, 0xfffffffe, RZ, 0xc0, !PT ;  /* 0xfffffffe04047812 */ /* 0x000fc600078ec0ff */
[----:B------:R0:W-:Y:S02]  /*1c0460*/  @P4 STG.E.U8 desc[UR4][R32.64], R0 ;  /* 0x0000000020004986 */ /* 0x0001e4000c101104 */
[----:B------:R-:W-:Y:S02]  /*1c0470*/  @P2 LOP3.LUT R4, R4, 0x1, RZ, 0xfc, !PT ;  /* 0x0000000104042812 */ /* 0x000fe400078efcff */
[C---:B------:R-:W-:Y:S02]  /*1c0480*/  LOP3.LUT P2, RZ, R53.reuse, 0x20, RZ, 0xc0, !PT ;  /* 0x0000002035ff7812 */ /* 0x040fe4000784c0ff */
[----:B------:R-:W-:Y:S02]  /*1c0490*/  LOP3.LUT P1, RZ, R53, 0x200, RZ, 0xc0, !PT ;  /* 0x0000020035ff7812 */ /* 0x000fe4000782c0ff */
[----:B0-----:R-:W-:-:S05]  /*1c04a0*/  PRMT R0, R38, 0x7773, RZ ;  /* 0x0000777326007816 */ /* 0x001fca00000000ff */
[----:B------:R0:W-:Y:S01]  /*1c04b0*/  @P0 STG.E.U8 desc[UR4][R44.64], R0 ;  /* 0x000000002c000986 */ /* 0x0001e2000c101104 */
[----:B------:R-:W-:-:S04]  /*1c04c0*/  LOP3.LUT R4, R4, 0xfffffffd, RZ, 0xc0, !PT ;  /* 0xfffffffd04047812 */ /* 0x000fc800078ec0ff */
[----:B------:R-:W-:Y:S01]  /*1c04d0*/  @P2 LOP3.LUT R4, R4, 0x2, RZ, 0xfc, !PT ;  /* 0x0000000204042812 */ /* 0x000fe200078efcff */
[----:B0-----:R-:W4:Y:S04]  /*1c04e0*/  LDL.LU R44, [R1+0x5c8] ;  /* 0x0005c800012c7983 */ /* 0x001f280000300800 */
[----:B------:R-:W4:Y:S01]  /*1c04f0*/  LDL.LU.64 R32, [R1+0xd18] ;  /* 0x000d180001207983 */ /* 0x000f220000300a00 */
[----:B--2---:R-:W-:-:S05]  /*1c0500*/  PRMT R0, R48, 0x7770, RZ ;  /* 0x0000777030007816 */ /* 0x004fca00000000ff */
[----:B------:R0:W-:Y:S02]  /*1c0510*/  @P6 STG.E.U8 desc[UR4][R34.64], R0 ;  /* 0x0000000022006986 */ /* 0x0001e4000c101104 */
[----:B0-----:R-:W-:Y:S02]  /*1c0520*/  PRMT R0, R48, 0x7771, RZ ;  /* 0x0000777130007816 */ /* 0x001fe400000000ff */
[----:B------:R-:W2:Y:S04]  /*1c0530*/  LDL.LU.64 R34, [R1+0xd10] ;  /* 0x000d100001227983 */ /* 0x000ea80000300a00 */
[----:B------:R0:W-:Y:S01]  /*1c0540*/  @P1 STG.E.U8 desc[UR4][R36.64], R0 ;  /* 0x0000000024001986 */ /* 0x0001e2000c101104 */
[----:B------:R-:W-:-:S03]  /*1c0550*/  LOP3.LUT P1, RZ, R4, 0x8, RZ, 0xc0, !PT ;  /* 0x0000000804ff7812 */ /* 0x000fc6000782c0ff */
[----:B0-----:R-:W2:Y:S01]  /*1c0560*/  LDL.LU.64 R36, [R1+0xd08] ;  /* 0x000d080001247983 */ /* 0x001ea20000300a00 */
[----:B------:R-:W-:-:S09]  /*1c0570*/  PRMT R0, R48, 0x7772, RZ ;  /* 0x0000777230007816 */ /* 0x000fd200000000ff */
[----:B------:R0:W-:Y:S04]  /*1c0580*/  @P1 STG.E.U8 desc[UR4][R46.64], R0 ;  /* 0x000000002e001986 */ /* 0x0001e8000c101104 */
[----:B0-----:R-:W2:Y:S01]  /*1c0590*/  LDL.LU.64 R46, [R1+0xd00] ;  /* 0x000d0000012e7983 */ /* 0x001ea20000300a00 */
[----:B------:R-:W-:Y:S02]  /*1c05a0*/  LOP3.LUT P1, RZ, R4, 0x4, RZ, 0xc0, !PT ;  /* 0x0000000404ff7812 */ /* 0x000fe4000782c0ff */
[C---:B------:R-:W-:Y:S02]  /*1c05b0*/  LOP3.LUT P2, RZ, R53.reuse, 0x40, RZ, 0xc0, !PT ;  /* 0x0000004035ff7812 */ /* 0x040fe4000784c0ff */
[----:B------:R-:W-:Y:S01]  /*1c05c0*/  PRMT R0, R48, 0x7773, RZ ;  /* 0x0000777330007816 */ /* 0x000fe200000000ff */
[----:B------:R-:W2:Y:S01]  /*1c05d0*/  LDL.LU R45, [R1+0x5dc] ;  /* 0x0005dc00012d7983 */ /* 0x000ea20000300800 */
[----:B------:R-:W-:-:S02]  /*1c05e0*/  LOP3.LUT P3, RZ, R53, 0x2, RZ, 0xc0, !PT ;  /* 0x0000000235ff7812 */ /* 0x000fc4000786c0ff */
[----:B------:R-:W-:Y:S02]  /*1c05f0*/  LOP3.LUT P5, RZ, R53, 0x1, RZ, 0xc0, !PT ;  /* 0x0000000135ff7812 */ /* 0x000fe400078ac0ff */
[----:B------:R-:W-:-:S03]  /*1c0600*/  LOP3.LUT P4, RZ, R52, 0x80000000, RZ, 0xc0, !PT ;  /* 0x8000000034ff7812 */ /* 0x000fc6000788c0ff */
[----:B---3--:R4:W-:Y:S02]  /*1c0610*/  @P1 STG.E.U8 desc[UR4][R40.64], R0 ;  /* 0x0000000028001986 */ /* 0x0089e4000c101104 */
[----:B----4-:R-:W-:Y:S02]  /*1c0620*/  PRMT R0, R49, 0x7770, RZ ;  /* 0x0000777031007816 */ /* 0x010fe400000000ff */
[----:B------:R-:W3:Y:S04]  /*1c0630*/  LDL.LU.64 R40, [R1+0xcd8] ;  /* 0x000cd80001287983 */ /* 0x000ee80000300a00 */
[----:B------:R0:W-:Y:S01]  /*1c0640*/  @P2 STG.E.U8 desc[UR4][R42.64], R0 ;  /* 0x000000002a002986 */ /* 0x0001e2000c101104 */
[----:B------:R-:W-:-:S03]  /*1c0650*/  LOP3.LUT P2, RZ, R4, 0x2, RZ, 0xc0, !PT ;  /* 0x0000000204ff7812 */ /* 0x000fc6000784c0ff */
[----:B0-----:R-:W4:Y:S01]  /*1c0660*/  LDL.LU.64 R42, [R1+0xce8] ;  /* 0x000ce800012a7983 */ /* 0x001f220000300a00 */
[----:B------:R-:W-:-:S09]  /*1c0670*/  PRMT R0, R49, 0x7771, RZ ;  /* 0x0000777131007816 */ /* 0x000fd200000000ff */
[----:B------:R0:W-:Y:S01]  /*1c0680*/  @P2 STG.E.U8 desc[UR4][R26.64], R0 ;  /* 0x000000001a002986 */ /* 0x0001e2000c101104 */
[----:B------:R-:W-:Y:S02]  /*1c0690*/  LOP3.LUT P2, RZ, R4, 0x1, RZ, 0xc0, !PT ;  /* 0x0000000104ff7812 */ /* 0x000fe4000784c0ff */
[----:B0-----:R-:W-:-:S11]  /*1c06a0*/  PRMT R0, R49, 0x7772, RZ ;  /* 0x0000777231007816 */ /* 0x001fd600000000ff */
[----:B------:R0:W-:Y:S02]  /*1c06b0*/  @P2 STG.E.U8 desc[UR4][R28.64], R0 ;  /* 0x000000001c002986 */ /* 0x0001e4000c101104 */
[----:B0-----:R-:W-:Y:S02]  /*1c06c0*/  PRMT R0, R49, 0x7773, RZ ;  /* 0x0000777331007816 */ /* 0x001fe400000000ff */
[----:B------:R-:W4:Y:S01]  /*1c06d0*/  LDL.LU.64 R48, [R1+0xce0] ;  /* 0x000ce00001307983 */ /* 0x000f220000300a00 */
[----:B------:R-:W-:-:S13]  /*1c06e0*/  LOP3.LUT P2, RZ, R39, 0x80000000, RZ, 0xc0, !PT ;  /* 0x8000000027ff7812 */ /* 0x000fda000784c0ff */
        /* <DEDUP_REMOVED lines=9> */
[----:B------:R0:W-:Y:S04]  /*1c0780*/  @P4 STG.E.U8 desc[UR4][R46.64], R0 ;  /* 0x000000002e004986 */ /* 0x0001e8000c101104 */
[----:B0-----:R-:W2:Y:S01]  /*1c0790*/  LDL.LU.64 R46, [R1+0xcf8] ;  /* 0x000cf800012e7983 */ /* 0x001ea20000300a00 */
[C---:B------:R-:W-:Y:S02]  /*1c07a0*/  LOP3.LUT P0, RZ, R52.reuse, 0x40000000, RZ, 0xc0, !PT ;  /* 0x4000000034ff7812 */ /* 0x040fe4000780c0ff */
[C---:B------:R-:W-:Y:S02]  /*1c07b0*/  LOP3.LUT P6, RZ, R52.reuse, 0x20000000, RZ, 0xc0, !PT ;  /* 0x2000000034ff7812 */ /* 0x040fe400078cc0ff */
[----:B------:R-:W-:Y:S01]  /*1c07c0*/  PRMT R0, R45, 0x7770, RZ ;  /* 0x000077702d007816 */ /* 0x000fe200000000ff */
[----:B------:R-:W2:Y:S04]  /*1c07d0*/  LDL.LU R58, [R1+0x5cc] ;  /* 0x0005cc00013a7983 */ /* 0x000ea80000300800 */
[----:B------:R-:W2:Y:S01]  /*1c07e0*/  LDL.LU.64 R32, [R1+0xcf0] ;  /* 0x000cf00001207983 */ /* 0x000ea20000300a00 */
[----:B------:R-:W-:-:S02]  /*1c07f0*/  LOP3.LUT P1, RZ, R52, 0x10000000, RZ, 0xc0, !PT ;  /* 0x1000000034ff7812 */ /* 0x000fc4000782c0ff */
[----:B------:R-:W-:Y:S02]  /*1c0800*/  LOP3.LUT P2, RZ, R52, 0x8000000, RZ, 0xc0, !PT ;  /* 0x0800000034ff7812 */ /* 0x000fe4000784c0ff */
[C---:B------:R-:W-:Y:S01]  /*1c0810*/  PRMT R7, R45.reuse, 0x7773, RZ ;  /* 0x000077732d077816 */ /* 0x040fe200000000ff */
[----:B---3--:R0:W-:Y:S02]  /*1c0820*/  @P0 STG.E.U8 desc[UR4][R40.64], R0 ;  /* 0x0000000028000986 */ /* 0x0081e4000c101104 */
[----:B0-----:R-:W-:-:S05]  /*1c0830*/  PRMT R0, R45, 0x7771, RZ ;  /* 0x000077712d007816 */ /* 0x001fca00000000ff */
[----:B----4-:R0:W-:Y:S04]  /*1c0840*/  @P6 STG.E.U8 desc[UR4][R42.64], R0 ;  /* 0x000000002a006986 */ /* 0x0101e8000c101104 */
[----:B0-----:R-:W3:Y:S04]  /*1c0850*/  LDL.LU.64 R42, [R1+0xcc8] ;  /* 0x000cc800012a7983 */ /* 0x001ee80000300a00 */
[----:B------:R-:W4:Y:S01]  /*1c0860*/  LDL.LU.64 R34, [R1+0xcd0] ;  /* 0x000cd00001227983 */ /* 0x000f220000300a00 */
[----:B------:R-:W-:-:S03]  /*1c0870*/  PRMT R0, R45, 0x7772, RZ ;  /* 0x000077722d007816 */ /* 0x000fc600000000ff */
[----:B------:R-:W4:Y:S04]  /*1c0880*/  LDL.LU.64 R36, [R1+0xcc0] ;  /* 0x000cc00001247983 */ /* 0x000f280000300a00 */
[----:B------:R-:W4:Y:S04]  /*1c0890*/  LDL.LU.64 R40, [R1+0xcb8] ;  /* 0x000cb80001287983 */ /* 0x000f280000300a00 */
[----:B------:R0:W-:Y:S04]  /*1c08a0*/  @P1 STG.E.U8 desc[UR4][R48.64], R0 ;  /* 0x0000000030001986 */ /* 0x0001e8000c101104 */
[----:B0-----:R-:W4:Y:S04]  /*1c08b0*/  LDL.LU.64 R48, [R1+0xcb0] ;  /* 0x000cb00001307983 */ /* 0x001f280000300a00 */
[----:B------:R-:W4:Y:S04]  /*1c08c0*/  LDL.LU R29, [R1+0x590] ;  /* 0x00059000011d7983 */ /* 0x000f280000300800 */
[----:B------:R-:W4:Y:S04]  /*1c08d0*/  LDL.LU.64 R44, [R1+0xca8] ;  /* 0x000ca800012c7983 */ /* 0x000f280000300a00 */
[----:B--2---:R0:W-:Y:S04]  /*1c08e0*/  @P2 STG.E.U8 desc[UR4][R46.64], R7 ;  /* 0x000000072e002986 */ /* 0x0041e8000c101104 */
[----:B0-----:R-:W2:Y:S01]  /*1c08f0*/  LDL.LU.64 R46, [R1+0xca0] ;  /* 0x000ca000012e7983 */ /* 0x001ea20000300a00 */
[----:B------:R-:W-:-:S03]  /*1c0900*/  LOP3.LUT P3, RZ, R52, 0x4000000, RZ, 0xc0, !PT ;  /* 0x0400000034ff7812 */ /* 0x000fc6000786c0ff */
[----:B------:R-:W2:Y:S01]  /*1c0910*/  LDL.LU R38, [R1+0x4a0] ;  /* 0x0004a00001267983 */ /* 0x000ea20000300800 */
[----:B------:R-:W-:-:S03]  /*1c0920*/  LOP3.LUT P5, RZ, R52, 0x2000000, RZ, 0xc0, !PT ;  /* 0x0200000034ff7812 */ /* 0x000fc600078ac0ff */
[----:B------:R-:W2:Y:S01]  /*1c0930*/  LDL.LU.64 R30, [R1+0xc98] ;  /* 0x000c9800011e7983 */ /* 0x000ea20000300a00 */
[----:B------:R-:W-:-:S05]  /*1c0940*/  PRMT R7, R58, 0x7770, RZ ;  /* 0x000077703a077816 */ /* 0x000fca00000000ff */
[----:B------:R0:W-:Y:S02]  /*1c0950*/  @P3 STG.E.U8 desc[UR4][R32.64], R7 ;  /* 0x0000000720003986 */ /* 0x0001e4000c101104 */
[----:B0-----:R-:W-:Y:S02]  /*1c0960*/  PRMT R7, R58, 0x7771, RZ ;  /* 0x000077713a077816 */ /* 0x001fe400000000ff */
[C---:B------:R-:W-:Y:S02]  /*1c0970*/  LOP3.LUT P4, RZ, R52.reuse, 0x1000000, RZ, 0xc0, !PT ;  /* 0x0100000034ff7812 */ /* 0x040fe4000788c0ff */
[C---:B------:R-:W-:Y:S02]  /*1c0980*/  LOP3.LUT P6, RZ, R52.reuse, 0x100000, RZ, 0xc0, !PT ;  /* 0x0010000034ff7812 */ /* 0x040fe400078cc0ff */
[----:B------:R-:W-:Y:S02]  /*1c0990*/  LOP3.LUT P0, RZ, R52, 0x800000, RZ, 0xc0, !PT ;  /* 0x0080000034ff7812 */ /* 0x000fe4000780c0ff */
[----:B------:R-:W-:-:S02]  /*1c09a0*/  P2R R5, PR, RZ, 0x40 ;  /* 0x00000040ff057803 */ /* 0x000fc40000000000 */
[----:B------:R-:W-:-:S04]  /*1c09b0*/  LOP3.LUT P6, RZ, R52, 0x200000, RZ, 0xc0, !PT ;  /* 0x0020000034ff7812 */ /* 0x000fc800078cc0ff */
[----:B------:R-:W-:Y:S02]  /*1c09c0*/  P2R R6, PR, RZ, 0x40 ;  /* 0x00000040ff067803 */ /* 0x000fe40000000000 */
[C---:B------:R-:W-:Y:S02]  /*1c09d0*/  LOP3.LUT P6, RZ, R52.reuse, 0x400000, RZ, 0xc0, !PT ;  /* 0x0040000034ff7812 */ /* 0x040fe400078cc0ff */
[----:B------:R-:W-:-:S04]  /*1c09e0*/  LOP3.LUT P1, RZ, R52, 0x8000, RZ, 0xc0, !PT ;  /* 0x0000800034ff7812 */ /* 0x000fc8000782c0ff */
[----:B------:R-:W-:Y:S02]  /*1c09f0*/  P2R R0, PR, RZ, 0x2 ;  /* 0x00000002ff007803 */ /* 0x000fe40000000000 */
[----:B------:R-:W-:-:S04]  /*1c0a00*/  LOP3.LUT P1, RZ, R52, 0x10000, RZ, 0xc0, !PT ;  /* 0x0001000034ff7812 */ /* 0x000fc8000782c0ff */
[----:B------:R-:W-:Y:S02]  /*1c0a10*/  P2R R2, PR, RZ, 0x2 ;  /* 0x00000002ff027803 */ /* 0x000fe40000000000 */
[----:B------:R-:W-:Y:S01]  /*1c0a20*/  LOP3.LUT P1, RZ, R52, 0x20000, RZ, 0xc0, !PT ;  /* 0x0002000034ff7812 */ /* 0x000fe2000782c0ff */
[----:B---3--:R0:W-:Y:S04]  /*1c0a30*/  @P5 STG.E.U8 desc[UR4][R42.64], R7 ;  /* 0x000000072a005986 */ /* 0x0081e8000c101104 */
[----:B0-----:R-:W3:Y:S01]  /*1c0a40*/  LDL.LU.64 R42, [R1+0xc90] ;  /* 0x000c9000012a7983 */ /* 0x001ee20000300a00 */
[----:B------:R-:W-:-:S03]  /*1c0a50*/  PRMT R7, R58, 0x7772, RZ ;  /* 0x000077723a077816 */ /* 0x000fc600000000ff */
[----:B------:R-:W3:Y:S04]  /*1c0a60*/  LDL.LU.64 R32, [R1+0xc88] ;  /* 0x000c880001207983 */ /* 0x000ee80000300a00 */
[----:B----4-:R0:W-:Y:S02]  /*1c0a70*/  @P4 STG.E.U8 desc[UR4][R34.64], R7 ;  /* 0x0000000722004986 */ /* 0x0101e4000c101104 */
[----:B0-----:R-:W-:Y:S02]  /*1c0a80*/  PRMT R7, R58, 0x7773, RZ ;  /* 0x000077733a077816 */ /* 0x001fe400000000ff */
[----:B------:R-:W4:Y:S04]  /*1c0a90*/  LDL.LU.64 R34, [R1+0xc80] ;  /* 0x000c800001227983 */ /* 0x000f280000300a00 */
[----:B------:R0:W-:Y:S02]  /*1c0aa0*/  @P0 STG.E.U8 desc[UR4][R36.64], R7 ;  /* 0x0000000724000986 */ /* 0x0001e4000c101104 */
[----:B0-----:R-:W-:-:S02]  /*1c0ab0*/  PRMT R7, R29, 0x7770, RZ ;  /* 0x000077701d077816 */ /* 0x001fc400000000ff */
[----:B------:R-:W4:Y:S04]  /*1c0ac0*/  LDL.LU.64 R36, [R1+0xc78] ;  /* 0x000c780001247983 */ /* 0x000f280000300a00 */
[----:B------:R0:W-:Y:S01]  /*1c0ad0*/  @P6 STG.E.U8 desc[UR4][R40.64], R7 ;  /* 0x0000000728006986 */ /* 0x0001e2000c101104 */
[----:B------:R-:W-:Y:S02]  /*1c0ae0*/  ISETP.NE.AND P6, PT, R6, RZ, PT ;  /* 0x000000ff0600720c */ /* 0x000fe40003fc5270 */
[----:B------:R-:W-:Y:S01]  /*1c0af0*/  PRMT R6, R29, 0x7771, RZ ;  /* 0x000077711d067816 */ /* 0x000fe200000000ff */
[----:B0-----:R-:W4:Y:S10]  /*1c0b00*/  LDL.LU.64 R40, [R1+0xc70] ;  /* 0x000c700001287983 */ /* 0x001f340000300a00 */
[----:B------:R0:W-:Y:S04]  /*1c0b10*/  @P6 STG.E.U8 desc[UR4][R48.64], R6 ;  /* 0x0000000630006986 */ /* 0x0001e8000c101104 */
[----:B0-----:R-:W4:Y:S01]  /*1c0b20*/  LDL.LU.64 R48, [R1+0xc68] ;  /* 0x000c680001307983 */ /* 0x001f220000300a00 */
[----:B------:R-:W-:-:S02]  /*1c0b30*/  P2R R3, PR, RZ, 0x2 ;  /* 0x00000002ff037803 */ /* 0x000fc40000000000 */
[----:B------:R-:W-:Y:S02]  /*1c0b40*/  ISETP.NE.AND P6, PT, R5, RZ, PT ;  /* 0x000000ff0500720c */ /* 0x000fe40003fc5270 */
[C---:B------:R-:W-:Y:S02]  /*1c0b50*/  LOP3.LUT P1, RZ, R52.reuse, 0x40000, RZ, 0xc0, !PT ;  /* 0x0004000034ff7812 */ /* 0x040fe4000782c0ff */
[----:B------:R-:W-:Y:S02]  /*1c0b60*/  PRMT R5, R29, 0x7772, RZ ;  /* 0x000077721d057816 */ /* 0x000fe400000000ff */
[----:B------:R-:W-:Y:S02]  /*1c0b70*/  P2R R4, PR, RZ, 0x2 ;  /* 0x00000002ff047803 */ /* 0x000fe40000000000 */
[----:B------:R-:W-:-:S05]  /*1c0b80*/  LOP3.LUT P1, RZ, R52, 0x80000, RZ, 0xc0, !PT ;  /* 0x0008000034ff7812 */ /* 0x000fca000782c0ff */
[----:B------:R0:W-:Y:S04]  /*1c0b90*/  @P6 STG.E.U8 desc[UR4][R44.64], R5 ;  /* 0x000000052c006986 */ /* 0x0001e8000c101104 */
[----:B0-----:R-:W4:Y:S01]  /*1c0ba0*/  LDL.LU.64 R44, [R1+0xc50] ;  /* 0x000c5000012c7983 */ /* 0x001f220000300a00 */
[----:B------:R-:W-:-:S03]  /*1c0bb0*/  PRMT R5, R29, 0x7773, RZ ;  /* 0x000077731d057816 */ /* 0x000fc600000000ff */
[----:B------:R-:W4:Y:S04]  /*1c0bc0*/  LDL.LU R58, [R1+0x4a4] ;  /* 0x0004a400013a7983 */ /* 0x000f280000300800 */
[----:B--2---:R0:W-:Y:S04]  /*1c0bd0*/  @P1 STG.E.U8 desc[UR4][R46.64], R5 ;  /* 0x000000052e001986 */ /* 0x0041e8000c101104 */
[----:B0-----:R-:W2:Y:S01]  /*1c0be0*/  LDL.LU.64 R46, [R1+0xc48] ;  /* 0x000c4800012e7983 */ /* 0x001ea20000300a00 */
[----:B------:R-:W-:Y:S02]  /*1c0bf0*/  ISETP.NE.AND P1, PT, R4, RZ, PT ;  /* 0x000000ff0400720c */ /* 0x000fe40003f25270 */
[----:B------:R-:W-:-:S11]  /*1c0c00*/  PRMT R4, R38, 0x7770, RZ ;  /* 0x0000777026047816 */ /* 0x000fd600000000ff */
[----:B------:R-:W-:Y:S01]  /*1c0c10*/  @P1 STG.E.U8 desc[UR4][R30.64], R4 ;  /* 0x000000041e001986 */ /* 0x000fe2000c101104 */
[----:B------:R-:W-:Y:S02]  /*1c0c20*/  ISETP.NE.AND P1, PT, R3, RZ, PT ;  /* 0x000000ff0300720c */ /* 0x000fe40003f25270 */
[----:B------:R-:W-:Y:S02]  /*1c0c30*/  PRMT R3, R38, 0x7771, RZ ;  /* 0x0000777126037816 */ /* 0x000fe400000000ff */
[C---:B------:R-:W-:Y:S02]  /*1c0c40*/  LOP3.LUT P2, RZ, R52.reuse, 0x4000, RZ, 0xc0, !PT ;  /* 0x0000400034ff7812 */ /* 0x040fe4000784c0ff */
[C---:B------:R-:W-:Y:S02]  /*1c0c50*/  LOP3.LUT P3, RZ, R52.reuse, 0x2000, RZ, 0xc0, !PT ;  /* 0x0000200034ff7812 */ /* 0x040fe4000786c0ff */
[C---:B------:R-:W-:Y:S02]  /*1c0c60*/  LOP3.LUT P5, RZ, R52.reuse, 0x1000, RZ, 0xc0, !PT ;  /* 0x0000100034ff7812 */ /* 0x040fe400078ac0ff */
[----:B------:R-:W-:-:S02]  /*1c0c70*/  LOP3.LUT P4, RZ, R52, 0x800, RZ, 0xc0, !PT ;  /* 0x0000080034ff7812 */ /* 0x000fc4000788c0ff */
[----:B------:R-:W-:Y:S01]  /*1c0c80*/  LOP3.LUT P0, RZ, R52, 0x400, RZ, 0xc0, !PT ;  /* 0x0000040034ff7812 */ /* 0x000fe2000780c0ff */
[----:B---3--:R0:W-:Y:S01]  /*1c0c90*/  @P1 STG.E.U8 desc[UR4][R42.64], R3 ;  /* 0x000000032a001986 */ /* 0x0081e2000c101104 */
[----:B------:R-:W-:Y:S02]  /*1c0ca0*/  ISETP.NE.AND P1, PT, R2, RZ, PT ;  /* 0x000000ff0200720c */ /* 0x000fe40003f25270 */
[----:B------:R-:W-:Y:S01]  /*1c0cb0*/  PRMT R2, R38, 0x7772, RZ ;  /* 0x0000777226027816 */ /* 0x000fe200000000ff */
[----:B0-----:R-:W3:Y:S10]  /*1c0cc0*/  LDL.LU.64 R42, [R1+0xc40] ;  /* 0x000c4000012a7983 */ /* 0x001ef40000300a00 */
[----:B------:R-:W-:Y:S01]  /*1c0cd0*/  @P1 STG.E.U8 desc[UR4][R32.64], R2 ;  /* 0x0000000220001986 */ /* 0x000fe2000c101104 */
[----:B------:R-:W-:-:S02]  /*1c0ce0*/  ISETP.NE.AND P1, PT, R0, RZ, PT ;  /* 0x000000ff0000720c */ /* 0x000fc40003f25270 */
[----:B------:R-:W-:-:S11]  /*1c0cf0*/  PRMT R0, R38, 0x7773, RZ ;  /* 0x0000777326007816 */ /* 0x000fd600000000ff */
        /* <DEDUP_REMOVED lines=8> */
[----:B------:R-:W-:-:S03]  /*1c0d80*/  PRMT R0, R51, 0x7773, RZ ;  /* 0x0000777333007816 */ /* 0x000fc600000000ff */
[----:B------:R-:W4:Y:S04]  /*1c0d90*/  LDL.LU R51, [R1+0x695c] ;  /* 0x00695c0001337983 */ /* 0x000f280000300800 */
[----:B------:R0:W-:Y:S04]  /*1c0da0*/  @P4 STG.E.U8 desc[UR4][R44.64], R0 ;  /* 0x000000002c004986 */ /* 0x0001e8000c101104 */
[----:B0-----:R-:W4:Y:S01]  /*1c0db0*/  LDL.LU.64 R44, [R1+0xc58] ;  /* 0x000c5800012c7983 */ /* 0x001f220000300a00 */
[----:B------:R-:W-:-:S03]  /*1c0dc0*/  PRMT R0, R58, 0x7770, RZ ;  /* 0x000077703a007816 */ /* 0x000fc600000000ff */
[----:B------:R-:W4:Y:S04]  /*1c0dd0*/  LDL.LU R37, [R1+0x598] ;  /* 0x0005980001257983 */ /* 0x000f280000300800 */
[----:B--2---:R0:W-:Y:S04]  /*1c0de0*/  @P0 STG.E.U8 desc[UR4][R46.64], R0 ;  /* 0x000000002e000986 */ /* 0x0041e8000c101104 */
[----:B0-----:R-:W2:Y:S04]  /*1c0df0*/  LDL.LU.64 R46, [R1+0xc38] ;  /* 0x000c3800012e7983 */ /* 0x001ea80000300a00 */
[----:B------:R-:W2:Y:S04]  /*1c0e00*/  LDL.LU.64 R32, [R1+0xc30] ;  /* 0x000c300001207983 */ /* 0x000ea80000300a00 */
[----:B------:R-:W2:Y:S01]  /*1c0e10*/  LDL.LU.64 R34, [R1+0xc28] ;  /* 0x000c280001227983 */ /* 0x000ea20000300a00 */
[----:B------:R-:W-:-:S03]  /*1c0e20*/  LOP3.LUT P6, RZ, R52, 0x200, RZ, 0xc0, !PT ;  /* 0x0000020034ff7812 */ /* 0x000fc600078cc0ff */
[----:B------:R-:W2:Y:S01]  /*1c0e30*/  LDL.LU.64 R40, [R1+0xc20] ;  /* 0x000c200001287983 */ /* 0x000ea20000300a00 */
[----:B------:R-:W-:Y:S02]  /*1c0e40*/  PRMT R0, R58, 0x7771, RZ ;  /* 0x000077713a007816 */ /* 0x000fe400000000ff */
[----:B------:R-:W-:Y:S02]  /*1c0e50*/  LOP3.LUT P1, RZ, R52, 0x100, RZ, 0xc0, !PT ;  /* 0x0000010034ff7812 */ /* 0x000fe4000782c0ff */
[----:B------:R-:W-:Y:S02]  /*1c0e60*/  PRMT R7, R58, 0x7772, RZ ;  /* 0x000077723a077816 */ /* 0x000fe400000000ff */
[C---:B------:R-:W-:Y:S02]  /*1c0e70*/  LOP3.LUT P2, RZ, R52.reuse, 0x80, RZ, 0xc0, !PT ;  /* 0x0000008034ff7812 */ /* 0x040fe4000784c0ff */
[----:B------:R-:W-:Y:S01]  /*1c0e80*/  LOP3.LUT P3, RZ, R52, 0x40, RZ, 0xc0, !PT ;  /* 0x0000004034ff7812 */ /* 0x000fe2000786c0ff */
[----:B---3--:R0:W-:Y:S04]  /*1c0e90*/  @P6 STG.E.U8 desc[UR4][R42.64], R0 ;  /* 0x000000002a006986 */ /* 0x0081e8000c101104 */
[----:B0-----:R-:W3:Y:S04]  /*1c0ea0*/  LDL.LU.64 R42, [R1+0xc18] ;  /* 0x000c1800012a7983 */ /* 0x001ee80000300a00 */
[----:B------:R-:W3:Y:S04]  /*1c0eb0*/  LDL.LU R38, [R1+0x4a8] ;  /* 0x0004a80001267983 */ /* 0x000ee80000300800 */
[----:B----4-:R0:W-:Y:S04]  /*1c0ec0*/  @P1 STG.E.U8 desc[UR4][R48.64], R7 ;  /* 0x0000000730001986 */ /* 0x0101e8000c101104 */
[----:B0-----:R-:W4:Y:S04]  /*1c0ed0*/  LDL.LU.64 R48, [R1+0xc00] ;  /* 0x000c000001307983 */ /* 0x001f280000300a00 */
[----:B------:R-:W4:Y:S04]  /*1c0ee0*/  LDL.LU.64 R26, [R1+0xc10] ;  /* 0x000c1000011a7983 */ /* 0x000f280000300a00 */
[----:B------:R-:W4:Y:S01]  /*1c0ef0*/  LDL.LU.64 R28, [R1+0xc08] ;  /* 0x000c0800011c7983 */ /* 0x000f220000300a00 */
[----:B------:R-:W-:-:S05]  /*1c0f00*/  PRMT R7, R58, 0x7773, RZ ;  /* 0x000077733a077816 */ /* 0x000fca00000000ff */
[----:B------:R0:W-:Y:S02]  /*1c0f10*/  @P2 STG.E.U8 desc[UR4][R44.64], R7 ;  /* 0x000000072c002986 */ /* 0x0001e4000c101104 */
[----:B0-----:R-:W-:Y:S02]  /*1c0f20*/  PRMT R7, R37, 0x7770, RZ ;  /* 0x0000777025077816 */ /* 0x001fe400000000ff */
[----:B------:R-:W4:Y:S04]  /*1c0f30*/  LDL.LU R44, [R1+0x59c] ;  /* 0x00059c00012c7983 */ /* 0x000f280000300800 */
[----:B--2---:R0:W-:Y:S04]  /*1c0f40*/  @P3 STG.E.U8 desc[UR4][R46.64], R7 ;  /* 0x000000072e003986 */ /* 0x0041e8000c101104 */
[----:B0-----:R-:W2:Y:S01]  /*1c0f50*/  LDL.LU.64 R46, [R1+0xbf0] ;  /* 0x000bf000012e7983 */ /* 0x001ea20000300a00 */
[----:B------:R-:W-:-:S03]  /*1c0f60*/  LOP3.LUT P5, RZ, R52, 0x20, RZ, 0xc0, !PT ;  /* 0x0000002034ff7812 */ /* 0x000fc600078ac0ff */
[----:B------:R-:W2:Y:S01]  /*1c0f70*/  LDL.LU.64 R30, [R1+0xbf8] ;  /* 0x000bf800011e7983 */ /* 0x000ea20000300a00 */
[C---:B------:R-:W-:Y:S02]  /*1c0f80*/  LOP3.LUT P4, RZ, R52.reuse, 0x10, RZ, 0xc0, !PT ;  /* 0x0000001034ff7812 */ /* 0x040fe4000788c0ff */
[C---:B------:R-:W-:Y:S02]  /*1c0f90*/  LOP3.LUT P0, RZ, R52.reuse, 0x2, RZ, 0xc0, !PT ;  /* 0x0000000234ff7812 */ /* 0x040fe4000780c0ff */
[----:B------:R-:W-:Y:S02]  /*1c0fa0*/  PRMT R7, R37, 0x7771, RZ ;  /* 0x0000777125077816 */ /* 0x000fe400000000ff */
[----:B------:R-:W-:Y:S02]  /*1c0fb0*/  P2R R5, PR, RZ, 0x1 ;  /* 0x00000001ff057803 */ /* 0x000fe40000000000 */
[----:B------:R-:W-:Y:S01]  /*1c0fc0*/  LOP3.LUT P0, RZ, R52, 0x4, RZ, 0xc0, !PT ;  /* 0x0000000434ff7812 */ /* 0x000fe2000780c0ff */
[----:B------:R0:W-:Y:S03]  /*1c0fd0*/  @P5 STG.E.U8 desc[UR4][R32.64], R7 ;  /* 0x0000000720005986 */ /* 0x0001e6000c101104 */
[----:B------:R-:W-:-:S02]  /*1c0fe0*/  P2R R6, PR, RZ, 0x1 ;  /* 0x00000001ff067803 */ /* 0x000fc40000000000 */
[----:B------:R-:W-:Y:S02]  /*1c0ff0*/  LOP3.LUT P0, RZ, R52, 0x8, RZ, 0xc0, !PT ;  /* 0x0000000834ff7812 */ /* 0x000fe4000780c0ff */
[C---:B0-----:R-:W-:Y:S01]  /*1c1000*/  PRMT R7, R37.reuse, 0x7772, RZ ;  /* 0x0000777225077816 */ /* 0x041fe200000000ff */
[----:B------:R-:W2:Y:S04]  /*1c1010*/  LDL.LU.64 R32, [R1+0xbe8] ;  /* 0x000be80001207983 */ /* 0x000ea80000300a00 */
[----:B------:R0:W-:Y:S04]  /*1c1020*/  @P4 STG.E.U8 desc[UR4][R34.64], R7 ;  /* 0x0000000722004986 */ /* 0x0001e8000c101104 */
[----:B0-----:R-:W2:Y:S04]  /*1c1030*/  LDL.LU.64 R34, [R1+0xbe0] ;  /* 0x000be00001227983 */ /* 0x001ea80000300a00 */
[----:B------:R-:W2:Y:S01]  /*1c1040*/  LDL.LU R45, [R1+0x4ac] ;  /* 0x0004ac00012d7983 */ /* 0x000ea20000300800 */
[----:B------:R-:W-:-:S03]  /*1c1050*/  PRMT R7, R37, 0x7773, RZ ;  /* 0x0000777325077816 */ /* 0x000fc600000000ff */
[----:B------:R-:W2:Y:S04]  /*1c1060*/  LDL.LU.64 R36, [R1+0xbd8] ;  /* 0x000bd80001247983 */ /* 0x000ea80000300a00 */
[----:B------:R0:W-:Y:S01]  /*1c1070*/  @P0 STG.E.U8 desc[UR4][R40.64], R7 ;  /* 0x0000000728000986 */ /* 0x0001e2000c101104 */
[----:B------:R-:W-:-:S03]  /*1c1080*/  ISETP.NE.AND P0, PT, R6, RZ, PT ;  /* 0x000000ff0600720c */ /* 0x000fc60003f05270 */
[----:B0-----:R-:W2:Y:S01]  /*1c1090*/  LDL.LU.64 R40, [R1+0xbc8] ;  /* 0x000bc80001287983 */ /* 0x001ea20000300a00 */
[----:B------:R-:W-:-:S04]  /*1c10a0*/  LOP3.LUT P6, RZ, R51, 0x10000000, RZ, 0xc0, !PT ;  /* 0x1000000033ff7812 */ /* 0x000fc800078cc0ff */
[----:B------:R-:W-:Y:S02]  /*1c10b0*/  P2R R0, PR, RZ, 0x40 ;  /* 0x00000040ff007803 */ /* 0x000fe40000000000 */
[----:B------:R-:W-:-:S04]  /*1c10c0*/  LOP3.LUT P6, RZ, R51, 0x20000000, RZ, 0xc0, !PT ;  /* 0x2000000033ff7812 */ /* 0x000fc800078cc0ff */
[----:B------:R-:W-:Y:S02]  /*1c10d0*/  P2R R2, PR, RZ, 0x40 ;  /* 0x00000040ff027803 */ /* 0x000fe40000000000 */
[----:B------:R-:W-:-:S04]  /*1c10e0*/  LOP3.LUT P6, RZ, R51, 0x40000000, RZ, 0xc0, !PT ;  /* 0x4000000033ff7812 */ /* 0x000fc800078cc0ff */
[----:B------:R-:W-:Y:S02]  /*1c10f0*/  P2R R3, PR, RZ, 0x40 ;  /* 0x00000040ff037803 */ /* 0x000fe40000000000 */
[----:B------:R-:W-:-:S04]  /*1c1100*/  LOP3.LUT P6, RZ, R51, 0x80000000, RZ, 0xc0, !PT ;  /* 0x8000000033ff7812 */ /* 0x000fc800078cc0ff */
[----:B------:R-:W-:Y:S02]  /*1c1110*/  P2R R4, PR, RZ, 0x40 ;  /* 0x00000040ff047803 */ /* 0x000fe40000000000 */
[----:B------:R-:W-:Y:S02]  /*1c1120*/  LOP3.LUT P6, RZ, R52, 0x1, RZ, 0xc0, !PT ;  /* 0x0000000134ff7812 */ /* 0x000fe400078cc0ff */
[----:B---3--:R-:W-:-:S05]  /*1c1130*/  PRMT R6, R38, 0x7770, RZ ;  /* 0x0000777026067816 */ /* 0x008fca00000000ff */
[----:B------:R0:W-:Y:S01]  /*1c1140*/  @P0 STG.E.U8 desc[UR4][R42.64], R6 ;  /* 0x000000062a000986 */ /* 0x0001e2000c101104 */
[----:B------:R-:W-:Y:S02]  /*1c1150*/  ISETP.NE.AND P0, PT, R5, RZ, PT ;  /* 0x000000ff0500720c */ /* 0x000fe40003f05270 */
[C---:B------:R-:W-:Y:S01]  /*1c1160*/  PRMT R5, R38.reuse, 0x7771, RZ ;  /* 0x0000777126057816 */ /* 0x040fe200000000ff */
[----:B0-----:R-:W3:Y:S10]  /*1c1170*/  LDL.LU.64 R42, [R1+0xbb0] ;  /* 0x000bb000012a7983 */ /* 0x001ef40000300a00 */
[----:B----4-:R0:W-:Y:S04]  /*1c1180*/  @P0 STG.E.U8 desc[UR4][R48.64], R5 ;  /* 0x0000000530000986 */ /* 0x0101e8000c101104 */
[----:B0-----:R-:W4:Y:S01]  /*1c1190*/  LDL.LU.64 R48, [R1+0xba8] ;  /* 0x000ba80001307983 */ /* 0x001f220000300a00 */
[----:B------:R-:W-:-:S05]  /*1c11a0*/  PRMT R5, R38, 0x7772, RZ ;  /* 0x0000777226057816 */ /* 0x000fca00000000ff */
[----:B------:R-:W-:Y:S01]  /*1c11b0*/  @P6 STG.E.U8 desc[UR4][R26.64], R5 ;  /* 0x000000051a006986 */ /* 0x000fe2000c101104 */
[----:B------:R-:W-:Y:S02]  /*1c11c0*/  ISETP.NE.AND P6, PT, R4, RZ, PT ;  /* 0x000000ff0400720c */ /* 0x000fe40003fc5270 */
[----:B------:R-:W-:Y:S02]  /*1c11d0*/  PRMT R4, R38, 0x7773, RZ ;  /* 0x0000777326047816 */ /* 0x000fe400000000ff */
[----:B------:R-:W4:Y:S09]  /*1c11e0*/  LDL.LU R38, [R1+0x3b0] ;  /* 0x0003b00001267983 */ /* 0x000f320000300800 */
[----:B------:R-:W-:Y:S01]  /*1c11f0*/  @P6 STG.E.U8 desc[UR4][R28.64], R4 ;  /* 0x000000041c006986 */ /* 0x000fe2000c101104 */
[----:B------:R-:W-:-:S02]  /*1c1200*/  ISETP.NE.AND P6, PT, R3, RZ, PT ;  /* 0x000000ff0300720c */ /* 0x000fc40003fc5270 */
[----:B------:R-:W-:-:S11]  /*1c1210*/  PRMT R3, R44, 0x7770, RZ ;  /* 0x000077702c037816 */ /* 0x000fd600000000ff */
[----:B--2---:R0:W-:Y:S04]  /*1c1220*/  @P6 STG.E.U8 desc[UR4][R46.64], R3 ;  /* 0x000000032e006986 */ /* 0x0041e8000c101104 */
[----:B0-----:R-:W2:Y:S01]  /*1c1230*/  LDL.LU.64 R46, [R1+0xba0] ;  /* 0x000ba000012e7983 */ /* 0x001ea20000300a00 */
[----:B------:R-:W-:Y:S02]  /*1c1240*/  ISETP.NE.AND P6, PT, R2, RZ, PT ;  /* 0x000000ff0200720c */ /* 0x000fe40003fc5270 */
[----:B------:R-:W-:Y:S02]  /*1c1250*/  PRMT R2, R44, 0x7771, RZ ;  /* 0x000077712c027816 */ /* 0x000fe400000000ff */
[----:B------:R-:W-:-:S09]  /*1c1260*/  LOP3.LUT P1, RZ, R51, 0x8000000, RZ, 0xc0, !PT ;  /* 0x0800000033ff7812 */ /* 0x000fd2000782c0ff */
[----:B------:R0:W-:Y:S01]  /*1c1270*/  @P6 STG.E.U8 desc[UR4][R30.64], R2 ;  /* 0x000000021e006986 */ /* 0x0001e2000c101104 */
[----:B------:R-:W-:Y:S02]  /*1c1280*/  ISETP.NE.AND P6, PT, R0, RZ, PT ;  /* 0x000000ff0000720c */ /* 0x000fe40003fc5270 */
[C---:B------:R-:W-:Y:S02]  /*1c1290*/  PRMT R0, R44.reuse, 0x7772, RZ ;  /* 0x000077722c007816 */ /* 0x040fe400000000ff */
[----:B------:R-:W-:Y:S01]  /*1c12a0*/  LOP3.LUT P2, RZ, R51, 0x4000000, RZ, 0xc0, !PT ;  /* 0x0400000033ff7812 */ /* 0x000fe2000784c0ff */
[----:B0-----:R-:W2:Y:S08]  /*1c12b0*/  LDL.LU.64 R30, [R1+0xbc0] ;  /* 0x000bc000011e7983 */ /* 0x001eb00000300a00 */
[----:B------:R0:W-:Y:S02]  /*1c12c0*/  @P6 STG.E.U8 desc[UR4][R32.64], R0 ;  /* 0x0000000020006986 */ /* 0x0001e4000c101104 */
[----:B0-----:R-:W-:-:S05]  /*1c12d0*/  PRMT R0, R44, 0x7773, RZ ;  /* 0x000077732c007816 */ /* 0x001fca00000000ff */
[----:B------:R0:W-:Y:S02]  /*1c12e0*/  @P1 STG.E.U8 desc[UR4][R34.64], R0 ;  /* 0x0000000022001986 */ /* 0x0001e4000c101104 */
[----:B0-----:R-:W-:-:S05]  /*1c12f0*/  PRMT R0, R45, 0x7770, RZ ;  /* 0x000077702d007816 */ /* 0x001fca00000000ff */
[----:B------:R0:W-:Y:S01]  /*1c1300*/  @P2 STG.E.U8 desc[UR4][R36.64], R0 ;  /* 0x0000000024002986 */ /* 0x0001e2000c101104 */
[----:B------:R-:W-:-:S03]  /*1c1310*/  LOP3.LUT P3, RZ, R51, 0x2000000, RZ, 0xc0, !PT ;  /* 0x0200000033ff7812 */ /* 0x000fc6000786c0ff */
[----:B0-----:R-:W2:Y:S01]  /*1c1320*/  LDL.LU.64 R36, [R1+0xbb8] ;  /* 0x000bb80001247983 */ /* 0x001ea20000300a00 */
[----:B------:R-:W-:Y:S02]  /*1c1330*/  LOP3.LUT P5, RZ, R51, 0x1000000, RZ, 0xc0, !PT ;  /* 0x0100000033ff7812 */ /* 0x000fe400078ac0ff */
[----:B------:R-:W-:Y:S02]  /*1c1340*/  PRMT R0, R45, 0x7771, RZ ;  /* 0x000077712d007816 */ /* 0x000fe400000000ff */
[----:B------:R-:W-:Y:S01]  /*1c1350*/  LOP3.LUT P4, RZ, R51, 0x800000, RZ, 0xc0, !PT ;  /* 0x0080000033ff7812 */ /* 0x000fe2000788c0ff */
[----:B------:R-:W2:Y:S04]  /*1c1360*/  LDL.LU.64 R32, [R1+0xbd0] ;  /* 0x000bd00001207983 */ /* 0x000ea80000300a00 */
[----:B------:R0:W-:Y:S02]  /*1c1370*/  @P3 STG.E.U8 desc[UR4][R40.64], R0 ;  /* 0x0000000028003986 */ /* 0x0001e4000c101104 */
[----:B0-----:R-:W-:-:S05]  /*1c1380*/  PRMT R0, R45, 0x7772, RZ ;  /* 0x000077722d007816 */ /* 0x001fca00000000ff */
[----:B---3--:R0:W-:Y:S02]  /*1c1390*/  @P5 STG.E.U8 desc[UR4][R42.64], R0 ;  /* 0x000000002a005986 */ /* 0x0081e4000c101104 */
[----:B0-----:R-:W-:Y:S02]  /*1c13a0*/  PRMT R0, R45, 0x7773, RZ ;  /* 0x000077732d007816 */ /* 0x001fe400000000ff */
[----:B------:R-:W3:Y:S04]  /*1c13b0*/  LDL.LU.64 R44, [R1+0xb98] ;  /* 0x000b9800012c7983 */ /* 0x000ee80000300a00 */
[----:B----4-:R0:W-:Y:S04]  /*1c13c0*/  @P4 STG.E.U8 desc[UR4][R48.64], R0 ;  /* 0x0000000030004986 */ /* 0x0101e8000c101104 */
[----:B0-----:R-:W4:Y:S04]  /*1c13d0*/  LDL.LU R49, [R1+0x2b0] ;  /* 0x0002b00001317983 */ /* 0x001f280000300800 */
[----:B------:R-:W3:Y:S04]  /*1c13e0*/  LDL.LU.64 R34, [R1+0xb90] ;  /* 0x000b900001227983 */ /* 0x000ee80000300a00 */
[----:B------:R-:W3:Y:S01]  /*1c13f0*/  LDL.LU.64 R40, [R1+0xb88] ;  /* 0x000b880001287983 */ /* 0x000ee20000300a00 */
[----:B------:R-:W-:-:S03]  /*1c1400*/  LOP3.LUT P0, RZ, R51, 0x400000, RZ, 0xc0, !PT ;  /* 0x0040000033ff7812 */ /* 0x000fc6000780c0ff */
[----:B------:R-:W3:Y:S01]  /*1c1410*/  LDL.LU.64 R42, [R1+0xb80] ;  /* 0x000b8000012a7983 */ /* 0x000ee20000300a00 */
[----:B------:R-:W-:-:S09]  /*1c1420*/  PRMT R0, R38, 0x7770, RZ ;  /* 0x0000777026007816 */ /* 0x000fd200000000ff */
[----:B--2---:R0:W-:Y:S04]  /*1c1430*/  @P0 STG.E.U8 desc[UR4][R46.64], R0 ;  /* 0x000000002e000986 */ /* 0x0041e8000c101104 */
[----:B0-----:R-:W2:Y:S04]  /*1c1440*/  LDL.LU.64 R46, [R1+0xb78] ;  /* 0x000b7800012e7983 */ /* 0x001ea80000300a00 */
[----:B------:R-:W2:Y:S01]  /*1c1450*/  LDL.LU R48, [R1+0x3b4] ;  /* 0x0003b40001307983 */ /* 0x000ea20000300800 */
[C---:B------:R-:W-:Y:S02]  /*1c1460*/  LOP3.LUT P1, RZ, R51.reuse, 0x200000, RZ, 0xc0, !PT ;  /* 0x0020000033ff7812 */ /* 0x040fe4000782c0ff */
[----:B------:R-:W-:-:S02]  /*1c1470*/  LOP3.LUT P2, RZ, R51, 0x100000, RZ, 0xc0, !PT ;  /* 0x0010000033ff7812 */ /* 0x000fc4000784c0ff */
[----:B------:R-:W-:-:S09]  /*1c1480*/  PRMT R8, R38, 0x7771, RZ ;  /* 0x0000777126087816 */ /* 0x000fd200000000ff */
[----:B------:R0:W-:Y:S02]  /*1c1490*/  @P1 STG.E.U8 desc[UR4][R30.64], R8 ;  /* 0x000000081e001986 */ /* 0x0001e4000c101104 */
[C---:B0-----:R-:W-:Y:S02]  /*1c14a0*/  PRMT R8, R38.reuse, 0x7772, RZ ;  /* 0x0000777226087816 */ /* 0x041fe400000000ff */
[C---:B------:R-:W-:Y:S02]  /*1c14b0*/  LOP3.LUT P3, RZ, R51.reuse, 0x80000, RZ, 0xc0, !PT ;  /* 0x0008000033ff7812 */ /* 0x040fe4000786c0ff */
[----:B------:R-:W-:Y:S01]  /*1c14c0*/  LOP3.LUT P6, RZ, R51, 0x40000, RZ, 0xc0, !PT ;  /* 0x0004000033ff7812 */ /* 0x000fe200078cc0ff */
[----:B------:R0:W-:Y:S04]  /*1c14d0*/  @P2 STG.E.U8 desc[UR4][R36.64], R8 ;  /* 0x0000000824002986 */ /* 0x0001e8000c101104 */
[----:B0-----:R-:W2:Y:S04]  /*1c14e0*/  LDL.LU.64 R36, [R1+0xb70] ;  /* 0x000b700001247983 */ /* 0x001ea80000300a00 */
[----:B------:R-:W2:Y:S01]  /*1c14f0*/  LDL.LU.64 R24, [R1+0xb68] ;  /* 0x000b680001187983 */ /* 0x000ea20000300a00 */
[----:B------:R-:W-:-:S03]  /*1c1500*/  PRMT R8, R38, 0x7773, RZ ;  /* 0x0000777326087816 */ /* 0x000fc600000000ff */
[----:B------:R-:W2:Y:S04]  /*1c1510*/  LDL.LU.64 R30, [R1+0xb60] ;  /* 0x000b6000011e7983 */ /* 0x000ea80000300a00 */
[----:B------:R4:W-:Y:S01]  /*1c1520*/  @P3 STG.E.U8 desc[UR4][R32.64], R8 ;  /* 0x0000000820003986 */ /* 0x0009e2000c101104 */
[----:B------:R-:W-:-:S04]  /*1c1530*/  LOP3.LUT P5, RZ, R51, 0x8000, RZ, 0xc0, !PT ;  /* 0x0000800033ff7812 */ /* 0x000fc800078ac0ff */
[----:B------:R-:W-:Y:S02]  /*1c1540*/  P2R R6, PR, RZ, 0x20 ;  /* 0x00000020ff067803 */ /* 0x000fe40000000000 */
[----:B------:R-:W-:-:S04]  /*1c1550*/  LOP3.LUT P5, RZ, R51, 0x10000, RZ, 0xc0, !PT ;  /* 0x0001000033ff7812 */ /* 0x000fc800078ac0ff */
[----:B------:R-:W-:Y:S02]  /*1c1560*/  P2R R7, PR, RZ, 0x20 ;  /* 0x00000020ff077803 */ /* 0x000fe40000000000 */
[C---:B------:R-:W-:Y:S02]  /*1c1570*/  LOP3.LUT P5, RZ, R51.reuse, 0x20000, RZ, 0xc0, !PT ;  /* 0x0002000033ff7812 */ /* 0x040fe400078ac0ff */
        /* <DEDUP_REMOVED lines=11> */
[----:B----4-:R-:W-:-:S05]  /*1c1630*/  PRMT R8, R49, 0x7770, RZ ;  /* 0x0000777031087816 */ /* 0x010fca00000000ff */
[----:B---3--:R0:W-:Y:S04]  /*1c1640*/  @P6 STG.E.U8 desc[UR4][R44.64], R8 ;  /* 0x000000082c006986 */ /* 0x0081e8000c101104 */
[----:B0-----:R-:W3:Y:S04]  /*1c1650*/  LDL.LU R45, [R1+0x2b4] ;  /* 0x0002b400012d7983 */ /* 0x001ee80000300800 */
[----:B------:R-:W4:Y:S01]  /*1c1660*/  LDL.LU.64 R32, [R1+0xb58] ;  /* 0x000b580001207983 */ /* 0x000f220000300a00 */
[----:B------:R-:W-:-:S05]  /*1c1670*/  PRMT R8, R49, 0x7771, RZ ;  /* 0x0000777131087816 */ /* 0x000fca00000000ff */
[----:B------:R0:W-:Y:S01]  /*1c1680*/  @P5 STG.E.U8 desc[UR4][R34.64], R8 ;  /* 0x0000000822005986 */ /* 0x0001e2000c101104 */
[----:B------:R-:W-:-:S03]  /*1c1690*/  ISETP.NE.AND P5, PT, R7, RZ, PT ;  /* 0x000000ff0700720c */ /* 0x000fc60003fa5270 */
[----:B0-----:R-:W4:Y:S01]  /*1c16a0*/  LDL.LU.64 R34, [R1+0xb50] ;  /* 0x000b500001227983 */ /* 0x001f220000300a00 */
[----:B------:R-:W-:-:S09]  /*1c16b0*/  PRMT R7, R49, 0x7772, RZ ;  /* 0x0000777231077816 */ /* 0x000fd200000000ff */
[----:B------:R0:W-:Y:S01]  /*1c16c0*/  @P5 STG.E.U8 desc[UR4][R40.64], R7 ;  /* 0x0000000728005986 */ /* 0x0001e2000c101104 */
[----:B------:R-:W-:Y:S02]  /*1c16d0*/  ISETP.NE.AND P5, PT, R6, RZ, PT ;  /* 0x000000ff0600720c */ /* 0x000fe40003fa5270 */
[----:B------:R-:W-:Y:S01]  /*1c16e0*/  PRMT R6, R49, 0x7773, RZ ;  /* 0x0000777331067816 */ /* 0x000fe200000000ff */
[----:B0-----:R-:W4:Y:S10]  /*1c16f0*/  LDL.LU.64 R40, [R1+0xb40] ;  /* 0x000b400001287983 */ /* 0x001f340000300a00 */
[----:B------:R0:W-:Y:S04]  /*1c1700*/  @P5 STG.E.U8 desc[UR4][R42.64], R6 ;  /* 0x000000062a005986 */ /* 0x0001e8000c101104 */
[----:B------:R-:W4:Y:S04]  /*1c1710*/  LDL.LU.64 R26, [R1+0xb48] ;  /* 0x000b4800011a7983 */ /* 0x000f280000300a00 */
[----:B0-----:R-:W4:Y:S04]  /*1c1720*/  LDL.LU.64 R42, [R1+0xb30] ;  /* 0x000b3000012a7983 */ /* 0x001f280000300a00 */
[----:B------:R-:W4:Y:S01]  /*1c1730*/  LDL.LU R49, [R1+0x3b8] ;  /* 0x0003b80001317983 */ /* 0x000f220000300800 */
[----:B--2---:R-:W-:-:S05]  /*1c1740*/  PRMT R6, R48, 0x7770, RZ ;  /* 0x0000777030067816 */ /* 0x004fca00000000ff */
[----:B------:R0:W-:Y:S04]  /*1c1750*/  @P0 STG.E.U8 desc[UR4][R46.64], R6 ;  /* 0x000000062e000986 */ /* 0x0001e8000c101104 */
[----:B0-----:R-:W2:Y:S04]  /*1c1760*/  LDL.LU R47, [R1+0x264] ;  /* 0x00026400012f7983 */ /* 0x001ea80000300800 */
[----:B------:R-:W2:Y:S01]  /*1c1770*/  LDL.LU.64 R28, [R1+0xb38] ;  /* 0x000b3800011c7983 */ /* 0x000ea20000300a00 */
[----:B------:R-:W-:Y:S02]  /*1c1780*/  ISETP.NE.AND P0, PT, R5, RZ, PT ;  /* 0x000000ff0500720c */ /* 0x000fe40003f05270 */
[----:B------:R-:W-:-:S11]  /*1c1790*/  PRMT R5, R48, 0x7771, RZ ;  /* 0x0000777130057816 */ /* 0x000fd600000000ff */
[----:B------:R0:W-:Y:S01]  /*1c17a0*/  @P0 STG.E.U8 desc[UR4][R36.64], R5 ;  /* 0x0000000524000986 */ /* 0x0001e2000c101104 */
[----:B------:R-:W-:Y:S02]  /*1c17b0*/  ISETP.NE.AND P0, PT, R4, RZ, PT ;  /* 0x000000ff0400720c */ /* 0x000fe40003f05270 */
[----:B------:R-:W-:Y:S01]  /*1c17c0*/  PRMT R4, R48, 0x7772, RZ ;  /* 0x0000777230047816 */ /* 0x000fe200000000ff */
[----:B0-----:R-:W2:Y:S10]  /*1c17d0*/  LDL R37, [R1+0x260] ;  /* 0x0002600001257983 */ /* 0x001eb40000100800 */
[----:B------:R-:W-:Y:S01]  /*1c17e0*/  @P0 STG.E.U8 desc[UR4][R24.64], R4 ;  /* 0x0000000418000986 */ /* 0x000fe2000c101104 */
[----:B------:R-:W-:-:S02]  /*1c17f0*/  ISETP.NE.AND P0, PT, R3, RZ, PT ;  /* 0x000000ff0300720c */ /* 0x000fc40003f05270 */
[----:B------:R-:W-:-:S11]  /*1c1800*/  PRMT R3, R48, 0x7773, RZ ;  /* 0x0000777330037816 */ /* 0x000fd600000000ff */
[----:B------:R0:W-:Y:S01]  /*1c1810*/  @P0 STG.E.U8 desc[UR4][R30.64], R3 ;  /* 0x000000031e000986 */ /* 0x0001e2000c101104 */
[----:B------:R-:W-:-:S03]  /*1c1820*/  ISETP.NE.AND P0, PT, R2, RZ, PT ;  /* 0x000000ff0200720c */ /* 0x000fc60003f05270 */
[----:B0-----:R-:W2:Y:S04]  /*1c1830*/  LDL.LU.64 R30, [R1+0xab8] ;  /* 0x000ab800011e7983 */ /* 0x001ea80000300a00 */
[----:B------:R-:W2:Y:S01]  /*1c1840*/  LDL.LU R46, [R1+0x158] ;  /* 0x00015800012e7983 */ /* 0x000ea20000300800 */
[C---:B------:R-:W-:Y:S02]  /*1c1850*/  LOP3.LUT P1, RZ, R51.reuse, 0x100, RZ, 0xc0, !PT ;  /* 0x0000010033ff7812 */ /* 0x040fe4000782c0ff */
[C---:B------:R-:W-:Y:S02]  /*1c1860*/  LOP3.LUT P4, RZ, R51.reuse, 0x80, RZ, 0xc0, !PT ;  /* 0x0000008033ff7812 */ /* 0x040fe4000788c0ff */
[C---:B------:R-:W-:Y:S02]  /*1c1870*/  LOP3.LUT P2, RZ, R51.reuse, 0x20, RZ, 0xc0, !PT ;  /* 0x0000002033ff7812 */ /* 0x040fe4000784c0ff */
[----:B------:R-:W-:-:S02]  /*1c1880*/  LOP3.LUT P3, RZ, R51, 0x8, RZ, 0xc0, !PT ;  /* 0x0000000833ff7812 */ /* 0x000fc4000786c0ff */
[----:B---3--:R-:W-:-:S05]  /*1c1890*/  PRMT R2, R45, 0x7770, RZ ;  /* 0x000077702d027816 */ /* 0x008fca00000000ff */
[----:B----4-:R0:W-:Y:S01]  /*1c18a0*/  @P0 STG.E.U8 desc[UR4][R32.64], R2 ;  /* 0x0000000220000986 */ /* 0x0101e2000c101104 */
[----:B------:R-:W-:-:S03]  /*1c18b0*/  ISETP.NE.AND P0, PT, R0, RZ, PT ;  /* 0x000000ff0000720c */ /* 0x000fc60003f05270 */
[----:B0-----:R-:W3:Y:S01]  /*1c18c0*/  LDL.LU.64 R32, [R1+0xab0] ;  /* 0x000ab00001207983 */ /* 0x001ee20000300a00 */
[----:B------:R-:W-:-:S03]  /*1c18d0*/  PRMT R0, R45, 0x7771, RZ ;  /* 0x000077712d007816 */ /* 0x000fc600000000ff */
[----:B------:R-:W4:Y:S04]  /*1c18e0*/  LDL.LU R44, [R1+0x2b8] ;  /* 0x0002b800012c7983 */ /* 0x000f280000300800 */
[----:B------:R-:W4:Y:S04]  /*1c18f0*/  LDL.LU R48, [R1+0x15c] ;  /* 0x00015c0001307983 */ /* 0x000f280000300800 */
[----:B------:R0:W-:Y:S04]  /*1c1900*/  @P0 STG.E.U8 desc[UR4][R34.64], R0 ;  /* 0x0000000022000986 */ /* 0x0001e8000c101104 */
[----:B0-----:R-:W4:Y:S01]  /*1c1910*/  LDL.LU.64 R34, [R1+0xa90] ;  /* 0x000a900001227983 */ /* 0x001f220000300a00 */
[----:B------:R-:W-:-:S05]  /*1c1920*/  PRMT R0, R45, 0x7772, RZ ;  /* 0x000077722d007816 */ /* 0x000fca00000000ff */
[----:B------:R0:W-:Y:S04]  /*1c1930*/  @P1 STG.E.U8 desc[UR4][R40.64], R0 ;  /* 0x0000000028001986 */ /* 0x0001e8000c101104 */
[----:B0-----:R-:W4:Y:S01]  /*1c1940*/  LDL.LU.64 R40, [R1+0xa38] ;  /* 0x000a380001287983 */ /* 0x001f220000300a00 */
[----:B------:R-:W-:-:S05]  /*1c1950*/  PRMT R0, R45, 0x7773, RZ ;  /* 0x000077732d007816 */ /* 0x000fca00000000ff */
[----:B------:R0:W-:Y:S02]  /*1c1960*/  @P4 STG.E.U8 desc[UR4][R26.64], R0 ;  /* 0x000000001a004986 */ /* 0x0001e4000c101104 */
[----:B0-----:R-:W-:-:S05]  /*1c1970*/  PRMT R0, R49, 0x7770, RZ ;  /* 0x0000777031007816 */ /* 0x001fca00000000ff */
[----:B------:R0:W-:Y:S04]  /*1c1980*/  @P2 STG.E.U8 desc[UR4][R42.64], R0 ;  /* 0x000000002a002986 */ /* 0x0001e8000c101104 */
[----:B0-----:R-:W4:Y:S01]  /*1c1990*/  LDL.LU.64 R42, [R1+0xa68] ;  /* 0x000a6800012a7983 */ /* 0x001f220000300a00 */
[----:B------:R-:W-:-:S05]  /*1c19a0*/  PRMT R0, R49, 0x7771, RZ ;  /* 0x0000777131007816 */ /* 0x000fca00000000ff */
[----:B--2---:R0:W-:Y:S04]  /*1c19b0*/  @P3 STG.E.U8 desc[UR4][R28.64], R0 ;  /* 0x000000001c003986 */ /* 0x0041e8000c101104 */
[----:B0-----:R-:W2:Y:S01]  /*1c19c0*/  LDL.LU.64 R28, [R1+0xa60] ;  /* 0x000a6000011c7983 */ /* 0x001ea20000300a00 */
[----:B------:R-:W-:Y:S02]  /*1c19d0*/  LOP3.LUT P6, RZ, R51, 0x4, RZ, 0xc0, !PT ;  /* 0x0000000433ff7812 */ /* 0x000fe400078cc0ff */
[----:B------:R-:W-:Y:S01]  /*1c19e0*/  PRMT R0, R49, 0x7772, RZ ;  /* 0x0000777231007816 */ /* 0x000fe200000000ff */
[----:B------:R-:W2:Y:S01]  /*1c19f0*/  LDL.LU R45, [R1+0x3bc] ;  /* 0x0003bc00012d7983 */ /* 0x000ea20000300800 */
[----:B------:R-:W-:Y:S01]  /*1c1a00*/  ISETP.LT.AND P3, PT, R47, UR6, !P6 ;  /* 0x000000062f007c0c */ /* 0x000fe2000f761270 */
[----:B------:R-:W0:Y:S01]  /*1c1a10*/  LDCU UR6, c[0x0][0x398] ;  /* 0x00007300ff0677ac */ /* 0x000e220008000800 */
[----:B------:R-:W-:-:S02]  /*1c1a20*/  LOP3.LUT P5, RZ, R51, 0x2, RZ, 0xc0, !PT ;  /* 0x0000000233ff7812 */ /* 0x000fc400078ac0ff */
[----:B0-----:R-:W-:Y:S01]  /*1c1a30*/  ISETP.LT.AND P6, PT, R37, UR6, !P6 ;  /* 0x0000000625007c0c */ /* 0x001fe2000f7c1270 */
[----:B------:R-:W0:Y:S08]  /*1c1a40*/  LDCU UR6, c[0x0][0x398] ;  /* 0x00007300ff0677ac */ /* 0x000e300008000800 */
[----:B------:R1:W-:Y:S04]  /*1c1a50*/  @P3 STG.E.U8 desc[UR4][R30.64], R0 ;  /* 0x000000001e003986 */ /* 0x0003e8000c101104 */
[----:B-1----:R-:W2:Y:S01]  /*1c1a60*/  LDL.LU.64 R30, [R1+0x9f0] ;  /* 0x0009f000011e7983 */ /* 0x002ea20000300a00 */
[----:B------:R-:W-:-:S05]  /*1c1a70*/  PRMT R0, R49, 0x7773, RZ ;  /* 0x0000777331007816 */ /* 0x000fca00000000ff */
[----:B---3--:R1:W-:Y:S01]  /*1c1a80*/  @P6 STG.E.U8 desc[UR4][R32.64], R0 ;  /* 0x0000000020006986 */ /* 0x0083e2000c101104 */
[----:B0-----:R-:W-:Y:S01]  /*1c1a90*/  ISETP.LT.AND P6, PT, R46, UR6, !P5 ;  /* 0x000000062e007c0c */ /* 0x001fe2000efc1270 */
[----:B------:R-:W0:Y:S02]  /*1c1aa0*/  LDCU UR6, c[0x0][0x398] ;  /* 0x00007300ff0677ac */ /* 0x000e240008000800 */
[----:B-1----:R-:W3:Y:S01]  /*1c1ab0*/  LDL.LU.64 R32, [R1+0x9f8] ;  /* 0x0009f80001207983 */ /* 0x002ee20000300a00 */
[----:B----4-:R-:W-:-:S09]  /*1c1ac0*/  PRMT R0, R44, 0x7770, RZ ;  /* 0x000077702c007816 */ /* 0x010fd200000000ff */
[----:B------:R1:W-:Y:S01]  /*1c1ad0*/  @P6 STG.E.U8 desc[UR4][R34.64], R0 ;  /* 0x0000000022006986 */ /* 0x0003e2000c101104 */
[----:B0-----:R-:W-:Y:S01]  /*1c1ae0*/  ISETP.LT.AND P6, PT, R48, UR6, !P5 ;  /* 0x0000000630007c0c */ /* 0x001fe2000efc1270 */
[----:B------:R-:W0:Y:S02]  /*1c1af0*/  LDCU UR6, c[0x0][0x398] ;  /* 0x00007300ff0677ac */ /* 0x000e240008000800 */
[----:B-1----:R-:W4:Y:S01]  /*1c1b00*/  LDL.LU.64 R34, [R1+0xa20] ;  /* 0x000a200001227983 */ /* 0x002f220000300a00 */
[----:B------:R-:W-:-:S09]  /*1c1b10*/  PRMT R0, R44, 0x7771, RZ ;  /* 0x000077712c007816 */ /* 0x000fd200000000ff */
[----:B------:R1:W-:Y:S01]  /*1c1b20*/  @P6 STG.E.U8 desc[UR4][R40.64], R0 ;  /* 0x0000000028006986 */ /* 0x0003e2000c101104 */
[----:B0-----:R-:W-:Y:S01]  /*1c1b30*/  ISETP.LT.AND P6, PT, R47, UR6, !P5 ;  /* 0x000000062f007c0c */ /* 0x001fe2000efc1270 */
[----:B------:R-:W0:Y:S02]  /*1c1b40*/  LDCU UR6, c[0x0][0x398] ;  /* 0x00007300ff0677ac */ /* 0x000e240008000800 */
[----:B-1----:R-:W4:Y:S01]  /*1c1b50*/  LDL.LU.64 R40, [R1+0xa30] ;  /* 0x000a300001287983 */ /* 0x002f220000300a00 */
[----:B------:R-:W-:-:S03]  /*1c1b60*/  PRMT R0, R44, 0x7772, RZ ;  /* 0x000077722c007816 */ /* 0x000fc600000000ff */
[----:B------:R-:W4:Y:S01]  /*1c1b70*/  LDL.LU R49, [R1+0x2bc] ;  /* 0x0002bc0001317983 */ /* 0x000f220000300800 */
[----:B0-----:R-:W-:Y:S01]  /*1c1b80*/  ISETP.LT.AND P5, PT, R37, UR6, !P5 ;  /* 0x0000000625007c0c */ /* 0x001fe2000efa1270 */
[----:B------:R-:W0:Y:S04]  /*1c1b90*/  LDCU UR6, c[0x0][0x398] ;  /* 0x00007300ff0677ac */ /* 0x000e280008000800 */
[----:B------:R1:W-:Y:S04]  /*1c1ba0*/  @P6 STG.E.U8 desc[UR4][R42.64], R0 ;  /* 0x000000002a006986 */ /* 0x0003e8000c101104 */
[----:B-1----:R-:W4:Y:S01]  /*1c1bb0*/  LDL.LU.64 R42, [R1+0xa08] ;  /* 0x000a0800012a7983 */ /* 0x002f220000300a00 */
[----:B------:R-:W-:-:S05]  /*1c1bc0*/  PRMT R0, R44, 0x7773, RZ ;  /* 0x000077732c007816 */ /* 0x000fca00000000ff */
[----:B--2---:R1:W-:Y:S04]  /*1c1bd0*/  @P5 STG.E.U8 desc[UR4][R28.64], R0 ;  /* 0x000000001c005986 */ /* 0x0043e8000c101104 */
[----:B-1----:R-:W2:Y:S01]  /*1c1be0*/  LDL.LU.64 R28, [R1+0xa28] ;  /* 0x000a2800011c7983 */ /* 0x002ea20000300a00 */
[----:B------:R-:W-:-:S04]  /*1c1bf0*/  LOP3.LUT P4, RZ, R51, 0x1, RZ, 0xc0, !PT ;  /* 0x0000000133ff7812 */ /* 0x000fc8000788c0ff */
[----:B0-----:R-:W-:Y:S01]  /*1c1c00*/  ISETP.LT.AND P5, PT, R46, UR6, !P4 ;  /* 0x000000062e007c0c */ /* 0x001fe2000e7a1270 */
[----:B------:R-:W0:Y:S01]  /*1c1c10*/  LDCU UR6, c[0x0][0x398] ;  /* 0x00007300ff0677ac */ /* 0x000e220008000800 */
[C---:B------:R-:W-:Y:S02]  /*1c1c20*/  PRMT R0, R45.reuse, 0x7770, RZ ;  /* 0x000077702d007816 */ /* 0x040fe400000000ff */
[----:B0-----:R-:W-:Y:S01]  /*1c1c30*/  ISETP.LT.AND P6, PT, R48, UR6, !P4 ;  /* 0x0000000630007c0c */ /* 0x001fe2000e7c1270 */
[----:B------:R-:W0:Y:S08]  /*1c1c40*/  LDCU UR6, c[0x0][0x398] ;  /* 0x00007300ff0677ac */ /* 0x000e300008000800 */
[----:B------:R1:W-:Y:S04]  /*1c1c50*/  @P5 STG.E.U8 desc[UR4][R30.64], R0 ;  /* 0x000000001e005986 */ /* 0x0003e8000c101104 */
[----:B-1----:R-:W2:Y:S01]  /*1c1c60*/  LDL.LU.64 R30, [R1+0xa58] ;  /* 0x000a5800011e7983 */ /* 0x002ea20000300a00 */
[----:B------:R-:W-:-:S02]  /*1c1c70*/  PRMT R0, R45, 0x7771, RZ ;  /* 0x000077712d007816 */ /* 0x000fc400000000ff */
[----:B------:R-:W-:-:S03]  /*1c1c80*/  LOP3.LUT P0, RZ, R39, 0x20000000, RZ, 0xc0, !PT ;  /* 0x2000000027ff7812 */ /* 0x000fc6000780c0ff */
[----:B---3--:R1:W-:Y:S01]  /*1c1c90*/  @P6 STG.E.U8 desc[UR4][R32.64], R0 ;  /* 0x0000000020006986 */ /* 0x0083e2000c101104 */
[----:B0-----:R-:W-:Y:S01]  /*1c1ca0*/  ISETP.LT.AND P6, PT, R47, UR6, !P4 ;  /* 0x000000062f007c0c */ /* 0x001fe2000e7c1270 */
[----:B------:R-:W0:Y:S02]  /*1c1cb0*/  LDCU UR6, c[0x0][0x398] ;  /* 0x00007300ff0677ac */ /* 0x000e240008000800 */
[----:B-1----:R-:W3:Y:S01]  /*1c1cc0*/  LDL.LU.64 R32, [R1+0xa88] ;  /* 0x000a880001207983 */ /* 0x002ee20000300a00 */
[----:B------:R-:W-:-:S03]  /*1c1cd0*/  PRMT R0, R45, 0x7772, RZ ;  /* 0x000077722d007816 */ /* 0x000fc600000000ff */
[----:B------:R-:W3:Y:S01]  /*1c1ce0*/  LDL.LU R44, [R1+0x820] ;  /* 0x00082000012c7983 */ /* 0x000ee20000300800 */
[----:B0-----:R-:W-:Y:S01]  /*1c1cf0*/  ISETP.LT.AND P4, PT, R37, UR6, !P4 ;  /* 0x0000000625007c0c */ /* 0x001fe2000e781270 */
[----:B------:R-:W0:Y:S04]  /*1c1d00*/  LDCU UR6, c[0x0][0x398] ;  /* 0x00007300ff0677ac */ /* 0x000e280008000800 */
[----:B----4-:R1:W-:Y:S04]  /*1c1d10*/  @P6 STG.E.U8 desc[UR4][R34.64], R0 ;  /* 0x0000000022006986 */ /* 0x0103e8000c101104 */
[----:B-1----:R-:W4:Y:S01]  /*1c1d20*/  LDL.LU.64 R34, [R1+0xa50] ;  /* 0x000a500001227983 */ /* 0x002f220000300a00 */
[----:B------:R-:W-:-:S05]  /*1c1d30*/  PRMT R0, R45, 0x7773, RZ ;  /* 0x000077732d007816 */ /* 0x000fca00000000ff */
        /* <DEDUP_REMOVED lines=9> */
[----:B------:R-:W-:-:S09]  /*1c1dd0*/  PRMT R0, R49, 0x7771, RZ ;  /* 0x0000777131007816 */ /* 0x000fd200000000ff */
[----:B--2---:R1:W-:Y:S04]  /*1c1de0*/  @P4 STG.E.U8 desc[UR4][R28.64], R0 ;  /* 0x000000001c004986 */ /* 0x0043e8000c101104 */
[----:B-1----:R-:W2:Y:S04]  /*1c1df0*/  LDL.LU.64 R28, [R1+0xa00] ;  /* 0x000a0000011c7983 */ /* 0x002ea80000300a00 */
[----:B------:R-:W2:Y:S01]  /*1c1e00*/  LDL.LU R45, [R1+0x10] ;  /* 0x00001000012d7983 */ /* 0x000ea20000300800 */
[----:B0-----:R-:W-:Y:S01]  /*1c1e10*/  ISETP.LT.AND P4, PT, R47, UR6, !P0 ;  /* 0x000000062f007c0c */ /* 0x001fe2000c781270 */
[----:B------:R-:W0:Y:S01]  /*1c1e20*/  LDCU UR6, c[0x0][0x398] ;  /* 0x00007300ff0677ac */ /* 0x000e220008000800 */
[----:B------:R-:W-:-:S02]  /*1c1e30*/  PRMT R0, R49, 0x7772, RZ ;  /* 0x0000777231007816 */ /* 0x000fc400000000ff */
[----:B------:R-:W-:Y:S02]  /*1c1e40*/  LOP3.LUT P5, RZ, R51, 0x10, RZ, 0xc0, !PT ;  /* 0x0000001033ff7812 */ /* 0x000fe400078ac0ff */
[----:B0-----:R-:W-:Y:S01]  /*1c1e50*/  ISETP.LT.AND P0, PT, R37, UR6, !P0 ;  /* 0x0000000625007c0c */ /* 0x001fe2000c701270 */
[----:B------:R-:W0:Y:S06]  /*1c1e60*/  LDCU UR6, c[0x0][0x398] ;  /* 0x00007300ff0677ac */ /* 0x000e2c0008000800 */
[----:B------:R1:W-:Y:S04]  /*1c1e70*/  @P4 STG.E.U8 desc[UR4][R30.64], R0 ;  /* 0x000000001e004986 */ /* 0x0003e8000c101104 */
[----:B-1----:R-:W2:Y:S01]  /*1c1e80*/  LDL.LU.64 R30, [R1+0xaa0] ;  /* 0x000aa000011e7983 */ /* 0x002ea20000300a00 */
[----:B------:R-:W-:-:S05]  /*1c1e90*/  PRMT R0, R49, 0x7773, RZ ;  /* 0x0000777331007816 */ /* 0x000fca00000000ff */
[----:B---3--:R1:W-:Y:S01]  /*1c1ea0*/  @P0 STG.E.U8 desc[UR4][R32.64], R0 ;  /* 0x0000000020000986 */ /* 0x0083e2000c101104 */
[----:B0-----:R-:W-:Y:S01]  /*1c1eb0*/  ISETP.LT.AND P0, PT, R46, UR6, !P5 ;  /* 0x000000062e007c0c */ /* 0x001fe2000ef01270 */
[----:B------:R-:W0:Y:S02]  /*1c1ec0*/  LDCU UR6, c[0x0][0x398] ;  /* 0x00007300ff0677ac */ /* 0x000e240008000800 */
[----:B-1----:R-:W3:Y:S01]  /*1c1ed0*/  LDL.LU.64 R32, [R1+0xaa8] ;  /* 0x000aa80001207983 */ /* 0x002ee20000300a00 */
[----:B------:R-:W-:-:S09]  /*1c1ee0*/  PRMT R0, R44, 0x7770, RZ ;  /* 0x000077702c007816 */ /* 0x000fd200000000ff */
[----:B----4-:R1:W-:Y:S01]  /*1c1ef0*/  @P0 STG.E.U8 desc[UR4][R34.64], R0 ;  /* 0x0000000022000986 */ /* 0x0103e2000c101104 */
        /* <DEDUP_REMOVED lines=9> */
[----:B------:R-:W4:Y:S06]  /*1c1f90*/  LDL.LU R49, [R1+0x824] ;  /* 0x0008240001317983 */ /* 0x000f2c0000300800 */
[----:B------:R1:W-:Y:S04]  /*1c1fa0*/  @P0 STG.E.U8 desc[UR4][R42.64], R0 ;  /* 0x000000002a000986 */ /* 0x0003e8000c101104 */
[----:B-1----:R-:W4:Y:S01]  /*1c1fb0*/  LDL.LU.64 R42, [R1+0x9d8] ;  /* 0x0009d800012a7983 */ /* 0x002f220000300a00 */
[----:B------:R-:W-:-:S03]  /*1c1fc0*/  PRMT R0, R44, 0x7773, RZ ;  /* 0x000077732c007816 */ /* 0x000fc600000000ff */
[----:B--2---:R1:W2:Y:S04]  /*1c1fd0*/  LDS.128 R4, [R45] ;  /* 0x000000002d047984 */ /* 0x0042a80000000c00 */
[----:B-1----:R-:W4:Y:S01]  /*1c1fe0*/  LDL.LU.64 R44, [R1+0x9d0] ;  /* 0x0009d000012c7983 */ /* 0x002f220000300a00 */
[----:B0-----:R-:W-:Y:S01]  /*1c1ff0*/  ISETP.LT.AND P0, PT, R37, UR6, !P5 ;  /* 0x0000000625007c0c */ /* 0x001fe2000ef01270 */
[----:B------:R-:W0:Y:S01]  /*1c2000*/  LDCU UR6, c[0x0][0x398] ;  /* 0x00007300ff0677ac */ /* 0x000e220008000800 */
[----:B------:R-:W-:-:S11]  /*1c2010*/  LOP3.LUT P6, RZ, R51, 0x40, RZ, 0xc0, !PT ;  /* 0x0000004033ff7812 */ /* 0x000fd600078cc0ff */
[----:B------:R2:W-:Y:S01]  /*1c2020*/  @P0 STG.E.U8 desc[UR4][R28.64], R0 ;  /* 0x000000001c000986 */ /* 0x0005e2000c101104 */
[----:B0-----:R-:W-:Y:S01]  /*1c2030*/  ISETP.LT.AND P0, PT, R46, UR6, !P6 ;  /* 0x000000062e007c0c */ /* 0x001fe2000f701270 */
[----:B------:R-:W0:Y:S01]  /*1c2040*/  LDCU UR6, c[0x0][0x398] ;  /* 0x00007300ff0677ac */ /* 0x000e220008000800 */
[----:B--2---:R-:W-:-:S11]  /*1c2050*/  PRMT R0, R4, 0x7770, RZ ;  /* 0x0000777004007816 */ /* 0x004fd600000000ff */
[----:B------:R1:W-:Y:S01]  /*1c2060*/  @P0 STG.E.U8 desc[UR4][R30.64], R0 ;  /* 0x000000001e000986 */ /* 0x0003e2000c101104 */
[----:B0-----:R-:W-:Y:S01]  /*1c2070*/  ISETP.LT.AND P0, PT, R48, UR6, !P6 ;  /* 0x0000000630007c0c */ /* 0x001fe2000f701270 */
[----:B------:R-:W0:Y:S01]  /*1c2080*/  LDCU UR6, c[0x0][0x398] ;  /* 0x00007300ff0677ac */ /* 0x000e220008000800 */
[----:B-1----:R-:W-:Y:S02]  /*1c2090*/  PRMT R0, R4, 0x7771, RZ ;  /* 0x0000777104007816 */ /* 0x002fe400000000ff */
[C---:B------:R-:W-:Y:S02]  /*1c20a0*/  LOP3.LUT P1, RZ, R39.reuse, 0x10000000, RZ, 0xc0, !PT ;  /* 0x1000000027ff7812 */ /* 0x040fe4000782c0ff */
[C---:B------:R-:W-:Y:S02]  /*1c20b0*/  LOP3.LUT P2, RZ, R39.reuse, 0x8000000, RZ, 0xc0, !PT ;  /* 0x0800000027ff7812 */ /* 0x040fe4000784c0ff */
[C---:B------:R-:W-:Y:S02]  /*1c20c0*/  LOP3.LUT P3, RZ, R39.reuse, 0x4000000, RZ, 0xc0, !PT ;  /* 0x0400000027ff7812 */ /* 0x040fe4000786c0ff */
[----:B------:R-:W-:-:S02]  /*1c20d0*/  LOP3.LUT P4, RZ, R39, 0x2000000, RZ, 0xc0, !PT ;  /* 0x0200000027ff7812 */ /* 0x000fc4000788c0ff */
[----:B------:R-:W-:Y:S01]  /*1c20e0*/  LOP3.LUT P5, RZ, R39, 0x1000000, RZ, 0xc0, !PT ;  /* 0x0100000027ff7812 */ /* 0x000fe200078ac0ff */
[----:B---3--:R1:W-:Y:S01]  /*1c20f0*/  @P0 STG.E.U8 desc[UR4][R32.64], R0 ;  /* 0x0000000020000986 */ /* 0x0083e2000c101104 */
[----:B0-----:R-:W-:Y:S01]  /*1c2100*/  ISETP.LT.AND P0, PT, R47, UR6, !P6 ;  /* 0x000000062f007c0c */ /* 0x001fe2000f701270 */
[----:B------:R-:W0:Y:S01]  /*1c2110*/  LDCU UR6, c[0x0][0x398] ;  /* 0x00007300ff0677ac */ /* 0x000e220008000800 */
[C---:B-1----:R-:W-:Y:S02]  /*1c2120*/  PRMT R0, R4.reuse, 0x7772, RZ ;  /* 0x0000777204007816 */ /* 0x042fe400000000ff */
[----:B------:R-:W-:Y:S01]  /*1c2130*/  PRMT R4, R4, 0x7773, RZ ;  /* 0x0000777304047816 */ /* 0x000fe200000000ff */
[----:B------:R-:W2:Y:S08]  /*1c2140*/  LDL.LU.64 R32, [R1+0x9c8] ;  /* 0x0009c80001207983 */ /* 0x000eb00000300a00 */
[----:B----4-:R1:W-:Y:S01]  /*1c2150*/  @P0 STG.E.U8 desc[UR4][R34.64], R0 ;  /* 0x0000000022000986 */ /* 0x0103e2000c101104 */
[----:B0-----:R-:W-:Y:S01]  /*1c2160*/  ISETP.LT.AND P0, PT, R37, UR6, !P6 ;  /* 0x0000000625007c0c */ /* 0x001fe2000f701270 */
[----:B------:R-:W0:Y:S01]  /*1c2170*/  LDCU UR6, c[0x0][0x398] ;  /* 0x00007300ff0677ac */ /* 0x000e220008000800 */
[----:B------:R-:W-:Y:S01]  /*1c2180*/  LOP3.LUT P6, RZ, R39, 0x800000, RZ, 0xc0, !PT ;  /* 0x0080000027ff7812 */ /* 0x000fe200078cc0ff */
[----:B-1----:R-:W3:Y:S04]  /*1c2190*/  LDL.LU.64 R34, [R1+0x9c0] ;  /* 0x0009c00001227983 */ /* 0x002ee80000300a00 */
[----:B------:R-:W4:Y:S06]  /*1c21a0*/  LDL.LU.64 R38, [R1+0x9a8] ;  /* 0x0009a80001267983 */ /* 0x000f2c0000300a00 */
[----:B------:R1:W-:Y:S01]  /*1c21b0*/  @P0 STG.E.U8 desc[UR4][R40.64], R4 ;  /* 0x0000000428000986 */ /* 0x0003e2000c101104 */
[----:B------:R-:W-:-:S02]  /*1c21c0*/  ISETP.LT.AND P0, PT, R46, UR7, !P1 ;  /* 0x000000072e007c0c */ /* 0x000fc4000cf01270 */
[C---:B------:R-:W-:Y:S02]  /*1c21d0*/  PRMT R2, R49.reuse, 0x7770, RZ ;  /* 0x0000777031027816 */ /* 0x040fe400000000ff */
[----:B------:R-:W-:Y:S01]  /*1c21e0*/  PRMT R0, R49, 0x7771, RZ ;  /* 0x0000777131007816 */ /* 0x000fe200000000ff */
[----:B------:R-:W0:Y:S01]  /*1c21f0*/  LDCU UR7, c[0x0][0x398] ;  /* 0x00007300ff0777ac */ /* 0x000e220008000800 */
[----:B-1----:R-:W4:Y:S07]  /*1c2200*/  LDL.LU.64 R40, [R1+0x9a0] ;  /* 0x0009a00001287983 */ /* 0x002f2e0000300a00 */
[----:B------:R1:W-:Y:S01]  /*1c2210*/  @P0 STG.E.U8 desc[UR4][R42.64], R2 ;  /* 0x000000022a000986 */ /* 0x0003e2000c101104 */
[----:B0-----:R-:W-:Y:S01]  /*1c2220*/  ISETP.LT.AND P0, PT, R48, UR6, !P1 ;  /* 0x0000000630007c0c */ /* 0x001fe2000cf01270 */
[----:B------:R-:W0:Y:S02]  /*1c2230*/  LDCU UR6, c[0x0][0x398] ;  /* 0x00007300ff0677ac */ /* 0x000e240008000800 */
[----:B-1----:R-:W4:Y:S10]  /*1c2240*/  LDL.LU.64 R42, [R1+0x998] ;  /* 0x00099800012a7983 */ /* 0x002f340000300a00 */
[----:B------:R1:W-:Y:S04]  /*1c2250*/  @P0 STG.E.U8 desc[UR4][R44.64], R0 ;  /* 0x000000002c000986 */ /* 0x0003e8000c101104 */
[----:B-1----:R-:W4:Y:S01]  /*1c2260*/  LDL.LU.64 R44, [R1+0x990] ;  /* 0x00099000012c7983 */ /* 0x002f220000300a00 */
[----:B------:R-:W-:-:S02]  /*1c2270*/  ISETP.LT.AND P0, PT, R47, UR7, !P1 ;  /* 0x000000072f007c0c */ /* 0x000fc4000cf01270 */
[----:B------:R-:W-:Y:S01]  /*1c2280*/  PRMT R2, R49, 0x7772, RZ ;  /* 0x0000777231027816 */ /* 0x000fe200000000ff */
[----:B------:R-:W1:Y:S01]  /*1c2290*/  LDCU UR7, c[0x0][0x398] ;  /* 0x00007300ff0777ac */ /* 0x000e620008000800 */
[----:B0-----:R-:W-:Y:S02]  /*1c22a0*/  ISETP.LT.AND P1, PT, R37, UR6, !P1 ;  /* 0x0000000625007c0c */ /* 0x001fe4000cf21270 */
[----:B------:R-:W-:Y:S02]  /*1c22b0*/  PRMT R0, R49, 0x7773, RZ ;  /* 0x0000777331007816 */ /* 0x000fe400000000ff */
[C---:B------:R-:W-:Y:S01]  /*1c22c0*/  PRMT R3, R5.reuse, 0x7770, RZ ;  /* 0x0000777005037816 */ /* 0x040fe200000000ff */
[----:B------:R-:W4:Y:S04]  /*1c22d0*/  LDL.LU R58, [R1+0x828] ;  /* 0x00082800013a7983 */ /* 0x000f280000300800 */
[----:B------:R-:W4:Y:S04]  /*1c22e0*/  LDL.LU.64 R26, [R1+0x978] ;  /* 0x00097800011a7983 */ /* 0x000f280000300a00 */
[----:B------:R-:W4:Y:S04]  /*1c22f0*/  LDL.LU.64 R28, [R1+0x970] ;  /* 0x00097000011c7983 */ /* 0x000f280000300a00 */
[----:B------:R-:W4:Y:S01]  /*1c2300*/  LDL.LU.64 R30, [R1+0x958] ;  /* 0x00095800011e7983 */ /* 0x000f220000300a00 */
[----:B------:R-:W0:Y:S03]  /*1c2310*/  LDCU UR6, c[0x0][0x398] ;  /* 0x00007300ff0677ac */ /* 0x000e260008000800 */
[----:B--2---:R2:W-:Y:S01]  /*1c2320*/  @P0 STG.E.U8 desc[UR4][R32.64], R2 ;  /* 0x0000000220000986 */ /* 0x0045e2000c101104 */
[----:B------:R-:W-:Y:S01]  /*1c2330*/  ISETP.LT.AND P0, PT, R46, UR8, !P2 ;  /* 0x000000082e007c0c */ /* 0x000fe2000d701270 */
[----:B------:R-:W0:Y:S01]  /*1c2340*/  LDCU UR8, c[0x0][0x398] ;  /* 0x00007300ff0877ac */ /* 0x000e220008000800 */
[----:B--2---:R-:W-:Y:S01]  /*1c2350*/  PRMT R2, R5, 0x7771, RZ ;  /* 0x0000777105027816 */ /* 0x004fe200000000ff */
[----:B------:R-:W2:Y:S04]  /*1c2360*/  LDL.LU.64 R32, [R1+0x950] ;  /* 0x0009500001207983 */ /* 0x000ea80000300a00 */
[----:B---3--:R3:W-:Y:S01]  /*1c2370*/  @P1 STG.E.U8 desc[UR4][R34.64], R0 ;  /* 0x0000000022001986 */ /* 0x0087e2000c101104 */
[----:B-1----:R-:W-:-:S05]  /*1c2380*/  ISETP.LT.AND P1, PT, R48, UR7, !P2 ;  /* 0x0000000730007c0c */ /* 0x002fca000d721270 */
[----:B----4-:R1:W-:Y:S01]  /*1c2390*/  @P0 STG.E.U8 desc[UR4][R38.64], R3 ;  /* 0x0000000326000986 */ /* 0x0103e2000c101104 */
[----:B------:R-:W-:Y:S02]  /*1c23a0*/  ISETP.LT.AND P0, PT, R47, UR9, !P2 ;  /* 0x000000092f007c0c */ /* 0x000fe4000d701270 */
[----:B------:R-:W-:Y:S01]  /*1c23b0*/  ISETP.LT.AND P2, PT, R37, UR10, !P2 ;  /* 0x0000000a25007c0c */ /* 0x000fe2000d741270 */
[----:B------:R-:W4:Y:S01]  /*1c23c0*/  LDCU UR7, c[0x0][0x398] ;  /* 0x00007300ff0777ac */ /* 0x000f220008000800 */
[----:B------:R-:W0:Y:S01]  /*1c23d0*/  LDCU UR9, c[0x0][0x398] ;  /* 0x00007300ff0977ac */ /* 0x000e220008000800 */
[----:B------:R-:W0:Y:S01]  /*1c23e0*/  LDCU UR10, c[0x0][0x398] ;  /* 0x00007300ff0a77ac */ /* 0x000e220008000800 */
[C---:B---3--:R-:W-:Y:S02]  /*1c23f0*/  PRMT R0, R5.reuse, 0x7772, RZ ;  /* 0x0000777205007816 */ /* 0x048fe400000000ff */
[----:B------:R-:W-:Y:S01]  /*1c2400*/  PRMT R5, R5, 0x7773, RZ ;  /* 0x0000777305057816 */ /* 0x000fe200000000ff */
[----:B------:R-:W3:Y:S04]  /*1c2410*/  LDL.LU.64 R34, [R1+0x948] ;  /* 0x0009480001227983 */ /* 0x000ee80000300a00 */
[----:B-1----:R-:W3:Y:S04]  /*1c2420*/  LDL.LU.64 R38, [R1+0x940] ;  /* 0x0009400001267983 */ /* 0x002ee80000300a00 */
[----:B------:R1:W-:Y:S04]  /*1c2430*/  @P1 STG.E.U8 desc[UR4][R40.64], R2 ;  /* 0x0000000228001986 */ /* 0x0003e8000c101104 */
[----:B-1----:R-:W3:Y:S04]  /*1c2440*/  LDL.LU.64 R40, [R1+0x928] ;  /* 0x0009280001287983 */ /* 0x002ee80000300a00 */
[----:B------:R1:W-:Y:S04]  /*1c2450*/  @P0 STG.E.U8 desc[UR4][R42.64], R0 ;  /* 0x000000002a000986 */ /* 0x0003e8000c101104 */
[----:B-1----:R-:W3:Y:S04]  /*1c2460*/  LDL.LU.64 R42, [R1+0x920] ;  /* 0x00092000012a7983 */ /* 0x002ee80000300a00 */
[----:B------:R1:W-:Y:S04]  /*1c2470*/  @P2 STG.E.U8 desc[UR4][R44.64], R5 ;  /* 0x000000052c002986 */ /* 0x0003e8000c101104 */
[----:B-1----:R-:W3:Y:S04]  /*1c2480*/  LDL.LU.64 R44, [R1+0x918] ;  /* 0x00091800012c7983 */ /* 0x002ee80000300a00 */
[----:B------:R-:W3:Y:S01]  /*1c2490*/  LDL.LU R49, [R1+0x82c] ;  /* 0x00082c0001317983 */ /* 0x000ee20000300800 */
[----:B0-----:R-:W-:-:S02]  /*1c24a0*/  ISETP.LT.AND P1, PT, R46, UR6, !P3 ;  /* 0x000000062e007c0c */ /* 0x001fc4000df21270 */
[----:B------:R-:W-:Y:S02]  /*1c24b0*/  ISETP.LT.AND P0, PT, R48, UR11, !P3 ;  /* 0x0000000b30007c0c */ /* 0x000fe4000df01270 */
[----:B------:R-:W-:Y:S01]  /*1c24c0*/  ISETP.LT.AND P2, PT, R47, UR8, !P3 ;  /* 0x000000082f007c0c */ /* 0x000fe2000df41270 */
[----:B------:R-:W0:Y:S01]  /*1c24d0*/  LDCU UR6, c[0x0][0x398] ;  /* 0x00007300ff0677ac */ /* 0x000e220008000800 */
[----:B------:R-:W-:Y:S02]  /*1c24e0*/  ISETP.LT.AND P3, PT, R37, UR12, !P3 ;  /* 0x0000000c25007c0c */ /* 0x000fe4000df61270 */
[C---:B------:R-:W-:Y:S02]  /*1c24f0*/  PRMT R3, R58.reuse, 0x7770, RZ ;  /* 0x000077703a037816 */ /* 0x040fe400000000ff */
[C---:B------:R-:W-:Y:S02]  /*1c2500*/  PRMT R2, R58.reuse, 0x7771, RZ ;  /* 0x000077713a027816 */ /* 0x040fe400000000ff */
[----:B------:R-:W-:-:S02]  /*1c2510*/  PRMT R0, R58, 0x7772, RZ ;  /* 0x000077723a007816 */ /* 0x000fc400000000ff */
[----:B------:R-:W-:Y:S01]  /*1c2520*/  PRMT R4, R58, 0x7773, RZ ;  /* 0x000077733a047816 */ /* 0x000fe200000000ff */
[----:B------:R-:W1:Y:S01]  /*1c2530*/  LDCU UR8, c[0x0][0x398] ;  /* 0x00007300ff0877ac */ /* 0x000e620008000800 */
[----:B------:R-:W0:Y:S01]  /*1c2540*/  LDCU UR12, c[0x0][0x398] ;  /* 0x00007300ff0c77ac */ /* 0x000e220008000800 */
[----:B------:R-:W0:Y:S01]  /*1c2550*/  LDCU UR11, c[0x0][0x398] ;  /* 0x00007300ff0b77ac */ /* 0x000e220008000800 */
[----:B------:R1:W-:Y:S04]  /*1c2560*/  @P1 STG.E.U8 desc[UR4][R26.64], R3 ;  /* 0x000000031a001986 */ /* 0x0003e8000c101104 */
[----:B------:R0:W-:Y:S01]  /*1c2570*/  @P0 STG.E.U8 desc[UR4][R28.64], R2 ;  /* 0x000000021c000986 */ /* 0x0001e2000c101104 */
[----:B----4-:R-:W-:-:S03]  /*1c2580*/  ISETP.LT.AND P1, PT, R46, UR7, !P4 ;  /* 0x000000072e007c0c */ /* 0x010fc6000e721270 */
[----:B------:R4:W-:Y:S01]  /*1c2590*/  @P2 STG.E.U8 desc[UR4][R30.64], R0 ;  /* 0x000000001e002986 */ /* 0x0009e2000c101104 */
[----:B------:R-:W-:Y:S01]  /*1c25a0*/  ISETP.LT.AND P2, PT, R47, UR9, !P4 ;  /* 0x000000092f007c0c */ /* 0x000fe2000e741270 */
[----:B------:R-:W2:Y:S01]  /*1c25b0*/  LDCU UR7, c[0x0][0x398] ;  /* 0x00007300ff0777ac */ /* 0x000ea20008000800 */
[----:B------:R-:W2:Y:S01]  /*1c25c0*/  LDCU UR9, c[0x0][0x398] ;  /* 0x00007300ff0977ac */ /* 0x000ea20008000800 */
[----:B------:R-:W-:Y:S02]  /*1c25d0*/  ISETP.LT.AND P0, PT, R48, UR13, !P4 ;  /* 0x0000000d30007c0c */ /* 0x000fe4000e701270 */
[----:B------:R-:W-:Y:S02]  /*1c25e0*/  ISETP.LT.AND P4, PT, R37, UR10, !P4 ;  /* 0x0000000a25007c0c */ /* 0x000fe4000e781270 */
[C---:B-1----:R-:W-:Y:S02]  /*1c25f0*/  PRMT R3, R6.reuse, 0x7770, RZ ;  /* 0x0000777006037816 */ /* 0x042fe400000000ff */
[----:B0-----:R-:W-:-:S02]  /*1c2600*/  PRMT R2, R6, 0x7771, RZ ;  /* 0x0000777106027816 */ /* 0x001fc400000000ff */
[C---:B----4-:R-:W-:Y:S02]  /*1c2610*/  PRMT R0, R6.reuse, 0x7772, RZ ;  /* 0x0000777206007816 */ /* 0x050fe400000000ff */
[----:B------:R-:W-:Y:S01]  /*1c2620*/  PRMT R6, R6, 0x7773, RZ ;  /* 0x0000777306067816 */ /* 0x000fe200000000ff */
[----:B--2---:R-:W-:Y:S01]  /*1c2630*/  @P3 STG.E.U8 desc[UR4][R32.64], R4 ;  /* 0x0000000420003986 */ /* 0x004fe2000c101104 */
[----:B------:R-:W-:-:S03]  /*1c2640*/  ISETP.LT.AND P3, PT, R46, UR6, !P5 ;  /* 0x000000062e007c0c */ /* 0x000fc6000ef61270 */
[----:B---3--:R-:W-:Y:S04]  /*1c2650*/  @P1 STG.E.U8 desc[UR4][R34.64], R3 ;  /* 0x0000000322001986 */ /* 0x008fe8000c101104 */
[----:B------:R0:W-:Y:S01]  /*1c2660*/  @P0 STG.E.U8 desc[UR4][R38.64], R2 ;  /* 0x0000000226000986 */ /* 0x0001e2000c101104 */
[----:B------:R-:W-:Y:S02]  /*1c2670*/  ISETP.LT.AND P1, PT, R46, UR7, !P6 ;  /* 0x000000072e007c0c */ /* 0x000fe4000f721270 */
[C---:B------:R-:W-:Y:S01]  /*1c2680*/  ISETP.LT.AND P0, PT, R48.reuse, UR14, !P5 ;  /* 0x0000000e30007c0c */ /* 0x040fe2000ef01270 */
[----:B0-----:R-:W2:Y:S04]  /*1c2690*/  LDL.LU.64 R38, [R1+0x908] ;  /* 0x0009080001267983 */ /* 0x001ea80000300a00 */
[----:B------:R0:W-:Y:S01]  /*1c26a0*/  @P2 STG.E.U8 desc[UR4][R40.64], R0 ;  /* 0x0000000028002986 */ /* 0x0001e2000c101104 */
[----:B------:R-:W-:-:S03]  /*1c26b0*/  ISETP.LT.AND P2, PT, R48, UR12, !P6 ;  /* 0x0000000c30007c0c */ /* 0x000fc6000f741270 */
[----:B0-----:R-:W3:Y:S04]  /*1c26c0*/  LDL.LU.64 R40, [R1+0x8f8] ;  /* 0x0008f80001287983 */ /* 0x001ee80000300a00 */
[----:B------:R0:W-:Y:S01]  /*1c26d0*/  @P4 STG.E.U8 desc[UR4][R42.64], R6 ;  /* 0x000000062a004986 */ /* 0x0001e2000c101104 */
[----:B------:R-:W-:-:S03]  /*1c26e0*/  ISETP.LT.AND P4, PT, R47, UR9, !P6 ;  /* 0x000000092f007c0c */ /* 0x000fc6000f781270 */
[----:B0-----:R-:W4:Y:S01]  /*1c26f0*/  LDL.LU.64 R42, [R1+0x18] ;  /* 0x00001800012a7983 */ /* 0x001f220000300a00 */
[C---:B------:R-:W-:Y:S02]  /*1c2700*/  PRMT R3, R49.reuse, 0x7770, RZ ;  /* 0x0000777031037816 */ /* 0x040fe400000000ff */
[C---:B------:R-:W-:Y:S02]  /*1c2710*/  PRMT R2, R49.reuse, 0x7771, RZ ;  /* 0x0000777131027816 */ /* 0x040fe400000000ff */
[C---:B------:R-:W-:Y:S02]  /*1c2720*/  PRMT R0, R49.reuse, 0x7772, RZ ;  /* 0x0000777231007816 */ /* 0x040fe400000000ff */
[----:B------:R-:W-:Y:S01]  /*1c2730*/  PRMT R4, R49, 0x7773, RZ ;  /* 0x0000777331047816 */ /* 0x000fe200000000ff */
[----:B------:R0:W-:Y:S01]  /*1c2740*/  @P3 STG.E.U8 desc[UR4][R44.64], R3 ;  /* 0x000000032c003986 */ /* 0x0001e2000c101104 */
[----:B------:R-:W-:-:S03]  /*1c2750*/  ISETP.LT.AND P3, PT, R47, UR8, !P5 ;  /* 0x000000082f007c0c */ /* 0x000fc6000ef61270 */
[----:B0-----:R-:W4:Y:S04]  /*1c2760*/  LDL.LU.64 R44, [R1+0x910] ;  /* 0x00091000012c7983 */ /* 0x001f280000300a00 */
[----:B------:R-:W4:Y:S04]  /*1c2770*/  LDL.LU.64 R46, [R1+0x900] ;  /* 0x00090000012e7983 */ /* 0x000f280000300a00 */
[----:B------:R-:W4:Y:S01]  /*1c2780*/  LDL.LU.64 R48, [R1+0x8f0] ;  /* 0x0008f00001307983 */ /* 0x000f220000300a00 */
[C---:B------:R-:W-:Y:S02]  /*1c2790*/  ISETP.LT.AND P5, PT, R37.reuse, UR11, !P5 ;  /* 0x0000000b25007c0c */ /* 0x040fe4000efa1270 */
[----:B------:R-:W-:-:S02]  /*1c27a0*/  ISETP.LT.AND P6, PT, R37, UR9, !P6 ;  /* 0x0000000925007c0c */ /* 0x000fc4000f7c1270 */
[C---:B------:R-:W-:Y:S02]  /*1c27b0*/  PRMT R3, R7.reuse, 0x7770, RZ ;  /* 0x0000777007037816 */ /* 0x040fe400000000ff */
[C---:B------:R-:W-:Y:S02]  /*1c27c0*/  PRMT R5, R7.reuse, 0x7771, RZ ;  /* 0x0000777107057816 */ /* 0x040fe400000000ff */
[C---:B------:R-:W-:Y:S02]  /*1c27d0*/  PRMT R6, R7.reuse, 0x7772, RZ ;  /* 0x0000777207067816 */ /* 0x040fe400000000ff */
[----:B------:R-:W-:Y:S01]  /*1c27e0*/  PRMT R7, R7, 0x7773, RZ ;  /* 0x0000777307077816 */ /* 0x000fe200000000ff */
[----:B--2---:R0:W-:Y:S04]  /*1c27f0*/  @P0 STG.E.U8 desc[UR4][R38.64], R2 ;  /* 0x0000000226000986 */ /* 0x0041e8000c101104 */
[----:B---3--:R0:W-:Y:S04]  /*1c2800*/  @P3 STG.E.U8 desc[UR4][R40.64], R0 ;  /* 0x0000000028003986 */ /* 0x0081e8000c101104 */
[----:B----4-:R0:W-:Y:S04]  /*1c2810*/  @P5 STG.E.U8 desc[UR4][R42.64], R4 ;  /* 0x000000042a005986 */ /* 0x0101e8000c101104 */
[----:B------:R0:W-:Y:S04]  /*1c2820*/  @P1 STG.E.U8 desc[UR4][R44.64], R3 ;  /* 0x000000032c001986 */ /* 0x0001e8000c101104 */
[----:B------:R0:W-:Y:S04]  /*1c2830*/  @P2 STG.E.U8 desc[UR4][R46.64], R5 ;  /* 0x000000052e002986 */ /* 0x0001e8000c101104 */
[----:B------:R0:W-:Y:S01]  /*1c2840*/  @P4 STG.E.U8 desc[UR4][R48.64], R6 ;  /* 0x0000000630004986 */ /* 0x0001e2000c101104 */
[----:B------:R-:W-:Y:S05]  /*1c2850*/  @!P6 EXIT ;  /* 0x000000000000e94d */ /* 0x000fea0003800000 */
[----:B0-----:R-:W2:Y:S04]  /*1c2860*/  LDL.LU.64 R48, [R1+0x268] ;  /* 0x0002680001307983 */ /* 0x001ea80000300a00 */
[----:B--2---:R-:W-:Y:S01]  /*1c2870*/  STG.E.U8 desc[UR4][R48.64], R7 ;  /* 0x0000000730007986 */ /* 0x004fe2000c101104 */
[----:B------:R-:W-:Y:S05]  /*1c2880*/  EXIT ;  /* 0x000000000000794d */ /* 0x000fea0003800000 */
.L_x_2:
[----:B------:R-:W-:-:S00]  /*1c2890*/  BRA `(.L_x_2) ;  /* 0xfffffffc00fc7947 */ /* 0x000fc0000383ffff */
[----:B------:R-:W-:-:S00]  /*1c28a0*/  NOP ;  /* 0x0000000000007918 */ /* 0x000fc00000000000 */
        /* <DEDUP_REMOVED lines=13> */
.L_x_3:


//--------------------- .nv.shared.matmul_kernel  --------------------------
	.section	.nv.shared.matmul_kernel,"aw",@nobits
	.sectionflags	@""
	.align	16
	.zero		1024


//--------------------- .nv.shared.reserved.0     --------------------------
	.section	.nv.shared.reserved.0,"aw",@nobits
	.weak		__nv_reservedSMEM_offset_0_alias
	.size		__nv_reservedSMEM_offset_0_alias, 0, 64
	.other		__nv_reservedSMEM_offset_0_alias,@"STO_CUDA_RESERVED_SHARED STV_DEFAULT"
__nv_reservedSMEM_offset_0_alias:
	.zero		0
	.zero		64


//--------------------- .nv.constant0.matmul_kernel --------------------------
	.section	.nv.constant0.matmul_kernel,"a",@progbits
	.sectionflags	@""
	.align	4
.nv.constant0.matmul_kernel:
	.zero		976


//--------------------- SYMBOLS --------------------------

	.type		.nv.reservedSmem.offset0,@object
	.size		.nv.reservedSmem.offset0,0x4
	.type		.nv.reservedSmem.cap,@object
	.size		.nv.reservedSmem.cap,0x4
